/*
 * SPDX-FileCopyrightText: Copyright (c) 2025 NVIDIA CORPORATION & AFFILIATES. All rights reserved.
 * SPDX-License-Identifier: BSD-3-Clause
 */

#include "group_norm_nhwc_bwd_one_pass_kernel.cuh"
#include "group_norm_nhwc_fwd_one_pass_kernel.cuh"
#include "macros.h"

GN_FWD_BWD_ONE_PASS_DEFINITION(/* CHANNELS_PER_GROUP */ 14, /* THREADS_PER_BLOCK */ 224)


// ===== COMPILED SASS (sm_100a) =====

	.target	sm_100a

	.elftype	@"ET_EXEC"


//--------------------- .note.nv.tkinfo           --------------------------
	.section	.note.nv.tkinfo,"",@"SHT_NOTE"
	.sectionflags	@"SHF_NOTE_NV_TKINFO"
	.tkinfo
        /*0018*/ 	.word	0x00000002
        /*0030*/ 	.string	""
        /*0030*/ 	.string	"ptxas"
        /*0030*/ 	.string	"Cuda compilation tools, release 13.0, V13.0.88"
        /*0030*/ 	.string	"Build cuda_13.0.r13.0/compiler.36424714_0"
        /*0030*/ 	.string	"-arch sm_100a -m 64 "



//--------------------- .note.nv.cuinfo           --------------------------
	.section	.note.nv.cuinfo,"",@"SHT_NOTE"
	.sectionflags	@"SHF_NOTE_NV_CUINFO"
        /*0018*/ 	.short	0x0002
        /*001a*/ 	.short	0x0064
        /*001c*/ 	.short	0x0082
	.zero		2


//--------------------- .nv.info                  --------------------------
	.section	.nv.info,"",@"SHT_CUDA_INFO"
	.align	4


	//----- nvinfo : EIATTR_REGCOUNT
	.align		4
        /*0000*/ 	.byte	0x04, 0x2f
        /*0002*/ 	.short	(.L_41 - .L_40)
	.align		4
.L_40:
        /*0004*/ 	.word	index@(_Z35group_norm_nhwc_fwd_one_pass_kernelI11Fp32IOFp16WLi512ELi14ELi224EEv26Group_norm_nhwc_fwd_params)
        /*0008*/ 	.word	0x00000048


	//----- nvinfo : EIATTR_FRAME_SIZE
	.align		4
.L_41:
        /*000c*/ 	.byte	0x04, 0x11
        /*000e*/ 	.short	(.L_43 - .L_42)
	.align		4
.L_42:
        /*0010*/ 	.word	index@(_Z35group_norm_nhwc_fwd_one_pass_kernelI11Fp32IOFp16WLi512ELi14ELi224EEv26Group_norm_nhwc_fwd_params)
        /*0014*/ 	.word	0x00000000


	//----- nvinfo : EIATTR_REGCOUNT
	.align		4
.L_43:
        /*0018*/ 	.byte	0x04, 0x2f
        /*001a*/ 	.short	(.L_45 - .L_44)
	.align		4
.L_44:
        /*001c*/ 	.word	index@(_Z35group_norm_nhwc_fwd_one_pass_kernelI11Fp32IOFp16WLi256ELi14ELi224EEv26Group_norm_nhwc_fwd_params)
        /*0020*/ 	.word	0x00000028


	//----- nvinfo : EIATTR_FRAME_SIZE
	.align		4
.L_45:
        /*0024*/ 	.byte	0x04, 0x11
        /*0026*/ 	.short	(.L_47 - .L_46)
	.align		4
.L_46:
        /*0028*/ 	.word	index@(_Z35group_norm_nhwc_fwd_one_pass_kernelI11Fp32IOFp16WLi256ELi14ELi224EEv26Group_norm_nhwc_fwd_params)
        /*002c*/ 	.word	0x00000000


	//----- nvinfo : EIATTR_REGCOUNT
	.align		4
.L_47:
        /*0030*/ 	.byte	0x04, 0x2f
        /*0032*/ 	.short	(.L_49 - .L_48)
	.align		4
.L_48:
        /*0034*/ 	.word	index@(_Z35group_norm_nhwc_fwd_one_pass_kernelI11Fp32IOFp16WLi128ELi14ELi224EEv26Group_norm_nhwc_fwd_params)
        /*0038*/ 	.word	0x00000020


	//----- nvinfo : EIATTR_FRAME_SIZE
	.align		4
.L_49:
        /*003c*/ 	.byte	0x04, 0x11
        /*003e*/ 	.short	(.L_51 - .L_50)
	.align		4
.L_50:
        /*0040*/ 	.word	index@(_Z35group_norm_nhwc_fwd_one_pass_kernelI11Fp32IOFp16WLi128ELi14ELi224EEv26Group_norm_nhwc_fwd_params)
        /*0044*/ 	.word	0x00000000


	//----- nvinfo : EIATTR_REGCOUNT
	.align		4
.L_51:
        /*0048*/ 	.byte	0x04, 0x2f
        /*004a*/ 	.short	(.L_53 - .L_52)
	.align		4
.L_52:
        /*004c*/ 	.word	index@(_Z35group_norm_nhwc_fwd_one_pass_kernelI11Fp32IOFp16WLi64ELi14ELi224EEv26Group_norm_nhwc_fwd_params)
        /*0050*/ 	.word	0x0000001f


	//----- nvinfo : EIATTR_FRAME_SIZE
	.align		4
.L_53:
        /*0054*/ 	.byte	0x04, 0x11
        /*0056*/ 	.short	(.L_55 - .L_54)
	.align		4
.L_54:
        /*0058*/ 	.word	index@(_Z35group_norm_nhwc_fwd_one_pass_kernelI11Fp32IOFp16WLi64ELi14ELi224EEv26Group_norm_nhwc_fwd_params)
        /*005c*/ 	.word	0x00000000


	//----- nvinfo : EIATTR_REGCOUNT
	.align		4
.L_55:
        /*0060*/ 	.byte	0x04, 0x2f
        /*0062*/ 	.short	(.L_57 - .L_56)
	.align		4
.L_56:
        /*0064*/ 	.word	index@(_Z35group_norm_nhwc_fwd_one_pass_kernelI11Fp32IOBf16WLi512ELi14ELi224EEv26Group_norm_nhwc_fwd_params)
        /*0068*/ 	.word	0x00000048


	//----- nvinfo : EIATTR_FRAME_SIZE
	.align		4
.L_57:
        /*006c*/ 	.byte	0x04, 0x11
        /*006e*/ 	.short	(.L_59 - .L_58)
	.align		4
.L_58:
        /*0070*/ 	.word	index@(_Z35group_norm_nhwc_fwd_one_pass_kernelI11Fp32IOBf16WLi512ELi14ELi224EEv26Group_norm_nhwc_fwd_params)
        /*0074*/ 	.word	0x00000000


	//----- nvinfo : EIATTR_REGCOUNT
	.align		4
.L_59:
        /*0078*/ 	.byte	0x04, 0x2f
        /*007a*/ 	.short	(.L_61 - .L_60)
	.align		4
.L_60:
        /*007c*/ 	.word	index@(_Z35group_norm_nhwc_fwd_one_pass_kernelI11Fp32IOBf16WLi256ELi14ELi224EEv26Group_norm_nhwc_fwd_params)
        /*0080*/ 	.word	0x00000028


	//----- nvinfo : EIATTR_FRAME_SIZE
	.align		4
.L_61:
        /*0084*/ 	.byte	0x04, 0x11
        /*0086*/ 	.short	(.L_63 - .L_62)
	.align		4
.L_62:
        /*0088*/ 	.word	index@(_Z35group_norm_nhwc_fwd_one_pass_kernelI11Fp32IOBf16WLi256ELi14ELi224EEv26Group_norm_nhwc_fwd_params)
        /*008c*/ 	.word	0x00000000


	//----- nvinfo : EIATTR_REGCOUNT
	.align		4
.L_63:
        /*0090*/ 	.byte	0x04, 0x2f
        /*0092*/ 	.short	(.L_65 - .L_64)
	.align		4
.L_64:
        /*0094*/ 	.word	index@(_Z35group_norm_nhwc_fwd_one_pass_kernelI11Fp32IOBf16WLi128ELi14ELi224EEv26Group_norm_nhwc_fwd_params)
        /*0098*/ 	.word	0x00000020


	//----- nvinfo : EIATTR_FRAME_SIZE
	.align		4
.L_65:
        /*009c*/ 	.byte	0x04, 0x11
        /*009e*/ 	.short	(.L_67 - .L_66)
	.align		4
.L_66:
        /*00a0*/ 	.word	index@(_Z35group_norm_nhwc_fwd_one_pass_kernelI11Fp32IOBf16WLi128ELi14ELi224EEv26Group_norm_nhwc_fwd_params)
        /*00a4*/ 	.word	0x00000000


	//----- nvinfo : EIATTR_REGCOUNT
	.align		4
.L_67:
        /*00a8*/ 	.byte	0x04, 0x2f
        /*00aa*/ 	.short	(.L_69 - .L_68)
	.align		4
.L_68:
        /*00ac*/ 	.word	index@(_Z35group_norm_nhwc_fwd_one_pass_kernelI11Fp32IOBf16WLi64ELi14ELi224EEv26Group_norm_nhwc_fwd_params)
        /*00b0*/ 	.word	0x0000001f


	//----- nvinfo : EIATTR_FRAME_SIZE
	.align		4
.L_69:
        /*00b4*/ 	.byte	0x04, 0x11
        /*00b6*/ 	.short	(.L_71 - .L_70)
	.align		4
.L_70:
        /*00b8*/ 	.word	index@(_Z35group_norm_nhwc_fwd_one_pass_kernelI11Fp32IOBf16WLi64ELi14ELi224EEv26Group_norm_nhwc_fwd_params)
        /*00bc*/ 	.word	0x00000000


	//----- nvinfo : EIATTR_REGCOUNT
	.align		4
.L_71:
        /*00c0*/ 	.byte	0x04, 0x2f
        /*00c2*/ 	.short	(.L_73 - .L_72)
	.align		4
.L_72:
        /*00c4*/ 	.word	index@(_Z35group_norm_nhwc_fwd_one_pass_kernelI11Fp32IOFp32WLi512ELi14ELi224EEv26Group_norm_nhwc_fwd_params)
        /*00c8*/ 	.word	0x00000048


	//----- nvinfo : EIATTR_FRAME_SIZE
	.align		4
.L_73:
        /*00cc*/ 	.byte	0x04, 0x11
        /*00ce*/ 	.short	(.L_75 - .L_74)
	.align		4
.L_74:
        /*00d0*/ 	.word	index@(_Z35group_norm_nhwc_fwd_one_pass_kernelI11Fp32IOFp32WLi512ELi14ELi224EEv26Group_norm_nhwc_fwd_params)
        /*00d4*/ 	.word	0x00000000


	//----- nvinfo : EIATTR_REGCOUNT
	.align		4
.L_75:
        /*00d8*/ 	.byte	0x04, 0x2f
        /*00da*/ 	.short	(.L_77 - .L_76)
	.align		4
.L_76:
        /*00dc*/ 	.word	index@(_Z35group_norm_nhwc_fwd_one_pass_kernelI11Fp32IOFp32WLi256ELi14ELi224EEv26Group_norm_nhwc_fwd_params)
        /*00e0*/ 	.word	0x00000028


	//----- nvinfo : EIATTR_FRAME_SIZE
	.align		4
.L_77:
        /*00e4*/ 	.byte	0x04, 0x11
        /*00e6*/ 	.short	(.L_79 - .L_78)
	.align		4
.L_78:
        /*00e8*/ 	.word	index@(_Z35group_norm_nhwc_fwd_one_pass_kernelI11Fp32IOFp32WLi256ELi14ELi224EEv26Group_norm_nhwc_fwd_params)
        /*00ec*/ 	.word	0x00000000


	//----- nvinfo : EIATTR_REGCOUNT
	.align		4
.L_79:
        /*00f0*/ 	.byte	0x04, 0x2f
        /*00f2*/ 	.short	(.L_81 - .L_80)
	.align		4
.L_80:
        /*00f4*/ 	.word	index@(_Z35group_norm_nhwc_fwd_one_pass_kernelI11Fp32IOFp32WLi128ELi14ELi224EEv26Group_norm_nhwc_fwd_params)
        /*00f8*/ 	.word	0x00000020


	//----- nvinfo : EIATTR_FRAME_SIZE
	.align		4
.L_81:
        /*00fc*/ 	.byte	0x04, 0x11
        /*00fe*/ 	.short	(.L_83 - .L_82)
	.align		4
.L_82:
        /*0100*/ 	.word	index@(_Z35group_norm_nhwc_fwd_one_pass_kernelI11Fp32IOFp32WLi128ELi14ELi224EEv26Group_norm_nhwc_fwd_params)
        /*0104*/ 	.word	0x00000000


	//----- nvinfo : EIATTR_REGCOUNT
	.align		4
.L_83:
        /*0108*/ 	.byte	0x04, 0x2f
        /*010a*/ 	.short	(.L_85 - .L_84)
	.align		4
.L_84:
        /*010c*/ 	.word	index@(_Z35group_norm_nhwc_fwd_one_pass_kernelI11Fp32IOFp32WLi64ELi14ELi224EEv26Group_norm_nhwc_fwd_params)
        /*0110*/ 	.word	0x0000001e


	//----- nvinfo : EIATTR_FRAME_SIZE
	.align		4
.L_85:
        /*0114*/ 	.byte	0x04, 0x11
        /*0116*/ 	.short	(.L_87 - .L_86)
	.align		4
.L_86:
        /*0118*/ 	.word	index@(_Z35group_norm_nhwc_fwd_one_pass_kernelI11Fp32IOFp32WLi64ELi14ELi224EEv26Group_norm_nhwc_fwd_params)
        /*011c*/ 	.word	0x00000000


	//----- nvinfo : EIATTR_REGCOUNT
	.align		4
.L_87:
        /*0120*/ 	.byte	0x04, 0x2f
        /*0122*/ 	.short	(.L_89 - .L_88)
	.align		4
.L_88:
        /*0124*/ 	.word	index@(_Z35group_norm_nhwc_fwd_one_pass_kernelI11Fp16IOFp16WLi512ELi14ELi224EEv26Group_norm_nhwc_fwd_params)
        /*0128*/ 	.word	0x00000043


	//----- nvinfo : EIATTR_FRAME_SIZE
	.align		4
.L_89:
        /*012c*/ 	.byte	0x04, 0x11
        /*012e*/ 	.short	(.L_91 - .L_90)
	.align		4
.L_90:
        /*0130*/ 	.word	index@(_Z35group_norm_nhwc_fwd_one_pass_kernelI11Fp16IOFp16WLi512ELi14ELi224EEv26Group_norm_nhwc_fwd_params)
        /*0134*/ 	.word	0x00000000


	//----- nvinfo : EIATTR_REGCOUNT
	.align		4
.L_91:
        /*0138*/ 	.byte	0x04, 0x2f
        /*013a*/ 	.short	(.L_93 - .L_92)
	.align		4
.L_92:
        /*013c*/ 	.word	index@(_Z35group_norm_nhwc_fwd_one_pass_kernelI11Fp16IOFp16WLi256ELi14ELi224EEv26Group_norm_nhwc_fwd_params)
        /*0140*/ 	.word	0x00000028


	//----- nvinfo : EIATTR_FRAME_SIZE
	.align		4
.L_93:
        /*0144*/ 	.byte	0x04, 0x11
        /*0146*/ 	.short	(.L_95 - .L_94)
	.align		4
.L_94:
        /*0148*/ 	.word	index@(_Z35group_norm_nhwc_fwd_one_pass_kernelI11Fp16IOFp16WLi256ELi14ELi224EEv26Group_norm_nhwc_fwd_params)
        /*014c*/ 	.word	0x00000000


	//----- nvinfo : EIATTR_REGCOUNT
	.align		4
.L_95:
        /*0150*/ 	.byte	0x04, 0x2f
        /*0152*/ 	.short	(.L_97 - .L_96)
	.align		4
.L_96:
        /*0154*/ 	.word	index@(_Z35group_norm_nhwc_fwd_one_pass_kernelI11Fp16IOFp16WLi128ELi14ELi224EEv26Group_norm_nhwc_fwd_params)
        /*0158*/ 	.word	0x00000020


	//----- nvinfo : EIATTR_FRAME_SIZE
	.align		4
.L_97:
        /*015c*/ 	.byte	0x04, 0x11
        /*015e*/ 	.short	(.L_99 - .L_98)
	.align		4
.L_98:
        /*0160*/ 	.word	index@(_Z35group_norm_nhwc_fwd_one_pass_kernelI11Fp16IOFp16WLi128ELi14ELi224EEv26Group_norm_nhwc_fwd_params)
        /*0164*/ 	.word	0x00000000


	//----- nvinfo : EIATTR_REGCOUNT
	.align		4
.L_99:
        /*0168*/ 	.byte	0x04, 0x2f
        /*016a*/ 	.short	(.L_101 - .L_100)
	.align		4
.L_100:
        /*016c*/ 	.word	index@(_Z35group_norm_nhwc_fwd_one_pass_kernelI11Fp16IOFp16WLi64ELi14ELi224EEv26Group_norm_nhwc_fwd_params)
        /*0170*/ 	.word	0x00000020


	//----- nvinfo : EIATTR_FRAME_SIZE
	.align		4
.L_101:
        /*0174*/ 	.byte	0x04, 0x11
        /*0176*/ 	.short	(.L_103 - .L_102)
	.align		4
.L_102:
        /*0178*/ 	.word	index@(_Z35group_norm_nhwc_fwd_one_pass_kernelI11Fp16IOFp16WLi64ELi14ELi224EEv26Group_norm_nhwc_fwd_params)
        /*017c*/ 	.word	0x00000000


	//----- nvinfo : EIATTR_REGCOUNT
	.align		4
.L_103:
        /*0180*/ 	.byte	0x04, 0x2f
        /*0182*/ 	.short	(.L_105 - .L_104)
	.align		4
.L_104:
        /*0184*/ 	.word	index@(_Z35group_norm_nhwc_fwd_one_pass_kernelI11Fp16IOBf16WLi512ELi14ELi224EEv26Group_norm_nhwc_fwd_params)
        /*0188*/ 	.word	0x00000043


	//----- nvinfo : EIATTR_FRAME_SIZE
	.align		4
.L_105:
        /*018c*/ 	.byte	0x04, 0x11
        /*018e*/ 	.short	(.L_107 - .L_106)
	.align		4
.L_106:
        /*0190*/ 	.word	index@(_Z35group_norm_nhwc_fwd_one_pass_kernelI11Fp16IOBf16WLi512ELi14ELi224EEv26Group_norm_nhwc_fwd_params)
        /*0194*/ 	.word	0x00000000


	//----- nvinfo : EIATTR_REGCOUNT
	.align		4
.L_107:
        /*0198*/ 	.byte	0x04, 0x2f
        /*019a*/ 	.short	(.L_109 - .L_108)
	.align		4
.L_108:
        /*019c*/ 	.word	index@(_Z35group_norm_nhwc_fwd_one_pass_kernelI11Fp16IOBf16WLi256ELi14ELi224EEv26Group_norm_nhwc_fwd_params)
        /*01a0*/ 	.word	0x00000028


	//----- nvinfo : EIATTR_FRAME_SIZE
	.align		4
.L_109:
        /*01a4*/ 	.byte	0x04, 0x11
        /*01a6*/ 	.short	(.L_111 - .L_110)
	.align		4
.L_110:
        /*01a8*/ 	.word	index@(_Z35group_norm_nhwc_fwd_one_pass_kernelI11Fp16IOBf16WLi256ELi14ELi224EEv26Group_norm_nhwc_fwd_params)
        /*01ac*/ 	.word	0x00000000


	//----- nvinfo : EIATTR_REGCOUNT
	.align		4
.L_111:
        /*01b0*/ 	.byte	0x04, 0x2f
        /*01b2*/ 	.short	(.L_113 - .L_112)
	.align		4
.L_112:
        /*01b4*/ 	.word	index@(_Z35group_norm_nhwc_fwd_one_pass_kernelI11Fp16IOBf16WLi128ELi14ELi224EEv26Group_norm_nhwc_fwd_params)
        /*01b8*/ 	.word	0x00000020


	//----- nvinfo : EIATTR_FRAME_SIZE
	.align		4
.L_113:
        /*01bc*/ 	.byte	0x04, 0x11
        /*01be*/ 	.short	(.L_115 - .L_114)
	.align		4
.L_114:
        /*01c0*/ 	.word	index@(_Z35group_norm_nhwc_fwd_one_pass_kernelI11Fp16IOBf16WLi128ELi14ELi224EEv26Group_norm_nhwc_fwd_params)
        /*01c4*/ 	.word	0x00000000


	//----- nvinfo : EIATTR_REGCOUNT
	.align		4
.L_115:
        /*01c8*/ 	.byte	0x04, 0x2f
        /*01ca*/ 	.short	(.L_117 - .L_116)
	.align		4
.L_116:
        /*01cc*/ 	.word	index@(_Z35group_norm_nhwc_fwd_one_pass_kernelI11Fp16IOBf16WLi64ELi14ELi224EEv26Group_norm_nhwc_fwd_params)
        /*01d0*/ 	.word	0x00000020


	//----- nvinfo : EIATTR_FRAME_SIZE
	.align		4
.L_117:
        /*01d4*/ 	.byte	0x04, 0x11
        /*01d6*/ 	.short	(.L_119 - .L_118)
	.align		4
.L_118:
        /*01d8*/ 	.word	index@(_Z35group_norm_nhwc_fwd_one_pass_kernelI11Fp16IOBf16WLi64ELi14ELi224EEv26Group_norm_nhwc_fwd_params)
        /*01dc*/ 	.word	0x00000000


	//----- nvinfo : EIATTR_REGCOUNT
	.align		4
.L_119:
        /*01e0*/ 	.byte	0x04, 0x2f
        /*01e2*/ 	.short	(.L_121 - .L_120)
	.align		4
.L_120:
        /*01e4*/ 	.word	index@(_Z35group_norm_nhwc_fwd_one_pass_kernelI11Fp16IOFp32WLi512ELi14ELi224EEv26Group_norm_nhwc_fwd_params)
        /*01e8*/ 	.word	0x00000044


	//----- nvinfo : EIATTR_FRAME_SIZE
	.align		4
.L_121:
        /*01ec*/ 	.byte	0x04, 0x11
        /*01ee*/ 	.short	(.L_123 - .L_122)
	.align		4
.L_122:
        /*01f0*/ 	.word	index@(_Z35group_norm_nhwc_fwd_one_pass_kernelI11Fp16IOFp32WLi512ELi14ELi224EEv26Group_norm_nhwc_fwd_params)
        /*01f4*/ 	.word	0x00000000


	//----- nvinfo : EIATTR_REGCOUNT
	.align		4
.L_123:
        /*01f8*/ 	.byte	0x04, 0x2f
        /*01fa*/ 	.short	(.L_125 - .L_124)
	.align		4
.L_124:
        /*01fc*/ 	.word	index@(_Z35group_norm_nhwc_fwd_one_pass_kernelI11Fp16IOFp32WLi256ELi14ELi224EEv26Group_norm_nhwc_fwd_params)
        /*0200*/ 	.word	0x00000028


	//----- nvinfo : EIATTR_FRAME_SIZE
	.align		4
.L_125:
        /*0204*/ 	.byte	0x04, 0x11
        /*0206*/ 	.short	(.L_127 - .L_126)
	.align		4
.L_126:
        /*0208*/ 	.word	index@(_Z35group_norm_nhwc_fwd_one_pass_kernelI11Fp16IOFp32WLi256ELi14ELi224EEv26Group_norm_nhwc_fwd_params)
        /*020c*/ 	.word	0x00000000


	//----- nvinfo : EIATTR_REGCOUNT
	.align		4
.L_127:
        /*0210*/ 	.byte	0x04, 0x2f
        /*0212*/ 	.short	(.L_129 - .L_128)
	.align		4
.L_128:
        /*0214*/ 	.word	index@(_Z35group_norm_nhwc_fwd_one_pass_kernelI11Fp16IOFp32WLi128ELi14ELi224EEv26Group_norm_nhwc_fwd_params)
        /*0218*/ 	.word	0x00000020


	//----- nvinfo : EIATTR_FRAME_SIZE
	.align		4
.L_129:
        /*021c*/ 	.byte	0x04, 0x11
        /*021e*/ 	.short	(.L_131 - .L_130)
	.align		4
.L_130:
        /*0220*/ 	.word	index@(_Z35group_norm_nhwc_fwd_one_pass_kernelI11Fp16IOFp32WLi128ELi14ELi224EEv26Group_norm_nhwc_fwd_params)
        /*0224*/ 	.word	0x00000000


	//----- nvinfo : EIATTR_REGCOUNT
	.align		4
.L_131:
        /*0228*/ 	.byte	0x04, 0x2f
        /*022a*/ 	.short	(.L_133 - .L_132)
	.align		4
.L_132:
        /*022c*/ 	.word	index@(_Z35group_norm_nhwc_fwd_one_pass_kernelI11Fp16IOFp32WLi64ELi14ELi224EEv26Group_norm_nhwc_fwd_params)
        /*0230*/ 	.word	0x0000001e


	//----- nvinfo : EIATTR_FRAME_SIZE
	.align		4
.L_133:
        /*0234*/ 	.byte	0x04, 0x11
        /*0236*/ 	.short	(.L_135 - .L_134)
	.align		4
.L_134:
        /*0238*/ 	.word	index@(_Z35group_norm_nhwc_fwd_one_pass_kernelI11Fp16IOFp32WLi64ELi14ELi224EEv26Group_norm_nhwc_fwd_params)
        /*023c*/ 	.word	0x00000000


	//----- nvinfo : EIATTR_REGCOUNT
	.align		4
.L_135:
        /*0240*/ 	.byte	0x04, 0x2f
        /*0242*/ 	.short	(.L_137 - .L_136)
	.align		4
.L_136:
        /*0244*/ 	.word	index@(_Z35group_norm_nhwc_fwd_one_pass_kernelI11Bf16IOFp16WLi512ELi14ELi224EEv26Group_norm_nhwc_fwd_params)
        /*0248*/ 	.word	0x00000043


	//----- nvinfo : EIATTR_FRAME_SIZE
	.align		4
.L_137:
        /*024c*/ 	.byte	0x04, 0x11
        /*024e*/ 	.short	(.L_139 - .L_138)
	.align		4
.L_138:
        /*0250*/ 	.word	index@(_Z35group_norm_nhwc_fwd_one_pass_kernelI11Bf16IOFp16WLi512ELi14ELi224EEv26Group_norm_nhwc_fwd_params)
        /*0254*/ 	.word	0x00000000


	//----- nvinfo : EIATTR_REGCOUNT
	.align		4
.L_139:
        /*0258*/ 	.byte	0x04, 0x2f
        /*025a*/ 	.short	(.L_141 - .L_140)
	.align		4
.L_140:
        /*025c*/ 	.word	index@(_Z35group_norm_nhwc_fwd_one_pass_kernelI11Bf16IOFp16WLi256ELi14ELi224EEv26Group_norm_nhwc_fwd_params)
        /*0260*/ 	.word	0x00000028


	//----- nvinfo : EIATTR_FRAME_SIZE
	.align		4
.L_141:
        /*0264*/ 	.byte	0x04, 0x11
        /*0266*/ 	.short	(.L_143 - .L_142)
	.align		4
.L_142:
        /*0268*/ 	.word	index@(_Z35group_norm_nhwc_fwd_one_pass_kernelI11Bf16IOFp16WLi256ELi14ELi224EEv26Group_norm_nhwc_fwd_params)
        /*026c*/ 	.word	0x00000000


	//----- nvinfo : EIATTR_REGCOUNT
	.align		4
.L_143:
        /*0270*/ 	.byte	0x04, 0x2f
        /*0272*/ 	.short	(.L_145 - .L_144)
	.align		4
.L_144:
        /*0274*/ 	.word	index@(_Z35group_norm_nhwc_fwd_one_pass_kernelI11Bf16IOFp16WLi128ELi14ELi224EEv26Group_norm_nhwc_fwd_params)
        /*0278*/ 	.word	0x00000020


	//----- nvinfo : EIATTR_FRAME_SIZE
	.align		4
.L_145:
        /*027c*/ 	.byte	0x04, 0x11
        /*027e*/ 	.short	(.L_147 - .L_146)
	.align		4
.L_146:
        /*0280*/ 	.word	index@(_Z35group_norm_nhwc_fwd_one_pass_kernelI11Bf16IOFp16WLi128ELi14ELi224EEv26Group_norm_nhwc_fwd_params)
        /*0284*/ 	.word	0x00000000


	//----- nvinfo : EIATTR_REGCOUNT
	.align		4
.L_147:
        /*0288*/ 	.byte	0x04, 0x2f
        /*028a*/ 	.short	(.L_149 - .L_148)
	.align		4
.L_148:
        /*028c*/ 	.word	index@(_Z35group_norm_nhwc_fwd_one_pass_kernelI11Bf16IOFp16WLi64ELi14ELi224EEv26Group_norm_nhwc_fwd_params)
        /*0290*/ 	.word	0x00000020


	//----- nvinfo : EIATTR_FRAME_SIZE
	.align		4
.L_149:
        /*0294*/ 	.byte	0x04, 0x11
        /*0296*/ 	.short	(.L_151 - .L_150)
	.align		4
.L_150:
        /*0298*/ 	.word	index@(_Z35group_norm_nhwc_fwd_one_pass_kernelI11Bf16IOFp16WLi64ELi14ELi224EEv26Group_norm_nhwc_fwd_params)
        /*029c*/ 	.word	0x00000000


	//----- nvinfo : EIATTR_REGCOUNT
	.align		4
.L_151:
        /*02a0*/ 	.byte	0x04, 0x2f
        /*02a2*/ 	.short	(.L_153 - .L_152)
	.align		4
.L_152:
        /*02a4*/ 	.word	index@(_Z35group_norm_nhwc_fwd_one_pass_kernelI11Bf16IOBf16WLi512ELi14ELi224EEv26Group_norm_nhwc_fwd_params)
        /*02a8*/ 	.word	0x00000043


	//----- nvinfo : EIATTR_FRAME_SIZE
	.align		4
.L_153:
        /*02ac*/ 	.byte	0x04, 0x11
        /*02ae*/ 	.short	(.L_155 - .L_154)
	.align		4
.L_154:
        /*02b0*/ 	.word	index@(_Z35group_norm_nhwc_fwd_one_pass_kernelI11Bf16IOBf16WLi512ELi14ELi224EEv26Group_norm_nhwc_fwd_params)
        /*02b4*/ 	.word	0x00000000


	//----- nvinfo : EIATTR_REGCOUNT
	.align		4
.L_155:
        /*02b8*/ 	.byte	0x04, 0x2f
        /*02ba*/ 	.short	(.L_157 - .L_156)
	.align		4
.L_156:
        /*02bc*/ 	.word	index@(_Z35group_norm_nhwc_fwd_one_pass_kernelI11Bf16IOBf16WLi256ELi14ELi224EEv26Group_norm_nhwc_fwd_params)
        /*02c0*/ 	.word	0x00000028


	//----- nvinfo : EIATTR_FRAME_SIZE
	.align		4
.L_157:
        /*02c4*/ 	.byte	0x04, 0x11
        /*02c6*/ 	.short	(.L_159 - .L_158)
	.align		4
.L_158:
        /*02c8*/ 	.word	index@(_Z35group_norm_nhwc_fwd_one_pass_kernelI11Bf16IOBf16WLi256ELi14ELi224EEv26Group_norm_nhwc_fwd_params)
        /*02cc*/ 	.word	0x00000000


	//----- nvinfo : EIATTR_REGCOUNT
	.align		4
.L_159:
        /*02d0*/ 	.byte	0x04, 0x2f
        /*02d2*/ 	.short	(.L_161 - .L_160)
	.align		4
.L_160:
        /*02d4*/ 	.word	index@(_Z35group_norm_nhwc_fwd_one_pass_kernelI11Bf16IOBf16WLi128ELi14ELi224EEv26Group_norm_nhwc_fwd_params)
        /*02d8*/ 	.word	0x00000020


	//----- nvinfo : EIATTR_FRAME_SIZE
	.align		4
.L_161:
        /*02dc*/ 	.byte	0x04, 0x11
        /*02de*/ 	.short	(.L_163 - .L_162)
	.align		4
.L_162:
        /*02e0*/ 	.word	index@(_Z35group_norm_nhwc_fwd_one_pass_kernelI11Bf16IOBf16WLi128ELi14ELi224EEv26Group_norm_nhwc_fwd_params)
        /*02e4*/ 	.word	0x00000000


	//----- nvinfo : EIATTR_REGCOUNT
	.align		4
.L_163:
        /*02e8*/ 	.byte	0x04, 0x2f
        /*02ea*/ 	.short	(.L_165 - .L_164)
	.align		4
.L_164:
        /*02ec*/ 	.word	index@(_Z35group_norm_nhwc_fwd_one_pass_kernelI11Bf16IOBf16WLi64ELi14ELi224EEv26Group_norm_nhwc_fwd_params)
        /*02f0*/ 	.word	0x00000020


	//----- nvinfo : EIATTR_FRAME_SIZE
	.align		4
.L_165:
        /*02f4*/ 	.byte	0x04, 0x11
        /*02f6*/ 	.short	(.L_167 - .L_166)
	.align		4
.L_166:
        /*02f8*/ 	.word	index@(_Z35group_norm_nhwc_fwd_one_pass_kernelI11Bf16IOBf16WLi64ELi14ELi224EEv26Group_norm_nhwc_fwd_params)
        /*02fc*/ 	.word	0x00000000


	//----- nvinfo : EIATTR_REGCOUNT
	.align		4
.L_167:
        /*0300*/ 	.byte	0x04, 0x2f
        /*0302*/ 	.short	(.L_169 - .L_168)
	.align		4
.L_168:
        /*0304*/ 	.word	index@(_Z35group_norm_nhwc_fwd_one_pass_kernelI11Bf16IOFp32WLi512ELi14ELi224EEv26Group_norm_nhwc_fwd_params)
        /*0308*/ 	.word	0x00000044


	//----- nvinfo : EIATTR_FRAME_SIZE
	.align		4
.L_169:
        /*030c*/ 	.byte	0x04, 0x11
        /*030e*/ 	.short	(.L_171 - .L_170)
	.align		4
.L_170:
        /*0310*/ 	.word	index@(_Z35group_norm_nhwc_fwd_one_pass_kernelI11Bf16IOFp32WLi512ELi14ELi224EEv26Group_norm_nhwc_fwd_params)
        /*0314*/ 	.word	0x00000000


	//----- nvinfo : EIATTR_REGCOUNT
	.align		4
.L_171:
        /*0318*/ 	.byte	0x04, 0x2f
        /*031a*/ 	.short	(.L_173 - .L_172)
	.align		4
.L_172:
        /*031c*/ 	.word	index@(_Z35group_norm_nhwc_fwd_one_pass_kernelI11Bf16IOFp32WLi256ELi14ELi224EEv26Group_norm_nhwc_fwd_params)
        /*0320*/ 	.word	0x00000028


	//----- nvinfo : EIATTR_FRAME_SIZE
	.align		4
.L_173:
        /*0324*/ 	.byte	0x04, 0x11
        /*0326*/ 	.short	(.L_175 - .L_174)
	.align		4
.L_174:
        /*0328*/ 	.word	index@(_Z35group_norm_nhwc_fwd_one_pass_kernelI11Bf16IOFp32WLi256ELi14ELi224EEv26Group_norm_nhwc_fwd_params)
        /*032c*/ 	.word	0x00000000


	//----- nvinfo : EIATTR_REGCOUNT
	.align		4
.L_175:
        /*0330*/ 	.byte	0x04, 0x2f
        /*0332*/ 	.short	(.L_177 - .L_176)
	.align		4
.L_176:
        /*0334*/ 	.word	index@(_Z35group_norm_nhwc_fwd_one_pass_kernelI11Bf16IOFp32WLi128ELi14ELi224EEv26Group_norm_nhwc_fwd_params)
        /*0338*/ 	.word	0x00000020


	//----- nvinfo : EIATTR_FRAME_SIZE
	.align		4
.L_177:
        /*033c*/ 	.byte	0x04, 0x11
        /*033e*/ 	.short	(.L_179 - .L_178)
	.align		4
.L_178:
        /*0340*/ 	.word	index@(_Z35group_norm_nhwc_fwd_one_pass_kernelI11Bf16IOFp32WLi128ELi14ELi224EEv26Group_norm_nhwc_fwd_params)
        /*0344*/ 	.word	0x00000000


	//----- nvinfo : EIATTR_REGCOUNT
	.align		4
.L_179:
        /*0348*/ 	.byte	0x04, 0x2f
        /*034a*/ 	.short	(.L_181 - .L_180)
	.align		4
.L_180:
        /*034c*/ 	.word	index@(_Z35group_norm_nhwc_fwd_one_pass_kernelI11Bf16IOFp32WLi64ELi14ELi224EEv26Group_norm_nhwc_fwd_params)
        /*0350*/ 	.word	0x0000001e


	//----- nvinfo : EIATTR_FRAME_SIZE
	.align		4
.L_181:
        /*0354*/ 	.byte	0x04, 0x11
        /*0356*/ 	.short	(.L_183 - .L_182)
	.align		4
.L_182:
        /*0358*/ 	.word	index@(_Z35group_norm_nhwc_fwd_one_pass_kernelI11Bf16IOFp32WLi64ELi14ELi224EEv26Group_norm_nhwc_fwd_params)
        /*035c*/ 	.word	0x00000000


	//----- nvinfo : EIATTR_REGCOUNT
	.align		4
.L_183:
        /*0360*/ 	.byte	0x04, 0x2f
        /*0362*/ 	.short	(.L_185 - .L_184)
	.align		4
.L_184:
        /*0364*/ 	.word	index@(_Z35group_norm_nhwc_bwd_one_pass_kernelI11Fp32IOFp16WLi512ELi14ELi224EEv26Group_norm_nhwc_bwd_params)
        /*0368*/ 	.word	0x00000080


	//----- nvinfo : EIATTR_FRAME_SIZE
	.align		4
.L_185:
        /*036c*/ 	.byte	0x04, 0x11
        /*036e*/ 	.short	(.L_187 - .L_186)
	.align		4
.L_186:
        /*0370*/ 	.word	index@(_Z35group_norm_nhwc_bwd_one_pass_kernelI11Fp32IOFp16WLi512ELi14ELi224EEv26Group_norm_nhwc_bwd_params)
        /*0374*/ 	.word	0x00000000


	//----- nvinfo : EIATTR_REGCOUNT
	.align		4
.L_187:
        /*0378*/ 	.byte	0x04, 0x2f
        /*037a*/ 	.short	(.L_189 - .L_188)
	.align		4
.L_188:
        /*037c*/ 	.word	index@(_Z35group_norm_nhwc_bwd_one_pass_kernelI11Fp32IOFp16WLi256ELi14ELi224EEv26Group_norm_nhwc_bwd_params)
        /*0380*/ 	.word	0x00000048


	//----- nvinfo : EIATTR_FRAME_SIZE
	.align		4
.L_189:
        /*0384*/ 	.byte	0x04, 0x11
        /*0386*/ 	.short	(.L_191 - .L_190)
	.align		4
.L_190:
        /*0388*/ 	.word	index@(_Z35group_norm_nhwc_bwd_one_pass_kernelI11Fp32IOFp16WLi256ELi14ELi224EEv26Group_norm_nhwc_bwd_params)
        /*038c*/ 	.word	0x00000000


	//----- nvinfo : EIATTR_REGCOUNT
	.align		4
.L_191:
        /*0390*/ 	.byte	0x04, 0x2f
        /*0392*/ 	.short	(.L_193 - .L_192)
	.align		4
.L_192:
        /*0394*/ 	.word	index@(_Z35group_norm_nhwc_bwd_one_pass_kernelI11Fp32IOFp16WLi128ELi14ELi224EEv26Group_norm_nhwc_bwd_params)
        /*0398*/ 	.word	0x00000038


	//----- nvinfo : EIATTR_FRAME_SIZE
	.align		4
.L_193:
        /*039c*/ 	.byte	0x04, 0x11
        /*039e*/ 	.short	(.L_195 - .L_194)
	.align		4
.L_194:
        /*03a0*/ 	.word	index@(_Z35group_norm_nhwc_bwd_one_pass_kernelI11Fp32IOFp16WLi128ELi14ELi224EEv26Group_norm_nhwc_bwd_params)
        /*03a4*/ 	.word	0x00000000


	//----- nvinfo : EIATTR_REGCOUNT
	.align		4
.L_195:
        /*03a8*/ 	.byte	0x04, 0x2f
        /*03aa*/ 	.short	(.L_197 - .L_196)
	.align		4
.L_196:
        /*03ac*/ 	.word	index@(_Z35group_norm_nhwc_bwd_one_pass_kernelI11Fp32IOFp16WLi64ELi14ELi224EEv26Group_norm_nhwc_bwd_params)
        /*03b0*/ 	.word	0x00000038


	//----- nvinfo : EIATTR_FRAME_SIZE
	.align		4
.L_197:
        /*03b4*/ 	.byte	0x04, 0x11
        /*03b6*/ 	.short	(.L_199 - .L_198)
	.align		4
.L_198:
        /*03b8*/ 	.word	index@(_Z35group_norm_nhwc_bwd_one_pass_kernelI11Fp32IOFp16WLi64ELi14ELi224EEv26Group_norm_nhwc_bwd_params)
        /*03bc*/ 	.word	0x00000000


	//----- nvinfo : EIATTR_REGCOUNT
	.align		4
.L_199:
        /*03c0*/ 	.byte	0x04, 0x2f
        /*03c2*/ 	.short	(.L_201 - .L_200)
	.align		4
.L_200:
        /*03c4*/ 	.word	index@(_Z35group_norm_nhwc_bwd_one_pass_kernelI11Fp32IOBf16WLi512ELi14ELi224EEv26Group_norm_nhwc_bwd_params)
        /*03c8*/ 	.word	0x00000080


	//----- nvinfo : EIATTR_FRAME_SIZE
	.align		4
.L_201:
        /*03cc*/ 	.byte	0x04, 0x11
        /*03ce*/ 	.short	(.L_203 - .L_202)
	.align		4
.L_202:
        /*03d0*/ 	.word	index@(_Z35group_norm_nhwc_bwd_one_pass_kernelI11Fp32IOBf16WLi512ELi14ELi224EEv26Group_norm_nhwc_bwd_params)
        /*03d4*/ 	.word	0x00000000


	//----- nvinfo : EIATTR_REGCOUNT
	.align		4
.L_203:
        /*03d8*/ 	.byte	0x04, 0x2f
        /*03da*/ 	.short	(.L_205 - .L_204)
	.align		4
.L_204:
        /*03dc*/ 	.word	index@(_Z35group_norm_nhwc_bwd_one_pass_kernelI11Fp32IOBf16WLi256ELi14ELi224EEv26Group_norm_nhwc_bwd_params)
        /*03e0*/ 	.word	0x00000048


	//----- nvinfo : EIATTR_FRAME_SIZE
	.align		4
.L_205:
        /*03e4*/ 	.byte	0x04, 0x11
        /*03e6*/ 	.short	(.L_207 - .L_206)
	.align		4
.L_206:
        /*03e8*/ 	.word	index@(_Z35group_norm_nhwc_bwd_one_pass_kernelI11Fp32IOBf16WLi256ELi14ELi224EEv26Group_norm_nhwc_bwd_params)
        /*03ec*/ 	.word	0x00000000


	//----- nvinfo : EIATTR_REGCOUNT
	.align		4
.L_207:
        /*03f0*/ 	.byte	0x04, 0x2f
        /*03f2*/ 	.short	(.L_209 - .L_208)
	.align		4
.L_208:
        /*03f4*/ 	.word	index@(_Z35group_norm_nhwc_bwd_one_pass_kernelI11Fp32IOBf16WLi128ELi14ELi224EEv26Group_norm_nhwc_bwd_params)
        /*03f8*/ 	.word	0x00000038


	//----- nvinfo : EIATTR_FRAME_SIZE
	.align		4
.L_209:
        /*03fc*/ 	.byte	0x04, 0x11
        /*03fe*/ 	.short	(.L_211 - .L_210)
	.align		4
.L_210:
        /*0400*/ 	.word	index@(_Z35group_norm_nhwc_bwd_one_pass_kernelI11Fp32IOBf16WLi128ELi14ELi224EEv26Group_norm_nhwc_bwd_params)
        /*0404*/ 	.word	0x00000000


	//----- nvinfo : EIATTR_REGCOUNT
	.align		4
.L_211:
        /*0408*/ 	.byte	0x04, 0x2f
        /*040a*/ 	.short	(.L_213 - .L_212)
	.align		4
.L_212:
        /*040c*/ 	.word	index@(_Z35group_norm_nhwc_bwd_one_pass_kernelI11Fp32IOBf16WLi64ELi14ELi224EEv26Group_norm_nhwc_bwd_params)
        /*0410*/ 	.word	0x00000038


	//----- nvinfo : EIATTR_FRAME_SIZE
	.align		4
.L_213:
        /*0414*/ 	.byte	0x04, 0x11
        /*0416*/ 	.short	(.L_215 - .L_214)
	.align		4
.L_214:
        /*0418*/ 	.word	index@(_Z35group_norm_nhwc_bwd_one_pass_kernelI11Fp32IOBf16WLi64ELi14ELi224EEv26Group_norm_nhwc_bwd_params)
        /*041c*/ 	.word	0x00000000


	//----- nvinfo : EIATTR_REGCOUNT
	.align		4
.L_215:
        /*0420*/ 	.byte	0x04, 0x2f
        /*0422*/ 	.short	(.L_217 - .L_216)
	.align		4
.L_216:
        /*0424*/ 	.word	index@(_Z35group_norm_nhwc_bwd_one_pass_kernelI11Fp32IOFp32WLi512ELi14ELi224EEv26Group_norm_nhwc_bwd_params)
        /*0428*/ 	.word	0x00000080


	//----- nvinfo : EIATTR_FRAME_SIZE
	.align		4
.L_217:
        /*042c*/ 	.byte	0x04, 0x11
        /*042e*/ 	.short	(.L_219 - .L_218)
	.align		4
.L_218:
        /*0430*/ 	.word	index@(_Z35group_norm_nhwc_bwd_one_pass_kernelI11Fp32IOFp32WLi512ELi14ELi224EEv26Group_norm_nhwc_bwd_params)
        /*0434*/ 	.word	0x00000000


	//----- nvinfo : EIATTR_REGCOUNT
	.align		4
.L_219:
        /*0438*/ 	.byte	0x04, 0x2f
        /*043a*/ 	.short	(.L_221 - .L_220)
	.align		4
.L_220:
        /*043c*/ 	.word	index@(_Z35group_norm_nhwc_bwd_one_pass_kernelI11Fp32IOFp32WLi256ELi14ELi224EEv26Group_norm_nhwc_bwd_params)
        /*0440*/ 	.word	0x00000048


	//----- nvinfo : EIATTR_FRAME_SIZE
	.align		4
.L_221:
        /*0444*/ 	.byte	0x04, 0x11
        /*0446*/ 	.short	(.L_223 - .L_222)
	.align		4
.L_222:
        /*0448*/ 	.word	index@(_Z35group_norm_nhwc_bwd_one_pass_kernelI11Fp32IOFp32WLi256ELi14ELi224EEv26Group_norm_nhwc_bwd_params)
        /*044c*/ 	.word	0x00000000


	//----- nvinfo : EIATTR_REGCOUNT
	.align		4
.L_223:
        /*0450*/ 	.byte	0x04, 0x2f
        /*0452*/ 	.short	(.L_225 - .L_224)
	.align		4
.L_224:
        /*0454*/ 	.word	index@(_Z35group_norm_nhwc_bwd_one_pass_kernelI11Fp32IOFp32WLi128ELi14ELi224EEv26Group_norm_nhwc_bwd_params)
        /*0458*/ 	.word	0x00000038


	//----- nvinfo : EIATTR_FRAME_SIZE
	.align		4
.L_225:
        /*045c*/ 	.byte	0x04, 0x11
        /*045e*/ 	.short	(.L_227 - .L_226)
	.align		4
.L_226:
        /*0460*/ 	.word	index@(_Z35group_norm_nhwc_bwd_one_pass_kernelI11Fp32IOFp32WLi128ELi14ELi224EEv26Group_norm_nhwc_bwd_params)
        /*0464*/ 	.word	0x00000000


	//----- nvinfo : EIATTR_REGCOUNT
	.align		4
.L_227:
        /*0468*/ 	.byte	0x04, 0x2f
        /*046a*/ 	.short	(.L_229 - .L_228)
	.align		4
.L_228:
        /*046c*/ 	.word	index@(_Z35group_norm_nhwc_bwd_one_pass_kernelI11Fp32IOFp32WLi64ELi14ELi224EEv26Group_norm_nhwc_bwd_params)
        /*0470*/ 	.word	0x00000038


	//----- nvinfo : EIATTR_FRAME_SIZE
	.align		4
.L_229:
        /*0474*/ 	.byte	0x04, 0x11
        /*0476*/ 	.short	(.L_231 - .L_230)
	.align		4
.L_230:
        /*0478*/ 	.word	index@(_Z35group_norm_nhwc_bwd_one_pass_kernelI11Fp32IOFp32WLi64ELi14ELi224EEv26Group_norm_nhwc_bwd_params)
        /*047c*/ 	.word	0x00000000


	//----- nvinfo : EIATTR_REGCOUNT
	.align		4
.L_231:
        /*0480*/ 	.byte	0x04, 0x2f
        /*0482*/ 	.short	(.L_233 - .L_232)
	.align		4
.L_232:
        /*0484*/ 	.word	index@(_Z35group_norm_nhwc_bwd_one_pass_kernelI11Fp16IOFp16WLi512ELi14ELi224EEv26Group_norm_nhwc_bwd_params)
        /*0488*/ 	.word	0x00000080


	//----- nvinfo : EIATTR_FRAME_SIZE
	.align		4
.L_233:
        /*048c*/ 	.byte	0x04, 0x11
        /*048e*/ 	.short	(.L_235 - .L_234)
	.align		4
.L_234:
        /*0490*/ 	.word	index@(_Z35group_norm_nhwc_bwd_one_pass_kernelI11Fp16IOFp16WLi512ELi14ELi224EEv26Group_norm_nhwc_bwd_params)
        /*0494*/ 	.word	0x00000000


	//----- nvinfo : EIATTR_REGCOUNT
	.align		4
.L_235:
        /*0498*/ 	.byte	0x04, 0x2f
        /*049a*/ 	.short	(.L_237 - .L_236)
	.align		4
.L_236:
        /*049c*/ 	.word	index@(_Z35group_norm_nhwc_bwd_one_pass_kernelI11Fp16IOFp16WLi256ELi14ELi224EEv26Group_norm_nhwc_bwd_params)
        /*04a0*/ 	.word	0x00000048


	//----- nvinfo : EIATTR_FRAME_SIZE
	.align		4
.L_237:
        /*04a4*/ 	.byte	0x04, 0x11
        /*04a6*/ 	.short	(.L_239 - .L_238)
	.align		4
.L_238:
        /*04a8*/ 	.word	index@(_Z35group_norm_nhwc_bwd_one_pass_kernelI11Fp16IOFp16WLi256ELi14ELi224EEv26Group_norm_nhwc_bwd_params)
        /*04ac*/ 	.word	0x00000000


	//----- nvinfo : EIATTR_REGCOUNT
	.align		4
.L_239:
        /*04b0*/ 	.byte	0x04, 0x2f
        /*04b2*/ 	.short	(.L_241 - .L_240)
	.align		4
.L_240:
        /*04b4*/ 	.word	index@(_Z35group_norm_nhwc_bwd_one_pass_kernelI11Fp16IOFp16WLi128ELi14ELi224EEv26Group_norm_nhwc_bwd_params)
        /*04b8*/ 	.word	0x00000038


	//----- nvinfo : EIATTR_FRAME_SIZE
	.align		4
.L_241:
        /*04bc*/ 	.byte	0x04, 0x11
        /*04be*/ 	.short	(.L_243 - .L_242)
	.align		4
.L_242:
        /*04c0*/ 	.word	index@(_Z35group_norm_nhwc_bwd_one_pass_kernelI11Fp16IOFp16WLi128ELi14ELi224EEv26Group_norm_nhwc_bwd_params)
        /*04c4*/ 	.word	0x00000000


	//----- nvinfo : EIATTR_REGCOUNT
	.align		4
.L_243:
        /*04c8*/ 	.byte	0x04, 0x2f
        /*04ca*/ 	.short	(.L_245 - .L_244)
	.align		4
.L_244:
        /*04cc*/ 	.word	index@(_Z35group_norm_nhwc_bwd_one_pass_kernelI11Fp16IOFp16WLi64ELi14ELi224EEv26Group_norm_nhwc_bwd_params)
        /*04d0*/ 	.word	0x00000038


	//----- nvinfo : EIATTR_FRAME_SIZE
	.align		4
.L_245:
        /*04d4*/ 	.byte	0x04, 0x11
        /*04d6*/ 	.short	(.L_247 - .L_246)
	.align		4
.L_246:
        /*04d8*/ 	.word	index@(_Z35group_norm_nhwc_bwd_one_pass_kernelI11Fp16IOFp16WLi64ELi14ELi224EEv26Group_norm_nhwc_bwd_params)
        /*04dc*/ 	.word	0x00000000


	//----- nvinfo : EIATTR_REGCOUNT
	.align		4
.L_247:
        /*04e0*/ 	.byte	0x04, 0x2f
        /*04e2*/ 	.short	(.L_249 - .L_248)
	.align		4
.L_248:
        /*04e4*/ 	.word	index@(_Z35group_norm_nhwc_bwd_one_pass_kernelI11Fp16IOBf16WLi512ELi14ELi224EEv26Group_norm_nhwc_bwd_params)
        /*04e8*/ 	.word	0x00000080


	//----- nvinfo : EIATTR_FRAME_SIZE
	.align		4
.L_249:
        /*04ec*/ 	.byte	0x04, 0x11
        /*04ee*/ 	.short	(.L_251 - .L_250)
	.align		4
.L_250:
        /*04f0*/ 	.word	index@(_Z35group_norm_nhwc_bwd_one_pass_kernelI11Fp16IOBf16WLi512ELi14ELi224EEv26Group_norm_nhwc_bwd_params)
        /*04f4*/ 	.word	0x00000000


	//----- nvinfo : EIATTR_REGCOUNT
	.align		4
.L_251:
        /*04f8*/ 	.byte	0x04, 0x2f
        /*04fa*/ 	.short	(.L_253 - .L_252)
	.align		4
.L_252:
        /*04fc*/ 	.word	index@(_Z35group_norm_nhwc_bwd_one_pass_kernelI11Fp16IOBf16WLi256ELi14ELi224EEv26Group_norm_nhwc_bwd_params)
        /*0500*/ 	.word	0x00000048


	//----- nvinfo : EIATTR_FRAME_SIZE
	.align		4
.L_253:
        /*0504*/ 	.byte	0x04, 0x11
        /*0506*/ 	.short	(.L_255 - .L_254)
	.align		4
.L_254:
        /*0508*/ 	.word	index@(_Z35group_norm_nhwc_bwd_one_pass_kernelI11Fp16IOBf16WLi256ELi14ELi224EEv26Group_norm_nhwc_bwd_params)
        /*050c*/ 	.word	0x00000000


	//----- nvinfo : EIATTR_REGCOUNT
	.align		4
.L_255:
        /*0510*/ 	.byte	0x04, 0x2f
        /*0512*/ 	.short	(.L_257 - .L_256)
	.align		4
.L_256:
        /*0514*/ 	.word	index@(_Z35group_norm_nhwc_bwd_one_pass_kernelI11Fp16IOBf16WLi128ELi14ELi224EEv26Group_norm_nhwc_bwd_params)
        /*0518*/ 	.word	0x00000038


	//----- nvinfo : EIATTR_FRAME_SIZE
	.align		4
.L_257:
        /*051c*/ 	.byte	0x04, 0x11
        /*051e*/ 	.short	(.L_259 - .L_258)
	.align		4
.L_258:
        /*0520*/ 	.word	index@(_Z35group_norm_nhwc_bwd_one_pass_kernelI11Fp16IOBf16WLi128ELi14ELi224EEv26Group_norm_nhwc_bwd_params)
        /*0524*/ 	.word	0x00000000


	//----- nvinfo : EIATTR_REGCOUNT
	.align		4
.L_259:
        /*0528*/ 	.byte	0x04, 0x2f
        /*052a*/ 	.short	(.L_261 - .L_260)
	.align		4
.L_260:
        /*052c*/ 	.word	index@(_Z35group_norm_nhwc_bwd_one_pass_kernelI11Fp16IOBf16WLi64ELi14ELi224EEv26Group_norm_nhwc_bwd_params)
        /*0530*/ 	.word	0x00000038


	//----- nvinfo : EIATTR_FRAME_SIZE
	.align		4
.L_261:
        /*0534*/ 	.byte	0x04, 0x11
        /*0536*/ 	.short	(.L_263 - .L_262)
	.align		4
.L_262:
        /*0538*/ 	.word	index@(_Z35group_norm_nhwc_bwd_one_pass_kernelI11Fp16IOBf16WLi64ELi14ELi224EEv26Group_norm_nhwc_bwd_params)
        /*053c*/ 	.word	0x00000000


	//----- nvinfo : EIATTR_REGCOUNT
	.align		4
.L_263:
        /*0540*/ 	.byte	0x04, 0x2f
        /*0542*/ 	.short	(.L_265 - .L_264)
	.align		4
.L_264:
        /*0544*/ 	.word	index@(_Z35group_norm_nhwc_bwd_one_pass_kernelI11Fp16IOFp32WLi512ELi14ELi224EEv26Group_norm_nhwc_bwd_params)
        /*0548*/ 	.word	0x00000080


	//----- nvinfo : EIATTR_FRAME_SIZE
	.align		4
.L_265:
        /*054c*/ 	.byte	0x04, 0x11
        /*054e*/ 	.short	(.L_267 - .L_266)
	.align		4
.L_266:
        /*0550*/ 	.word	index@(_Z35group_norm_nhwc_bwd_one_pass_kernelI11Fp16IOFp32WLi512ELi14ELi224EEv26Group_norm_nhwc_bwd_params)
        /*0554*/ 	.word	0x00000000


	//----- nvinfo : EIATTR_REGCOUNT
	.align		4
.L_267:
        /*0558*/ 	.byte	0x04, 0x2f
        /*055a*/ 	.short	(.L_269 - .L_268)
	.align		4
.L_268:
        /*055c*/ 	.word	index@(_Z35group_norm_nhwc_bwd_one_pass_kernelI11Fp16IOFp32WLi256ELi14ELi224EEv26Group_norm_nhwc_bwd_params)
        /*0560*/ 	.word	0x00000038


	//----- nvinfo : EIATTR_FRAME_SIZE
	.align		4
.L_269:
        /*0564*/ 	.byte	0x04, 0x11
        /*0566*/ 	.short	(.L_271 - .L_270)
	.align		4
.L_270:
        /*0568*/ 	.word	index@(_Z35group_norm_nhwc_bwd_one_pass_kernelI11Fp16IOFp32WLi256ELi14ELi224EEv26Group_norm_nhwc_bwd_params)
        /*056c*/ 	.word	0x00000000


	//----- nvinfo : EIATTR_REGCOUNT
	.align		4
.L_271:
        /*0570*/ 	.byte	0x04, 0x2f
        /*0572*/ 	.short	(.L_273 - .L_272)
	.align		4
.L_272:
        /*0574*/ 	.word	index@(_Z35group_norm_nhwc_bwd_one_pass_kernelI11Fp16IOFp32WLi128ELi14ELi224EEv26Group_norm_nhwc_bwd_params)
        /*0578*/ 	.word	0x00000038


	//----- nvinfo : EIATTR_FRAME_SIZE
	.align		4
.L_273:
        /*057c*/ 	.byte	0x04, 0x11
        /*057e*/ 	.short	(.L_275 - .L_274)
	.align		4
.L_274:
        /*0580*/ 	.word	index@(_Z35group_norm_nhwc_bwd_one_pass_kernelI11Fp16IOFp32WLi128ELi14ELi224EEv26Group_norm_nhwc_bwd_params)
        /*0584*/ 	.word	0x00000000


	//----- nvinfo : EIATTR_REGCOUNT
	.align		4
.L_275:
        /*0588*/ 	.byte	0x04, 0x2f
        /*058a*/ 	.short	(.L_277 - .L_276)
	.align		4
.L_276:
        /*058c*/ 	.word	index@(_Z35group_norm_nhwc_bwd_one_pass_kernelI11Fp16IOFp32WLi64ELi14ELi224EEv26Group_norm_nhwc_bwd_params)
        /*0590*/ 	.word	0x00000038


	//----- nvinfo : EIATTR_FRAME_SIZE
	.align		4
.L_277:
        /*0594*/ 	.byte	0x04, 0x11
        /*0596*/ 	.short	(.L_279 - .L_278)
	.align		4
.L_278:
        /*0598*/ 	.word	index@(_Z35group_norm_nhwc_bwd_one_pass_kernelI11Fp16IOFp32WLi64ELi14ELi224EEv26Group_norm_nhwc_bwd_params)
        /*059c*/ 	.word	0x00000000


	//----- nvinfo : EIATTR_REGCOUNT
	.align		4
.L_279:
        /*05a0*/ 	.byte	0x04, 0x2f
        /*05a2*/ 	.short	(.L_281 - .L_280)
	.align		4
.L_280:
        /*05a4*/ 	.word	index@(_Z35group_norm_nhwc_bwd_one_pass_kernelI11Bf16IOFp16WLi512ELi14ELi224EEv26Group_norm_nhwc_bwd_params)
        /*05a8*/ 	.word	0x00000080


	//----- nvinfo : EIATTR_FRAME_SIZE
	.align		4
.L_281:
        /*05ac*/ 	.byte	0x04, 0x11
        /*05ae*/ 	.short	(.L_283 - .L_282)
	.align		4
.L_282:
        /*05b0*/ 	.word	index@(_Z35group_norm_nhwc_bwd_one_pass_kernelI11Bf16IOFp16WLi512ELi14ELi224EEv26Group_norm_nhwc_bwd_params)
        /*05b4*/ 	.word	0x00000000


	//----- nvinfo : EIATTR_REGCOUNT
	.align		4
.L_283:
        /*05b8*/ 	.byte	0x04, 0x2f
        /*05ba*/ 	.short	(.L_285 - .L_284)
	.align		4
.L_284:
        /*05bc*/ 	.word	index@(_Z35group_norm_nhwc_bwd_one_pass_kernelI11Bf16IOFp16WLi256ELi14ELi224EEv26Group_norm_nhwc_bwd_params)
        /*05c0*/ 	.word	0x00000048


	//----- nvinfo : EIATTR_FRAME_SIZE
	.align		4
.L_285:
        /*05c4*/ 	.byte	0x04, 0x11
        /*05c6*/ 	.short	(.L_287 - .L_286)
	.align		4
.L_286:
        /*05c8*/ 	.word	index@(_Z35group_norm_nhwc_bwd_one_pass_kernelI11Bf16IOFp16WLi256ELi14ELi224EEv26Group_norm_nhwc_bwd_params)
        /*05cc*/ 	.word	0x00000000


	//----- nvinfo : EIATTR_REGCOUNT
	.align		4
.L_287:
        /*05d0*/ 	.byte	0x04, 0x2f
        /*05d2*/ 	.short	(.L_289 - .L_288)
	.align		4
.L_288:
        /*05d4*/ 	.word	index@(_Z35group_norm_nhwc_bwd_one_pass_kernelI11Bf16IOFp16WLi128ELi14ELi224EEv26Group_norm_nhwc_bwd_params)
        /*05d8*/ 	.word	0x00000038


	//----- nvinfo : EIATTR_FRAME_SIZE
	.align		4
.L_289:
        /*05dc*/ 	.byte	0x04, 0x11
        /*05de*/ 	.short	(.L_291 - .L_290)
	.align		4
.L_290:
        /*05e0*/ 	.word	index@(_Z35group_norm_nhwc_bwd_one_pass_kernelI11Bf16IOFp16WLi128ELi14ELi224EEv26Group_norm_nhwc_bwd_params)
        /*05e4*/ 	.word	0x00000000


	//----- nvinfo : EIATTR_REGCOUNT
	.align		4
.L_291:
        /*05e8*/ 	.byte	0x04, 0x2f
        /*05ea*/ 	.short	(.L_293 - .L_292)
	.align		4
.L_292:
        /*05ec*/ 	.word	index@(_Z35group_norm_nhwc_bwd_one_pass_kernelI11Bf16IOFp16WLi64ELi14ELi224EEv26Group_norm_nhwc_bwd_params)
        /*05f0*/ 	.word	0x00000038


	//----- nvinfo : EIATTR_FRAME_SIZE
	.align		4
.L_293:
        /*05f4*/ 	.byte	0x04, 0x11
        /*05f6*/ 	.short	(.L_295 - .L_294)
	.align		4
.L_294:
        /*05f8*/ 	.word	index@(_Z35group_norm_nhwc_bwd_one_pass_kernelI11Bf16IOFp16WLi64ELi14ELi224EEv26Group_norm_nhwc_bwd_params)
        /*05fc*/ 	.word	0x00000000


	//----- nvinfo : EIATTR_REGCOUNT
	.align		4
.L_295:
        /*0600*/ 	.byte	0x04, 0x2f
        /*0602*/ 	.short	(.L_297 - .L_296)
	.align		4
.L_296:
        /*0604*/ 	.word	index@(_Z35group_norm_nhwc_bwd_one_pass_kernelI11Bf16IOBf16WLi512ELi14ELi224EEv26Group_norm_nhwc_bwd_params)
        /*0608*/ 	.word	0x00000080


	//----- nvinfo : EIATTR_FRAME_SIZE
	.align		4
.L_297:
        /*060c*/ 	.byte	0x04, 0x11
        /*060e*/ 	.short	(.L_299 - .L_298)
	.align		4
.L_298:
        /*0610*/ 	.word	index@(_Z35group_norm_nhwc_bwd_one_pass_kernelI11Bf16IOBf16WLi512ELi14ELi224EEv26Group_norm_nhwc_bwd_params)
        /*0614*/ 	.word	0x00000000


	//----- nvinfo : EIATTR_REGCOUNT
	.align		4
.L_299:
        /*0618*/ 	.byte	0x04, 0x2f
        /*061a*/ 	.short	(.L_301 - .L_300)
	.align		4
.L_300:
        /*061c*/ 	.word	index@(_Z35group_norm_nhwc_bwd_one_pass_kernelI11Bf16IOBf16WLi256ELi14ELi224EEv26Group_norm_nhwc_bwd_params)
        /*0620*/ 	.word	0x00000048


	//----- nvinfo : EIATTR_FRAME_SIZE
	.align		4
.L_301:
        /*0624*/ 	.byte	0x04, 0x11
        /*0626*/ 	.short	(.L_303 - .L_302)
	.align		4
.L_302:
        /*0628*/ 	.word	index@(_Z35group_norm_nhwc_bwd_one_pass_kernelI11Bf16IOBf16WLi256ELi14ELi224EEv26Group_norm_nhwc_bwd_params)
        /*062c*/ 	.word	0x00000000


	//----- nvinfo : EIATTR_REGCOUNT
	.align		4
.L_303:
        /*0630*/ 	.byte	0x04, 0x2f
        /*0632*/ 	.short	(.L_305 - .L_304)
	.align		4
.L_304:
        /*0634*/ 	.word	index@(_Z35group_norm_nhwc_bwd_one_pass_kernelI11Bf16IOBf16WLi128ELi14ELi224EEv26Group_norm_nhwc_bwd_params)
        /*0638*/ 	.word	0x00000038


	//----- nvinfo : EIATTR_FRAME_SIZE
	.align		4
.L_305:
        /*063c*/ 	.byte	0x04, 0x11
        /*063e*/ 	.short	(.L_307 - .L_306)
	.align		4
.L_306:
        /*0640*/ 	.word	index@(_Z35group_norm_nhwc_bwd_one_pass_kernelI11Bf16IOBf16WLi128ELi14ELi224EEv26Group_norm_nhwc_bwd_params)
        /*0644*/ 	.word	0x00000000


	//----- nvinfo : EIATTR_REGCOUNT
	.align		4
.L_307:
        /*0648*/ 	.byte	0x04, 0x2f
        /*064a*/ 	.short	(.L_309 - .L_308)
	.align		4
.L_308:
        /*064c*/ 	.word	index@(_Z35group_norm_nhwc_bwd_one_pass_kernelI11Bf16IOBf16WLi64ELi14ELi224EEv26Group_norm_nhwc_bwd_params)
        /*0650*/ 	.word	0x00000038


	//----- nvinfo : EIATTR_FRAME_SIZE
	.align		4
.L_309:
        /*0654*/ 	.byte	0x04, 0x11
        /*0656*/ 	.short	(.L_311 - .L_310)
	.align		4
.L_310:
        /*0658*/ 	.word	index@(_Z35group_norm_nhwc_bwd_one_pass_kernelI11Bf16IOBf16WLi64ELi14ELi224EEv26Group_norm_nhwc_bwd_params)
        /*065c*/ 	.word	0x00000000


	//----- nvinfo : EIATTR_REGCOUNT
	.align		4
.L_311:
        /*0660*/ 	.byte	0x04, 0x2f
        /*0662*/ 	.short	(.L_313 - .L_312)
	.align		4
.L_312:
        /*0664*/ 	.word	index@(_Z35group_norm_nhwc_bwd_one_pass_kernelI11Bf16IOFp32WLi512ELi14ELi224EEv26Group_norm_nhwc_bwd_params)
        /*0668*/ 	.word	0x00000080


	//----- nvinfo : EIATTR_FRAME_SIZE
	.align		4
.L_313:
        /*066c*/ 	.byte	0x04, 0x11
        /*066e*/ 	.short	(.L_315 - .L_314)
	.align		4
.L_314:
        /*0670*/ 	.word	index@(_Z35group_norm_nhwc_bwd_one_pass_kernelI11Bf16IOFp32WLi512ELi14ELi224EEv26Group_norm_nhwc_bwd_params)
        /*0674*/ 	.word	0x00000000


	//----- nvinfo : EIATTR_REGCOUNT
	.align		4
.L_315:
        /*0678*/ 	.byte	0x04, 0x2f
        /*067a*/ 	.short	(.L_317 - .L_316)
	.align		4
.L_316:
        /*067c*/ 	.word	index@(_Z35group_norm_nhwc_bwd_one_pass_kernelI11Bf16IOFp32WLi256ELi14ELi224EEv26Group_norm_nhwc_bwd_params)
        /*0680*/ 	.word	0x00000048


	//----- nvinfo : EIATTR_FRAME_SIZE
	.align		4
.L_317:
        /*0684*/ 	.byte	0x04, 0x11
        /*0686*/ 	.short	(.L_319 - .L_318)
	.align		4
.L_318:
        /*0688*/ 	.word	index@(_Z35group_norm_nhwc_bwd_one_pass_kernelI11Bf16IOFp32WLi256ELi14ELi224EEv26Group_norm_nhwc_bwd_params)
        /*068c*/ 	.word	0x00000000


	//----- nvinfo : EIATTR_REGCOUNT
	.align		4
.L_319:
        /*0690*/ 	.byte	0x04, 0x2f
        /*0692*/ 	.short	(.L_321 - .L_320)
	.align		4
.L_320:
        /*0694*/ 	.word	index@(_Z35group_norm_nhwc_bwd_one_pass_kernelI11Bf16IOFp32WLi128ELi14ELi224EEv26Group_norm_nhwc_bwd_params)
        /*0698*/ 	.word	0x00000038


	//----- nvinfo : EIATTR_FRAME_SIZE
	.align		4
.L_321:
        /*069c*/ 	.byte	0x04, 0x11
        /*069e*/ 	.short	(.L_323 - .L_322)
	.align		4
.L_322:
        /*06a0*/ 	.word	index@(_Z35group_norm_nhwc_bwd_one_pass_kernelI11Bf16IOFp32WLi128ELi14ELi224EEv26Group_norm_nhwc_bwd_params)
        /*06a4*/ 	.word	0x00000000


	//----- nvinfo : EIATTR_REGCOUNT
	.align		4
.L_323:
        /*06a8*/ 	.byte	0x04, 0x2f
        /*06aa*/ 	.short	(.L_325 - .L_324)
	.align		4
.L_324:
        /*06ac*/ 	.word	index@(_Z35group_norm_nhwc_bwd_one_pass_kernelI11Bf16IOFp32WLi64ELi14ELi224EEv26Group_norm_nhwc_bwd_params)
        /*06b0*/ 	.word	0x00000038


	//----- nvinfo : EIATTR_FRAME_SIZE
	.align		4
.L_325:
        /*06b4*/ 	.byte	0x04, 0x11
        /*06b6*/ 	.short	(.L_327 - .L_326)
	.align		4
.L_326:
        /*06b8*/ 	.word	index@(_Z35group_norm_nhwc_bwd_one_pass_kernelI11Bf16IOFp32WLi64ELi14ELi224EEv26Group_norm_nhwc_bwd_params)
        /*06bc*/ 	.word	0x00000000


	//----- nvinfo : EIATTR_REGCOUNT
	.align		4
.L_327:
        /*06c0*/ 	.byte	0x04, 0x2f
        /*06c2*/ 	.short	(.L_329 - .L_328)
	.align		4
.L_328:
        /*06c4*/ 	.word	index@(_ZN3cub18CUB_300001_SM_10006detail11EmptyKernelIvEEvv)
        /*06c8*/ 	.word	0x00000004


	//----- nvinfo : EIATTR_FRAME_SIZE
	.align		4
.L_329:
        /*06cc*/ 	.byte	0x04, 0x11
        /*06ce*/ 	.short	(.L_331 - .L_330)
	.align		4
.L_330:
        /*06d0*/ 	.word	index@(_ZN3cub18CUB_300001_SM_10006detail11EmptyKernelIvEEvv)
        /*06d4*/ 	.word	0x00000000


	//----- nvinfo : EIATTR_MIN_STACK_SIZE
	.align		4
.L_331:
        /*06d8*/ 	.byte	0x04, 0x12
        /*06da*/ 	.short	(.L_333 - .L_332)
	.align		4
.L_332:
        /*06dc*/ 	.word	index@(_ZN3cub18CUB_300001_SM_10006detail11EmptyKernelIvEEvv)
        /*06e0*/ 	.word	0x00000000


	//----- nvinfo : EIATTR_MIN_STACK_SIZE
	.align		4
.L_333:
        /*06e4*/ 	.byte	0x04, 0x12
        /*06e6*/ 	.short	(.L_335 - .L_334)
	.align		4
.L_334:
        /*06e8*/ 	.word	index@(_Z35group_norm_nhwc_bwd_one_pass_kernelI11Bf16IOFp32WLi64ELi14ELi224EEv26Group_norm_nhwc_bwd_params)
        /*06ec*/ 	.word	0x00000000


	//----- nvinfo : EIATTR_MIN_STACK_SIZE
	.align		4
.L_335:
        /*06f0*/ 	.byte	0x04, 0x12
        /*06f2*/ 	.short	(.L_337 - .L_336)
	.align		4
.L_336:
        /*06f4*/ 	.word	index@(_Z35group_norm_nhwc_bwd_one_pass_kernelI11Bf16IOFp32WLi128ELi14ELi224EEv26Group_norm_nhwc_bwd_params)
        /*06f8*/ 	.word	0x00000000


	//----- nvinfo : EIATTR_MIN_STACK_SIZE
	.align		4
.L_337:
        /*06fc*/ 	.byte	0x04, 0x12
        /*06fe*/ 	.short	(.L_339 - .L_338)
	.align		4
.L_338:
        /*0700*/ 	.word	index@(_Z35group_norm_nhwc_bwd_one_pass_kernelI11Bf16IOFp32WLi256ELi14ELi224EEv26Group_norm_nhwc_bwd_params)
        /*0704*/ 	.word	0x00000000


	//----- nvinfo : EIATTR_MIN_STACK_SIZE
	.align		4
.L_339:
        /*0708*/ 	.byte	0x04, 0x12
        /*070a*/ 	.short	(.L_341 - .L_340)
	.align		4
.L_340:
        /*070c*/ 	.word	index@(_Z35group_norm_nhwc_bwd_one_pass_kernelI11Bf16IOFp32WLi512ELi14ELi224EEv26Group_norm_nhwc_bwd_params)
        /*0710*/ 	.word	0x00000000


	//----- nvinfo : EIATTR_MIN_STACK_SIZE
	.align		4
.L_341:
        /*0714*/ 	.byte	0x04, 0x12
        /*0716*/ 	.short	(.L_343 - .L_342)
	.align		4
.L_342:
        /*0718*/ 	.word	index@(_Z35group_norm_nhwc_bwd_one_pass_kernelI11Bf16IOBf16WLi64ELi14ELi224EEv26Group_norm_nhwc_bwd_params)
        /*071c*/ 	.word	0x00000000


	//----- nvinfo : EIATTR_MIN_STACK_SIZE
	.align		4
.L_343:
        /*0720*/ 	.byte	0x04, 0x12
        /*0722*/ 	.short	(.L_345 - .L_344)
	.align		4
.L_344:
        /*0724*/ 	.word	index@(_Z35group_norm_nhwc_bwd_one_pass_kernelI11Bf16IOBf16WLi128ELi14ELi224EEv26Group_norm_nhwc_bwd_params)
        /*0728*/ 	.word	0x00000000


	//----- nvinfo : EIATTR_MIN_STACK_SIZE
	.align		4
.L_345:
        /*072c*/ 	.byte	0x04, 0x12
        /*072e*/ 	.short	(.L_347 - .L_346)
	.align		4
.L_346:
        /*0730*/ 	.word	index@(_Z35group_norm_nhwc_bwd_one_pass_kernelI11Bf16IOBf16WLi256ELi14ELi224EEv26Group_norm_nhwc_bwd_params)
        /*0734*/ 	.word	0x00000000


	//----- nvinfo : EIATTR_MIN_STACK_SIZE
	.align		4
.L_347:
        /*0738*/ 	.byte	0x04, 0x12
        /*073a*/ 	.short	(.L_349 - .L_348)
	.align		4
.L_348:
        /*073c*/ 	.word	index@(_Z35group_norm_nhwc_bwd_one_pass_kernelI11Bf16IOBf16WLi512ELi14ELi224EEv26Group_norm_nhwc_bwd_params)
        /*0740*/ 	.word	0x00000000


	//----- nvinfo : EIATTR_MIN_STACK_SIZE
	.align		4
.L_349:
        /*0744*/ 	.byte	0x04, 0x12
        /*0746*/ 	.short	(.L_351 - .L_350)
	.align		4
.L_350:
        /*0748*/ 	.word	index@(_Z35group_norm_nhwc_bwd_one_pass_kernelI11Bf16IOFp16WLi64ELi14ELi224EEv26Group_norm_nhwc_bwd_params)
        /*074c*/ 	.word	0x00000000


	//----- nvinfo : EIATTR_MIN_STACK_SIZE
	.align		4
.L_351:
        /*0750*/ 	.byte	0x04, 0x12
        /*0752*/ 	.short	(.L_353 - .L_352)
	.align		4
.L_352:
        /*0754*/ 	.word	index@(_Z35group_norm_nhwc_bwd_one_pass_kernelI11Bf16IOFp16WLi128ELi14ELi224EEv26Group_norm_nhwc_bwd_params)
        /*0758*/ 	.word	0x00000000


	//----- nvinfo : EIATTR_MIN_STACK_SIZE
	.align		4
.L_353:
        /*075c*/ 	.byte	0x04, 0x12
        /*075e*/ 	.short	(.L_355 - .L_354)
	.align		4
.L_354:
        /*0760*/ 	.word	index@(_Z35group_norm_nhwc_bwd_one_pass_kernelI11Bf16IOFp16WLi256ELi14ELi224EEv26Group_norm_nhwc_bwd_params)
        /*0764*/ 	.word	0x00000000


	//----- nvinfo : EIATTR_MIN_STACK_SIZE
	.align		4
.L_355:
        /*0768*/ 	.byte	0x04, 0x12
        /*076a*/ 	.short	(.L_357 - .L_356)
	.align		4
.L_356:
        /*076c*/ 	.word	index@(_Z35group_norm_nhwc_bwd_one_pass_kernelI11Bf16IOFp16WLi512ELi14ELi224EEv26Group_norm_nhwc_bwd_params)
        /*0770*/ 	.word	0x00000000


	//----- nvinfo : EIATTR_MIN_STACK_SIZE
	.align		4
.L_357:
        /*0774*/ 	.byte	0x04, 0x12
        /*0776*/ 	.short	(.L_359 - .L_358)
	.align		4
.L_358:
        /*0778*/ 	.word	index@(_Z35group_norm_nhwc_bwd_one_pass_kernelI11Fp16IOFp32WLi64ELi14ELi224EEv26Group_norm_nhwc_bwd_params)
        /*077c*/ 	.word	0x00000000


	//----- nvinfo : EIATTR_MIN_STACK_SIZE
	.align		4
.L_359:
        /*0780*/ 	.byte	0x04, 0x12
        /*0782*/ 	.short	(.L_361 - .L_360)
	.align		4
.L_360:
        /*0784*/ 	.word	index@(_Z35group_norm_nhwc_bwd_one_pass_kernelI11Fp16IOFp32WLi128ELi14ELi224EEv26Group_norm_nhwc_bwd_params)
        /*0788*/ 	.word	0x00000000


	//----- nvinfo : EIATTR_MIN_STACK_SIZE
	.align		4
.L_361:
        /*078c*/ 	.byte	0x04, 0x12
        /*078e*/ 	.short	(.L_363 - .L_362)
	.align		4
.L_362:
        /*0790*/ 	.word	index@(_Z35group_norm_nhwc_bwd_one_pass_kernelI11Fp16IOFp32WLi256ELi14ELi224EEv26Group_norm_nhwc_bwd_params)
        /*0794*/ 	.word	0x00000000


	//----- nvinfo : EIATTR_MIN_STACK_SIZE
	.align		4
.L_363:
        /*0798*/ 	.byte	0x04, 0x12
        /*079a*/ 	.short	(.L_365 - .L_364)
	.align		4
.L_364:
        /*079c*/ 	.word	index@(_Z35group_norm_nhwc_bwd_one_pass_kernelI11Fp16IOFp32WLi512ELi14ELi224EEv26Group_norm_nhwc_bwd_params)
        /*07a0*/ 	.word	0x00000000


	//----- nvinfo : EIATTR_MIN_STACK_SIZE
	.align		4
.L_365:
        /*07a4*/ 	.byte	0x04, 0x12
        /*07a6*/ 	.short	(.L_367 - .L_366)
	.align		4
.L_366:
        /*07a8*/ 	.word	index@(_Z35group_norm_nhwc_bwd_one_pass_kernelI11Fp16IOBf16WLi64ELi14ELi224EEv26Group_norm_nhwc_bwd_params)
        /*07ac*/ 	.word	0x00000000


	//----- nvinfo : EIATTR_MIN_STACK_SIZE
	.align		4
.L_367:
        /*07b0*/ 	.byte	0x04, 0x12
        /*07b2*/ 	.short	(.L_369 - .L_368)
	.align		4
.L_368:
        /*07b4*/ 	.word	index@(_Z35group_norm_nhwc_bwd_one_pass_kernelI11Fp16IOBf16WLi128ELi14ELi224EEv26Group_norm_nhwc_bwd_params)
        /*07b8*/ 	.word	0x00000000


	//----- nvinfo : EIATTR_MIN_STACK_SIZE
	.align		4
.L_369:
        /*07bc*/ 	.byte	0x04, 0x12
        /*07be*/ 	.short	(.L_371 - .L_370)
	.align		4
.L_370:
        /*07c0*/ 	.word	index@(_Z35group_norm_nhwc_bwd_one_pass_kernelI11Fp16IOBf16WLi256ELi14ELi224EEv26Group_norm_nhwc_bwd_params)
        /*07c4*/ 	.word	0x00000000


	//----- nvinfo : EIATTR_MIN_STACK_SIZE
	.align		4
.L_371:
        /*07c8*/ 	.byte	0x04, 0x12
        /*07ca*/ 	.short	(.L_373 - .L_372)
	.align		4
.L_372:
        /*07cc*/ 	.word	index@(_Z35group_norm_nhwc_bwd_one_pass_kernelI11Fp16IOBf16WLi512ELi14ELi224EEv26Group_norm_nhwc_bwd_params)
        /*07d0*/ 	.word	0x00000000


	//----- nvinfo : EIATTR_MIN_STACK_SIZE
	.align		4
.L_373:
        /*07d4*/ 	.byte	0x04, 0x12
        /*07d6*/ 	.short	(.L_375 - .L_374)
	.align		4
.L_374:
        /*07d8*/ 	.word	index@(_Z35group_norm_nhwc_bwd_one_pass_kernelI11Fp16IOFp16WLi64ELi14ELi224EEv26Group_norm_nhwc_bwd_params)
        /*07dc*/ 	.word	0x00000000


	//----- nvinfo : EIATTR_MIN_STACK_SIZE
	.align		4
.L_375:
        /*07e0*/ 	.byte	0x04, 0x12
        /*07e2*/ 	.short	(.L_377 - .L_376)
	.align		4
.L_376:
        /*07e4*/ 	.word	index@(_Z35group_norm_nhwc_bwd_one_pass_kernelI11Fp16IOFp16WLi128ELi14ELi224EEv26Group_norm_nhwc_bwd_params)
        /*07e8*/ 	.word	0x00000000


	//----- nvinfo : EIATTR_MIN_STACK_SIZE
	.align		4
.L_377:
        /*07ec*/ 	.byte	0x04, 0x12
        /*07ee*/ 	.short	(.L_379 - .L_378)
	.align		4
.L_378:
        /*07f0*/ 	.word	index@(_Z35group_norm_nhwc_bwd_one_pass_kernelI11Fp16IOFp16WLi256ELi14ELi224EEv26Group_norm_nhwc_bwd_params)
        /*07f4*/ 	.word	0x00000000


	//----- nvinfo : EIATTR_MIN_STACK_SIZE
	.align		4
.L_379:
        /*07f8*/ 	.byte	0x04, 0x12
        /*07fa*/ 	.short	(.L_381 - .L_380)
	.align		4
.L_380:
        /*07fc*/ 	.word	index@(_Z35group_norm_nhwc_bwd_one_pass_kernelI11Fp16IOFp16WLi512ELi14ELi224EEv26Group_norm_nhwc_bwd_params)
        /*0800*/ 	.word	0x00000000


	//----- nvinfo : EIATTR_MIN_STACK_SIZE
	.align		4
.L_381:
        /*0804*/ 	.byte	0x04, 0x12
        /*0806*/ 	.short	(.L_383 - .L_382)
	.align		4
.L_382:
        /*0808*/ 	.word	index@(_Z35group_norm_nhwc_bwd_one_pass_kernelI11Fp32IOFp32WLi64ELi14ELi224EEv26Group_norm_nhwc_bwd_params)
        /*080c*/ 	.word	0x00000000


	//----- nvinfo : EIATTR_MIN_STACK_SIZE
	.align		4
.L_383:
        /*0810*/ 	.byte	0x04, 0x12
        /*0812*/ 	.short	(.L_385 - .L_384)
	.align		4
.L_384:
        /*0814*/ 	.word	index@(_Z35group_norm_nhwc_bwd_one_pass_kernelI11Fp32IOFp32WLi128ELi14ELi224EEv26Group_norm_nhwc_bwd_params)
        /*0818*/ 	.word	0x00000000


	//----- nvinfo : EIATTR_MIN_STACK_SIZE
	.align		4
.L_385:
        /*081c*/ 	.byte	0x04, 0x12
        /*081e*/ 	.short	(.L_387 - .L_386)
	.align		4
.L_386:
        /*0820*/ 	.word	index@(_Z35group_norm_nhwc_bwd_one_pass_kernelI11Fp32IOFp32WLi256ELi14ELi224EEv26Group_norm_nhwc_bwd_params)
        /*0824*/ 	.word	0x00000000


	//----- nvinfo : EIATTR_MIN_STACK_SIZE
	.align		4
.L_387:
        /*0828*/ 	.byte	0x04, 0x12
        /*082a*/ 	.short	(.L_389 - .L_388)
	.align		4
.L_388:
        /*082c*/ 	.word	index@(_Z35group_norm_nhwc_bwd_one_pass_kernelI11Fp32IOFp32WLi512ELi14ELi224EEv26Group_norm_nhwc_bwd_params)
        /*0830*/ 	.word	0x00000000


	//----- nvinfo : EIATTR_MIN_STACK_SIZE
	.align		4
.L_389:
        /*0834*/ 	.byte	0x04, 0x12
        /*0836*/ 	.short	(.L_391 - .L_390)
	.align		4
.L_390:
        /*0838*/ 	.word	index@(_Z35group_norm_nhwc_bwd_one_pass_kernelI11Fp32IOBf16WLi64ELi14ELi224EEv26Group_norm_nhwc_bwd_params)
        /*083c*/ 	.word	0x00000000


	//----- nvinfo : EIATTR_MIN_STACK_SIZE
	.align		4
.L_391:
        /*0840*/ 	.byte	0x04, 0x12
        /*0842*/ 	.short	(.L_393 - .L_392)
	.align		4
.L_392:
        /*0844*/ 	.word	index@(_Z35group_norm_nhwc_bwd_one_pass_kernelI11Fp32IOBf16WLi128ELi14ELi224EEv26Group_norm_nhwc_bwd_params)
        /*0848*/ 	.word	0x00000000


	//----- nvinfo : EIATTR_MIN_STACK_SIZE
	.align		4
.L_393:
        /*084c*/ 	.byte	0x04, 0x12
        /*084e*/ 	.short	(.L_395 - .L_394)
	.align		4
.L_394:
        /*0850*/ 	.word	index@(_Z35group_norm_nhwc_bwd_one_pass_kernelI11Fp32IOBf16WLi256ELi14ELi224EEv26Group_norm_nhwc_bwd_params)
        /*0854*/ 	.word	0x00000000


	//----- nvinfo : EIATTR_MIN_STACK_SIZE
	.align		4
.L_395:
        /*0858*/ 	.byte	0x04, 0x12
        /*085a*/ 	.short	(.L_397 - .L_396)
	.align		4
.L_396:
        /*085c*/ 	.word	index@(_Z35group_norm_nhwc_bwd_one_pass_kernelI11Fp32IOBf16WLi512ELi14ELi224EEv26Group_norm_nhwc_bwd_params)
        /*0860*/ 	.word	0x00000000


	//----- nvinfo : EIATTR_MIN_STACK_SIZE
	.align		4
.L_397:
        /*0864*/ 	.byte	0x04, 0x12
        /*0866*/ 	.short	(.L_399 - .L_398)
	.align		4
.L_398:
        /*0868*/ 	.word	index@(_Z35group_norm_nhwc_bwd_one_pass_kernelI11Fp32IOFp16WLi64ELi14ELi224EEv26Group_norm_nhwc_bwd_params)
        /*086c*/ 	.word	0x00000000


	//----- nvinfo : EIATTR_MIN_STACK_SIZE
	.align		4
.L_399:
        /*0870*/ 	.byte	0x04, 0x12
        /*0872*/ 	.short	(.L_401 - .L_400)
	.align		4
.L_400:
        /*0874*/ 	.word	index@(_Z35group_norm_nhwc_bwd_one_pass_kernelI11Fp32IOFp16WLi128ELi14ELi224EEv26Group_norm_nhwc_bwd_params)
        /*0878*/ 	.word	0x00000000


	//----- nvinfo : EIATTR_MIN_STACK_SIZE
	.align		4
.L_401:
        /*087c*/ 	.byte	0x04, 0x12
        /*087e*/ 	.short	(.L_403 - .L_402)
	.align		4
.L_402:
        /*0880*/ 	.word	index@(_Z35group_norm_nhwc_bwd_one_pass_kernelI11Fp32IOFp16WLi256ELi14ELi224EEv26Group_norm_nhwc_bwd_params)
        /*0884*/ 	.word	0x00000000


	//----- nvinfo : EIATTR_MIN_STACK_SIZE
	.align		4
.L_403:
        /*0888*/ 	.byte	0x04, 0x12
        /*088a*/ 	.short	(.L_405 - .L_404)
	.align		4
.L_404:
        /*088c*/ 	.word	index@(_Z35group_norm_nhwc_bwd_one_pass_kernelI11Fp32IOFp16WLi512ELi14ELi224EEv26Group_norm_nhwc_bwd_params)
        /*0890*/ 	.word	0x00000000


	//----- nvinfo : EIATTR_MIN_STACK_SIZE
	.align		4
.L_405:
        /*0894*/ 	.byte	0x04, 0x12
        /*0896*/ 	.short	(.L_407 - .L_406)
	.align		4
.L_406:
        /*0898*/ 	.word	index@(_Z35group_norm_nhwc_fwd_one_pass_kernelI11Bf16IOFp32WLi64ELi14ELi224EEv26Group_norm_nhwc_fwd_params)
        /*089c*/ 	.word	0x00000000


	//----- nvinfo : EIATTR_MIN_STACK_SIZE
	.align		4
.L_407:
        /*08a0*/ 	.byte	0x04, 0x12
        /*08a2*/ 	.short	(.L_409 - .L_408)
	.align		4
.L_408:
        /*08a4*/ 	.word	index@(_Z35group_norm_nhwc_fwd_one_pass_kernelI11Bf16IOFp32WLi128ELi14ELi224EEv26Group_norm_nhwc_fwd_params)
        /*08a8*/ 	.word	0x00000000


	//----- nvinfo : EIATTR_MIN_STACK_SIZE
	.align		4
.L_409:
        /*08ac*/ 	.byte	0x04, 0x12
        /*08ae*/ 	.short	(.L_411 - .L_410)
	.align		4
.L_410:
        /*08b0*/ 	.word	index@(_Z35group_norm_nhwc_fwd_one_pass_kernelI11Bf16IOFp32WLi256ELi14ELi224EEv26Group_norm_nhwc_fwd_params)
        /*08b4*/ 	.word	0x00000000


	//----- nvinfo : EIATTR_MIN_STACK_SIZE
	.align		4
.L_411:
        /*08b8*/ 	.byte	0x04, 0x12
        /*08ba*/ 	.short	(.L_413 - .L_412)
	.align		4
.L_412:
        /*08bc*/ 	.word	index@(_Z35group_norm_nhwc_fwd_one_pass_kernelI11Bf16IOFp32WLi512ELi14ELi224EEv26Group_norm_nhwc_fwd_params)
        /*08c0*/ 	.word	0x00000000


	//----- nvinfo : EIATTR_MIN_STACK_SIZE
	.align		4
.L_413:
        /*08c4*/ 	.byte	0x04, 0x12
        /*08c6*/ 	.short	(.L_415 - .L_414)
	.align		4
.L_414:
        /*08c8*/ 	.word	index@(_Z35group_norm_nhwc_fwd_one_pass_kernelI11Bf16IOBf16WLi64ELi14ELi224EEv26Group_norm_nhwc_fwd_params)
        /*08cc*/ 	.word	0x00000000


	//----- nvinfo : EIATTR_MIN_STACK_SIZE
	.align		4
.L_415:
        /*08d0*/ 	.byte	0x04, 0x12
        /*08d2*/ 	.short	(.L_417 - .L_416)
	.align		4
.L_416:
        /*08d4*/ 	.word	index@(_Z35group_norm_nhwc_fwd_one_pass_kernelI11Bf16IOBf16WLi128ELi14ELi224EEv26Group_norm_nhwc_fwd_params)
        /*08d8*/ 	.word	0x00000000


	//----- nvinfo : EIATTR_MIN_STACK_SIZE
	.align		4
.L_417:
        /*08dc*/ 	.byte	0x04, 0x12
        /*08de*/ 	.short	(.L_419 - .L_418)
	.align		4
.L_418:
        /*08e0*/ 	.word	index@(_Z35group_norm_nhwc_fwd_one_pass_kernelI11Bf16IOBf16WLi256ELi14ELi224EEv26Group_norm_nhwc_fwd_params)
        /*08e4*/ 	.word	0x00000000


	//----- nvinfo : EIATTR_MIN_STACK_SIZE
	.align		4
.L_419:
        /*08e8*/ 	.byte	0x04, 0x12
        /*08ea*/ 	.short	(.L_421 - .L_420)
	.align		4
.L_420:
        /*08ec*/ 	.word	index@(_Z35group_norm_nhwc_fwd_one_pass_kernelI11Bf16IOBf16WLi512ELi14ELi224EEv26Group_norm_nhwc_fwd_params)
        /*08f0*/ 	.word	0x00000000


	//----- nvinfo : EIATTR_MIN_STACK_SIZE
	.align		4
.L_421:
        /*08f4*/ 	.byte	0x04, 0x12
        /*08f6*/ 	.short	(.L_423 - .L_422)
	.align		4
.L_422:
        /*08f8*/ 	.word	index@(_Z35group_norm_nhwc_fwd_one_pass_kernelI11Bf16IOFp16WLi64ELi14ELi224EEv26Group_norm_nhwc_fwd_params)
        /*08fc*/ 	.word	0x00000000


	//----- nvinfo : EIATTR_MIN_STACK_SIZE
	.align		4
.L_423:
        /*0900*/ 	.byte	0x04, 0x12
        /*0902*/ 	.short	(.L_425 - .L_424)
	.align		4
.L_424:
        /*0904*/ 	.word	index@(_Z35group_norm_nhwc_fwd_one_pass_kernelI11Bf16IOFp16WLi128ELi14ELi224EEv26Group_norm_nhwc_fwd_params)
        /*0908*/ 	.word	0x00000000


	//----- nvinfo : EIATTR_MIN_STACK_SIZE
	.align		4
.L_425:
        /*090c*/ 	.byte	0x04, 0x12
        /*090e*/ 	.short	(.L_427 - .L_426)
	.align		4
.L_426:
        /*0910*/ 	.word	index@(_Z35group_norm_nhwc_fwd_one_pass_kernelI11Bf16IOFp16WLi256ELi14ELi224EEv26Group_norm_nhwc_fwd_params)
        /*0914*/ 	.word	0x00000000


	//----- nvinfo : EIATTR_MIN_STACK_SIZE
	.align		4
.L_427:
        /*0918*/ 	.byte	0x04, 0x12
        /*091a*/ 	.short	(.L_429 - .L_428)
	.align		4
.L_428:
        /*091c*/ 	.word	index@(_Z35group_norm_nhwc_fwd_one_pass_kernelI11Bf16IOFp16WLi512ELi14ELi224EEv26Group_norm_nhwc_fwd_params)
        /*0920*/ 	.word	0x00000000


	//----- nvinfo : EIATTR_MIN_STACK_SIZE
	.align		4
.L_429:
        /*0924*/ 	.byte	0x04, 0x12
        /*0926*/ 	.short	(.L_431 - .L_430)
	.align		4
.L_430:
        /*0928*/ 	.word	index@(_Z35group_norm_nhwc_fwd_one_pass_kernelI11Fp16IOFp32WLi64ELi14ELi224EEv26Group_norm_nhwc_fwd_params)
        /*092c*/ 	.word	0x00000000


	//----- nvinfo : EIATTR_MIN_STACK_SIZE
	.align		4
.L_431:
        /*0930*/ 	.byte	0x04, 0x12
        /*0932*/ 	.short	(.L_433 - .L_432)
	.align		4
.L_432:
        /*0934*/ 	.word	index@(_Z35group_norm_nhwc_fwd_one_pass_kernelI11Fp16IOFp32WLi128ELi14ELi224EEv26Group_norm_nhwc_fwd_params)
        /*0938*/ 	.word	0x00000000


	//----- nvinfo : EIATTR_MIN_STACK_SIZE
	.align		4
.L_433:
        /*093c*/ 	.byte	0x04, 0x12
        /*093e*/ 	.short	(.L_435 - .L_434)
	.align		4
.L_434:
        /*0940*/ 	.word	index@(_Z35group_norm_nhwc_fwd_one_pass_kernelI11Fp16IOFp32WLi256ELi14ELi224EEv26Group_norm_nhwc_fwd_params)
        /*0944*/ 	.word	0x00000000


	//----- nvinfo : EIATTR_MIN_STACK_SIZE
	.align		4
.L_435:
        /*0948*/ 	.byte	0x04, 0x12
        /*094a*/ 	.short	(.L_437 - .L_436)
	.align		4
.L_436:
        /*094c*/ 	.word	index@(_Z35group_norm_nhwc_fwd_one_pass_kernelI11Fp16IOFp32WLi512ELi14ELi224EEv26Group_norm_nhwc_fwd_params)
        /*0950*/ 	.word	0x00000000


	//----- nvinfo : EIATTR_MIN_STACK_SIZE
	.align		4
.L_437:
        /*0954*/ 	.byte	0x04, 0x12
        /*0956*/ 	.short	(.L_439 - .L_438)
	.align		4
.L_438:
        /*0958*/ 	.word	index@(_Z35group_norm_nhwc_fwd_one_pass_kernelI11Fp16IOBf16WLi64ELi14ELi224EEv26Group_norm_nhwc_fwd_params)
        /*095c*/ 	.word	0x00000000


	//----- nvinfo : EIATTR_MIN_STACK_SIZE
	.align		4
.L_439:
        /*0960*/ 	.byte	0x04, 0x12
        /*0962*/ 	.short	(.L_441 - .L_440)
	.align		4
.L_440:
        /*0964*/ 	.word	index@(_Z35group_norm_nhwc_fwd_one_pass_kernelI11Fp16IOBf16WLi128ELi14ELi224EEv26Group_norm_nhwc_fwd_params)
        /*0968*/ 	.word	0x00000000


	//----- nvinfo : EIATTR_MIN_STACK_SIZE
	.align		4
.L_441:
        /*096c*/ 	.byte	0x04, 0x12
        /*096e*/ 	.short	(.L_443 - .L_442)
	.align		4
.L_442:
        /*0970*/ 	.word	index@(_Z35group_norm_nhwc_fwd_one_pass_kernelI11Fp16IOBf16WLi256ELi14ELi224EEv26Group_norm_nhwc_fwd_params)
        /*0974*/ 	.word	0x00000000


	//----- nvinfo : EIATTR_MIN_STACK_SIZE
	.align		4
.L_443:
        /*0978*/ 	.byte	0x04, 0x12
        /*097a*/ 	.short	(.L_445 - .L_444)
	.align		4
.L_444:
        /*097c*/ 	.word	index@(_Z35group_norm_nhwc_fwd_one_pass_kernelI11Fp16IOBf16WLi512ELi14ELi224EEv26Group_norm_nhwc_fwd_params)
        /*0980*/ 	.word	0x00000000


	//----- nvinfo : EIATTR_MIN_STACK_SIZE
	.align		4
.L_445:
        /*0984*/ 	.byte	0x04, 0x12
        /*0986*/ 	.short	(.L_447 - .L_446)
	.align		4
.L_446:
        /*0988*/ 	.word	index@(_Z35group_norm_nhwc_fwd_one_pass_kernelI11Fp16IOFp16WLi64ELi14ELi224EEv26Group_norm_nhwc_fwd_params)
        /*098c*/ 	.word	0x00000000


	//----- nvinfo : EIATTR_MIN_STACK_SIZE
	.align		4
.L_447:
        /*0990*/ 	.byte	0x04, 0x12
        /*0992*/ 	.short	(.L_449 - .L_448)
	.align		4
.L_448:
        /*0994*/ 	.word	index@(_Z35group_norm_nhwc_fwd_one_pass_kernelI11Fp16IOFp16WLi128ELi14ELi224EEv26Group_norm_nhwc_fwd_params)
        /*0998*/ 	.word	0x00000000


	//----- nvinfo : EIATTR_MIN_STACK_SIZE
	.align		4
.L_449:
        /*099c*/ 	.byte	0x04, 0x12
        /*099e*/ 	.short	(.L_451 - .L_450)
	.align		4
.L_450:
        /*09a0*/ 	.word	index@(_Z35group_norm_nhwc_fwd_one_pass_kernelI11Fp16IOFp16WLi256ELi14ELi224EEv26Group_norm_nhwc_fwd_params)
        /*09a4*/ 	.word	0x00000000


	//----- nvinfo : EIATTR_MIN_STACK_SIZE
	.align		4
.L_451:
        /*09a8*/ 	.byte	0x04, 0x12
        /*09aa*/ 	.short	(.L_453 - .L_452)
	.align		4
.L_452:
        /*09ac*/ 	.word	index@(_Z35group_norm_nhwc_fwd_one_pass_kernelI11Fp16IOFp16WLi512ELi14ELi224EEv26Group_norm_nhwc_fwd_params)
        /*09b0*/ 	.word	0x00000000


	//----- nvinfo : EIATTR_MIN_STACK_SIZE
	.align		4
.L_453:
        /*09b4*/ 	.byte	0x04, 0x12
        /*09b6*/ 	.short	(.L_455 - .L_454)
	.align		4
.L_454:
        /*09b8*/ 	.word	index@(_Z35group_norm_nhwc_fwd_one_pass_kernelI11Fp32IOFp32WLi64ELi14ELi224EEv26Group_norm_nhwc_fwd_params)
        /*09bc*/ 	.word	0x00000000


	//----- nvinfo : EIATTR_MIN_STACK_SIZE
	.align		4
.L_455:
        /*09c0*/ 	.byte	0x04, 0x12
        /*09c2*/ 	.short	(.L_457 - .L_456)
	.align		4
.L_456:
        /*09c4*/ 	.word	index@(_Z35group_norm_nhwc_fwd_one_pass_kernelI11Fp32IOFp32WLi128ELi14ELi224EEv26Group_norm_nhwc_fwd_params)
        /*09c8*/ 	.word	0x00000000


	//----- nvinfo : EIATTR_MIN_STACK_SIZE
	.align		4
.L_457:
        /*09cc*/ 	.byte	0x04, 0x12
        /*09ce*/ 	.short	(.L_459 - .L_458)
	.align		4
.L_458:
        /*09d0*/ 	.word	index@(_Z35group_norm_nhwc_fwd_one_pass_kernelI11Fp32IOFp32WLi256ELi14ELi224EEv26Group_norm_nhwc_fwd_params)
        /*09d4*/ 	.word	0x00000000


	//----- nvinfo : EIATTR_MIN_STACK_SIZE
	.align		4
.L_459:
        /*09d8*/ 	.byte	0x04, 0x12
        /*09da*/ 	.short	(.L_461 - .L_460)
	.align		4
.L_460:
        /*09dc*/ 	.word	index@(_Z35group_norm_nhwc_fwd_one_pass_kernelI11Fp32IOFp32WLi512ELi14ELi224EEv26Group_norm_nhwc_fwd_params)
        /*09e0*/ 	.word	0x00000000


	//----- nvinfo : EIATTR_MIN_STACK_SIZE
	.align		4
.L_461:
        /*09e4*/ 	.byte	0x04, 0x12
        /*09e6*/ 	.short	(.L_463 - .L_462)
	.align		4
.L_462:
        /*09e8*/ 	.word	index@(_Z35group_norm_nhwc_fwd_one_pass_kernelI11Fp32IOBf16WLi64ELi14ELi224EEv26Group_norm_nhwc_fwd_params)
        /*09ec*/ 	.word	0x00000000


	//----- nvinfo : EIATTR_MIN_STACK_SIZE
	.align		4
.L_463:
        /*09f0*/ 	.byte	0x04, 0x12
        /*09f2*/ 	.short	(.L_465 - .L_464)
	.align		4
.L_464:
        /*09f4*/ 	.word	index@(_Z35group_norm_nhwc_fwd_one_pass_kernelI11Fp32IOBf16WLi128ELi14ELi224EEv26Group_norm_nhwc_fwd_params)
        /*09f8*/ 	.word	0x00000000


	//----- nvinfo : EIATTR_MIN_STACK_SIZE
	.align		4
.L_465:
        /*09fc*/ 	.byte	0x04, 0x12
        /*09fe*/ 	.short	(.L_467 - .L_466)
	.align		4
.L_466:
        /*0a00*/ 	.word	index@(_Z35group_norm_nhwc_fwd_one_pass_kernelI11Fp32IOBf16WLi256ELi14ELi224EEv26Group_norm_nhwc_fwd_params)
        /*0a04*/ 	.word	0x00000000


	//----- nvinfo : EIATTR_MIN_STACK_SIZE
	.align		4
.L_467:
        /*0a08*/ 	.byte	0x04, 0x12
        /*0a0a*/ 	.short	(.L_469 - .L_468)
	.align		4
.L_468:
        /*0a0c*/ 	.word	index@(_Z35group_norm_nhwc_fwd_one_pass_kernelI11Fp32IOBf16WLi512ELi14ELi224EEv26Group_norm_nhwc_fwd_params)
        /*0a10*/ 	.word	0x00000000


	//----- nvinfo : EIATTR_MIN_STACK_SIZE
	.align		4
.L_469:
        /*0a14*/ 	.byte	0x04, 0x12
        /*0a16*/ 	.short	(.L_471 - .L_470)
	.align		4
.L_470:
        /*0a18*/ 	.word	index@(_Z35group_norm_nhwc_fwd_one_pass_kernelI11Fp32IOFp16WLi64ELi14ELi224EEv26Group_norm_nhwc_fwd_params)
        /*0a1c*/ 	.word	0x00000000


	//----- nvinfo : EIATTR_MIN_STACK_SIZE
	.align		4
.L_471:
        /*0a20*/ 	.byte	0x04, 0x12
        /*0a22*/ 	.short	(.L_473 - .L_472)
	.align		4
.L_472:
        /*0a24*/ 	.word	index@(_Z35group_norm_nhwc_fwd_one_pass_kernelI11Fp32IOFp16WLi128ELi14ELi224EEv26Group_norm_nhwc_fwd_params)
        /*0a28*/ 	.word	0x00000000


	//----- nvinfo : EIATTR_MIN_STACK_SIZE
	.align		4
.L_473:
        /*0a2c*/ 	.byte	0x04, 0x12
        /*0a2e*/ 	.short	(.L_475 - .L_474)
	.align		4
.L_474:
        /*0a30*/ 	.word	index@(_Z35group_norm_nhwc_fwd_one_pass_kernelI11Fp32IOFp16WLi256ELi14ELi224EEv26Group_norm_nhwc_fwd_params)
        /*0a34*/ 	.word	0x00000000


	//----- nvinfo : EIATTR_MIN_STACK_SIZE
	.align		4
.L_475:
        /*0a38*/ 	.byte	0x04, 0x12
        /*0a3a*/ 	.short	(.L_477 - .L_476)
	.align		4
.L_476:
        /*0a3c*/ 	.word	index@(_Z35group_norm_nhwc_fwd_one_pass_kernelI11Fp32IOFp16WLi512ELi14ELi224EEv26Group_norm_nhwc_fwd_params)
        /*0a40*/ 	.word	0x00000000
.L_477:


//--------------------- .nv.compat                --------------------------
	.section	.nv.compat,"",@"SHT_CUDA_COMPAT_INFO"
	.align	4
        /*0000*/ 	.byte	0x02, 0x09, 0x01, 0x00, 0x02, 0x02, 0x01, 0x00, 0x02, 0x05, 0x05, 0x00, 0x03, 0x07, 0x01, 0x01
        /*0010*/ 	.byte	0x02, 0x03, 0x00, 0x00, 0x02, 0x06, 0x01, 0x00, 0x04, 0x0b, 0x08, 0x00, 0x09, 0x00, 0x00, 0x00
        /*0020*/ 	.byte	0x00, 0x00, 0x00, 0x00


//--------------------- .nv.info._ZN3cub18CUB_300001_SM_10006detail11EmptyKernelIvEEvv --------------------------
	.section	.nv.info._ZN3cub18CUB_300001_SM_10006detail11EmptyKernelIvEEvv,"",@"SHT_CUDA_INFO"
	.sectionflags	@""
	.align	4


	//----- nvinfo : EIATTR_CUDA_API_VERSION
	.align		4
        /*0000*/ 	.byte	0x04, 0x37
        /*0002*/ 	.short	(.L_479 - .L_478)
.L_478:
        /*0004*/ 	.word	0x00000082


	//----- nvinfo : EIATTR_SPARSE_MMA_MASK
	.align		4
.L_479:
        /*0008*/ 	.byte	0x03, 0x50
        /*000a*/ 	.short	0x0000


	//----- nvinfo : EIATTR_MAXREG_COUNT
	.align		4
        /*000c*/ 	.byte	0x03, 0x1b
        /*000e*/ 	.short	0x00ff


	//----- nvinfo : EIATTR_MERCURY_ISA_VERSION
	.align		4
        /*0010*/ 	.byte	0x03, 0x5f
        /*0012*/ 	.short	0x0101


	//----- nvinfo : EIATTR_VRC_CTA_INIT_COUNT
	.align		4
        /*0014*/ 	.byte	0x02, 0x4a
	.zero		1
	.zero		1


	//----- nvinfo : EIATTR_EXIT_INSTR_OFFSETS
	.align		4
        /*0018*/ 	.byte	0x04, 0x1c
        /*001a*/ 	.short	(.L_481 - .L_480)


	//   ....[0]....
.L_480:
        /*001c*/ 	.word	0x00000010


	//----- nvinfo : EIATTR_SW_WAR
	.align		4
.L_481:
        /*0020*/ 	.byte	0x04, 0x36
        /*0022*/ 	.short	(.L_483 - .L_482)
.L_482:
        /*0024*/ 	.word	0x00000008
.L_483:


//--------------------- .nv.info._Z35group_norm_nhwc_bwd_one_pass_kernelI11Bf16IOFp32WLi64ELi14ELi224EEv26Group_norm_nhwc_bwd_params --------------------------
	.section	.nv.info._Z35group_norm_nhwc_bwd_one_pass_kernelI11Bf16IOFp32WLi64ELi14ELi224EEv26Group_norm_nhwc_bwd_params,"",@"SHT_CUDA_INFO"
	.sectionflags	@""
	.align	4


	//----- nvinfo : EIATTR_CUDA_API_VERSION
	.align		4
        /*0000*/ 	.byte	0x04, 0x37
        /*0002*/ 	.short	(.L_485 - .L_484)
.L_484:
        /*0004*/ 	.word	0x00000082


	//----- nvinfo : EIATTR_KPARAM_INFO
	.align		4
.L_485:
        /*0008*/ 	.byte	0x04, 0x17
        /*000a*/ 	.short	(.L_487 - .L_486)
.L_486:
        /*000c*/ 	.word	0x00000000
        /*0010*/ 	.short	0x0000
        /*0012*/ 	.short	0x0000
        /*0014*/ 	.byte	0x00, 0xf0, 0xe1, 0x02


	//----- nvinfo : EIATTR_SPARSE_MMA_MASK
	.align		4
.L_487:
        /*0018*/ 	.byte	0x03, 0x50
        /*001a*/ 	.short	0x0000


	//----- nvinfo : EIATTR_MAXREG_COUNT
	.align		4
        /*001c*/ 	.byte	0x03, 0x1b
        /*001e*/ 	.short	0x00ff


	//----- nvinfo : EIATTR_NUM_BARRIERS
	.align		4
        /*0020*/ 	.byte	0x02, 0x4c
        /*0022*/ 	.byte	0x01
	.zero		1


	//----- nvinfo : EIATTR_MERCURY_ISA_VERSION
	.align		4
        /*0024*/ 	.byte	0x03, 0x5f
        /*0026*/ 	.short	0x0101


	//----- nvinfo : EIATTR_INT_WARP_WIDE_INSTR_OFFSETS
	.align		4
        /*0028*/ 	.byte	0x04, 0x31
        /*002a*/ 	.short	(.L_489 - .L_488)


	//   ....[0]....
.L_488:
        /*002c*/ 	.word	0x00002350


	//   ....[1]....
        /*0030*/ 	.word	0x00002370


	//   ....[2]....
        /*0034*/ 	.word	0x000023a0


	//   ....[3]....
        /*0038*/ 	.word	0x000023f0


	//   ....[4]....
        /*003c*/ 	.word	0x00002570


	//   ....[5]....
        /*0040*/ 	.word	0x000025c0


	//   ....[6]....
        /*0044*/ 	.word	0x000025d0


	//   ....[7]....
        /*0048*/ 	.word	0x00002620


	//----- nvinfo : EIATTR_COOP_GROUP_MASK_REGIDS
	.align		4
.L_489:
        /*004c*/ 	.byte	0x04, 0x29
        /*004e*/ 	.short	(.L_491 - .L_490)


	//   ....[0]....
.L_490:
        /*0050*/ 	.word	0xffffffff


	//   ....[1]....
        /*0054*/ 	.word	0xffffffff


	//   ....[2]....
        /*0058*/ 	.word	0xffffffff


	//   ....[3]....
        /*005c*/ 	.word	0xffffffff


	//   ....[4]....
        /*0060*/ 	.word	0xffffffff


	//   ....[5]....
        /*0064*/ 	.word	0xffffffff


	//   ....[6]....
        /*0068*/ 	.word	0xffffffff


	//   ....[7]....
        /*006c*/ 	.word	0xffffffff


	//   ....[8]....
        /*0070*/ 	.word	0xffffffff


	//   ....[9]....
        /*0074*/ 	.word	0xffffffff


	//----- nvinfo : EIATTR_COOP_GROUP_INSTR_OFFSETS
	.align		4
.L_491:
        /*0078*/ 	.byte	0x04, 0x28
        /*007a*/ 	.short	(.L_493 - .L_492)


	//   ....[0]....
.L_492:
        /*007c*/ 	.word	0x00001080


	//   ....[1]....
        /*0080*/ 	.word	0x000010c0


	//   ....[2]....
        /*0084*/ 	.word	0x00001120


	//   ....[3]....
        /*0088*/ 	.word	0x00001140


	//   ....[4]....
        /*008c*/ 	.word	0x00001170


	//   ....[5]....
        /*0090*/ 	.word	0x00001190


	//   ....[6]....
        /*0094*/ 	.word	0x000011c0


	//   ....[7]....
        /*0098*/ 	.word	0x000011e0


	//   ....[8]....
        /*009c*/ 	.word	0x00001230


	//   ....[9]....
        /*00a0*/ 	.word	0x00001240


	//----- nvinfo : EIATTR_VRC_CTA_INIT_COUNT
	.align		4
.L_493:
        /*00a4*/ 	.byte	0x02, 0x4a
	.zero		1
	.zero		1


	//----- nvinfo : EIATTR_EXIT_INSTR_OFFSETS
	.align		4
        /*00a8*/ 	.byte	0x04, 0x1c
        /*00aa*/ 	.short	(.L_495 - .L_494)


	//   ....[0]....
.L_494:
        /*00ac*/ 	.word	0x00003530


	//   ....[1]....
        /*00b0*/ 	.word	0x00003660


	//   ....[2]....
        /*00b4*/ 	.word	0x00003c60


	//   ....[3]....
        /*00b8*/ 	.word	0x00004210


	//----- nvinfo : EIATTR_MAX_THREADS
	.align		4
.L_495:
        /*00bc*/ 	.byte	0x04, 0x05
        /*00be*/ 	.short	(.L_497 - .L_496)
.L_496:
        /*00c0*/ 	.word	0x000000e0
        /*00c4*/ 	.word	0x00000001
        /*00c8*/ 	.word	0x00000001


	//----- nvinfo : EIATTR_CRS_STACK_SIZE
	.align		4
.L_497:
        /*00cc*/ 	.byte	0x04, 0x1e
        /*00ce*/ 	.short	(.L_499 - .L_498)
.L_498:
        /*00d0*/ 	.word	0x00000000


	//----- nvinfo : EIATTR_CBANK_PARAM_SIZE
	.align		4
.L_499:
        /*00d4*/ 	.byte	0x03, 0x19
        /*00d6*/ 	.short	0x00b8


	//----- nvinfo : EIATTR_PARAM_CBANK
	.align		4
        /*00d8*/ 	.byte	0x04, 0x0a
        /*00da*/ 	.short	(.L_501 - .L_500)
	.align		4
.L_500:
        /*00dc*/ 	.word	index@(.nv.constant0._Z35group_norm_nhwc_bwd_one_pass_kernelI11Bf16IOFp32WLi64ELi14ELi224EEv26Group_norm_nhwc_bwd_params)
        /*00e0*/ 	.short	0x0380
        /*00e2*/ 	.short	0x00b8


	//----- nvinfo : EIATTR_SW_WAR
	.align		4
.L_501:
        /*00e4*/ 	.byte	0x04, 0x36
        /*00e6*/ 	.short	(.L_503 - .L_502)
.L_502:
        /*00e8*/ 	.word	0x00000008
.L_503:


//--------------------- .nv.info._Z35group_norm_nhwc_bwd_one_pass_kernelI11Bf16IOFp32WLi128ELi14ELi224EEv26Group_norm_nhwc_bwd_params --------------------------
	.section	.nv.info._Z35group_norm_nhwc_bwd_one_pass_kernelI11Bf16IOFp32WLi128ELi14ELi224EEv26Group_norm_nhwc_bwd_params,"",@"SHT_CUDA_INFO"
	.sectionflags	@""
	.align	4


	//----- nvinfo : EIATTR_CUDA_API_VERSION
	.align		4
        /*0000*/ 	.byte	0x04, 0x37
        /*0002*/ 	.short	(.L_505 - .L_504)
.L_504:
        /*0004*/ 	.word	0x00000082


	//----- nvinfo : EIATTR_KPARAM_INFO
	.align		4
.L_505:
        /*0008*/ 	.byte	0x04, 0x17
        /*000a*/ 	.short	(.L_507 - .L_506)
.L_506:
        /*000c*/ 	.word	0x00000000
        /*0010*/ 	.short	0x0000
        /*0012*/ 	.short	0x0000
        /*0014*/ 	.byte	0x00, 0xf0, 0xe1, 0x02


	//----- nvinfo : EIATTR_SPARSE_MMA_MASK
	.align		4
.L_507:
        /*0018*/ 	.byte	0x03, 0x50
        /*001a*/ 	.short	0x0000


	//----- nvinfo : EIATTR_MAXREG_COUNT
	.align		4
        /*001c*/ 	.byte	0x03, 0x1b
        /*001e*/ 	.short	0x00ff


	//----- nvinfo : EIATTR_NUM_BARRIERS
	.align		4
        /*0020*/ 	.byte	0x02, 0x4c
        /*0022*/ 	.byte	0x01
	.zero		1


	//----- nvinfo : EIATTR_MERCURY_ISA_VERSION
	.align		4
        /*0024*/ 	.byte	0x03, 0x5f
        /*0026*/ 	.short	0x0101


	//----- nvinfo : EIATTR_INT_WARP_WIDE_INSTR_OFFSETS
	.align		4
        /*0028*/ 	.byte	0x04, 0x31
        /*002a*/ 	.short	(.L_509 - .L_508)


	//   ....[0]....
.L_508:
        /*002c*/ 	.word	0x00002d00


	//   ....[1]....
        /*0030*/ 	.word	0x00002d20


	//   ....[2]....
        /*0034*/ 	.word	0x00002d50


	//   ....[3]....
        /*0038*/ 	.word	0x00002da0


	//   ....[4]....
        /*003c*/ 	.word	0x00002f20


	//   ....[5]....
        /*0040*/ 	.word	0x00002f70


	//   ....[6]....
        /*0044*/ 	.word	0x00002f80


	//   ....[7]....
        /*0048*/ 	.word	0x00002fd0


	//----- nvinfo : EIATTR_COOP_GROUP_MASK_REGIDS
	.align		4
.L_509:
        /*004c*/ 	.byte	0x04, 0x29
        /*004e*/ 	.short	(.L_511 - .L_510)


	//   ....[0]....
.L_510:
        /*0050*/ 	.word	0xffffffff


	//   ....[1]....
        /*0054*/ 	.word	0xffffffff


	//   ....[2]....
        /*0058*/ 	.word	0xffffffff


	//   ....[3]....
        /*005c*/ 	.word	0xffffffff


	//   ....[4]....
        /*0060*/ 	.word	0xffffffff


	//   ....[5]....
        /*0064*/ 	.word	0xffffffff


	//   ....[6]....
        /*0068*/ 	.word	0xffffffff


	//   ....[7]....
        /*006c*/ 	.word	0xffffffff


	//   ....[8]....
        /*0070*/ 	.word	0xffffffff


	//   ....[9]....
        /*0074*/ 	.word	0xffffffff


	//----- nvinfo : EIATTR_COOP_GROUP_INSTR_OFFSETS
	.align		4
.L_511:
        /*0078*/ 	.byte	0x04, 0x28
        /*007a*/ 	.short	(.L_513 - .L_512)


	//   ....[0]....
.L_512:
        /*007c*/ 	.word	0x00001a20


	//   ....[1]....
        /*0080*/ 	.word	0x00001a60


	//   ....[2]....
        /*0084*/ 	.word	0x00001ac0


	//   ....[3]....
        /*0088*/ 	.word	0x00001ae0


	//   ....[4]....
        /*008c*/ 	.word	0x00001b10


	//   ....[5]....
        /*0090*/ 	.word	0x00001b30


	//   ....[6]....
        /*0094*/ 	.word	0x00001b60


	//   ....[7]....
        /*0098*/ 	.word	0x00001b80


	//   ....[8]....
        /*009c*/ 	.word	0x00001bd0


	//   ....[9]....
        /*00a0*/ 	.word	0x00001be0


	//----- nvinfo : EIATTR_VRC_CTA_INIT_COUNT
	.align		4
.L_513:
        /*00a4*/ 	.byte	0x02, 0x4a
	.zero		1
	.zero		1


	//----- nvinfo : EIATTR_EXIT_INSTR_OFFSETS
	.align		4
        /*00a8*/ 	.byte	0x04, 0x1c
        /*00aa*/ 	.short	(.L_515 - .L_514)


	//   ....[0]....
.L_514:
        /*00ac*/ 	.word	0x00004580


	//   ....[1]....
        /*00b0*/ 	.word	0x000046b0


	//   ....[2]....
        /*00b4*/ 	.word	0x00004cb0


	//   ....[3]....
        /*00b8*/ 	.word	0x00005260


	//----- nvinfo : EIATTR_MAX_THREADS
	.align		4
.L_515:
        /*00bc*/ 	.byte	0x04, 0x05
        /*00be*/ 	.short	(.L_517 - .L_516)
.L_516:
        /*00c0*/ 	.word	0x000000e0
        /*00c4*/ 	.word	0x00000001
        /*00c8*/ 	.word	0x00000001


	//----- nvinfo : EIATTR_CRS_STACK_SIZE
	.align		4
.L_517:
        /*00cc*/ 	.byte	0x04, 0x1e
        /*00ce*/ 	.short	(.L_519 - .L_518)
.L_518:
        /*00d0*/ 	.word	0x00000000


	//----- nvinfo : EIATTR_CBANK_PARAM_SIZE
	.align		4
.L_519:
        /*00d4*/ 	.byte	0x03, 0x19
        /*00d6*/ 	.short	0x00b8


	//----- nvinfo : EIATTR_PARAM_CBANK
	.align		4
        /*00d8*/ 	.byte	0x04, 0x0a
        /*00da*/ 	.short	(.L_521 - .L_520)
	.align		4
.L_520:
        /*00dc*/ 	.word	index@(.nv.constant0._Z35group_norm_nhwc_bwd_one_pass_kernelI11Bf16IOFp32WLi128ELi14ELi224EEv26Group_norm_nhwc_bwd_params)
        /*00e0*/ 	.short	0x0380
        /*00e2*/ 	.short	0x00b8


	//----- nvinfo : EIATTR_SW_WAR
	.align		4
.L_521:
        /*00e4*/ 	.byte	0x04, 0x36
        /*00e6*/ 	.short	(.L_523 - .L_522)
.L_522:
        /*00e8*/ 	.word	0x00000008
.L_523:


//--------------------- .nv.info._Z35group_norm_nhwc_bwd_one_pass_kernelI11Bf16IOFp32WLi256ELi14ELi224EEv26Group_norm_nhwc_bwd_params --------------------------
	.section	.nv.info._Z35group_norm_nhwc_bwd_one_pass_kernelI11Bf16IOFp32WLi256ELi14ELi224EEv26Group_norm_nhwc_bwd_params,"",@"SHT_CUDA_INFO"
	.sectionflags	@""
	.align	4


	//----- nvinfo : EIATTR_CUDA_API_VERSION
	.align		4
        /*0000*/ 	.byte	0x04, 0x37
        /*0002*/ 	.short	(.L_525 - .L_524)
.L_524:
        /*0004*/ 	.word	0x00000082


	//----- nvinfo : EIATTR_KPARAM_INFO
	.align		4
.L_525:
        /*0008*/ 	.byte	0x04, 0x17
        /*000a*/ 	.short	(.L_527 - .L_526)
.L_526:
        /*000c*/ 	.word	0x00000000
        /*0010*/ 	.short	0x0000
        /*0012*/ 	.short	0x0000
        /*0014*/ 	.byte	0x00, 0xf0, 0xe1, 0x02


	//----- nvinfo : EIATTR_SPARSE_MMA_MASK
	.align		4
.L_527:
        /*0018*/ 	.byte	0x03, 0x50
        /*001a*/ 	.short	0x0000


	//----- nvinfo : EIATTR_MAXREG_COUNT
	.align		4
        /*001c*/ 	.byte	0x03, 0x1b
        /*001e*/ 	.short	0x00ff


	//----- nvinfo : EIATTR_NUM_BARRIERS
	.align		4
        /*0020*/ 	.byte	0x02, 0x4c
        /*0022*/ 	.byte	0x01
	.zero		1


	//----- nvinfo : EIATTR_MERCURY_ISA_VERSION
	.align		4
        /*0024*/ 	.byte	0x03, 0x5f
        /*0026*/ 	.short	0x0101


	//----- nvinfo : EIATTR_INT_WARP_WIDE_INSTR_OFFSETS
	.align		4
        /*0028*/ 	.byte	0x04, 0x31
        /*002a*/ 	.short	(.L_529 - .L_528)


	//   ....[0]....
.L_528:
        /*002c*/ 	.word	0x000040b0


	//   ....[1]....
        /*0030*/ 	.word	0x000040d0


	//   ....[2]....
        /*0034*/ 	.word	0x00004100


	//   ....[3]....
        /*0038*/ 	.word	0x00004150


	//   ....[4]....
        /*003c*/ 	.word	0x000042d0


	//   ....[5]....
        /*0040*/ 	.word	0x00004320


	//   ....[6]....
        /*0044*/ 	.word	0x00004330


	//   ....[7]....
        /*0048*/ 	.word	0x00004380


	//----- nvinfo : EIATTR_COOP_GROUP_MASK_REGIDS
	.align		4
.L_529:
        /*004c*/ 	.byte	0x04, 0x29
        /*004e*/ 	.short	(.L_531 - .L_530)


	//   ....[0]....
.L_530:
        /*0050*/ 	.word	0xffffffff


	//   ....[1]....
        /*0054*/ 	.word	0xffffffff


	//   ....[2]....
        /*0058*/ 	.word	0xffffffff


	//   ....[3]....
        /*005c*/ 	.word	0xffffffff


	//   ....[4]....
        /*0060*/ 	.word	0xffffffff


	//   ....[5]....
        /*0064*/ 	.word	0xffffffff


	//   ....[6]....
        /*0068*/ 	.word	0xffffffff


	//   ....[7]....
        /*006c*/ 	.word	0xffffffff


	//   ....[8]....
        /*0070*/ 	.word	0xffffffff


	//   ....[9]....
        /*0074*/ 	.word	0xffffffff


	//----- nvinfo : EIATTR_COOP_GROUP_INSTR_OFFSETS
	.align		4
.L_531:
        /*0078*/ 	.byte	0x04, 0x28
        /*007a*/ 	.short	(.L_533 - .L_532)


	//   ....[0]....
.L_532:
        /*007c*/ 	.word	0x00002de0


	//   ....[1]....
        /*0080*/ 	.word	0x00002e20


	//   ....[2]....
        /*0084*/ 	.word	0x00002e80


	//   ....[3]....
        /*0088*/ 	.word	0x00002ea0


	//   ....[4]....
        /*008c*/ 	.word	0x00002ed0


	//   ....[5]....
        /*0090*/ 	.word	0x00002ef0


	//   ....[6]....
        /*0094*/ 	.word	0x00002f20


	//   ....[7]....
        /*0098*/ 	.word	0x00002f40


	//   ....[8]....
        /*009c*/ 	.word	0x00002f90


	//   ....[9]....
        /*00a0*/ 	.word	0x00002fa0


	//----- nvinfo : EIATTR_VRC_CTA_INIT_COUNT
	.align		4
.L_533:
        /*00a4*/ 	.byte	0x02, 0x4a
	.zero		1
	.zero		1


	//----- nvinfo : EIATTR_EXIT_INSTR_OFFSETS
	.align		4
        /*00a8*/ 	.byte	0x04, 0x1c
        /*00aa*/ 	.short	(.L_535 - .L_534)


	//   ....[0]....
.L_534:
        /*00ac*/ 	.word	0x00006640


	//   ....[1]....
        /*00b0*/ 	.word	0x00006770


	//   ....[2]....
        /*00b4*/ 	.word	0x00006d60


	//   ....[3]....
        /*00b8*/ 	.word	0x00007310


	//----- nvinfo : EIATTR_MAX_THREADS
	.align		4
.L_535:
        /*00bc*/ 	.byte	0x04, 0x05
        /*00be*/ 	.short	(.L_537 - .L_536)
.L_536:
        /*00c0*/ 	.word	0x000000e0
        /*00c4*/ 	.word	0x00000001
        /*00c8*/ 	.word	0x00000001


	//----- nvinfo : EIATTR_CRS_STACK_SIZE
	.align		4
.L_537:
        /*00cc*/ 	.byte	0x04, 0x1e
        /*00ce*/ 	.short	(.L_539 - .L_538)
.L_538:
        /*00d0*/ 	.word	0x00000000


	//----- nvinfo : EIATTR_CBANK_PARAM_SIZE
	.align		4
.L_539:
        /*00d4*/ 	.byte	0x03, 0x19
        /*00d6*/ 	.short	0x00b8


	//----- nvinfo : EIATTR_PARAM_CBANK
	.align		4
        /*00d8*/ 	.byte	0x04, 0x0a
        /*00da*/ 	.short	(.L_541 - .L_540)
	.align		4
.L_540:
        /*00dc*/ 	.word	index@(.nv.constant0._Z35group_norm_nhwc_bwd_one_pass_kernelI11Bf16IOFp32WLi256ELi14ELi224EEv26Group_norm_nhwc_bwd_params)
        /*00e0*/ 	.short	0x0380
        /*00e2*/ 	.short	0x00b8


	//----- nvinfo : EIATTR_SW_WAR
	.align		4
.L_541:
        /*00e4*/ 	.byte	0x04, 0x36
        /*00e6*/ 	.short	(.L_543 - .L_542)
.L_542:
        /*00e8*/ 	.word	0x00000008
.L_543:


//--------------------- .nv.info._Z35group_norm_nhwc_bwd_one_pass_kernelI11Bf16IOFp32WLi512ELi14ELi224EEv26Group_norm_nhwc_bwd_params --------------------------
	.section	.nv.info._Z35group_norm_nhwc_bwd_one_pass_kernelI11Bf16IOFp32WLi512ELi14ELi224EEv26Group_norm_nhwc_bwd_params,"",@"SHT_CUDA_INFO"
	.sectionflags	@""
	.align	4


	//----- nvinfo : EIATTR_CUDA_API_VERSION
	.align		4
        /*0000*/ 	.byte	0x04, 0x37
        /*0002*/ 	.short	(.L_545 - .L_544)
.L_544:
        /*0004*/ 	.word	0x00000082


	//----- nvinfo : EIATTR_KPARAM_INFO
	.align		4
.L_545:
        /*0008*/ 	.byte	0x04, 0x17
        /*000a*/ 	.short	(.L_547 - .L_546)
.L_546:
        /*000c*/ 	.word	0x00000000
        /*0010*/ 	.short	0x0000
        /*0012*/ 	.short	0x0000
        /*0014*/ 	.byte	0x00, 0xf0, 0xe1, 0x02


	//----- nvinfo : EIATTR_SPARSE_MMA_MASK
	.align		4
.L_547:
        /*0018*/ 	.byte	0x03, 0x50
        /*001a*/ 	.short	0x0000


	//----- nvinfo : EIATTR_MAXREG_COUNT
	.align		4
        /*001c*/ 	.byte	0x03, 0x1b
        /*001e*/ 	.short	0x00ff


	//----- nvinfo : EIATTR_NUM_BARRIERS
	.align		4
        /*0020*/ 	.byte	0x02, 0x4c
        /*0022*/ 	.byte	0x01
	.zero		1


	//----- nvinfo : EIATTR_MERCURY_ISA_VERSION
	.align		4
        /*0024*/ 	.byte	0x03, 0x5f
        /*0026*/ 	.short	0x0101


	//----- nvinfo : EIATTR_COOP_GROUP_MASK_REGIDS
	.align		4
        /*0028*/ 	.byte	0x04, 0x29
        /*002a*/ 	.short	(.L_549 - .L_548)


	//   ....[0]....
.L_548:
        /*002c*/ 	.word	0xffffffff


	//   ....[1]....
        /*0030*/ 	.word	0xffffffff


	//   ....[2]....
        /*0034*/ 	.word	0xffffffff


	//   ....[3]....
        /*0038*/ 	.word	0xffffffff


	//   ....[4]....
        /*003c*/ 	.word	0xffffffff


	//   ....[5]....
        /*0040*/ 	.word	0xffffffff


	//   ....[6]....
        /*0044*/ 	.word	0xffffffff


	//   ....[7]....
        /*0048*/ 	.word	0xffffffff


	//   ....[8]....
        /*004c*/ 	.word	0xffffffff


	//   ....[9]....
        /*0050*/ 	.word	0xffffffff


	//----- nvinfo : EIATTR_COOP_GROUP_INSTR_OFFSETS
	.align		4
.L_549:
        /*0054*/ 	.byte	0x04, 0x28
        /*0056*/ 	.short	(.L_551 - .L_550)


	//   ....[0]....
.L_550:
        /*0058*/ 	.word	0x00005460


	//   ....[1]....
        /*005c*/ 	.word	0x000054a0


	//   ....[2]....
        /*0060*/ 	.word	0x00005510


	//   ....[3]....
        /*0064*/ 	.word	0x00005530


	//   ....[4]....
        /*0068*/ 	.word	0x00005560


	//   ....[5]....
        /*006c*/ 	.word	0x00005580


	//   ....[6]....
        /*0070*/ 	.word	0x000055b0


	//   ....[7]....
        /*0074*/ 	.word	0x000055d0


	//   ....[8]....
        /*0078*/ 	.word	0x00005620


	//   ....[9]....
        /*007c*/ 	.word	0x00005630


	//----- nvinfo : EIATTR_VRC_CTA_INIT_COUNT
	.align		4
.L_551:
        /*0080*/ 	.byte	0x02, 0x4a
	.zero		1
	.zero		1


	//----- nvinfo : EIATTR_EXIT_INSTR_OFFSETS
	.align		4
        /*0084*/ 	.byte	0x04, 0x1c
        /*0086*/ 	.short	(.L_553 - .L_552)


	//   ....[0]....
.L_552:
        /*0088*/ 	.word	0x0000a330


	//   ....[1]....
        /*008c*/ 	.word	0x0000a460


	//   ....[2]....
        /*0090*/ 	.word	0x0000aa60


	//   ....[3]....
        /*0094*/ 	.word	0x0000b010


	//----- nvinfo : EIATTR_MAX_THREADS
	.align		4
.L_553:
        /*0098*/ 	.byte	0x04, 0x05
        /*009a*/ 	.short	(.L_555 - .L_554)
.L_554:
        /*009c*/ 	.word	0x000000e0
        /*00a0*/ 	.word	0x00000001
        /*00a4*/ 	.word	0x00000001


	//----- nvinfo : EIATTR_CRS_STACK_SIZE
	.align		4
.L_555:
        /*00a8*/ 	.byte	0x04, 0x1e
        /*00aa*/ 	.short	(.L_557 - .L_556)
.L_556:
        /*00ac*/ 	.word	0x00000000


	//----- nvinfo : EIATTR_CBANK_PARAM_SIZE
	.align		4
.L_557:
        /*00b0*/ 	.byte	0x03, 0x19
        /*00b2*/ 	.short	0x00b8


	//----- nvinfo : EIATTR_PARAM_CBANK
	.align		4
        /*00b4*/ 	.byte	0x04, 0x0a
        /*00b6*/ 	.short	(.L_559 - .L_558)
	.align		4
.L_558:
        /*00b8*/ 	.word	index@(.nv.constant0._Z35group_norm_nhwc_bwd_one_pass_kernelI11Bf16IOFp32WLi512ELi14ELi224EEv26Group_norm_nhwc_bwd_params)
        /*00bc*/ 	.short	0x0380
        /*00be*/ 	.short	0x00b8


	//----- nvinfo : EIATTR_SW_WAR
	.align		4
.L_559:
        /*00c0*/ 	.byte	0x04, 0x36
        /*00c2*/ 	.short	(.L_561 - .L_560)
.L_560:
        /*00c4*/ 	.word	0x00000008
.L_561:


//--------------------- .nv.info._Z35group_norm_nhwc_bwd_one_pass_kernelI11Bf16IOBf16WLi64ELi14ELi224EEv26Group_norm_nhwc_bwd_params --------------------------
	.section	.nv.info._Z35group_norm_nhwc_bwd_one_pass_kernelI11Bf16IOBf16WLi64ELi14ELi224EEv26Group_norm_nhwc_bwd_params,"",@"SHT_CUDA_INFO"
	.sectionflags	@""
	.align	4


	//----- nvinfo : EIATTR_CUDA_API_VERSION
	.align		4
        /*0000*/ 	.byte	0x04, 0x37
        /*0002*/ 	.short	(.L_563 - .L_562)
.L_562:
        /*0004*/ 	.word	0x00000082


	//----- nvinfo : EIATTR_KPARAM_INFO
	.align		4
.L_563:
        /*0008*/ 	.byte	0x04, 0x17
        /*000a*/ 	.short	(.L_565 - .L_564)
.L_564:
        /*000c*/ 	.word	0x00000000
        /*0010*/ 	.short	0x0000
        /*0012*/ 	.short	0x0000
        /*0014*/ 	.byte	0x00, 0xf0, 0xe1, 0x02


	//----- nvinfo : EIATTR_SPARSE_MMA_MASK
	.align		4
.L_565:
        /*0018*/ 	.byte	0x03, 0x50
        /*001a*/ 	.short	0x0000


	//----- nvinfo : EIATTR_MAXREG_COUNT
	.align		4
        /*001c*/ 	.byte	0x03, 0x1b
        /*001e*/ 	.short	0x00ff


	//----- nvinfo : EIATTR_NUM_BARRIERS
	.align		4
        /*0020*/ 	.byte	0x02, 0x4c
        /*0022*/ 	.byte	0x01
	.zero		1


	//----- nvinfo : EIATTR_MERCURY_ISA_VERSION
	.align		4
        /*0024*/ 	.byte	0x03, 0x5f
        /*0026*/ 	.short	0x0101


	//----- nvinfo : EIATTR_INT_WARP_WIDE_INSTR_OFFSETS
	.align		4
        /*0028*/ 	.byte	0x04, 0x31
        /*002a*/ 	.short	(.L_567 - .L_566)


	//   ....[0]....
.L_566:
        /*002c*/ 	.word	0x000023a0


	//   ....[1]....
        /*0030*/ 	.word	0x000023c0


	//   ....[2]....
        /*0034*/ 	.word	0x000023f0


	//   ....[3]....
        /*0038*/ 	.word	0x00002440


	//   ....[4]....
        /*003c*/ 	.word	0x000025c0


	//   ....[5]....
        /*0040*/ 	.word	0x00002610


	//   ....[6]....
        /*0044*/ 	.word	0x00002620


	//   ....[7]....
        /*0048*/ 	.word	0x00002670


	//----- nvinfo : EIATTR_COOP_GROUP_MASK_REGIDS
	.align		4
.L_567:
        /*004c*/ 	.byte	0x04, 0x29
        /*004e*/ 	.short	(.L_569 - .L_568)


	//   ....[0]....
.L_568:
        /*0050*/ 	.word	0xffffffff


	//   ....[1]....
        /*0054*/ 	.word	0xffffffff


	//   ....[2]....
        /*0058*/ 	.word	0xffffffff


	//   ....[3]....
        /*005c*/ 	.word	0xffffffff


	//   ....[4]....
        /*0060*/ 	.word	0xffffffff


	//   ....[5]....
        /*0064*/ 	.word	0xffffffff


	//   ....[6]....
        /*0068*/ 	.word	0xffffffff


	//   ....[7]....
        /*006c*/ 	.word	0xffffffff


	//   ....[8]....
        /*0070*/ 	.word	0xffffffff


	//   ....[9]....
        /*0074*/ 	.word	0xffffffff


	//----- nvinfo : EIATTR_COOP_GROUP_INSTR_OFFSETS
	.align		4
.L_569:
        /*0078*/ 	.byte	0x04, 0x28
        /*007a*/ 	.short	(.L_571 - .L_570)


	//   ....[0]....
.L_570:
        /*007c*/ 	.word	0x000010d0


	//   ....[1]....
        /*0080*/ 	.word	0x00001110


	//   ....[2]....
        /*0084*/ 	.word	0x00001170


	//   ....[3]....
        /*0088*/ 	.word	0x00001190


	//   ....[4]....
        /*008c*/ 	.word	0x000011c0


	//   ....[5]....
        /*0090*/ 	.word	0x000011e0


	//   ....[6]....
        /*0094*/ 	.word	0x00001210


	//   ....[7]....
        /*0098*/ 	.word	0x00001230


	//   ....[8]....
        /*009c*/ 	.word	0x00001280


	//   ....[9]....
        /*00a0*/ 	.word	0x00001290


	//----- nvinfo : EIATTR_VRC_CTA_INIT_COUNT
	.align		4
.L_571:
        /*00a4*/ 	.byte	0x02, 0x4a
	.zero		1
	.zero		1


	//----- nvinfo : EIATTR_EXIT_INSTR_OFFSETS
	.align		4
        /*00a8*/ 	.byte	0x04, 0x1c
        /*00aa*/ 	.short	(.L_573 - .L_572)


	//   ....[0]....
.L_572:
        /*00ac*/ 	.word	0x00003590


	//   ....[1]....
        /*00b0*/ 	.word	0x000036c0


	//   ....[2]....
        /*00b4*/ 	.word	0x00003ce0


	//   ....[3]....
        /*00b8*/ 	.word	0x000042e0


	//----- nvinfo : EIATTR_MAX_THREADS
	.align		4
.L_573:
        /*00bc*/ 	.byte	0x04, 0x05
        /*00be*/ 	.short	(.L_575 - .L_574)
.L_574:
        /*00c0*/ 	.word	0x000000e0
        /*00c4*/ 	.word	0x00000001
        /*00c8*/ 	.word	0x00000001


	//----- nvinfo : EIATTR_CRS_STACK_SIZE
	.align		4
.L_575:
        /*00cc*/ 	.byte	0x04, 0x1e
        /*00ce*/ 	.short	(.L_577 - .L_576)
.L_576:
        /*00d0*/ 	.word	0x00000000


	//----- nvinfo : EIATTR_CBANK_PARAM_SIZE
	.align		4
.L_577:
        /*00d4*/ 	.byte	0x03, 0x19
        /*00d6*/ 	.short	0x00b8


	//----- nvinfo : EIATTR_PARAM_CBANK
	.align		4
        /*00d8*/ 	.byte	0x04, 0x0a
        /*00da*/ 	.short	(.L_579 - .L_578)
	.align		4
.L_578:
        /*00dc*/ 	.word	index@(.nv.constant0._Z35group_norm_nhwc_bwd_one_pass_kernelI11Bf16IOBf16WLi64ELi14ELi224EEv26Group_norm_nhwc_bwd_params)
        /*00e0*/ 	.short	0x0380
        /*00e2*/ 	.short	0x00b8


	//----- nvinfo : EIATTR_SW_WAR
	.align		4
.L_579:
        /*00e4*/ 	.byte	0x04, 0x36
        /*00e6*/ 	.short	(.L_581 - .L_580)
.L_580:
        /*00e8*/ 	.word	0x00000008
.L_581:


//--------------------- .nv.info._Z35group_norm_nhwc_bwd_one_pass_kernelI11Bf16IOBf16WLi128ELi14ELi224EEv26Group_norm_nhwc_bwd_params --------------------------
	.section	.nv.info._Z35group_norm_nhwc_bwd_one_pass_kernelI11Bf16IOBf16WLi128ELi14ELi224EEv26Group_norm_nhwc_bwd_params,"",@"SHT_CUDA_INFO"
	.sectionflags	@""
	.align	4


	//----- nvinfo : EIATTR_CUDA_API_VERSION
	.align		4
        /*0000*/ 	.byte	0x04, 0x37
        /*0002*/ 	.short	(.L_583 - .L_582)
.L_582:
        /*0004*/ 	.word	0x00000082


	//----- nvinfo : EIATTR_KPARAM_INFO
	.align		4
.L_583:
        /*0008*/ 	.byte	0x04, 0x17
        /*000a*/ 	.short	(.L_585 - .L_584)
.L_584:
        /*000c*/ 	.word	0x00000000
        /*0010*/ 	.short	0x0000
        /*0012*/ 	.short	0x0000
        /*0014*/ 	.byte	0x00, 0xf0, 0xe1, 0x02


	//----- nvinfo : EIATTR_SPARSE_MMA_MASK
	.align		4
.L_585:
        /*0018*/ 	.byte	0x03, 0x50
        /*001a*/ 	.short	0x0000


	//----- nvinfo : EIATTR_MAXREG_COUNT
	.align		4
        /*001c*/ 	.byte	0x03, 0x1b
        /*001e*/ 	.short	0x00ff


	//----- nvinfo : EIATTR_NUM_BARRIERS
	.align		4
        /*0020*/ 	.byte	0x02, 0x4c
        /*0022*/ 	.byte	0x01
	.zero		1


	//----- nvinfo : EIATTR_MERCURY_ISA_VERSION
	.align		4
        /*0024*/ 	.byte	0x03, 0x5f
        /*0026*/ 	.short	0x0101


	//----- nvinfo : EIATTR_INT_WARP_WIDE_INSTR_OFFSETS
	.align		4
        /*0028*/ 	.byte	0x04, 0x31
        /*002a*/ 	.short	(.L_587 - .L_586)


	//   ....[0]....
.L_586:
        /*002c*/ 	.word	0x00002d60


	//   ....[1]....
        /*0030*/ 	.word	0x00002d80


	//   ....[2]....
        /*0034*/ 	.word	0x00002db0


	//   ....[3]....
        /*0038*/ 	.word	0x00002e00


	//   ....[4]....
        /*003c*/ 	.word	0x00002f80


	//   ....[5]....
        /*0040*/ 	.word	0x00002fd0


	//   ....[6]....
        /*0044*/ 	.word	0x00002fe0


	//   ....[7]....
        /*0048*/ 	.word	0x00003030


	//----- nvinfo : EIATTR_COOP_GROUP_MASK_REGIDS
	.align		4
.L_587:
        /*004c*/ 	.byte	0x04, 0x29
        /*004e*/ 	.short	(.L_589 - .L_588)


	//   ....[0]....
.L_588:
        /*0050*/ 	.word	0xffffffff


	//   ....[1]....
        /*0054*/ 	.word	0xffffffff


	//   ....[2]....
        /*0058*/ 	.word	0xffffffff


	//   ....[3]....
        /*005c*/ 	.word	0xffffffff


	//   ....[4]....
        /*0060*/ 	.word	0xffffffff


	//   ....[5]....
        /*0064*/ 	.word	0xffffffff


	//   ....[6]....
        /*0068*/ 	.word	0xffffffff


	//   ....[7]....
        /*006c*/ 	.word	0xffffffff


	//   ....[8]....
        /*0070*/ 	.word	0xffffffff


	//   ....[9]....
        /*0074*/ 	.word	0xffffffff


	//----- nvinfo : EIATTR_COOP_GROUP_INSTR_OFFSETS
	.align		4
.L_589:
        /*0078*/ 	.byte	0x04, 0x28
        /*007a*/ 	.short	(.L_591 - .L_590)


	//   ....[0]....
.L_590:
        /*007c*/ 	.word	0x00001a80


	//   ....[1]....
        /*0080*/ 	.word	0x00001ac0


	//   ....[2]....
        /*0084*/ 	.word	0x00001b20


	//   ....[3]....
        /*0088*/ 	.word	0x00001b40


	//   ....[4]....
        /*008c*/ 	.word	0x00001b70


	//   ....[5]....
        /*0090*/ 	.word	0x00001b90


	//   ....[6]....
        /*0094*/ 	.word	0x00001bc0


	//   ....[7]....
        /*0098*/ 	.word	0x00001be0


	//   ....[8]....
        /*009c*/ 	.word	0x00001c30


	//   ....[9]....
        /*00a0*/ 	.word	0x00001c40


	//----- nvinfo : EIATTR_VRC_CTA_INIT_COUNT
	.align		4
.L_591:
        /*00a4*/ 	.byte	0x02, 0x4a
	.zero		1
	.zero		1


	//----- nvinfo : EIATTR_EXIT_INSTR_OFFSETS
	.align		4
        /*00a8*/ 	.byte	0x04, 0x1c
        /*00aa*/ 	.short	(.L_593 - .L_592)


	//   ....[0]....
.L_592:
        /*00ac*/ 	.word	0x000045e0


	//   ....[1]....
        /*00b0*/ 	.word	0x00004710


	//   ....[2]....
        /*00b4*/ 	.word	0x00004d30


	//   ....[3]....
        /*00b8*/ 	.word	0x00005330


	//----- nvinfo : EIATTR_MAX_THREADS
	.align		4
.L_593:
        /*00bc*/ 	.byte	0x04, 0x05
        /*00be*/ 	.short	(.L_595 - .L_594)
.L_594:
        /*00c0*/ 	.word	0x000000e0
        /*00c4*/ 	.word	0x00000001
        /*00c8*/ 	.word	0x00000001


	//----- nvinfo : EIATTR_CRS_STACK_SIZE
	.align		4
.L_595:
        /*00cc*/ 	.byte	0x04, 0x1e
        /*00ce*/ 	.short	(.L_597 - .L_596)
.L_596:
        /*00d0*/ 	.word	0x00000000


	//----- nvinfo : EIATTR_CBANK_PARAM_SIZE
	.align		4
.L_597:
        /*00d4*/ 	.byte	0x03, 0x19
        /*00d6*/ 	.short	0x00b8


	//----- nvinfo : EIATTR_PARAM_CBANK
	.align		4
        /*00d8*/ 	.byte	0x04, 0x0a
        /*00da*/ 	.short	(.L_599 - .L_598)
	.align		4
.L_598:
        /*00dc*/ 	.word	index@(.nv.constant0._Z35group_norm_nhwc_bwd_one_pass_kernelI11Bf16IOBf16WLi128ELi14ELi224EEv26Group_norm_nhwc_bwd_params)
        /*00e0*/ 	.short	0x0380
        /*00e2*/ 	.short	0x00b8


	//----- nvinfo : EIATTR_SW_WAR
	.align		4
.L_599:
        /*00e4*/ 	.byte	0x04, 0x36
        /*00e6*/ 	.short	(.L_601 - .L_600)
.L_600:
        /*00e8*/ 	.word	0x00000008
.L_601:


//--------------------- .nv.info._Z35group_norm_nhwc_bwd_one_pass_kernelI11Bf16IOBf16WLi256ELi14ELi224EEv26Group_norm_nhwc_bwd_params --------------------------
	.section	.nv.info._Z35group_norm_nhwc_bwd_one_pass_kernelI11Bf16IOBf16WLi256ELi14ELi224EEv26Group_norm_nhwc_bwd_params,"",@"SHT_CUDA_INFO"
	.sectionflags	@""
	.align	4


	//----- nvinfo : EIATTR_CUDA_API_VERSION
	.align		4
        /*0000*/ 	.byte	0x04, 0x37
        /*0002*/ 	.short	(.L_603 - .L_602)
.L_602:
        /*0004*/ 	.word	0x00000082


	//----- nvinfo : EIATTR_KPARAM_INFO
	.align		4
.L_603:
        /*0008*/ 	.byte	0x04, 0x17
        /*000a*/ 	.short	(.L_605 - .L_604)
.L_604:
        /*000c*/ 	.word	0x00000000
        /*0010*/ 	.short	0x0000
        /*0012*/ 	.short	0x0000
        /*0014*/ 	.byte	0x00, 0xf0, 0xe1, 0x02


	//----- nvinfo : EIATTR_SPARSE_MMA_MASK
	.align		4
.L_605:
        /*0018*/ 	.byte	0x03, 0x50
        /*001a*/ 	.short	0x0000


	//----- nvinfo : EIATTR_MAXREG_COUNT
	.align		4
        /*001c*/ 	.byte	0x03, 0x1b
        /*001e*/ 	.short	0x00ff


	//----- nvinfo : EIATTR_NUM_BARRIERS
	.align		4
        /*0020*/ 	.byte	0x02, 0x4c
        /*0022*/ 	.byte	0x01
	.zero		1


	//----- nvinfo : EIATTR_MERCURY_ISA_VERSION
	.align		4
        /*0024*/ 	.byte	0x03, 0x5f
        /*0026*/ 	.short	0x0101


	//----- nvinfo : EIATTR_COOP_GROUP_MASK_REGIDS
	.align		4
        /*0028*/ 	.byte	0x04, 0x29
        /*002a*/ 	.short	(.L_607 - .L_606)


	//   ....[0]....
.L_606:
        /*002c*/ 	.word	0xffffffff


	//   ....[1]....
        /*0030*/ 	.word	0xffffffff


	//   ....[2]....
        /*0034*/ 	.word	0xffffffff


	//   ....[3]....
        /*0038*/ 	.word	0xffffffff


	//   ....[4]....
        /*003c*/ 	.word	0xffffffff


	//   ....[5]....
        /*0040*/ 	.word	0xffffffff


	//   ....[6]....
        /*0044*/ 	.word	0xffffffff


	//   ....[7]....
        /*0048*/ 	.word	0xffffffff


	//   ....[8]....
        /*004c*/ 	.word	0xffffffff


	//   ....[9]....
        /*0050*/ 	.word	0xffffffff


	//----- nvinfo : EIATTR_COOP_GROUP_INSTR_OFFSETS
	.align		4
.L_607:
        /*0054*/ 	.byte	0x04, 0x28
        /*0056*/ 	.short	(.L_609 - .L_608)


	//   ....[0]....
.L_608:
        /*0058*/ 	.word	0x00002e50


	//   ....[1]....
        /*005c*/ 	.word	0x00002e60


	//   ....[2]....
        /*0060*/ 	.word	0x00002f00


	//   ....[3]....
        /*0064*/ 	.word	0x00002f10


	//   ....[4]....
        /*0068*/ 	.word	0x00002f40


	//   ....[5]....
        /*006c*/ 	.word	0x00002f60


	//   ....[6]....
        /*0070*/ 	.word	0x00002f90


	//   ....[7]....
        /*0074*/ 	.word	0x00002fb0


	//   ....[8]....
        /*0078*/ 	.word	0x00003000


	//   ....[9]....
        /*007c*/ 	.word	0x00003010


	//----- nvinfo : EIATTR_VRC_CTA_INIT_COUNT
	.align		4
.L_609:
        /*0080*/ 	.byte	0x02, 0x4a
	.zero		1
	.zero		1


	//----- nvinfo : EIATTR_EXIT_INSTR_OFFSETS
	.align		4
        /*0084*/ 	.byte	0x04, 0x1c
        /*0086*/ 	.short	(.L_611 - .L_610)


	//   ....[0]....
.L_610:
        /*0088*/ 	.word	0x00006490


	//   ....[1]....
        /*008c*/ 	.word	0x000065d0


	//   ....[2]....
        /*0090*/ 	.word	0x00006bf0


	//   ....[3]....
        /*0094*/ 	.word	0x000071f0


	//----- nvinfo : EIATTR_MAX_THREADS
	.align		4
.L_611:
        /*0098*/ 	.byte	0x04, 0x05
        /*009a*/ 	.short	(.L_613 - .L_612)
.L_612:
        /*009c*/ 	.word	0x000000e0
        /*00a0*/ 	.word	0x00000001
        /*00a4*/ 	.word	0x00000001


	//----- nvinfo : EIATTR_CRS_STACK_SIZE
	.align		4
.L_613:
        /*00a8*/ 	.byte	0x04, 0x1e
        /*00aa*/ 	.short	(.L_615 - .L_614)
.L_614:
        /*00ac*/ 	.word	0x00000000


	//----- nvinfo : EIATTR_CBANK_PARAM_SIZE
	.align		4
.L_615:
        /*00b0*/ 	.byte	0x03, 0x19
        /*00b2*/ 	.short	0x00b8


	//----- nvinfo : EIATTR_PARAM_CBANK
	.align		4
        /*00b4*/ 	.byte	0x04, 0x0a
        /*00b6*/ 	.short	(.L_617 - .L_616)
	.align		4
.L_616:
        /*00b8*/ 	.word	index@(.nv.constant0._Z35group_norm_nhwc_bwd_one_pass_kernelI11Bf16IOBf16WLi256ELi14ELi224EEv26Group_norm_nhwc_bwd_params)
        /*00bc*/ 	.short	0x0380
        /*00be*/ 	.short	0x00b8


	//----- nvinfo : EIATTR_SW_WAR
	.align		4
.L_617:
        /*00c0*/ 	.byte	0x04, 0x36
        /*00c2*/ 	.short	(.L_619 - .L_618)
.L_618:
        /*00c4*/ 	.word	0x00000008
.L_619:


//--------------------- .nv.info._Z35group_norm_nhwc_bwd_one_pass_kernelI11Bf16IOBf16WLi512ELi14ELi224EEv26Group_norm_nhwc_bwd_params --------------------------
	.section	.nv.info._Z35group_norm_nhwc_bwd_one_pass_kernelI11Bf16IOBf16WLi512ELi14ELi224EEv26Group_norm_nhwc_bwd_params,"",@"SHT_CUDA_INFO"
	.sectionflags	@""
	.align	4


	//----- nvinfo : EIATTR_CUDA_API_VERSION
	.align		4
        /*0000*/ 	.byte	0x04, 0x37
        /*0002*/ 	.short	(.L_621 - .L_620)
.L_620:
        /*0004*/ 	.word	0x00000082


	//----- nvinfo : EIATTR_KPARAM_INFO
	.align		4
.L_621:
        /*0008*/ 	.byte	0x04, 0x17
        /*000a*/ 	.short	(.L_623 - .L_622)
.L_622:
        /*000c*/ 	.word	0x00000000
        /*0010*/ 	.short	0x0000
        /*0012*/ 	.short	0x0000
        /*0014*/ 	.byte	0x00, 0xf0, 0xe1, 0x02


	//----- nvinfo : EIATTR_SPARSE_MMA_MASK
	.align		4
.L_623:
        /*0018*/ 	.byte	0x03, 0x50
        /*001a*/ 	.short	0x0000


	//----- nvinfo : EIATTR_MAXREG_COUNT
	.align		4
        /*001c*/ 	.byte	0x03, 0x1b
        /*001e*/ 	.short	0x00ff


	//----- nvinfo : EIATTR_NUM_BARRIERS
	.align		4
        /*0020*/ 	.byte	0x02, 0x4c
        /*0022*/ 	.byte	0x01
	.zero		1


	//----- nvinfo : EIATTR_MERCURY_ISA_VERSION
	.align		4
        /*0024*/ 	.byte	0x03, 0x5f
        /*0026*/ 	.short	0x0101


	//----- nvinfo : EIATTR_COOP_GROUP_MASK_REGIDS
	.align		4
        /*0028*/ 	.byte	0x04, 0x29
        /*002a*/ 	.short	(.L_625 - .L_624)


	//   ....[0]....
.L_624:
        /*002c*/ 	.word	0xffffffff


	//   ....[1]....
        /*0030*/ 	.word	0xffffffff


	//   ....[2]....
        /*0034*/ 	.word	0xffffffff


	//   ....[3]....
        /*0038*/ 	.word	0xffffffff


	//   ....[4]....
        /*003c*/ 	.word	0xffffffff


	//   ....[5]....
        /*0040*/ 	.word	0xffffffff


	//   ....[6]....
        /*0044*/ 	.word	0xffffffff


	//   ....[7]....
        /*0048*/ 	.word	0xffffffff


	//   ....[8]....
        /*004c*/ 	.word	0xffffffff


	//   ....[9]....
        /*0050*/ 	.word	0xffffffff


	//----- nvinfo : EIATTR_COOP_GROUP_INSTR_OFFSETS
	.align		4
.L_625:
        /*0054*/ 	.byte	0x04, 0x28
        /*0056*/ 	.short	(.L_627 - .L_626)


	//   ....[0]....
.L_626:
        /*0058*/ 	.word	0x00005500


	//   ....[1]....
        /*005c*/ 	.word	0x00005530


	//   ....[2]....
        /*0060*/ 	.word	0x00005570


	//   ....[3]....
        /*0064*/ 	.word	0x00005590


	//   ....[4]....
        /*0068*/ 	.word	0x000055c0


	//   ....[5]....
        /*006c*/ 	.word	0x000055e0


	//   ....[6]....
        /*0070*/ 	.word	0x00005610


	//   ....[7]....
        /*0074*/ 	.word	0x00005630


	//   ....[8]....
        /*0078*/ 	.word	0x00005680


	//   ....[9]....
        /*007c*/ 	.word	0x00005690


	//----- nvinfo : EIATTR_VRC_CTA_INIT_COUNT
	.align		4
.L_627:
        /*0080*/ 	.byte	0x02, 0x4a
	.zero		1
	.zero		1


	//----- nvinfo : EIATTR_EXIT_INSTR_OFFSETS
	.align		4
        /*0084*/ 	.byte	0x04, 0x1c
        /*0086*/ 	.short	(.L_629 - .L_628)


	//   ....[0]....
.L_628:
        /*0088*/ 	.word	0x0000a390


	//   ....[1]....
        /*008c*/ 	.word	0x0000a4c0


	//   ....[2]....
        /*0090*/ 	.word	0x0000aae0


	//   ....[3]....
        /*0094*/ 	.word	0x0000b0e0


	//----- nvinfo : EIATTR_MAX_THREADS
	.align		4
.L_629:
        /*0098*/ 	.byte	0x04, 0x05
        /*009a*/ 	.short	(.L_631 - .L_630)
.L_630:
        /*009c*/ 	.word	0x000000e0
        /*00a0*/ 	.word	0x00000001
        /*00a4*/ 	.word	0x00000001


	//----- nvinfo : EIATTR_CRS_STACK_SIZE
	.align		4
.L_631:
        /*00a8*/ 	.byte	0x04, 0x1e
        /*00aa*/ 	.short	(.L_633 - .L_632)
.L_632:
        /*00ac*/ 	.word	0x00000000


	//----- nvinfo : EIATTR_CBANK_PARAM_SIZE
	.align		4
.L_633:
        /*00b0*/ 	.byte	0x03, 0x19
        /*00b2*/ 	.short	0x00b8


	//----- nvinfo : EIATTR_PARAM_CBANK
	.align		4
        /*00b4*/ 	.byte	0x04, 0x0a
        /*00b6*/ 	.short	(.L_635 - .L_634)
	.align		4
.L_634:
        /*00b8*/ 	.word	index@(.nv.constant0._Z35group_norm_nhwc_bwd_one_pass_kernelI11Bf16IOBf16WLi512ELi14ELi224EEv26Group_norm_nhwc_bwd_params)
        /*00bc*/ 	.short	0x0380
        /*00be*/ 	.short	0x00b8


	//----- nvinfo : EIATTR_SW_WAR
	.align		4
.L_635:
        /*00c0*/ 	.byte	0x04, 0x36
        /*00c2*/ 	.short	(.L_637 - .L_636)
.L_636:
        /*00c4*/ 	.word	0x00000008
.L_637:


//--------------------- .nv.info._Z35group_norm_nhwc_bwd_one_pass_kernelI11Bf16IOFp16WLi64ELi14ELi224EEv26Group_norm_nhwc_bwd_params --------------------------
	.section	.nv.info._Z35group_norm_nhwc_bwd_one_pass_kernelI11Bf16IOFp16WLi64ELi14ELi224EEv26Group_norm_nhwc_bwd_params,"",@"SHT_CUDA_INFO"
	.sectionflags	@""
	.align	4


	//----- nvinfo : EIATTR_CUDA_API_VERSION
	.align		4
        /*0000*/ 	.byte	0x04, 0x37
        /*0002*/ 	.short	(.L_639 - .L_638)
.L_638:
        /*0004*/ 	.word	0x00000082


	//----- nvinfo : EIATTR_KPARAM_INFO
	.align		4
.L_639:
        /*0008*/ 	.byte	0x04, 0x17
        /*000a*/ 	.short	(.L_641 - .L_640)
.L_640:
        /*000c*/ 	.word	0x00000000
        /*0010*/ 	.short	0x0000
        /*0012*/ 	.short	0x0000
        /*0014*/ 	.byte	0x00, 0xf0, 0xe1, 0x02


	//----- nvinfo : EIATTR_SPARSE_MMA_MASK
	.align		4
.L_641:
        /*0018*/ 	.byte	0x03, 0x50
        /*001a*/ 	.short	0x0000


	//----- nvinfo : EIATTR_MAXREG_COUNT
	.align		4
        /*001c*/ 	.byte	0x03, 0x1b
        /*001e*/ 	.short	0x00ff


	//----- nvinfo : EIATTR_NUM_BARRIERS
	.align		4
        /*0020*/ 	.byte	0x02, 0x4c
        /*0022*/ 	.byte	0x01
	.zero		1


	//----- nvinfo : EIATTR_MERCURY_ISA_VERSION
	.align		4
        /*0024*/ 	.byte	0x03, 0x5f
        /*0026*/ 	.short	0x0101


	//----- nvinfo : EIATTR_INT_WARP_WIDE_INSTR_OFFSETS
	.align		4
        /*0028*/ 	.byte	0x04, 0x31
        /*002a*/ 	.short	(.L_643 - .L_642)


	//   ....[0]....
.L_642:
        /*002c*/ 	.word	0x000023a0


	//   ....[1]....
        /*0030*/ 	.word	0x000023c0


	//   ....[2]....
        /*0034*/ 	.word	0x000023f0


	//   ....[3]....
        /*0038*/ 	.word	0x00002440


	//   ....[4]....
        /*003c*/ 	.word	0x000025c0


	//   ....[5]....
        /*0040*/ 	.word	0x00002610


	//   ....[6]....
        /*0044*/ 	.word	0x00002620


	//   ....[7]....
        /*0048*/ 	.word	0x00002670


	//----- nvinfo : EIATTR_COOP_GROUP_MASK_REGIDS
	.align		4
.L_643:
        /*004c*/ 	.byte	0x04, 0x29
        /*004e*/ 	.short	(.L_645 - .L_644)


	//   ....[0]....
.L_644:
        /*0050*/ 	.word	0xffffffff


	//   ....[1]....
        /*0054*/ 	.word	0xffffffff


	//   ....[2]....
        /*0058*/ 	.word	0xffffffff


	//   ....[3]....
        /*005c*/ 	.word	0xffffffff


	//   ....[4]....
        /*0060*/ 	.word	0xffffffff


	//   ....[5]....
        /*0064*/ 	.word	0xffffffff


	//   ....[6]....
        /*0068*/ 	.word	0xffffffff


	//   ....[7]....
        /*006c*/ 	.word	0xffffffff


	//   ....[8]....
        /*0070*/ 	.word	0xffffffff


	//   ....[9]....
        /*0074*/ 	.word	0xffffffff


	//----- nvinfo : EIATTR_COOP_GROUP_INSTR_OFFSETS
	.align		4
.L_645:
        /*0078*/ 	.byte	0x04, 0x28
        /*007a*/ 	.short	(.L_647 - .L_646)


	//   ....[0]....
.L_646:
        /*007c*/ 	.word	0x000010d0


	//   ....[1]....
        /*0080*/ 	.word	0x00001110


	//   ....[2]....
        /*0084*/ 	.word	0x00001170


	//   ....[3]....
        /*0088*/ 	.word	0x00001190


	//   ....[4]....
        /*008c*/ 	.word	0x000011c0


	//   ....[5]....
        /*0090*/ 	.word	0x000011e0


	//   ....[6]....
        /*0094*/ 	.word	0x00001210


	//   ....[7]....
        /*0098*/ 	.word	0x00001230


	//   ....[8]....
        /*009c*/ 	.word	0x00001280


	//   ....[9]....
        /*00a0*/ 	.word	0x00001290


	//----- nvinfo : EIATTR_VRC_CTA_INIT_COUNT
	.align		4
.L_647:
        /*00a4*/ 	.byte	0x02, 0x4a
	.zero		1
	.zero		1


	//----- nvinfo : EIATTR_EXIT_INSTR_OFFSETS
	.align		4
        /*00a8*/ 	.byte	0x04, 0x1c
        /*00aa*/ 	.short	(.L_649 - .L_648)


	//   ....[0]....
.L_648:
        /*00ac*/ 	.word	0x00003590


	//   ....[1]....
        /*00b0*/ 	.word	0x000036c0


	//   ....[2]....
        /*00b4*/ 	.word	0x00003ce0


	//   ....[3]....
        /*00b8*/ 	.word	0x000042e0


	//----- nvinfo : EIATTR_MAX_THREADS
	.align		4
.L_649:
        /*00bc*/ 	.byte	0x04, 0x05
        /*00be*/ 	.short	(.L_651 - .L_650)
.L_650:
        /*00c0*/ 	.word	0x000000e0
        /*00c4*/ 	.word	0x00000001
        /*00c8*/ 	.word	0x00000001


	//----- nvinfo : EIATTR_CRS_STACK_SIZE
	.align		4
.L_651:
        /*00cc*/ 	.byte	0x04, 0x1e
        /*00ce*/ 	.short	(.L_653 - .L_652)
.L_652:
        /*00d0*/ 	.word	0x00000000


	//----- nvinfo : EIATTR_CBANK_PARAM_SIZE
	.align		4
.L_653:
        /*00d4*/ 	.byte	0x03, 0x19
        /*00d6*/ 	.short	0x00b8


	//----- nvinfo : EIATTR_PARAM_CBANK
	.align		4
        /*00d8*/ 	.byte	0x04, 0x0a
        /*00da*/ 	.short	(.L_655 - .L_654)
	.align		4
.L_654:
        /*00dc*/ 	.word	index@(.nv.constant0._Z35group_norm_nhwc_bwd_one_pass_kernelI11Bf16IOFp16WLi64ELi14ELi224EEv26Group_norm_nhwc_bwd_params)
        /*00e0*/ 	.short	0x0380
        /*00e2*/ 	.short	0x00b8


	//----- nvinfo : EIATTR_SW_WAR
	.align		4
.L_655:
        /*00e4*/ 	.byte	0x04, 0x36
        /*00e6*/ 	.short	(.L_657 - .L_656)
.L_656:
        /*00e8*/ 	.word	0x00000008
.L_657:


//--------------------- .nv.info._Z35group_norm_nhwc_bwd_one_pass_kernelI11Bf16IOFp16WLi128ELi14ELi224EEv26Group_norm_nhwc_bwd_params --------------------------
	.section	.nv.info._Z35group_norm_nhwc_bwd_one_pass_kernelI11Bf16IOFp16WLi128ELi14ELi224EEv26Group_norm_nhwc_bwd_params,"",@"SHT_CUDA_INFO"
	.sectionflags	@""
	.align	4


	//----- nvinfo : EIATTR_CUDA_API_VERSION
	.align		4
        /*0000*/ 	.byte	0x04, 0x37
        /*0002*/ 	.short	(.L_659 - .L_658)
.L_658:
        /*0004*/ 	.word	0x00000082


	//----- nvinfo : EIATTR_KPARAM_INFO
	.align		4
.L_659:
        /*0008*/ 	.byte	0x04, 0x17
        /*000a*/ 	.short	(.L_661 - .L_660)
.L_660:
        /*000c*/ 	.word	0x00000000
        /*0010*/ 	.short	0x0000
        /*0012*/ 	.short	0x0000
        /*0014*/ 	.byte	0x00, 0xf0, 0xe1, 0x02


	//----- nvinfo : EIATTR_SPARSE_MMA_MASK
	.align		4
.L_661:
        /*0018*/ 	.byte	0x03, 0x50
        /*001a*/ 	.short	0x0000


	//----- nvinfo : EIATTR_MAXREG_COUNT
	.align		4
        /*001c*/ 	.byte	0x03, 0x1b
        /*001e*/ 	.short	0x00ff


	//----- nvinfo : EIATTR_NUM_BARRIERS
	.align		4
        /*0020*/ 	.byte	0x02, 0x4c
        /*0022*/ 	.byte	0x01
	.zero		1


	//----- nvinfo : EIATTR_MERCURY_ISA_VERSION
	.align		4
        /*0024*/ 	.byte	0x03, 0x5f
        /*0026*/ 	.short	0x0101


	//----- nvinfo : EIATTR_INT_WARP_WIDE_INSTR_OFFSETS
	.align		4
        /*0028*/ 	.byte	0x04, 0x31
        /*002a*/ 	.short	(.L_663 - .L_662)


	//   ....[0]....
.L_662:
        /*002c*/ 	.word	0x00002d60


	//   ....[1]....
        /*0030*/ 	.word	0x00002d80


	//   ....[2]....
        /*0034*/ 	.word	0x00002db0


	//   ....[3]....
        /*0038*/ 	.word	0x00002e00


	//   ....[4]....
        /*003c*/ 	.word	0x00002f80


	//   ....[5]....
        /*0040*/ 	.word	0x00002fd0


	//   ....[6]....
        /*0044*/ 	.word	0x00002fe0


	//   ....[7]....
        /*0048*/ 	.word	0x00003030


	//----- nvinfo : EIATTR_COOP_GROUP_MASK_REGIDS
	.align		4
.L_663:
        /*004c*/ 	.byte	0x04, 0x29
        /*004e*/ 	.short	(.L_665 - .L_664)


	//   ....[0]....
.L_664:
        /*0050*/ 	.word	0xffffffff


	//   ....[1]....
        /*0054*/ 	.word	0xffffffff


	//   ....[2]....
        /*0058*/ 	.word	0xffffffff


	//   ....[3]....
        /*005c*/ 	.word	0xffffffff


	//   ....[4]....
        /*0060*/ 	.word	0xffffffff


	//   ....[5]....
        /*0064*/ 	.word	0xffffffff


	//   ....[6]....
        /*0068*/ 	.word	0xffffffff


	//   ....[7]....
        /*006c*/ 	.word	0xffffffff


	//   ....[8]....
        /*0070*/ 	.word	0xffffffff


	//   ....[9]....
        /*0074*/ 	.word	0xffffffff


	//----- nvinfo : EIATTR_COOP_GROUP_INSTR_OFFSETS
	.align		4
.L_665:
        /*0078*/ 	.byte	0x04, 0x28
        /*007a*/ 	.short	(.L_667 - .L_666)


	//   ....[0]....
.L_666:
        /*007c*/ 	.word	0x00001a80


	//   ....[1]....
        /*0080*/ 	.word	0x00001ac0


	//   ....[2]....
        /*0084*/ 	.word	0x00001b20


	//   ....[3]....
        /*0088*/ 	.word	0x00001b40


	//   ....[4]....
        /*008c*/ 	.word	0x00001b70


	//   ....[5]....
        /*0090*/ 	.word	0x00001b90


	//   ....[6]....
        /*0094*/ 	.word	0x00001bc0


	//   ....[7]....
        /*0098*/ 	.word	0x00001be0


	//   ....[8]....
        /*009c*/ 	.word	0x00001c30


	//   ....[9]....
        /*00a0*/ 	.word	0x00001c40


	//----- nvinfo : EIATTR_VRC_CTA_INIT_COUNT
	.align		4
.L_667:
        /*00a4*/ 	.byte	0x02, 0x4a
	.zero		1
	.zero		1


	//----- nvinfo : EIATTR_EXIT_INSTR_OFFSETS
	.align		4
        /*00a8*/ 	.byte	0x04, 0x1c
        /*00aa*/ 	.short	(.L_669 - .L_668)


	//   ....[0]....
.L_668:
        /*00ac*/ 	.word	0x000045e0


	//   ....[1]....
        /*00b0*/ 	.word	0x00004710


	//   ....[2]....
        /*00b4*/ 	.word	0x00004d30


	//   ....[3]....
        /*00b8*/ 	.word	0x00005330


	//----- nvinfo : EIATTR_MAX_THREADS
	.align		4
.L_669:
        /*00bc*/ 	.byte	0x04, 0x05
        /*00be*/ 	.short	(.L_671 - .L_670)
.L_670:
        /*00c0*/ 	.word	0x000000e0
        /*00c4*/ 	.word	0x00000001
        /*00c8*/ 	.word	0x00000001


	//----- nvinfo : EIATTR_CRS_STACK_SIZE
	.align		4
.L_671:
        /*00cc*/ 	.byte	0x04, 0x1e
        /*00ce*/ 	.short	(.L_673 - .L_672)
.L_672:
        /*00d0*/ 	.word	0x00000000


	//----- nvinfo : EIATTR_CBANK_PARAM_SIZE
	.align		4
.L_673:
        /*00d4*/ 	.byte	0x03, 0x19
        /*00d6*/ 	.short	0x00b8


	//----- nvinfo : EIATTR_PARAM_CBANK
	.align		4
        /*00d8*/ 	.byte	0x04, 0x0a
        /*00da*/ 	.short	(.L_675 - .L_674)
	.align		4
.L_674:
        /*00dc*/ 	.word	index@(.nv.constant0._Z35group_norm_nhwc_bwd_one_pass_kernelI11Bf16IOFp16WLi128ELi14ELi224EEv26Group_norm_nhwc_bwd_params)
        /*00e0*/ 	.short	0x0380
        /*00e2*/ 	.short	0x00b8


	//----- nvinfo : EIATTR_SW_WAR
	.align		4
.L_675:
        /*00e4*/ 	.byte	0x04, 0x36
        /*00e6*/ 	.short	(.L_677 - .L_676)
.L_676:
        /*00e8*/ 	.word	0x00000008
.L_677:


//--------------------- .nv.info._Z35group_norm_nhwc_bwd_one_pass_kernelI11Bf16IOFp16WLi256ELi14ELi224EEv26Group_norm_nhwc_bwd_params --------------------------
	.section	.nv.info._Z35group_norm_nhwc_bwd_one_pass_kernelI11Bf16IOFp16WLi256ELi14ELi224EEv26Group_norm_nhwc_bwd_params,"",@"SHT_CUDA_INFO"
	.sectionflags	@""
	.align	4


	//----- nvinfo : EIATTR_CUDA_API_VERSION
	.align		4
        /*0000*/ 	.byte	0x04, 0x37
        /*0002*/ 	.short	(.L_679 - .L_678)
.L_678:
        /*0004*/ 	.word	0x00000082


	//----- nvinfo : EIATTR_KPARAM_INFO
	.align		4
.L_679:
        /*0008*/ 	.byte	0x04, 0x17
        /*000a*/ 	.short	(.L_681 - .L_680)
.L_680:
        /*000c*/ 	.word	0x00000000
        /*0010*/ 	.short	0x0000
        /*0012*/ 	.short	0x0000
        /*0014*/ 	.byte	0x00, 0xf0, 0xe1, 0x02


	//----- nvinfo : EIATTR_SPARSE_MMA_MASK
	.align		4
.L_681:
        /*0018*/ 	.byte	0x03, 0x50
        /*001a*/ 	.short	0x0000


	//----- nvinfo : EIATTR_MAXREG_COUNT
	.align		4
        /*001c*/ 	.byte	0x03, 0x1b
        /*001e*/ 	.short	0x00ff


	//----- nvinfo : EIATTR_NUM_BARRIERS
	.align		4
        /*0020*/ 	.byte	0x02, 0x4c
        /*0022*/ 	.byte	0x01
	.zero		1


	//----- nvinfo : EIATTR_MERCURY_ISA_VERSION
	.align		4
        /*0024*/ 	.byte	0x03, 0x5f
        /*0026*/ 	.short	0x0101


	//----- nvinfo : EIATTR_COOP_GROUP_MASK_REGIDS
	.align		4
        /*0028*/ 	.byte	0x04, 0x29
        /*002a*/ 	.short	(.L_683 - .L_682)


	//   ....[0]....
.L_682:
        /*002c*/ 	.word	0xffffffff


	//   ....[1]....
        /*0030*/ 	.word	0xffffffff


	//   ....[2]....
        /*0034*/ 	.word	0xffffffff


	//   ....[3]....
        /*0038*/ 	.word	0xffffffff


	//   ....[4]....
        /*003c*/ 	.word	0xffffffff


	//   ....[5]....
        /*0040*/ 	.word	0xffffffff


	//   ....[6]....
        /*0044*/ 	.word	0xffffffff


	//   ....[7]....
        /*0048*/ 	.word	0xffffffff


	//   ....[8]....
        /*004c*/ 	.word	0xffffffff


	//   ....[9]....
        /*0050*/ 	.word	0xffffffff


	//----- nvinfo : EIATTR_COOP_GROUP_INSTR_OFFSETS
	.align		4
.L_683:
        /*0054*/ 	.byte	0x04, 0x28
        /*0056*/ 	.short	(.L_685 - .L_684)


	//   ....[0]....
.L_684:
        /*0058*/ 	.word	0x00002e50


	//   ....[1]....
        /*005c*/ 	.word	0x00002e60


	//   ....[2]....
        /*0060*/ 	.word	0x00002f00


	//   ....[3]....
        /*0064*/ 	.word	0x00002f10


	//   ....[4]....
        /*0068*/ 	.word	0x00002f40


	//   ....[5]....
        /*006c*/ 	.word	0x00002f60


	//   ....[6]....
        /*0070*/ 	.word	0x00002f90


	//   ....[7]....
        /*0074*/ 	.word	0x00002fb0


	//   ....[8]....
        /*0078*/ 	.word	0x00003000


	//   ....[9]....
        /*007c*/ 	.word	0x00003010


	//----- nvinfo : EIATTR_VRC_CTA_INIT_COUNT
	.align		4
.L_685:
        /*0080*/ 	.byte	0x02, 0x4a
	.zero		1
	.zero		1


	//----- nvinfo : EIATTR_EXIT_INSTR_OFFSETS
	.align		4
        /*0084*/ 	.byte	0x04, 0x1c
        /*0086*/ 	.short	(.L_687 - .L_686)


	//   ....[0]....
.L_686:
        /*0088*/ 	.word	0x00006490


	//   ....[1]....
        /*008c*/ 	.word	0x000065d0


	//   ....[2]....
        /*0090*/ 	.word	0x00006bf0


	//   ....[3]....
        /*0094*/ 	.word	0x000071f0


	//----- nvinfo : EIATTR_MAX_THREADS
	.align		4
.L_687:
        /*0098*/ 	.byte	0x04, 0x05
        /*009a*/ 	.short	(.L_689 - .L_688)
.L_688:
        /*009c*/ 	.word	0x000000e0
        /*00a0*/ 	.word	0x00000001
        /*00a4*/ 	.word	0x00000001


	//----- nvinfo : EIATTR_CRS_STACK_SIZE
	.align		4
.L_689:
        /*00a8*/ 	.byte	0x04, 0x1e
        /*00aa*/ 	.short	(.L_691 - .L_690)
.L_690:
        /*00ac*/ 	.word	0x00000000


	//----- nvinfo : EIATTR_CBANK_PARAM_SIZE
	.align		4
.L_691:
        /*00b0*/ 	.byte	0x03, 0x19
        /*00b2*/ 	.short	0x00b8


	//----- nvinfo : EIATTR_PARAM_CBANK
	.align		4
        /*00b4*/ 	.byte	0x04, 0x0a
        /*00b6*/ 	.short	(.L_693 - .L_692)
	.align		4
.L_692:
        /*00b8*/ 	.word	index@(.nv.constant0._Z35group_norm_nhwc_bwd_one_pass_kernelI11Bf16IOFp16WLi256ELi14ELi224EEv26Group_norm_nhwc_bwd_params)
        /*00bc*/ 	.short	0x0380
        /*00be*/ 	.short	0x00b8


	//----- nvinfo : EIATTR_SW_WAR
	.align		4
.L_693:
        /*00c0*/ 	.byte	0x04, 0x36
        /*00c2*/ 	.short	(.L_695 - .L_694)
.L_694:
        /*00c4*/ 	.word	0x00000008
.L_695:


//--------------------- .nv.info._Z35group_norm_nhwc_bwd_one_pass_kernelI11Bf16IOFp16WLi512ELi14ELi224EEv26Group_norm_nhwc_bwd_params --------------------------
	.section	.nv.info._Z35group_norm_nhwc_bwd_one_pass_kernelI11Bf16IOFp16WLi512ELi14ELi224EEv26Group_norm_nhwc_bwd_params,"",@"SHT_CUDA_INFO"
	.sectionflags	@""
	.align	4


	//----- nvinfo : EIATTR_CUDA_API_VERSION
	.align		4
        /*0000*/ 	.byte	0x04, 0x37
        /*0002*/ 	.short	(.L_697 - .L_696)
.L_696:
        /*0004*/ 	.word	0x00000082


	//----- nvinfo : EIATTR_KPARAM_INFO
	.align		4
.L_697:
        /*0008*/ 	.byte	0x04, 0x17
        /*000a*/ 	.short	(.L_699 - .L_698)
.L_698:
        /*000c*/ 	.word	0x00000000
        /*0010*/ 	.short	0x0000
        /*0012*/ 	.short	0x0000
        /*0014*/ 	.byte	0x00, 0xf0, 0xe1, 0x02


	//----- nvinfo : EIATTR_SPARSE_MMA_MASK
	.align		4
.L_699:
        /*0018*/ 	.byte	0x03, 0x50
        /*001a*/ 	.short	0x0000


	//----- nvinfo : EIATTR_MAXREG_COUNT
	.align		4
        /*001c*/ 	.byte	0x03, 0x1b
        /*001e*/ 	.short	0x00ff


	//----- nvinfo : EIATTR_NUM_BARRIERS
	.align		4
        /*0020*/ 	.byte	0x02, 0x4c
        /*0022*/ 	.byte	0x01
	.zero		1


	//----- nvinfo : EIATTR_MERCURY_ISA_VERSION
	.align		4
        /*0024*/ 	.byte	0x03, 0x5f
        /*0026*/ 	.short	0x0101


	//----- nvinfo : EIATTR_COOP_GROUP_MASK_REGIDS
	.align		4
        /*0028*/ 	.byte	0x04, 0x29
        /*002a*/ 	.short	(.L_701 - .L_700)


	//   ....[0]....
.L_700:
        /*002c*/ 	.word	0xffffffff


	//   ....[1]....
        /*0030*/ 	.word	0xffffffff


	//   ....[2]....
        /*0034*/ 	.word	0xffffffff


	//   ....[3]....
        /*0038*/ 	.word	0xffffffff


	//   ....[4]....
        /*003c*/ 	.word	0xffffffff


	//   ....[5]....
        /*0040*/ 	.word	0xffffffff


	//   ....[6]....
        /*0044*/ 	.word	0xffffffff


	//   ....[7]....
        /*0048*/ 	.word	0xffffffff


	//   ....[8]....
        /*004c*/ 	.word	0xffffffff


	//   ....[9]....
        /*0050*/ 	.word	0xffffffff


	//----- nvinfo : EIATTR_COOP_GROUP_INSTR_OFFSETS
	.align		4
.L_701:
        /*0054*/ 	.byte	0x04, 0x28
        /*0056*/ 	.short	(.L_703 - .L_702)


	//   ....[0]....
.L_702:
        /*0058*/ 	.word	0x00005500


	//   ....[1]....
        /*005c*/ 	.word	0x00005530


	//   ....[2]....
        /*0060*/ 	.word	0x00005570


	//   ....[3]....
        /*0064*/ 	.word	0x00005590


	//   ....[4]....
        /*0068*/ 	.word	0x000055c0


	//   ....[5]....
        /*006c*/ 	.word	0x000055e0


	//   ....[6]....
        /*0070*/ 	.word	0x00005610


	//   ....[7]....
        /*0074*/ 	.word	0x00005630


	//   ....[8]....
        /*0078*/ 	.word	0x00005680


	//   ....[9]....
        /*007c*/ 	.word	0x00005690


	//----- nvinfo : EIATTR_VRC_CTA_INIT_COUNT
	.align		4
.L_703:
        /*0080*/ 	.byte	0x02, 0x4a
	.zero		1
	.zero		1


	//----- nvinfo : EIATTR_EXIT_INSTR_OFFSETS
	.align		4
        /*0084*/ 	.byte	0x04, 0x1c
        /*0086*/ 	.short	(.L_705 - .L_704)


	//   ....[0]....
.L_704:
        /*0088*/ 	.word	0x0000a390


	//   ....[1]....
        /*008c*/ 	.word	0x0000a4c0


	//   ....[2]....
        /*0090*/ 	.word	0x0000aae0


	//   ....[3]....
        /*0094*/ 	.word	0x0000b0e0


	//----- nvinfo : EIATTR_MAX_THREADS
	.align		4
.L_705:
        /*0098*/ 	.byte	0x04, 0x05
        /*009a*/ 	.short	(.L_707 - .L_706)
.L_706:
        /*009c*/ 	.word	0x000000e0
        /*00a0*/ 	.word	0x00000001
        /*00a4*/ 	.word	0x00000001


	//----- nvinfo : EIATTR_CRS_STACK_SIZE
	.align		4
.L_707:
        /*00a8*/ 	.byte	0x04, 0x1e
        /*00aa*/ 	.short	(.L_709 - .L_708)
.L_708:
        /*00ac*/ 	.word	0x00000000


	//----- nvinfo : EIATTR_CBANK_PARAM_SIZE
	.align		4
.L_709:
        /*00b0*/ 	.byte	0x03, 0x19
        /*00b2*/ 	.short	0x00b8


	//----- nvinfo : EIATTR_PARAM_CBANK
	.align		4
        /*00b4*/ 	.byte	0x04, 0x0a
        /*00b6*/ 	.short	(.L_711 - .L_710)
	.align		4
.L_710:
        /*00b8*/ 	.word	index@(.nv.constant0._Z35group_norm_nhwc_bwd_one_pass_kernelI11Bf16IOFp16WLi512ELi14ELi224EEv26Group_norm_nhwc_bwd_params)
        /*00bc*/ 	.short	0x0380
        /*00be*/ 	.short	0x00b8


	//----- nvinfo : EIATTR_SW_WAR
	.align		4
.L_711:
        /*00c0*/ 	.byte	0x04, 0x36
        /*00c2*/ 	.short	(.L_713 - .L_712)
.L_712:
        /*00c4*/ 	.word	0x00000008
.L_713:


//--------------------- .nv.info._Z35group_norm_nhwc_bwd_one_pass_kernelI11Fp16IOFp32WLi64ELi14ELi224EEv26Group_norm_nhwc_bwd_params --------------------------
	.section	.nv.info._Z35group_norm_nhwc_bwd_one_pass_kernelI11Fp16IOFp32WLi64ELi14ELi224EEv26Group_norm_nhwc_bwd_params,"",@"SHT_CUDA_INFO"
	.sectionflags	@""
	.align	4


	//----- nvinfo : EIATTR_CUDA_API_VERSION
	.align		4
        /*0000*/ 	.byte	0x04, 0x37
        /*0002*/ 	.short	(.L_715 - .L_714)
.L_714:
        /*0004*/ 	.word	0x00000082


	//----- nvinfo : EIATTR_KPARAM_INFO
	.align		4
.L_715:
        /*0008*/ 	.byte	0x04, 0x17
        /*000a*/ 	.short	(.L_717 - .L_716)
.L_716:
        /*000c*/ 	.word	0x00000000
        /*0010*/ 	.short	0x0000
        /*0012*/ 	.short	0x0000
        /*0014*/ 	.byte	0x00, 0xf0, 0xe1, 0x02


	//----- nvinfo : EIATTR_SPARSE_MMA_MASK
	.align		4
.L_717:
        /*0018*/ 	.byte	0x03, 0x50
        /*001a*/ 	.short	0x0000


	//----- nvinfo : EIATTR_MAXREG_COUNT
	.align		4
        /*001c*/ 	.byte	0x03, 0x1b
        /*001e*/ 	.short	0x00ff


	//----- nvinfo : EIATTR_NUM_BARRIERS
	.align		4
        /*0020*/ 	.byte	0x02, 0x4c
        /*0022*/ 	.byte	0x01
	.zero		1


	//----- nvinfo : EIATTR_MERCURY_ISA_VERSION
	.align		4
        /*0024*/ 	.byte	0x03, 0x5f
        /*0026*/ 	.short	0x0101


	//----- nvinfo : EIATTR_INT_WARP_WIDE_INSTR_OFFSETS
	.align		4
        /*0028*/ 	.byte	0x04, 0x31
        /*002a*/ 	.short	(.L_719 - .L_718)


	//   ....[0]....
.L_718:
        /*002c*/ 	.word	0x00002300


	//   ....[1]....
        /*0030*/ 	.word	0x00002320


	//   ....[2]....
        /*0034*/ 	.word	0x000023d0


	//   ....[3]....
        /*0038*/ 	.word	0x00002490


	//   ....[4]....
        /*003c*/ 	.word	0x000024b0


	//   ....[5]....
        /*0040*/ 	.word	0x00002590


	//   ....[6]....
        /*0044*/ 	.word	0x00002630


	//   ....[7]....
        /*0048*/ 	.word	0x00002660


	//----- nvinfo : EIATTR_COOP_GROUP_MASK_REGIDS
	.align		4
.L_719:
        /*004c*/ 	.byte	0x04, 0x29
        /*004e*/ 	.short	(.L_721 - .L_720)


	//   ....[0]....
.L_720:
        /*0050*/ 	.word	0xffffffff


	//   ....[1]....
        /*0054*/ 	.word	0xffffffff


	//   ....[2]....
        /*0058*/ 	.word	0xffffffff


	//   ....[3]....
        /*005c*/ 	.word	0xffffffff


	//   ....[4]....
        /*0060*/ 	.word	0xffffffff


	//   ....[5]....
        /*0064*/ 	.word	0xffffffff


	//   ....[6]....
        /*0068*/ 	.word	0xffffffff


	//   ....[7]....
        /*006c*/ 	.word	0xffffffff


	//   ....[8]....
        /*0070*/ 	.word	0xffffffff


	//   ....[9]....
        /*0074*/ 	.word	0xffffffff


	//----- nvinfo : EIATTR_COOP_GROUP_INSTR_OFFSETS
	.align		4
.L_721:
        /*0078*/ 	.byte	0x04, 0x28
        /*007a*/ 	.short	(.L_723 - .L_722)


	//   ....[0]....
.L_722:
        /*007c*/ 	.word	0x00001070


	//   ....[1]....
        /*0080*/ 	.word	0x000010b0


	//   ....[2]....
        /*0084*/ 	.word	0x00001110


	//   ....[3]....
        /*0088*/ 	.word	0x00001130


	//   ....[4]....
        /*008c*/ 	.word	0x00001160


	//   ....[5]....
        /*0090*/ 	.word	0x00001180


	//   ....[6]....
        /*0094*/ 	.word	0x000011b0


	//   ....[7]....
        /*0098*/ 	.word	0x000011d0


	//   ....[8]....
        /*009c*/ 	.word	0x00001220


	//   ....[9]....
        /*00a0*/ 	.word	0x00001240


	//----- nvinfo : EIATTR_VRC_CTA_INIT_COUNT
	.align		4
.L_723:
        /*00a4*/ 	.byte	0x02, 0x4a
	.zero		1
	.zero		1


	//----- nvinfo : EIATTR_EXIT_INSTR_OFFSETS
	.align		4
        /*00a8*/ 	.byte	0x04, 0x1c
        /*00aa*/ 	.short	(.L_725 - .L_724)


	//   ....[0]....
.L_724:
        /*00ac*/ 	.word	0x00003510


	//   ....[1]....
        /*00b0*/ 	.word	0x00003640


	//   ....[2]....
        /*00b4*/ 	.word	0x00003c40


	//   ....[3]....
        /*00b8*/ 	.word	0x000041f0


	//----- nvinfo : EIATTR_MAX_THREADS
	.align		4
.L_725:
        /*00bc*/ 	.byte	0x04, 0x05
        /*00be*/ 	.short	(.L_727 - .L_726)
.L_726:
        /*00c0*/ 	.word	0x000000e0
        /*00c4*/ 	.word	0x00000001
        /*00c8*/ 	.word	0x00000001


	//----- nvinfo : EIATTR_CRS_STACK_SIZE
	.align		4
.L_727:
        /*00cc*/ 	.byte	0x04, 0x1e
        /*00ce*/ 	.short	(.L_729 - .L_728)
.L_728:
        /*00d0*/ 	.word	0x00000000


	//----- nvinfo : EIATTR_CBANK_PARAM_SIZE
	.align		4
.L_729:
        /*00d4*/ 	.byte	0x03, 0x19
        /*00d6*/ 	.short	0x00b8


	//----- nvinfo : EIATTR_PARAM_CBANK
	.align		4
        /*00d8*/ 	.byte	0x04, 0x0a
        /*00da*/ 	.short	(.L_731 - .L_730)
	.align		4
.L_730:
        /*00dc*/ 	.word	index@(.nv.constant0._Z35group_norm_nhwc_bwd_one_pass_kernelI11Fp16IOFp32WLi64ELi14ELi224EEv26Group_norm_nhwc_bwd_params)
        /*00e0*/ 	.short	0x0380
        /*00e2*/ 	.short	0x00b8


	//----- nvinfo : EIATTR_SW_WAR
	.align		4
.L_731:
        /*00e4*/ 	.byte	0x04, 0x36
        /*00e6*/ 	.short	(.L_733 - .L_732)
.L_732:
        /*00e8*/ 	.word	0x00000008
.L_733:


//--------------------- .nv.info._Z35group_norm_nhwc_bwd_one_pass_kernelI11Fp16IOFp32WLi128ELi14ELi224EEv26Group_norm_nhwc_bwd_params --------------------------
	.section	.nv.info._Z35group_norm_nhwc_bwd_one_pass_kernelI11Fp16IOFp32WLi128ELi14ELi224EEv26Group_norm_nhwc_bwd_params,"",@"SHT_CUDA_INFO"
	.sectionflags	@""
	.align	4


	//----- nvinfo : EIATTR_CUDA_API_VERSION
	.align		4
        /*0000*/ 	.byte	0x04, 0x37
        /*0002*/ 	.short	(.L_735 - .L_734)
.L_734:
        /*0004*/ 	.word	0x00000082


	//----- nvinfo : EIATTR_KPARAM_INFO
	.align		4
.L_735:
        /*0008*/ 	.byte	0x04, 0x17
        /*000a*/ 	.short	(.L_737 - .L_736)
.L_736:
        /*000c*/ 	.word	0x00000000
        /*0010*/ 	.short	0x0000
        /*0012*/ 	.short	0x0000
        /*0014*/ 	.byte	0x00, 0xf0, 0xe1, 0x02


	//----- nvinfo : EIATTR_SPARSE_MMA_MASK
	.align		4
.L_737:
        /*0018*/ 	.byte	0x03, 0x50
        /*001a*/ 	.short	0x0000


	//----- nvinfo : EIATTR_MAXREG_COUNT
	.align		4
        /*001c*/ 	.byte	0x03, 0x1b
        /*001e*/ 	.short	0x00ff


	//----- nvinfo : EIATTR_NUM_BARRIERS
	.align		4
        /*0020*/ 	.byte	0x02, 0x4c
        /*0022*/ 	.byte	0x01
	.zero		1


	//----- nvinfo : EIATTR_MERCURY_ISA_VERSION
	.align		4
        /*0024*/ 	.byte	0x03, 0x5f
        /*0026*/ 	.short	0x0101


	//----- nvinfo : EIATTR_INT_WARP_WIDE_INSTR_OFFSETS
	.align		4
        /*0028*/ 	.byte	0x04, 0x31
        /*002a*/ 	.short	(.L_739 - .L_738)


	//   ....[0]....
.L_738:
        /*002c*/ 	.word	0x00002c70


	//   ....[1]....
        /*0030*/ 	.word	0x00002c90


	//   ....[2]....
        /*0034*/ 	.word	0x00002cc0


	//   ....[3]....
        /*0038*/ 	.word	0x00002d10


	//   ....[4]....
        /*003c*/ 	.word	0x00002e90


	//   ....[5]....
        /*0040*/ 	.word	0x00002ee0


	//   ....[6]....
        /*0044*/ 	.word	0x00002ef0


	//   ....[7]....
        /*0048*/ 	.word	0x00002f40


	//----- nvinfo : EIATTR_COOP_GROUP_MASK_REGIDS
	.align		4
.L_739:
        /*004c*/ 	.byte	0x04, 0x29
        /*004e*/ 	.short	(.L_741 - .L_740)


	//   ....[0]....
.L_740:
        /*0050*/ 	.word	0xffffffff


	//   ....[1]....
        /*0054*/ 	.word	0xffffffff


	//   ....[2]....
        /*0058*/ 	.word	0xffffffff


	//   ....[3]....
        /*005c*/ 	.word	0xffffffff


	//   ....[4]....
        /*0060*/ 	.word	0xffffffff


	//   ....[5]....
        /*0064*/ 	.word	0xffffffff


	//   ....[6]....
        /*0068*/ 	.word	0xffffffff


	//   ....[7]....
        /*006c*/ 	.word	0xffffffff


	//   ....[8]....
        /*0070*/ 	.word	0xffffffff


	//   ....[9]....
        /*0074*/ 	.word	0xffffffff


	//----- nvinfo : EIATTR_COOP_GROUP_INSTR_OFFSETS
	.align		4
.L_741:
        /*0078*/ 	.byte	0x04, 0x28
        /*007a*/ 	.short	(.L_743 - .L_742)


	//   ....[0]....
.L_742:
        /*007c*/ 	.word	0x00001990


	//   ....[1]....
        /*0080*/ 	.word	0x000019d0


	//   ....[2]....
        /*0084*/ 	.word	0x00001a30


	//   ....[3]....
        /*0088*/ 	.word	0x00001a50


	//   ....[4]....
        /*008c*/ 	.word	0x00001a80


	//   ....[5]....
        /*0090*/ 	.word	0x00001aa0


	//   ....[6]....
        /*0094*/ 	.word	0x00001ad0


	//   ....[7]....
        /*0098*/ 	.word	0x00001af0


	//   ....[8]....
        /*009c*/ 	.word	0x00001b40


	//   ....[9]....
        /*00a0*/ 	.word	0x00001b50


	//----- nvinfo : EIATTR_VRC_CTA_INIT_COUNT
	.align		4
.L_743:
        /*00a4*/ 	.byte	0x02, 0x4a
	.zero		1
	.zero		1


	//----- nvinfo : EIATTR_EXIT_INSTR_OFFSETS
	.align		4
        /*00a8*/ 	.byte	0x04, 0x1c
        /*00aa*/ 	.short	(.L_745 - .L_744)


	//   ....[0]....
.L_744:
        /*00ac*/ 	.word	0x00004500


	//   ....[1]....
        /*00b0*/ 	.word	0x00004630


	//   ....[2]....
        /*00b4*/ 	.word	0x00004c30


	//   ....[3]....
        /*00b8*/ 	.word	0x000051e0


	//----- nvinfo : EIATTR_MAX_THREADS
	.align		4
.L_745:
        /*00bc*/ 	.byte	0x04, 0x05
        /*00be*/ 	.short	(.L_747 - .L_746)
.L_746:
        /*00c0*/ 	.word	0x000000e0
        /*00c4*/ 	.word	0x00000001
        /*00c8*/ 	.word	0x00000001


	//----- nvinfo : EIATTR_CRS_STACK_SIZE
	.align		4
.L_747:
        /*00cc*/ 	.byte	0x04, 0x1e
        /*00ce*/ 	.short	(.L_749 - .L_748)
.L_748:
        /*00d0*/ 	.word	0x00000000


	//----- nvinfo : EIATTR_CBANK_PARAM_SIZE
	.align		4
.L_749:
        /*00d4*/ 	.byte	0x03, 0x19
        /*00d6*/ 	.short	0x00b8


	//----- nvinfo : EIATTR_PARAM_CBANK
	.align		4
        /*00d8*/ 	.byte	0x04, 0x0a
        /*00da*/ 	.short	(.L_751 - .L_750)
	.align		4
.L_750:
        /*00dc*/ 	.word	index@(.nv.constant0._Z35group_norm_nhwc_bwd_one_pass_kernelI11Fp16IOFp32WLi128ELi14ELi224EEv26Group_norm_nhwc_bwd_params)
        /*00e0*/ 	.short	0x0380
        /*00e2*/ 	.short	0x00b8


	//----- nvinfo : EIATTR_SW_WAR
	.align		4
.L_751:
        /*00e4*/ 	.byte	0x04, 0x36
        /*00e6*/ 	.short	(.L_753 - .L_752)
.L_752:
        /*00e8*/ 	.word	0x00000008
.L_753:


//--------------------- .nv.info._Z35group_norm_nhwc_bwd_one_pass_kernelI11Fp16IOFp32WLi256ELi14ELi224EEv26Group_norm_nhwc_bwd_params --------------------------
	.section	.nv.info._Z35group_norm_nhwc_bwd_one_pass_kernelI11Fp16IOFp32WLi256ELi14ELi224EEv26Group_norm_nhwc_bwd_params,"",@"SHT_CUDA_INFO"
	.sectionflags	@""
	.align	4


	//----- nvinfo : EIATTR_CUDA_API_VERSION
	.align		4
        /*0000*/ 	.byte	0x04, 0x37
        /*0002*/ 	.short	(.L_755 - .L_754)
.L_754:
        /*0004*/ 	.word	0x00000082


	//----- nvinfo : EIATTR_KPARAM_INFO
	.align		4
.L_755:
        /*0008*/ 	.byte	0x04, 0x17
        /*000a*/ 	.short	(.L_757 - .L_756)
.L_756:
        /*000c*/ 	.word	0x00000000
        /*0010*/ 	.short	0x0000
        /*0012*/ 	.short	0x0000
        /*0014*/ 	.byte	0x00, 0xf0, 0xe1, 0x02


	//----- nvinfo : EIATTR_SPARSE_MMA_MASK
	.align		4
.L_757:
        /*0018*/ 	.byte	0x03, 0x50
        /*001a*/ 	.short	0x0000


	//----- nvinfo : EIATTR_MAXREG_COUNT
	.align		4
        /*001c*/ 	.byte	0x03, 0x1b
        /*001e*/ 	.short	0x00ff


	//----- nvinfo : EIATTR_NUM_BARRIERS
	.align		4
        /*0020*/ 	.byte	0x02, 0x4c
        /*0022*/ 	.byte	0x01
	.zero		1


	//----- nvinfo : EIATTR_MERCURY_ISA_VERSION
	.align		4
        /*0024*/ 	.byte	0x03, 0x5f
        /*0026*/ 	.short	0x0101


	//----- nvinfo : EIATTR_INT_WARP_WIDE_INSTR_OFFSETS
	.align		4
        /*0028*/ 	.byte	0x04, 0x31
        /*002a*/ 	.short	(.L_759 - .L_758)


	//   ....[0]....
.L_758:
        /*002c*/ 	.word	0x00003fb0


	//   ....[1]....
        /*0030*/ 	.word	0x00003fd0


	//   ....[2]....
        /*0034*/ 	.word	0x00004000


	//   ....[3]....
        /*0038*/ 	.word	0x00004050


	//   ....[4]....
        /*003c*/ 	.word	0x000041d0


	//   ....[5]....
        /*0040*/ 	.word	0x00004220


	//   ....[6]....
        /*0044*/ 	.word	0x00004230


	//   ....[7]....
        /*0048*/ 	.word	0x00004280


	//----- nvinfo : EIATTR_COOP_GROUP_MASK_REGIDS
	.align		4
.L_759:
        /*004c*/ 	.byte	0x04, 0x29
        /*004e*/ 	.short	(.L_761 - .L_760)


	//   ....[0]....
.L_760:
        /*0050*/ 	.word	0xffffffff


	//   ....[1]....
        /*0054*/ 	.word	0xffffffff


	//   ....[2]....
        /*0058*/ 	.word	0xffffffff


	//   ....[3]....
        /*005c*/ 	.word	0xffffffff


	//   ....[4]....
        /*0060*/ 	.word	0xffffffff


	//   ....[5]....
        /*0064*/ 	.word	0xffffffff


	//   ....[6]....
        /*0068*/ 	.word	0xffffffff


	//   ....[7]....
        /*006c*/ 	.word	0xffffffff


	//   ....[8]....
        /*0070*/ 	.word	0xffffffff


	//   ....[9]....
        /*0074*/ 	.word	0xffffffff


	//----- nvinfo : EIATTR_COOP_GROUP_INSTR_OFFSETS
	.align		4
.L_761:
        /*0078*/ 	.byte	0x04, 0x28
        /*007a*/ 	.short	(.L_763 - .L_762)


	//   ....[0]....
.L_762:
        /*007c*/ 	.word	0x00002ce0


	//   ....[1]....
        /*0080*/ 	.word	0x00002d20


	//   ....[2]....
        /*0084*/ 	.word	0x00002d80


	//   ....[3]....
        /*0088*/ 	.word	0x00002da0


	//   ....[4]....
        /*008c*/ 	.word	0x00002dd0


	//   ....[5]....
        /*0090*/ 	.word	0x00002df0


	//   ....[6]....
        /*0094*/ 	.word	0x00002e20


	//   ....[7]....
        /*0098*/ 	.word	0x00002e40


	//   ....[8]....
        /*009c*/ 	.word	0x00002e90


	//   ....[9]....
        /*00a0*/ 	.word	0x00002ea0


	//----- nvinfo : EIATTR_VRC_CTA_INIT_COUNT
	.align		4
.L_763:
        /*00a4*/ 	.byte	0x02, 0x4a
	.zero		1
	.zero		1


	//----- nvinfo : EIATTR_EXIT_INSTR_OFFSETS
	.align		4
        /*00a8*/ 	.byte	0x04, 0x1c
        /*00aa*/ 	.short	(.L_765 - .L_764)


	//   ....[0]....
.L_764:
        /*00ac*/ 	.word	0x00006540


	//   ....[1]....
        /*00b0*/ 	.word	0x00006670


	//   ....[2]....
        /*00b4*/ 	.word	0x00006c60


	//   ....[3]....
        /*00b8*/ 	.word	0x00007210


	//----- nvinfo : EIATTR_MAX_THREADS
	.align		4
.L_765:
        /*00bc*/ 	.byte	0x04, 0x05
        /*00be*/ 	.short	(.L_767 - .L_766)
.L_766:
        /*00c0*/ 	.word	0x000000e0
        /*00c4*/ 	.word	0x00000001
        /*00c8*/ 	.word	0x00000001


	//----- nvinfo : EIATTR_CRS_STACK_SIZE
	.align		4
.L_767:
        /*00cc*/ 	.byte	0x04, 0x1e
        /*00ce*/ 	.short	(.L_769 - .L_768)
.L_768:
        /*00d0*/ 	.word	0x00000000


	//----- nvinfo : EIATTR_CBANK_PARAM_SIZE
	.align		4
.L_769:
        /*00d4*/ 	.byte	0x03, 0x19
        /*00d6*/ 	.short	0x00b8


	//----- nvinfo : EIATTR_PARAM_CBANK
	.align		4
        /*00d8*/ 	.byte	0x04, 0x0a
        /*00da*/ 	.short	(.L_771 - .L_770)
	.align		4
.L_770:
        /*00dc*/ 	.word	index@(.nv.constant0._Z35group_norm_nhwc_bwd_one_pass_kernelI11Fp16IOFp32WLi256ELi14ELi224EEv26Group_norm_nhwc_bwd_params)
        /*00e0*/ 	.short	0x0380
        /*00e2*/ 	.short	0x00b8


	//----- nvinfo : EIATTR_SW_WAR
	.align		4
.L_771:
        /*00e4*/ 	.byte	0x04, 0x36
        /*00e6*/ 	.short	(.L_773 - .L_772)
.L_772:
        /*00e8*/ 	.word	0x00000008
.L_773:


//--------------------- .nv.info._Z35group_norm_nhwc_bwd_one_pass_kernelI11Fp16IOFp32WLi512ELi14ELi224EEv26Group_norm_nhwc_bwd_params --------------------------
	.section	.nv.info._Z35group_norm_nhwc_bwd_one_pass_kernelI11Fp16IOFp32WLi512ELi14ELi224EEv26Group_norm_nhwc_bwd_params,"",@"SHT_CUDA_INFO"
	.sectionflags	@""
	.align	4


	//----- nvinfo : EIATTR_CUDA_API_VERSION
	.align		4
        /*0000*/ 	.byte	0x04, 0x37
        /*0002*/ 	.short	(.L_775 - .L_774)
.L_774:
        /*0004*/ 	.word	0x00000082


	//----- nvinfo : EIATTR_KPARAM_INFO
	.align		4
.L_775:
        /*0008*/ 	.byte	0x04, 0x17
        /*000a*/ 	.short	(.L_777 - .L_776)
.L_776:
        /*000c*/ 	.word	0x00000000
        /*0010*/ 	.short	0x0000
        /*0012*/ 	.short	0x0000
        /*0014*/ 	.byte	0x00, 0xf0, 0xe1, 0x02


	//----- nvinfo : EIATTR_SPARSE_MMA_MASK
	.align		4
.L_777:
        /*0018*/ 	.byte	0x03, 0x50
        /*001a*/ 	.short	0x0000


	//----- nvinfo : EIATTR_MAXREG_COUNT
	.align		4
        /*001c*/ 	.byte	0x03, 0x1b
        /*001e*/ 	.short	0x00ff


	//----- nvinfo : EIATTR_NUM_BARRIERS
	.align		4
        /*0020*/ 	.byte	0x02, 0x4c
        /*0022*/ 	.byte	0x01
	.zero		1


	//----- nvinfo : EIATTR_MERCURY_ISA_VERSION
	.align		4
        /*0024*/ 	.byte	0x03, 0x5f
        /*0026*/ 	.short	0x0101


	//----- nvinfo : EIATTR_COOP_GROUP_MASK_REGIDS
	.align		4
        /*0028*/ 	.byte	0x04, 0x29
        /*002a*/ 	.short	(.L_779 - .L_778)


	//   ....[0]....
.L_778:
        /*002c*/ 	.word	0xffffffff


	//   ....[1]....
        /*0030*/ 	.word	0xffffffff


	//   ....[2]....
        /*0034*/ 	.word	0xffffffff


	//   ....[3]....
        /*0038*/ 	.word	0xffffffff


	//   ....[4]....
        /*003c*/ 	.word	0xffffffff


	//   ....[5]....
        /*0040*/ 	.word	0xffffffff


	//   ....[6]....
        /*0044*/ 	.word	0xffffffff


	//   ....[7]....
        /*0048*/ 	.word	0xffffffff


	//   ....[8]....
        /*004c*/ 	.word	0xffffffff


	//   ....[9]....
        /*0050*/ 	.word	0xffffffff


	//----- nvinfo : EIATTR_COOP_GROUP_INSTR_OFFSETS
	.align		4
.L_779:
        /*0054*/ 	.byte	0x04, 0x28
        /*0056*/ 	.short	(.L_781 - .L_780)


	//   ....[0]....
.L_780:
        /*0058*/ 	.word	0x000052a0


	//   ....[1]....
        /*005c*/ 	.word	0x000052e0


	//   ....[2]....
        /*0060*/ 	.word	0x00005350


	//   ....[3]....
        /*0064*/ 	.word	0x00005370


	//   ....[4]....
        /*0068*/ 	.word	0x000053a0


	//   ....[5]....
        /*006c*/ 	.word	0x000053c0


	//   ....[6]....
        /*0070*/ 	.word	0x000053f0


	//   ....[7]....
        /*0074*/ 	.word	0x00005410


	//   ....[8]....
        /*0078*/ 	.word	0x00005460


	//   ....[9]....
        /*007c*/ 	.word	0x00005470


	//----- nvinfo : EIATTR_VRC_CTA_INIT_COUNT
	.align		4
.L_781:
        /*0080*/ 	.byte	0x02, 0x4a
	.zero		1
	.zero		1


	//----- nvinfo : EIATTR_EXIT_INSTR_OFFSETS
	.align		4
        /*0084*/ 	.byte	0x04, 0x1c
        /*0086*/ 	.short	(.L_783 - .L_782)


	//   ....[0]....
.L_782:
        /*0088*/ 	.word	0x0000a080


	//   ....[1]....
        /*008c*/ 	.word	0x0000a1b0


	//   ....[2]....
        /*0090*/ 	.word	0x0000a7a0


	//   ....[3]....
        /*0094*/ 	.word	0x0000ad50


	//----- nvinfo : EIATTR_MAX_THREADS
	.align		4
.L_783:
        /*0098*/ 	.byte	0x04, 0x05
        /*009a*/ 	.short	(.L_785 - .L_784)
.L_784:
        /*009c*/ 	.word	0x000000e0
        /*00a0*/ 	.word	0x00000001
        /*00a4*/ 	.word	0x00000001


	//----- nvinfo : EIATTR_CRS_STACK_SIZE
	.align		4
.L_785:
        /*00a8*/ 	.byte	0x04, 0x1e
        /*00aa*/ 	.short	(.L_787 - .L_786)
.L_786:
        /*00ac*/ 	.word	0x00000000


	//----- nvinfo : EIATTR_CBANK_PARAM_SIZE
	.align		4
.L_787:
        /*00b0*/ 	.byte	0x03, 0x19
        /*00b2*/ 	.short	0x00b8


	//----- nvinfo : EIATTR_PARAM_CBANK
	.align		4
        /*00b4*/ 	.byte	0x04, 0x0a
        /*00b6*/ 	.short	(.L_789 - .L_788)
	.align		4
.L_788:
        /*00b8*/ 	.word	index@(.nv.constant0._Z35group_norm_nhwc_bwd_one_pass_kernelI11Fp16IOFp32WLi512ELi14ELi224EEv26Group_norm_nhwc_bwd_params)
        /*00bc*/ 	.short	0x0380
        /*00be*/ 	.short	0x00b8


	//----- nvinfo : EIATTR_SW_WAR
	.align		4
.L_789:
        /*00c0*/ 	.byte	0x04, 0x36
        /*00c2*/ 	.short	(.L_791 - .L_790)
.L_790:
        /*00c4*/ 	.word	0x00000008
.L_791:


//--------------------- .nv.info._Z35group_norm_nhwc_bwd_one_pass_kernelI11Fp16IOBf16WLi64ELi14ELi224EEv26Group_norm_nhwc_bwd_params --------------------------
	.section	.nv.info._Z35group_norm_nhwc_bwd_one_pass_kernelI11Fp16IOBf16WLi64ELi14ELi224EEv26Group_norm_nhwc_bwd_params,"",@"SHT_CUDA_INFO"
	.sectionflags	@""
	.align	4


	//----- nvinfo : EIATTR_CUDA_API_VERSION
	.align		4
        /*0000*/ 	.byte	0x04, 0x37
        /*0002*/ 	.short	(.L_793 - .L_792)
.L_792:
        /*0004*/ 	.word	0x00000082


	//----- nvinfo : EIATTR_KPARAM_INFO
	.align		4
.L_793:
        /*0008*/ 	.byte	0x04, 0x17
        /*000a*/ 	.short	(.L_795 - .L_794)
.L_794:
        /*000c*/ 	.word	0x00000000
        /*0010*/ 	.short	0x0000
        /*0012*/ 	.short	0x0000
        /*0014*/ 	.byte	0x00, 0xf0, 0xe1, 0x02


	//----- nvinfo : EIATTR_SPARSE_MMA_MASK
	.align		4
.L_795:
        /*0018*/ 	.byte	0x03, 0x50
        /*001a*/ 	.short	0x0000


	//----- nvinfo : EIATTR_MAXREG_COUNT
	.align		4
        /*001c*/ 	.byte	0x03, 0x1b
        /*001e*/ 	.short	0x00ff


	//----- nvinfo : EIATTR_NUM_BARRIERS
	.align		4
        /*0020*/ 	.byte	0x02, 0x4c
        /*0022*/ 	.byte	0x01
	.zero		1


	//----- nvinfo : EIATTR_MERCURY_ISA_VERSION
	.align		4
        /*0024*/ 	.byte	0x03, 0x5f
        /*0026*/ 	.short	0x0101


	//----- nvinfo : EIATTR_INT_WARP_WIDE_INSTR_OFFSETS
	.align		4
        /*0028*/ 	.byte	0x04, 0x31
        /*002a*/ 	.short	(.L_797 - .L_796)


	//   ....[0]....
.L_796:
        /*002c*/ 	.word	0x00002350


	//   ....[1]....
        /*0030*/ 	.word	0x00002370


	//   ....[2]....
        /*0034*/ 	.word	0x00002420


	//   ....[3]....
        /*0038*/ 	.word	0x000024d0


	//   ....[4]....
        /*003c*/ 	.word	0x00002500


	//   ....[5]....
        /*0040*/ 	.word	0x00002600


	//   ....[6]....
        /*0044*/ 	.word	0x00002660


	//   ....[7]....
        /*0048*/ 	.word	0x000026a0


	//----- nvinfo : EIATTR_COOP_GROUP_MASK_REGIDS
	.align		4
.L_797:
        /*004c*/ 	.byte	0x04, 0x29
        /*004e*/ 	.short	(.L_799 - .L_798)


	//   ....[0]....
.L_798:
        /*0050*/ 	.word	0xffffffff


	//   ....[1]....
        /*0054*/ 	.word	0xffffffff


	//   ....[2]....
        /*0058*/ 	.word	0xffffffff


	//   ....[3]....
        /*005c*/ 	.word	0xffffffff


	//   ....[4]....
        /*0060*/ 	.word	0xffffffff


	//   ....[5]....
        /*0064*/ 	.word	0xffffffff


	//   ....[6]....
        /*0068*/ 	.word	0xffffffff


	//   ....[7]....
        /*006c*/ 	.word	0xffffffff


	//   ....[8]....
        /*0070*/ 	.word	0xffffffff


	//   ....[9]....
        /*0074*/ 	.word	0xffffffff


	//----- nvinfo : EIATTR_COOP_GROUP_INSTR_OFFSETS
	.align		4
.L_799:
        /*0078*/ 	.byte	0x04, 0x28
        /*007a*/ 	.short	(.L_801 - .L_800)


	//   ....[0]....
.L_800:
        /*007c*/ 	.word	0x000010c0


	//   ....[1]....
        /*0080*/ 	.word	0x00001100


	//   ....[2]....
        /*0084*/ 	.word	0x00001160


	//   ....[3]....
        /*0088*/ 	.word	0x00001180


	//   ....[4]....
        /*008c*/ 	.word	0x000011b0


	//   ....[5]....
        /*0090*/ 	.word	0x000011d0


	//   ....[6]....
        /*0094*/ 	.word	0x00001200


	//   ....[7]....
        /*0098*/ 	.word	0x00001220


	//   ....[8]....
        /*009c*/ 	.word	0x00001270


	//   ....[9]....
        /*00a0*/ 	.word	0x00001290


	//----- nvinfo : EIATTR_VRC_CTA_INIT_COUNT
	.align		4
.L_801:
        /*00a4*/ 	.byte	0x02, 0x4a
	.zero		1
	.zero		1


	//----- nvinfo : EIATTR_EXIT_INSTR_OFFSETS
	.align		4
        /*00a8*/ 	.byte	0x04, 0x1c
        /*00aa*/ 	.short	(.L_803 - .L_802)


	//   ....[0]....
.L_802:
        /*00ac*/ 	.word	0x00003560


	//   ....[1]....
        /*00b0*/ 	.word	0x00003690


	//   ....[2]....
        /*00b4*/ 	.word	0x00003cb0


	//   ....[3]....
        /*00b8*/ 	.word	0x000042b0


	//----- nvinfo : EIATTR_MAX_THREADS
	.align		4
.L_803:
        /*00bc*/ 	.byte	0x04, 0x05
        /*00be*/ 	.short	(.L_805 - .L_804)
.L_804:
        /*00c0*/ 	.word	0x000000e0
        /*00c4*/ 	.word	0x00000001
        /*00c8*/ 	.word	0x00000001


	//----- nvinfo : EIATTR_CRS_STACK_SIZE
	.align		4
.L_805:
        /*00cc*/ 	.byte	0x04, 0x1e
        /*00ce*/ 	.short	(.L_807 - .L_806)
.L_806:
        /*00d0*/ 	.word	0x00000000


	//----- nvinfo : EIATTR_CBANK_PARAM_SIZE
	.align		4
.L_807:
        /*00d4*/ 	.byte	0x03, 0x19
        /*00d6*/ 	.short	0x00b8


	//----- nvinfo : EIATTR_PARAM_CBANK
	.align		4
        /*00d8*/ 	.byte	0x04, 0x0a
        /*00da*/ 	.short	(.L_809 - .L_808)
	.align		4
.L_808:
        /*00dc*/ 	.word	index@(.nv.constant0._Z35group_norm_nhwc_bwd_one_pass_kernelI11Fp16IOBf16WLi64ELi14ELi224EEv26Group_norm_nhwc_bwd_params)
        /*00e0*/ 	.short	0x0380
        /*00e2*/ 	.short	0x00b8


	//----- nvinfo : EIATTR_SW_WAR
	.align		4
.L_809:
        /*00e4*/ 	.byte	0x04, 0x36
        /*00e6*/ 	.short	(.L_811 - .L_810)
.L_810:
        /*00e8*/ 	.word	0x00000008
.L_811:


//--------------------- .nv.info._Z35group_norm_nhwc_bwd_one_pass_kernelI11Fp16IOBf16WLi128ELi14ELi224EEv26Group_norm_nhwc_bwd_params --------------------------
	.section	.nv.info._Z35group_norm_nhwc_bwd_one_pass_kernelI11Fp16IOBf16WLi128ELi14ELi224EEv26Group_norm_nhwc_bwd_params,"",@"SHT_CUDA_INFO"
	.sectionflags	@""
	.align	4


	//----- nvinfo : EIATTR_CUDA_API_VERSION
	.align		4
        /*0000*/ 	.byte	0x04, 0x37
        /*0002*/ 	.short	(.L_813 - .L_812)
.L_812:
        /*0004*/ 	.word	0x00000082


	//----- nvinfo : EIATTR_KPARAM_INFO
	.align		4
.L_813:
        /*0008*/ 	.byte	0x04, 0x17
        /*000a*/ 	.short	(.L_815 - .L_814)
.L_814:
        /*000c*/ 	.word	0x00000000
        /*0010*/ 	.short	0x0000
        /*0012*/ 	.short	0x0000
        /*0014*/ 	.byte	0x00, 0xf0, 0xe1, 0x02


	//----- nvinfo : EIATTR_SPARSE_MMA_MASK
	.align		4
.L_815:
        /*0018*/ 	.byte	0x03, 0x50
        /*001a*/ 	.short	0x0000


	//----- nvinfo : EIATTR_MAXREG_COUNT
	.align		4
        /*001c*/ 	.byte	0x03, 0x1b
        /*001e*/ 	.short	0x00ff


	//----- nvinfo : EIATTR_NUM_BARRIERS
	.align		4
        /*0020*/ 	.byte	0x02, 0x4c
        /*0022*/ 	.byte	0x01
	.zero		1


	//----- nvinfo : EIATTR_MERCURY_ISA_VERSION
	.align		4
        /*0024*/ 	.byte	0x03, 0x5f
        /*0026*/ 	.short	0x0101


	//----- nvinfo : EIATTR_INT_WARP_WIDE_INSTR_OFFSETS
	.align		4
        /*0028*/ 	.byte	0x04, 0x31
        /*002a*/ 	.short	(.L_817 - .L_816)


	//   ....[0]....
.L_816:
        /*002c*/ 	.word	0x00002cd0


	//   ....[1]....
        /*0030*/ 	.word	0x00002cf0


	//   ....[2]....
        /*0034*/ 	.word	0x00002d20


	//   ....[3]....
        /*0038*/ 	.word	0x00002d70


	//   ....[4]....
        /*003c*/ 	.word	0x00002ef0


	//   ....[5]....
        /*0040*/ 	.word	0x00002f40


	//   ....[6]....
        /*0044*/ 	.word	0x00002f50


	//   ....[7]....
        /*0048*/ 	.word	0x00002fa0


	//----- nvinfo : EIATTR_COOP_GROUP_MASK_REGIDS
	.align		4
.L_817:
        /*004c*/ 	.byte	0x04, 0x29
        /*004e*/ 	.short	(.L_819 - .L_818)


	//   ....[0]....
.L_818:
        /*0050*/ 	.word	0xffffffff


	//   ....[1]....
        /*0054*/ 	.word	0xffffffff


	//   ....[2]....
        /*0058*/ 	.word	0xffffffff


	//   ....[3]....
        /*005c*/ 	.word	0xffffffff


	//   ....[4]....
        /*0060*/ 	.word	0xffffffff


	//   ....[5]....
        /*0064*/ 	.word	0xffffffff


	//   ....[6]....
        /*0068*/ 	.word	0xffffffff


	//   ....[7]....
        /*006c*/ 	.word	0xffffffff


	//   ....[8]....
        /*0070*/ 	.word	0xffffffff


	//   ....[9]....
        /*0074*/ 	.word	0xffffffff


	//----- nvinfo : EIATTR_COOP_GROUP_INSTR_OFFSETS
	.align		4
.L_819:
        /*0078*/ 	.byte	0x04, 0x28
        /*007a*/ 	.short	(.L_821 - .L_820)


	//   ....[0]....
.L_820:
        /*007c*/ 	.word	0x000019f0


	//   ....[1]....
        /*0080*/ 	.word	0x00001a30


	//   ....[2]....
        /*0084*/ 	.word	0x00001a90


	//   ....[3]....
        /*0088*/ 	.word	0x00001ab0


	//   ....[4]....
        /*008c*/ 	.word	0x00001ae0


	//   ....[5]....
        /*0090*/ 	.word	0x00001b00


	//   ....[6]....
        /*0094*/ 	.word	0x00001b30


	//   ....[7]....
        /*0098*/ 	.word	0x00001b50


	//   ....[8]....
        /*009c*/ 	.word	0x00001ba0


	//   ....[9]....
        /*00a0*/ 	.word	0x00001bb0


	//----- nvinfo : EIATTR_VRC_CTA_INIT_COUNT
	.align		4
.L_821:
        /*00a4*/ 	.byte	0x02, 0x4a
	.zero		1
	.zero		1


	//----- nvinfo : EIATTR_EXIT_INSTR_OFFSETS
	.align		4
        /*00a8*/ 	.byte	0x04, 0x1c
        /*00aa*/ 	.short	(.L_823 - .L_822)


	//   ....[0]....
.L_822:
        /*00ac*/ 	.word	0x00004550


	//   ....[1]....
        /*00b0*/ 	.word	0x00004680


	//   ....[2]....
        /*00b4*/ 	.word	0x00004ca0


	//   ....[3]....
        /*00b8*/ 	.word	0x000052a0


	//----- nvinfo : EIATTR_MAX_THREADS
	.align		4
.L_823:
        /*00bc*/ 	.byte	0x04, 0x05
        /*00be*/ 	.short	(.L_825 - .L_824)
.L_824:
        /*00c0*/ 	.word	0x000000e0
        /*00c4*/ 	.word	0x00000001
        /*00c8*/ 	.word	0x00000001


	//----- nvinfo : EIATTR_CRS_STACK_SIZE
	.align		4
.L_825:
        /*00cc*/ 	.byte	0x04, 0x1e
        /*00ce*/ 	.short	(.L_827 - .L_826)
.L_826:
        /*00d0*/ 	.word	0x00000000


	//----- nvinfo : EIATTR_CBANK_PARAM_SIZE
	.align		4
.L_827:
        /*00d4*/ 	.byte	0x03, 0x19
        /*00d6*/ 	.short	0x00b8


	//----- nvinfo : EIATTR_PARAM_CBANK
	.align		4
        /*00d8*/ 	.byte	0x04, 0x0a
        /*00da*/ 	.short	(.L_829 - .L_828)
	.align		4
.L_828:
        /*00dc*/ 	.word	index@(.nv.constant0._Z35group_norm_nhwc_bwd_one_pass_kernelI11Fp16IOBf16WLi128ELi14ELi224EEv26Group_norm_nhwc_bwd_params)
        /*00e0*/ 	.short	0x0380
        /*00e2*/ 	.short	0x00b8


	//----- nvinfo : EIATTR_SW_WAR
	.align		4
.L_829:
        /*00e4*/ 	.byte	0x04, 0x36
        /*00e6*/ 	.short	(.L_831 - .L_830)
.L_830:
        /*00e8*/ 	.word	0x00000008
.L_831:


//--------------------- .nv.info._Z35group_norm_nhwc_bwd_one_pass_kernelI11Fp16IOBf16WLi256ELi14ELi224EEv26Group_norm_nhwc_bwd_params --------------------------
	.section	.nv.info._Z35group_norm_nhwc_bwd_one_pass_kernelI11Fp16IOBf16WLi256ELi14ELi224EEv26Group_norm_nhwc_bwd_params,"",@"SHT_CUDA_INFO"
	.sectionflags	@""
	.align	4


	//----- nvinfo : EIATTR_CUDA_API_VERSION
	.align		4
        /*0000*/ 	.byte	0x04, 0x37
        /*0002*/ 	.short	(.L_833 - .L_832)
.L_832:
        /*0004*/ 	.word	0x00000082


	//----- nvinfo : EIATTR_KPARAM_INFO
	.align		4
.L_833:
        /*0008*/ 	.byte	0x04, 0x17
        /*000a*/ 	.short	(.L_835 - .L_834)
.L_834:
        /*000c*/ 	.word	0x00000000
        /*0010*/ 	.short	0x0000
        /*0012*/ 	.short	0x0000
        /*0014*/ 	.byte	0x00, 0xf0, 0xe1, 0x02


	//----- nvinfo : EIATTR_SPARSE_MMA_MASK
	.align		4
.L_835:
        /*0018*/ 	.byte	0x03, 0x50
        /*001a*/ 	.short	0x0000


	//----- nvinfo : EIATTR_MAXREG_COUNT
	.align		4
        /*001c*/ 	.byte	0x03, 0x1b
        /*001e*/ 	.short	0x00ff


	//----- nvinfo : EIATTR_NUM_BARRIERS
	.align		4
        /*0020*/ 	.byte	0x02, 0x4c
        /*0022*/ 	.byte	0x01
	.zero		1


	//----- nvinfo : EIATTR_MERCURY_ISA_VERSION
	.align		4
        /*0024*/ 	.byte	0x03, 0x5f
        /*0026*/ 	.short	0x0101


	//----- nvinfo : EIATTR_COOP_GROUP_MASK_REGIDS
	.align		4
        /*0028*/ 	.byte	0x04, 0x29
        /*002a*/ 	.short	(.L_837 - .L_836)


	//   ....[0]....
.L_836:
        /*002c*/ 	.word	0xffffffff


	//   ....[1]....
        /*0030*/ 	.word	0xffffffff


	//   ....[2]....
        /*0034*/ 	.word	0xffffffff


	//   ....[3]....
        /*0038*/ 	.word	0xffffffff


	//   ....[4]....
        /*003c*/ 	.word	0xffffffff


	//   ....[5]....
        /*0040*/ 	.word	0xffffffff


	//   ....[6]....
        /*0044*/ 	.word	0xffffffff


	//   ....[7]....
        /*0048*/ 	.word	0xffffffff


	//   ....[8]....
        /*004c*/ 	.word	0xffffffff


	//   ....[9]....
        /*0050*/ 	.word	0xffffffff


	//----- nvinfo : EIATTR_COOP_GROUP_INSTR_OFFSETS
	.align		4
.L_837:
        /*0054*/ 	.byte	0x04, 0x28
        /*0056*/ 	.short	(.L_839 - .L_838)


	//   ....[0]....
.L_838:
        /*0058*/ 	.word	0x00002d30


	//   ....[1]....
        /*005c*/ 	.word	0x00002d70


	//   ....[2]....
        /*0060*/ 	.word	0x00002de0


	//   ....[3]....
        /*0064*/ 	.word	0x00002e00


	//   ....[4]....
        /*0068*/ 	.word	0x00002e30


	//   ....[5]....
        /*006c*/ 	.word	0x00002e50


	//   ....[6]....
        /*0070*/ 	.word	0x00002e80


	//   ....[7]....
        /*0074*/ 	.word	0x00002ea0


	//   ....[8]....
        /*0078*/ 	.word	0x00002ef0


	//   ....[9]....
        /*007c*/ 	.word	0x00002f00


	//----- nvinfo : EIATTR_VRC_CTA_INIT_COUNT
	.align		4
.L_839:
        /*0080*/ 	.byte	0x02, 0x4a
	.zero		1
	.zero		1


	//----- nvinfo : EIATTR_EXIT_INSTR_OFFSETS
	.align		4
        /*0084*/ 	.byte	0x04, 0x1c
        /*0086*/ 	.short	(.L_841 - .L_840)


	//   ....[0]....
.L_840:
        /*0088*/ 	.word	0x000062d0


	//   ....[1]....
        /*008c*/ 	.word	0x00006400


	//   ....[2]....
        /*0090*/ 	.word	0x00006a10


	//   ....[3]....
        /*0094*/ 	.word	0x00007010


	//----- nvinfo : EIATTR_MAX_THREADS
	.align		4
.L_841:
        /*0098*/ 	.byte	0x04, 0x05
        /*009a*/ 	.short	(.L_843 - .L_842)
.L_842:
        /*009c*/ 	.word	0x000000e0
        /*00a0*/ 	.word	0x00000001
        /*00a4*/ 	.word	0x00000001


	//----- nvinfo : EIATTR_CRS_STACK_SIZE
	.align		4
.L_843:
        /*00a8*/ 	.byte	0x04, 0x1e
        /*00aa*/ 	.short	(.L_845 - .L_844)
.L_844:
        /*00ac*/ 	.word	0x00000000


	//----- nvinfo : EIATTR_CBANK_PARAM_SIZE
	.align		4
.L_845:
        /*00b0*/ 	.byte	0x03, 0x19
        /*00b2*/ 	.short	0x00b8


	//----- nvinfo : EIATTR_PARAM_CBANK
	.align		4
        /*00b4*/ 	.byte	0x04, 0x0a
        /*00b6*/ 	.short	(.L_847 - .L_846)
	.align		4
.L_846:
        /*00b8*/ 	.word	index@(.nv.constant0._Z35group_norm_nhwc_bwd_one_pass_kernelI11Fp16IOBf16WLi256ELi14ELi224EEv26Group_norm_nhwc_bwd_params)
        /*00bc*/ 	.short	0x0380
        /*00be*/ 	.short	0x00b8


	//----- nvinfo : EIATTR_SW_WAR
	.align		4
.L_847:
        /*00c0*/ 	.byte	0x04, 0x36
        /*00c2*/ 	.short	(.L_849 - .L_848)
.L_848:
        /*00c4*/ 	.word	0x00000008
.L_849:


//--------------------- .nv.info._Z35group_norm_nhwc_bwd_one_pass_kernelI11Fp16IOBf16WLi512ELi14ELi224EEv26Group_norm_nhwc_bwd_params --------------------------
	.section	.nv.info._Z35group_norm_nhwc_bwd_one_pass_kernelI11Fp16IOBf16WLi512ELi14ELi224EEv26Group_norm_nhwc_bwd_params,"",@"SHT_CUDA_INFO"
	.sectionflags	@""
	.align	4


	//----- nvinfo : EIATTR_CUDA_API_VERSION
	.align		4
        /*0000*/ 	.byte	0x04, 0x37
        /*0002*/ 	.short	(.L_851 - .L_850)
.L_850:
        /*0004*/ 	.word	0x00000082


	//----- nvinfo : EIATTR_KPARAM_INFO
	.align		4
.L_851:
        /*0008*/ 	.byte	0x04, 0x17
        /*000a*/ 	.short	(.L_853 - .L_852)
.L_852:
        /*000c*/ 	.word	0x00000000
        /*0010*/ 	.short	0x0000
        /*0012*/ 	.short	0x0000
        /*0014*/ 	.byte	0x00, 0xf0, 0xe1, 0x02


	//----- nvinfo : EIATTR_SPARSE_MMA_MASK
	.align		4
.L_853:
        /*0018*/ 	.byte	0x03, 0x50
        /*001a*/ 	.short	0x0000


	//----- nvinfo : EIATTR_MAXREG_COUNT
	.align		4
        /*001c*/ 	.byte	0x03, 0x1b
        /*001e*/ 	.short	0x00ff


	//----- nvinfo : EIATTR_NUM_BARRIERS
	.align		4
        /*0020*/ 	.byte	0x02, 0x4c
        /*0022*/ 	.byte	0x01
	.zero		1


	//----- nvinfo : EIATTR_MERCURY_ISA_VERSION
	.align		4
        /*0024*/ 	.byte	0x03, 0x5f
        /*0026*/ 	.short	0x0101


	//----- nvinfo : EIATTR_COOP_GROUP_MASK_REGIDS
	.align		4
        /*0028*/ 	.byte	0x04, 0x29
        /*002a*/ 	.short	(.L_855 - .L_854)


	//   ....[0]....
.L_854:
        /*002c*/ 	.word	0xffffffff


	//   ....[1]....
        /*0030*/ 	.word	0xffffffff


	//   ....[2]....
        /*0034*/ 	.word	0xffffffff


	//   ....[3]....
        /*0038*/ 	.word	0xffffffff


	//   ....[4]....
        /*003c*/ 	.word	0xffffffff


	//   ....[5]....
        /*0040*/ 	.word	0xffffffff


	//   ....[6]....
        /*0044*/ 	.word	0xffffffff


	//   ....[7]....
        /*0048*/ 	.word	0xffffffff


	//   ....[8]....
        /*004c*/ 	.word	0xffffffff


	//   ....[9]....
        /*0050*/ 	.word	0xffffffff


	//----- nvinfo : EIATTR_COOP_GROUP_INSTR_OFFSETS
	.align		4
.L_855:
        /*0054*/ 	.byte	0x04, 0x28
        /*0056*/ 	.short	(.L_857 - .L_856)


	//   ....[0]....
.L_856:
        /*0058*/ 	.word	0x00005310


	//   ....[1]....
        /*005c*/ 	.word	0x00005350


	//   ....[2]....
        /*0060*/ 	.word	0x000053c0


	//   ....[3]....
        /*0064*/ 	.word	0x000053e0


	//   ....[4]....
        /*0068*/ 	.word	0x00005410


	//   ....[5]....
        /*006c*/ 	.word	0x00005430


	//   ....[6]....
        /*0070*/ 	.word	0x00005460


	//   ....[7]....
        /*0074*/ 	.word	0x00005480


	//   ....[8]....
        /*0078*/ 	.word	0x000054d0


	//   ....[9]....
        /*007c*/ 	.word	0x000054e0


	//----- nvinfo : EIATTR_VRC_CTA_INIT_COUNT
	.align		4
.L_857:
        /*0080*/ 	.byte	0x02, 0x4a
	.zero		1
	.zero		1


	//----- nvinfo : EIATTR_EXIT_INSTR_OFFSETS
	.align		4
        /*0084*/ 	.byte	0x04, 0x1c
        /*0086*/ 	.short	(.L_859 - .L_858)


	//   ....[0]....
.L_858:
        /*0088*/ 	.word	0x0000a0f0


	//   ....[1]....
        /*008c*/ 	.word	0x0000a220


	//   ....[2]....
        /*0090*/ 	.word	0x0000a840


	//   ....[3]....
        /*0094*/ 	.word	0x0000ae40


	//----- nvinfo : EIATTR_MAX_THREADS
	.align		4
.L_859:
        /*0098*/ 	.byte	0x04, 0x05
        /*009a*/ 	.short	(.L_861 - .L_860)
.L_860:
        /*009c*/ 	.word	0x000000e0
        /*00a0*/ 	.word	0x00000001
        /*00a4*/ 	.word	0x00000001


	//----- nvinfo : EIATTR_CRS_STACK_SIZE
	.align		4
.L_861:
        /*00a8*/ 	.byte	0x04, 0x1e
        /*00aa*/ 	.short	(.L_863 - .L_862)
.L_862:
        /*00ac*/ 	.word	0x00000000


	//----- nvinfo : EIATTR_CBANK_PARAM_SIZE
	.align		4
.L_863:
        /*00b0*/ 	.byte	0x03, 0x19
        /*00b2*/ 	.short	0x00b8


	//----- nvinfo : EIATTR_PARAM_CBANK
	.align		4
        /*00b4*/ 	.byte	0x04, 0x0a
        /*00b6*/ 	.short	(.L_865 - .L_864)
	.align		4
.L_864:
        /*00b8*/ 	.word	index@(.nv.constant0._Z35group_norm_nhwc_bwd_one_pass_kernelI11Fp16IOBf16WLi512ELi14ELi224EEv26Group_norm_nhwc_bwd_params)
        /*00bc*/ 	.short	0x0380
        /*00be*/ 	.short	0x00b8


	//----- nvinfo : EIATTR_SW_WAR
	.align		4
.L_865:
        /*00c0*/ 	.byte	0x04, 0x36
        /*00c2*/ 	.short	(.L_867 - .L_866)
.L_866:
        /*00c4*/ 	.word	0x00000008
.L_867:


//--------------------- .nv.info._Z35group_norm_nhwc_bwd_one_pass_kernelI11Fp16IOFp16WLi64ELi14ELi224EEv26Group_norm_nhwc_bwd_params --------------------------
	.section	.nv.info._Z35group_norm_nhwc_bwd_one_pass_kernelI11Fp16IOFp16WLi64ELi14ELi224EEv26Group_norm_nhwc_bwd_params,"",@"SHT_CUDA_INFO"
	.sectionflags	@""
	.align	4


	//----- nvinfo : EIATTR_CUDA_API_VERSION
	.align		4
        /*0000*/ 	.byte	0x04, 0x37
        /*0002*/ 	.short	(.L_869 - .L_868)
.L_868:
        /*0004*/ 	.word	0x00000082


	//----- nvinfo : EIATTR_KPARAM_INFO
	.align		4
.L_869:
        /*0008*/ 	.byte	0x04, 0x17
        /*000a*/ 	.short	(.L_871 - .L_870)
.L_870:
        /*000c*/ 	.word	0x00000000
        /*0010*/ 	.short	0x0000
        /*0012*/ 	.short	0x0000
        /*0014*/ 	.byte	0x00, 0xf0, 0xe1, 0x02


	//----- nvinfo : EIATTR_SPARSE_MMA_MASK
	.align		4
.L_871:
        /*0018*/ 	.byte	0x03, 0x50
        /*001a*/ 	.short	0x0000


	//----- nvinfo : EIATTR_MAXREG_COUNT
	.align		4
        /*001c*/ 	.byte	0x03, 0x1b
        /*001e*/ 	.short	0x00ff


	//----- nvinfo : EIATTR_NUM_BARRIERS
	.align		4
        /*0020*/ 	.byte	0x02, 0x4c
        /*0022*/ 	.byte	0x01
	.zero		1


	//----- nvinfo : EIATTR_MERCURY_ISA_VERSION
	.align		4
        /*0024*/ 	.byte	0x03, 0x5f
        /*0026*/ 	.short	0x0101


	//----- nvinfo : EIATTR_INT_WARP_WIDE_INSTR_OFFSETS
	.align		4
        /*0028*/ 	.byte	0x04, 0x31
        /*002a*/ 	.short	(.L_873 - .L_872)


	//   ....[0]....
.L_872:
        /*002c*/ 	.word	0x00002350


	//   ....[1]....
        /*0030*/ 	.word	0x00002370


	//   ....[2]....
        /*0034*/ 	.word	0x00002420


	//   ....[3]....
        /*0038*/ 	.word	0x000024d0


	//   ....[4]....
        /*003c*/ 	.word	0x00002500


	//   ....[5]....
        /*0040*/ 	.word	0x00002600


	//   ....[6]....
        /*0044*/ 	.word	0x00002660


	//   ....[7]....
        /*0048*/ 	.word	0x000026a0


	//----- nvinfo : EIATTR_COOP_GROUP_MASK_REGIDS
	.align		4
.L_873:
        /*004c*/ 	.byte	0x04, 0x29
        /*004e*/ 	.short	(.L_875 - .L_874)


	//   ....[0]....
.L_874:
        /*0050*/ 	.word	0xffffffff


	//   ....[1]....
        /*0054*/ 	.word	0xffffffff


	//   ....[2]....
        /*0058*/ 	.word	0xffffffff


	//   ....[3]....
        /*005c*/ 	.word	0xffffffff


	//   ....[4]....
        /*0060*/ 	.word	0xffffffff


	//   ....[5]....
        /*0064*/ 	.word	0xffffffff


	//   ....[6]....
        /*0068*/ 	.word	0xffffffff


	//   ....[7]....
        /*006c*/ 	.word	0xffffffff


	//   ....[8]....
        /*0070*/ 	.word	0xffffffff


	//   ....[9]....
        /*0074*/ 	.word	0xffffffff


	//----- nvinfo : EIATTR_COOP_GROUP_INSTR_OFFSETS
	.align		4
.L_875:
        /*0078*/ 	.byte	0x04, 0x28
        /*007a*/ 	.short	(.L_877 - .L_876)


	//   ....[0]....
.L_876:
        /*007c*/ 	.word	0x000010c0


	//   ....[1]....
        /*0080*/ 	.word	0x00001100


	//   ....[2]....
        /*0084*/ 	.word	0x00001160


	//   ....[3]....
        /*0088*/ 	.word	0x00001180


	//   ....[4]....
        /*008c*/ 	.word	0x000011b0


	//   ....[5]....
        /*0090*/ 	.word	0x000011d0


	//   ....[6]....
        /*0094*/ 	.word	0x00001200


	//   ....[7]....
        /*0098*/ 	.word	0x00001220


	//   ....[8]....
        /*009c*/ 	.word	0x00001270


	//   ....[9]....
        /*00a0*/ 	.word	0x00001290


	//----- nvinfo : EIATTR_VRC_CTA_INIT_COUNT
	.align		4
.L_877:
        /*00a4*/ 	.byte	0x02, 0x4a
	.zero		1
	.zero		1


	//----- nvinfo : EIATTR_EXIT_INSTR_OFFSETS
	.align		4
        /*00a8*/ 	.byte	0x04, 0x1c
        /*00aa*/ 	.short	(.L_879 - .L_878)


	//   ....[0]....
.L_878:
        /*00ac*/ 	.word	0x00003560


	//   ....[1]....
        /*00b0*/ 	.word	0x00003690


	//   ....[2]....
        /*00b4*/ 	.word	0x00003cb0


	//   ....[3]....
        /*00b8*/ 	.word	0x000042b0


	//----- nvinfo : EIATTR_MAX_THREADS
	.align		4
.L_879:
        /*00bc*/ 	.byte	0x04, 0x05
        /*00be*/ 	.short	(.L_881 - .L_880)
.L_880:
        /*00c0*/ 	.word	0x000000e0
        /*00c4*/ 	.word	0x00000001
        /*00c8*/ 	.word	0x00000001


	//----- nvinfo : EIATTR_CRS_STACK_SIZE
	.align		4
.L_881:
        /*00cc*/ 	.byte	0x04, 0x1e
        /*00ce*/ 	.short	(.L_883 - .L_882)
.L_882:
        /*00d0*/ 	.word	0x00000000


	//----- nvinfo : EIATTR_CBANK_PARAM_SIZE
	.align		4
.L_883:
        /*00d4*/ 	.byte	0x03, 0x19
        /*00d6*/ 	.short	0x00b8


	//----- nvinfo : EIATTR_PARAM_CBANK
	.align		4
        /*00d8*/ 	.byte	0x04, 0x0a
        /*00da*/ 	.short	(.L_885 - .L_884)
	.align		4
.L_884:
        /*00dc*/ 	.word	index@(.nv.constant0._Z35group_norm_nhwc_bwd_one_pass_kernelI11Fp16IOFp16WLi64ELi14ELi224EEv26Group_norm_nhwc_bwd_params)
        /*00e0*/ 	.short	0x0380
        /*00e2*/ 	.short	0x00b8


	//----- nvinfo : EIATTR_SW_WAR
	.align		4
.L_885:
        /*00e4*/ 	.byte	0x04, 0x36
        /*00e6*/ 	.short	(.L_887 - .L_886)
.L_886:
        /*00e8*/ 	.word	0x00000008
.L_887:


//--------------------- .nv.info._Z35group_norm_nhwc_bwd_one_pass_kernelI11Fp16IOFp16WLi128ELi14ELi224EEv26Group_norm_nhwc_bwd_params --------------------------
	.section	.nv.info._Z35group_norm_nhwc_bwd_one_pass_kernelI11Fp16IOFp16WLi128ELi14ELi224EEv26Group_norm_nhwc_bwd_params,"",@"SHT_CUDA_INFO"
	.sectionflags	@""
	.align	4


	//----- nvinfo : EIATTR_CUDA_API_VERSION
	.align		4
        /*0000*/ 	.byte	0x04, 0x37
        /*0002*/ 	.short	(.L_889 - .L_888)
.L_888:
        /*0004*/ 	.word	0x00000082


	//----- nvinfo : EIATTR_KPARAM_INFO
	.align		4
.L_889:
        /*0008*/ 	.byte	0x04, 0x17
        /*000a*/ 	.short	(.L_891 - .L_890)
.L_890:
        /*000c*/ 	.word	0x00000000
        /*0010*/ 	.short	0x0000
        /*0012*/ 	.short	0x0000
        /*0014*/ 	.byte	0x00, 0xf0, 0xe1, 0x02


	//----- nvinfo : EIATTR_SPARSE_MMA_MASK
	.align		4
.L_891:
        /*0018*/ 	.byte	0x03, 0x50
        /*001a*/ 	.short	0x0000


	//----- nvinfo : EIATTR_MAXREG_COUNT
	.align		4
        /*001c*/ 	.byte	0x03, 0x1b
        /*001e*/ 	.short	0x00ff


	//----- nvinfo : EIATTR_NUM_BARRIERS
	.align		4
        /*0020*/ 	.byte	0x02, 0x4c
        /*0022*/ 	.byte	0x01
	.zero		1


	//----- nvinfo : EIATTR_MERCURY_ISA_VERSION
	.align		4
        /*0024*/ 	.byte	0x03, 0x5f
        /*0026*/ 	.short	0x0101


	//----- nvinfo : EIATTR_INT_WARP_WIDE_INSTR_OFFSETS
	.align		4
        /*0028*/ 	.byte	0x04, 0x31
        /*002a*/ 	.short	(.L_893 - .L_892)


	//   ....[0]....
.L_892:
        /*002c*/ 	.word	0x00002cd0


	//   ....[1]....
        /*0030*/ 	.word	0x00002cf0


	//   ....[2]....
        /*0034*/ 	.word	0x00002d20


	//   ....[3]....
        /*0038*/ 	.word	0x00002d70


	//   ....[4]....
        /*003c*/ 	.word	0x00002ef0


	//   ....[5]....
        /*0040*/ 	.word	0x00002f40


	//   ....[6]....
        /*0044*/ 	.word	0x00002f50


	//   ....[7]....
        /*0048*/ 	.word	0x00002fa0


	//----- nvinfo : EIATTR_COOP_GROUP_MASK_REGIDS
	.align		4
.L_893:
        /*004c*/ 	.byte	0x04, 0x29
        /*004e*/ 	.short	(.L_895 - .L_894)


	//   ....[0]....
.L_894:
        /*0050*/ 	.word	0xffffffff


	//   ....[1]....
        /*0054*/ 	.word	0xffffffff


	//   ....[2]....
        /*0058*/ 	.word	0xffffffff


	//   ....[3]....
        /*005c*/ 	.word	0xffffffff


	//   ....[4]....
        /*0060*/ 	.word	0xffffffff


	//   ....[5]....
        /*0064*/ 	.word	0xffffffff


	//   ....[6]....
        /*0068*/ 	.word	0xffffffff


	//   ....[7]....
        /*006c*/ 	.word	0xffffffff


	//   ....[8]....
        /*0070*/ 	.word	0xffffffff


	//   ....[9]....
        /*0074*/ 	.word	0xffffffff


	//----- nvinfo : EIATTR_COOP_GROUP_INSTR_OFFSETS
	.align		4
.L_895:
        /*0078*/ 	.byte	0x04, 0x28
        /*007a*/ 	.short	(.L_897 - .L_896)


	//   ....[0]....
.L_896:
        /*007c*/ 	.word	0x000019f0


	//   ....[1]....
        /*0080*/ 	.word	0x00001a30


	//   ....[2]....
        /*0084*/ 	.word	0x00001a90


	//   ....[3]....
        /*0088*/ 	.word	0x00001ab0


	//   ....[4]....
        /*008c*/ 	.word	0x00001ae0


	//   ....[5]....
        /*0090*/ 	.word	0x00001b00


	//   ....[6]....
        /*0094*/ 	.word	0x00001b30


	//   ....[7]....
        /*0098*/ 	.word	0x00001b50


	//   ....[8]....
        /*009c*/ 	.word	0x00001ba0


	//   ....[9]....
        /*00a0*/ 	.word	0x00001bb0


	//----- nvinfo : EIATTR_VRC_CTA_INIT_COUNT
	.align		4
.L_897:
        /*00a4*/ 	.byte	0x02, 0x4a
	.zero		1
	.zero		1


	//----- nvinfo : EIATTR_EXIT_INSTR_OFFSETS
	.align		4
        /*00a8*/ 	.byte	0x04, 0x1c
        /*00aa*/ 	.short	(.L_899 - .L_898)


	//   ....[0]....
.L_898:
        /*00ac*/ 	.word	0x00004550


	//   ....[1]....
        /*00b0*/ 	.word	0x00004680


	//   ....[2]....
        /*00b4*/ 	.word	0x00004ca0


	//   ....[3]....
        /*00b8*/ 	.word	0x000052a0


	//----- nvinfo : EIATTR_MAX_THREADS
	.align		4
.L_899:
        /*00bc*/ 	.byte	0x04, 0x05
        /*00be*/ 	.short	(.L_901 - .L_900)
.L_900:
        /*00c0*/ 	.word	0x000000e0
        /*00c4*/ 	.word	0x00000001
        /*00c8*/ 	.word	0x00000001


	//----- nvinfo : EIATTR_CRS_STACK_SIZE
	.align		4
.L_901:
        /*00cc*/ 	.byte	0x04, 0x1e
        /*00ce*/ 	.short	(.L_903 - .L_902)
.L_902:
        /*00d0*/ 	.word	0x00000000


	//----- nvinfo : EIATTR_CBANK_PARAM_SIZE
	.align		4
.L_903:
        /*00d4*/ 	.byte	0x03, 0x19
        /*00d6*/ 	.short	0x00b8


	//----- nvinfo : EIATTR_PARAM_CBANK
	.align		4
        /*00d8*/ 	.byte	0x04, 0x0a
        /*00da*/ 	.short	(.L_905 - .L_904)
	.align		4
.L_904:
        /*00dc*/ 	.word	index@(.nv.constant0._Z35group_norm_nhwc_bwd_one_pass_kernelI11Fp16IOFp16WLi128ELi14ELi224EEv26Group_norm_nhwc_bwd_params)
        /*00e0*/ 	.short	0x0380
        /*00e2*/ 	.short	0x00b8


	//----- nvinfo : EIATTR_SW_WAR
	.align		4
.L_905:
        /*00e4*/ 	.byte	0x04, 0x36
        /*00e6*/ 	.short	(.L_907 - .L_906)
.L_906:
        /*00e8*/ 	.word	0x00000008
.L_907:


//--------------------- .nv.info._Z35group_norm_nhwc_bwd_one_pass_kernelI11Fp16IOFp16WLi256ELi14ELi224EEv26Group_norm_nhwc_bwd_params --------------------------
	.section	.nv.info._Z35group_norm_nhwc_bwd_one_pass_kernelI11Fp16IOFp16WLi256ELi14ELi224EEv26Group_norm_nhwc_bwd_params,"",@"SHT_CUDA_INFO"
	.sectionflags	@""
	.align	4


	//----- nvinfo : EIATTR_CUDA_API_VERSION
	.align		4
        /*0000*/ 	.byte	0x04, 0x37
        /*0002*/ 	.short	(.L_909 - .L_908)
.L_908:
        /*0004*/ 	.word	0x00000082


	//----- nvinfo : EIATTR_KPARAM_INFO
	.align		4
.L_909:
        /*0008*/ 	.byte	0x04, 0x17
        /*000a*/ 	.short	(.L_911 - .L_910)
.L_910:
        /*000c*/ 	.word	0x00000000
        /*0010*/ 	.short	0x0000
        /*0012*/ 	.short	0x0000
        /*0014*/ 	.byte	0x00, 0xf0, 0xe1, 0x02


	//----- nvinfo : EIATTR_SPARSE_MMA_MASK
	.align		4
.L_911:
        /*0018*/ 	.byte	0x03, 0x50
        /*001a*/ 	.short	0x0000


	//----- nvinfo : EIATTR_MAXREG_COUNT
	.align		4
        /*001c*/ 	.byte	0x03, 0x1b
        /*001e*/ 	.short	0x00ff


	//----- nvinfo : EIATTR_NUM_BARRIERS
	.align		4
        /*0020*/ 	.byte	0x02, 0x4c
        /*0022*/ 	.byte	0x01
	.zero		1


	//----- nvinfo : EIATTR_MERCURY_ISA_VERSION
	.align		4
        /*0024*/ 	.byte	0x03, 0x5f
        /*0026*/ 	.short	0x0101


	//----- nvinfo : EIATTR_COOP_GROUP_MASK_REGIDS
	.align		4
        /*0028*/ 	.byte	0x04, 0x29
        /*002a*/ 	.short	(.L_913 - .L_912)


	//   ....[0]....
.L_912:
        /*002c*/ 	.word	0xffffffff


	//   ....[1]....
        /*0030*/ 	.word	0xffffffff


	//   ....[2]....
        /*0034*/ 	.word	0xffffffff


	//   ....[3]....
        /*0038*/ 	.word	0xffffffff


	//   ....[4]....
        /*003c*/ 	.word	0xffffffff


	//   ....[5]....
        /*0040*/ 	.word	0xffffffff


	//   ....[6]....
        /*0044*/ 	.word	0xffffffff


	//   ....[7]....
        /*0048*/ 	.word	0xffffffff


	//   ....[8]....
        /*004c*/ 	.word	0xffffffff


	//   ....[9]....
        /*0050*/ 	.word	0xffffffff


	//----- nvinfo : EIATTR_COOP_GROUP_INSTR_OFFSETS
	.align		4
.L_913:
        /*0054*/ 	.byte	0x04, 0x28
        /*0056*/ 	.short	(.L_915 - .L_914)


	//   ....[0]....
.L_914:
        /*0058*/ 	.word	0x00002d30


	//   ....[1]....
        /*005c*/ 	.word	0x00002d70


	//   ....[2]....
        /*0060*/ 	.word	0x00002de0


	//   ....[3]....
        /*0064*/ 	.word	0x00002e00


	//   ....[4]....
        /*0068*/ 	.word	0x00002e30


	//   ....[5]....
        /*006c*/ 	.word	0x00002e50


	//   ....[6]....
        /*0070*/ 	.word	0x00002e80


	//   ....[7]....
        /*0074*/ 	.word	0x00002ea0


	//   ....[8]....
        /*0078*/ 	.word	0x00002ef0


	//   ....[9]....
        /*007c*/ 	.word	0x00002f00


	//----- nvinfo : EIATTR_VRC_CTA_INIT_COUNT
	.align		4
.L_915:
        /*0080*/ 	.byte	0x02, 0x4a
	.zero		1
	.zero		1


	//----- nvinfo : EIATTR_EXIT_INSTR_OFFSETS
	.align		4
        /*0084*/ 	.byte	0x04, 0x1c
        /*0086*/ 	.short	(.L_917 - .L_916)


	//   ....[0]....
.L_916:
        /*0088*/ 	.word	0x000062d0


	//   ....[1]....
        /*008c*/ 	.word	0x00006400


	//   ....[2]....
        /*0090*/ 	.word	0x00006a10


	//   ....[3]....
        /*0094*/ 	.word	0x00007010


	//----- nvinfo : EIATTR_MAX_THREADS
	.align		4
.L_917:
        /*0098*/ 	.byte	0x04, 0x05
        /*009a*/ 	.short	(.L_919 - .L_918)
.L_918:
        /*009c*/ 	.word	0x000000e0
        /*00a0*/ 	.word	0x00000001
        /*00a4*/ 	.word	0x00000001


	//----- nvinfo : EIATTR_CRS_STACK_SIZE
	.align		4
.L_919:
        /*00a8*/ 	.byte	0x04, 0x1e
        /*00aa*/ 	.short	(.L_921 - .L_920)
.L_920:
        /*00ac*/ 	.word	0x00000000


	//----- nvinfo : EIATTR_CBANK_PARAM_SIZE
	.align		4
.L_921:
        /*00b0*/ 	.byte	0x03, 0x19
        /*00b2*/ 	.short	0x00b8


	//----- nvinfo : EIATTR_PARAM_CBANK
	.align		4
        /*00b4*/ 	.byte	0x04, 0x0a
        /*00b6*/ 	.short	(.L_923 - .L_922)
	.align		4
.L_922:
        /*00b8*/ 	.word	index@(.nv.constant0._Z35group_norm_nhwc_bwd_one_pass_kernelI11Fp16IOFp16WLi256ELi14ELi224EEv26Group_norm_nhwc_bwd_params)
        /*00bc*/ 	.short	0x0380
        /*00be*/ 	.short	0x00b8


	//----- nvinfo : EIATTR_SW_WAR
	.align		4
.L_923:
        /*00c0*/ 	.byte	0x04, 0x36
        /*00c2*/ 	.short	(.L_925 - .L_924)
.L_924:
        /*00c4*/ 	.word	0x00000008
.L_925:


//--------------------- .nv.info._Z35group_norm_nhwc_bwd_one_pass_kernelI11Fp16IOFp16WLi512ELi14ELi224EEv26Group_norm_nhwc_bwd_params --------------------------
	.section	.nv.info._Z35group_norm_nhwc_bwd_one_pass_kernelI11Fp16IOFp16WLi512ELi14ELi224EEv26Group_norm_nhwc_bwd_params,"",@"SHT_CUDA_INFO"
	.sectionflags	@""
	.align	4


	//----- nvinfo : EIATTR_CUDA_API_VERSION
	.align		4
        /*0000*/ 	.byte	0x04, 0x37
        /*0002*/ 	.short	(.L_927 - .L_926)
.L_926:
        /*0004*/ 	.word	0x00000082


	//----- nvinfo : EIATTR_KPARAM_INFO
	.align		4
.L_927:
        /*0008*/ 	.byte	0x04, 0x17
        /*000a*/ 	.short	(.L_929 - .L_928)
.L_928:
        /*000c*/ 	.word	0x00000000
        /*0010*/ 	.short	0x0000
        /*0012*/ 	.short	0x0000
        /*0014*/ 	.byte	0x00, 0xf0, 0xe1, 0x02


	//----- nvinfo : EIATTR_SPARSE_MMA_MASK
	.align		4
.L_929:
        /*0018*/ 	.byte	0x03, 0x50
        /*001a*/ 	.short	0x0000


	//----- nvinfo : EIATTR_MAXREG_COUNT
	.align		4
        /*001c*/ 	.byte	0x03, 0x1b
        /*001e*/ 	.short	0x00ff


	//----- nvinfo : EIATTR_NUM_BARRIERS
	.align		4
        /*0020*/ 	.byte	0x02, 0x4c
        /*0022*/ 	.byte	0x01
	.zero		1


	//----- nvinfo : EIATTR_MERCURY_ISA_VERSION
	.align		4
        /*0024*/ 	.byte	0x03, 0x5f
        /*0026*/ 	.short	0x0101


	//----- nvinfo : EIATTR_COOP_GROUP_MASK_REGIDS
	.align		4
        /*0028*/ 	.byte	0x04, 0x29
        /*002a*/ 	.short	(.L_931 - .L_930)


	//   ....[0]....
.L_930:
        /*002c*/ 	.word	0xffffffff


	//   ....[1]....
        /*0030*/ 	.word	0xffffffff


	//   ....[2]....
        /*0034*/ 	.word	0xffffffff


	//   ....[3]....
        /*0038*/ 	.word	0xffffffff


	//   ....[4]....
        /*003c*/ 	.word	0xffffffff


	//   ....[5]....
        /*0040*/ 	.word	0xffffffff


	//   ....[6]....
        /*0044*/ 	.word	0xffffffff


	//   ....[7]....
        /*0048*/ 	.word	0xffffffff


	//   ....[8]....
        /*004c*/ 	.word	0xffffffff


	//   ....[9]....
        /*0050*/ 	.word	0xffffffff


	//----- nvinfo : EIATTR_COOP_GROUP_INSTR_OFFSETS
	.align		4
.L_931:
        /*0054*/ 	.byte	0x04, 0x28
        /*0056*/ 	.short	(.L_933 - .L_932)


	//   ....[0]....
.L_932:
        /*0058*/ 	.word	0x00005310


	//   ....[1]....
        /*005c*/ 	.word	0x00005350


	//   ....[2]....
        /*0060*/ 	.word	0x000053c0


	//   ....[3]....
        /*0064*/ 	.word	0x000053e0


	//   ....[4]....
        /*0068*/ 	.word	0x00005410


	//   ....[5]....
        /*006c*/ 	.word	0x00005430


	//   ....[6]....
        /*0070*/ 	.word	0x00005460


	//   ....[7]....
        /*0074*/ 	.word	0x00005480


	//   ....[8]....
        /*0078*/ 	.word	0x000054d0


	//   ....[9]....
        /*007c*/ 	.word	0x000054e0


	//----- nvinfo : EIATTR_VRC_CTA_INIT_COUNT
	.align		4
.L_933:
        /*0080*/ 	.byte	0x02, 0x4a
	.zero		1
	.zero		1


	//----- nvinfo : EIATTR_EXIT_INSTR_OFFSETS
	.align		4
        /*0084*/ 	.byte	0x04, 0x1c
        /*0086*/ 	.short	(.L_935 - .L_934)


	//   ....[0]....
.L_934:
        /*0088*/ 	.word	0x0000a0f0


	//   ....[1]....
        /*008c*/ 	.word	0x0000a220


	//   ....[2]....
        /*0090*/ 	.word	0x0000a840


	//   ....[3]....
        /*0094*/ 	.word	0x0000ae40


	//----- nvinfo : EIATTR_MAX_THREADS
	.align		4
.L_935:
        /*0098*/ 	.byte	0x04, 0x05
        /*009a*/ 	.short	(.L_937 - .L_936)
.L_936:
        /*009c*/ 	.word	0x000000e0
        /*00a0*/ 	.word	0x00000001
        /*00a4*/ 	.word	0x00000001


	//----- nvinfo : EIATTR_CRS_STACK_SIZE
	.align		4
.L_937:
        /*00a8*/ 	.byte	0x04, 0x1e
        /*00aa*/ 	.short	(.L_939 - .L_938)
.L_938:
        /*00ac*/ 	.word	0x00000000


	//----- nvinfo : EIATTR_CBANK_PARAM_SIZE
	.align		4
.L_939:
        /*00b0*/ 	.byte	0x03, 0x19
        /*00b2*/ 	.short	0x00b8


	//----- nvinfo : EIATTR_PARAM_CBANK
	.align		4
        /*00b4*/ 	.byte	0x04, 0x0a
        /*00b6*/ 	.short	(.L_941 - .L_940)
	.align		4
.L_940:
        /*00b8*/ 	.word	index@(.nv.constant0._Z35group_norm_nhwc_bwd_one_pass_kernelI11Fp16IOFp16WLi512ELi14ELi224EEv26Group_norm_nhwc_bwd_params)
        /*00bc*/ 	.short	0x0380
        /*00be*/ 	.short	0x00b8


	//----- nvinfo : EIATTR_SW_WAR
	.align		4
.L_941:
        /*00c0*/ 	.byte	0x04, 0x36
        /*00c2*/ 	.short	(.L_943 - .L_942)
.L_942:
        /*00c4*/ 	.word	0x00000008
.L_943:


//--------------------- .nv.info._Z35group_norm_nhwc_bwd_one_pass_kernelI11Fp32IOFp32WLi64ELi14ELi224EEv26Group_norm_nhwc_bwd_params --------------------------
	.section	.nv.info._Z35group_norm_nhwc_bwd_one_pass_kernelI11Fp32IOFp32WLi64ELi14ELi224EEv26Group_norm_nhwc_bwd_params,"",@"SHT_CUDA_INFO"
	.sectionflags	@""
	.align	4


	//----- nvinfo : EIATTR_CUDA_API_VERSION
	.align		4
        /*0000*/ 	.byte	0x04, 0x37
        /*0002*/ 	.short	(.L_945 - .L_944)
.L_944:
        /*0004*/ 	.word	0x00000082


	//----- nvinfo : EIATTR_KPARAM_INFO
	.align		4
.L_945:
        /*0008*/ 	.byte	0x04, 0x17
        /*000a*/ 	.short	(.L_947 - .L_946)
.L_946:
        /*000c*/ 	.word	0x00000000
        /*0010*/ 	.short	0x0000
        /*0012*/ 	.short	0x0000
        /*0014*/ 	.byte	0x00, 0xf0, 0xe1, 0x02


	//----- nvinfo : EIATTR_SPARSE_MMA_MASK
	.align		4
.L_947:
        /*0018*/ 	.byte	0x03, 0x50
        /*001a*/ 	.short	0x0000


	//----- nvinfo : EIATTR_MAXREG_COUNT
	.align		4
        /*001c*/ 	.byte	0x03, 0x1b
        /*001e*/ 	.short	0x00ff


	//----- nvinfo : EIATTR_NUM_BARRIERS
	.align		4
        /*0020*/ 	.byte	0x02, 0x4c
        /*0022*/ 	.byte	0x01
	.zero		1


	//----- nvinfo : EIATTR_MERCURY_ISA_VERSION
	.align		4
        /*0024*/ 	.byte	0x03, 0x5f
        /*0026*/ 	.short	0x0101


	//----- nvinfo : EIATTR_COOP_GROUP_MASK_REGIDS
	.align		4
        /*0028*/ 	.byte	0x04, 0x29
        /*002a*/ 	.short	(.L_949 - .L_948)


	//   ....[0]....
.L_948:
        /*002c*/ 	.word	0xffffffff


	//   ....[1]....
        /*0030*/ 	.word	0xffffffff


	//   ....[2]....
        /*0034*/ 	.word	0xffffffff


	//   ....[3]....
        /*0038*/ 	.word	0xffffffff


	//   ....[4]....
        /*003c*/ 	.word	0xffffffff


	//   ....[5]....
        /*0040*/ 	.word	0xffffffff


	//   ....[6]....
        /*0044*/ 	.word	0xffffffff


	//   ....[7]....
        /*0048*/ 	.word	0xffffffff


	//   ....[8]....
        /*004c*/ 	.word	0xffffffff


	//   ....[9]....
        /*0050*/ 	.word	0xffffffff


	//----- nvinfo : EIATTR_COOP_GROUP_INSTR_OFFSETS
	.align		4
.L_949:
        /*0054*/ 	.byte	0x04, 0x28
        /*0056*/ 	.short	(.L_951 - .L_950)


	//   ....[0]....
.L_950:
        /*0058*/ 	.word	0x00000f60


	//   ....[1]....
        /*005c*/ 	.word	0x00000f80


	//   ....[2]....
        /*0060*/ 	.word	0x00001000


	//   ....[3]....
        /*0064*/ 	.word	0x00001010


	//   ....[4]....
        /*0068*/ 	.word	0x00001040


	//   ....[5]....
        /*006c*/ 	.word	0x00001060


	//   ....[6]....
        /*0070*/ 	.word	0x00001090


	//   ....[7]....
        /*0074*/ 	.word	0x000010b0


	//   ....[8]....
        /*0078*/ 	.word	0x00001100


	//   ....[9]....
        /*007c*/ 	.word	0x00001110


	//----- nvinfo : EIATTR_VRC_CTA_INIT_COUNT
	.align		4
.L_951:
        /*0080*/ 	.byte	0x02, 0x4a
	.zero		1
	.zero		1


	//----- nvinfo : EIATTR_EXIT_INSTR_OFFSETS
	.align		4
        /*0084*/ 	.byte	0x04, 0x1c
        /*0086*/ 	.short	(.L_953 - .L_952)


	//   ....[0]....
.L_952:
        /*0088*/ 	.word	0x00003100


	//   ....[1]....
        /*008c*/ 	.word	0x00003240


	//   ....[2]....
        /*0090*/ 	.word	0x000038c0


	//   ....[3]....
        /*0094*/ 	.word	0x00003ea0


	//----- nvinfo : EIATTR_MAX_THREADS
	.align		4
.L_953:
        /*0098*/ 	.byte	0x04, 0x05
        /*009a*/ 	.short	(.L_955 - .L_954)
.L_954:
        /*009c*/ 	.word	0x000000e0
        /*00a0*/ 	.word	0x00000001
        /*00a4*/ 	.word	0x00000001


	//----- nvinfo : EIATTR_CRS_STACK_SIZE
	.align		4
.L_955:
        /*00a8*/ 	.byte	0x04, 0x1e
        /*00aa*/ 	.short	(.L_957 - .L_956)
.L_956:
        /*00ac*/ 	.word	0x00000000


	//----- nvinfo : EIATTR_CBANK_PARAM_SIZE
	.align		4
.L_957:
        /*00b0*/ 	.byte	0x03, 0x19
        /*00b2*/ 	.short	0x00b8


	//----- nvinfo : EIATTR_PARAM_CBANK
	.align		4
        /*00b4*/ 	.byte	0x04, 0x0a
        /*00b6*/ 	.short	(.L_959 - .L_958)
	.align		4
.L_958:
        /*00b8*/ 	.word	index@(.nv.constant0._Z35group_norm_nhwc_bwd_one_pass_kernelI11Fp32IOFp32WLi64ELi14ELi224EEv26Group_norm_nhwc_bwd_params)
        /*00bc*/ 	.short	0x0380
        /*00be*/ 	.short	0x00b8


	//----- nvinfo : EIATTR_SW_WAR
	.align		4
.L_959:
        /*00c0*/ 	.byte	0x04, 0x36
        /*00c2*/ 	.short	(.L_961 - .L_960)
.L_960:
        /*00c4*/ 	.word	0x00000008
.L_961:


//--------------------- .nv.info._Z35group_norm_nhwc_bwd_one_pass_kernelI11Fp32IOFp32WLi128ELi14ELi224EEv26Group_norm_nhwc_bwd_params --------------------------
	.section	.nv.info._Z35group_norm_nhwc_bwd_one_pass_kernelI11Fp32IOFp32WLi128ELi14ELi224EEv26Group_norm_nhwc_bwd_params,"",@"SHT_CUDA_INFO"
	.sectionflags	@""
	.align	4


	//----- nvinfo : EIATTR_CUDA_API_VERSION
	.align		4
        /*0000*/ 	.byte	0x04, 0x37
        /*0002*/ 	.short	(.L_963 - .L_962)
.L_962:
        /*0004*/ 	.word	0x00000082


	//----- nvinfo : EIATTR_KPARAM_INFO
	.align		4
.L_963:
        /*0008*/ 	.byte	0x04, 0x17
        /*000a*/ 	.short	(.L_965 - .L_964)
.L_964:
        /*000c*/ 	.word	0x00000000
        /*0010*/ 	.short	0x0000
        /*0012*/ 	.short	0x0000
        /*0014*/ 	.byte	0x00, 0xf0, 0xe1, 0x02


	//----- nvinfo : EIATTR_SPARSE_MMA_MASK
	.align		4
.L_965:
        /*0018*/ 	.byte	0x03, 0x50
        /*001a*/ 	.short	0x0000


	//----- nvinfo : EIATTR_MAXREG_COUNT
	.align		4
        /*001c*/ 	.byte	0x03, 0x1b
        /*001e*/ 	.short	0x00ff


	//----- nvinfo : EIATTR_NUM_BARRIERS
	.align		4
        /*0020*/ 	.byte	0x02, 0x4c
        /*0022*/ 	.byte	0x01
	.zero		1


	//----- nvinfo : EIATTR_MERCURY_ISA_VERSION
	.align		4
        /*0024*/ 	.byte	0x03, 0x5f
        /*0026*/ 	.short	0x0101


	//----- nvinfo : EIATTR_INT_WARP_WIDE_INSTR_OFFSETS
	.align		4
        /*0028*/ 	.byte	0x04, 0x31
        /*002a*/ 	.short	(.L_967 - .L_966)


	//   ....[0]....
.L_966:
        /*002c*/ 	.word	0x00002ad0


	//   ....[1]....
        /*0030*/ 	.word	0x00002af0


	//   ....[2]....
        /*0034*/ 	.word	0x00002b20


	//   ....[3]....
        /*0038*/ 	.word	0x00002b70


	//   ....[4]....
        /*003c*/ 	.word	0x00002cf0


	//   ....[5]....
        /*0040*/ 	.word	0x00002d40


	//   ....[6]....
        /*0044*/ 	.word	0x00002d50


	//   ....[7]....
        /*0048*/ 	.word	0x00002da0


	//----- nvinfo : EIATTR_COOP_GROUP_MASK_REGIDS
	.align		4
.L_967:
        /*004c*/ 	.byte	0x04, 0x29
        /*004e*/ 	.short	(.L_969 - .L_968)


	//   ....[0]....
.L_968:
        /*0050*/ 	.word	0xffffffff


	//   ....[1]....
        /*0054*/ 	.word	0xffffffff


	//   ....[2]....
        /*0058*/ 	.word	0xffffffff


	//   ....[3]....
        /*005c*/ 	.word	0xffffffff


	//   ....[4]....
        /*0060*/ 	.word	0xffffffff


	//   ....[5]....
        /*0064*/ 	.word	0xffffffff


	//   ....[6]....
        /*0068*/ 	.word	0xffffffff


	//   ....[7]....
        /*006c*/ 	.word	0xffffffff


	//   ....[8]....
        /*0070*/ 	.word	0xffffffff


	//   ....[9]....
        /*0074*/ 	.word	0xffffffff


	//----- nvinfo : EIATTR_COOP_GROUP_INSTR_OFFSETS
	.align		4
.L_969:
        /*0078*/ 	.byte	0x04, 0x28
        /*007a*/ 	.short	(.L_971 - .L_970)


	//   ....[0]....
.L_970:
        /*007c*/ 	.word	0x00001820


	//   ....[1]....
        /*0080*/ 	.word	0x00001850


	//   ....[2]....
        /*0084*/ 	.word	0x00001890


	//   ....[3]....
        /*0088*/ 	.word	0x000018b0


	//   ....[4]....
        /*008c*/ 	.word	0x000018e0


	//   ....[5]....
        /*0090*/ 	.word	0x00001900


	//   ....[6]....
        /*0094*/ 	.word	0x00001930


	//   ....[7]....
        /*0098*/ 	.word	0x00001950


	//   ....[8]....
        /*009c*/ 	.word	0x000019a0


	//   ....[9]....
        /*00a0*/ 	.word	0x000019b0


	//----- nvinfo : EIATTR_VRC_CTA_INIT_COUNT
	.align		4
.L_971:
        /*00a4*/ 	.byte	0x02, 0x4a
	.zero		1
	.zero		1


	//----- nvinfo : EIATTR_EXIT_INSTR_OFFSETS
	.align		4
        /*00a8*/ 	.byte	0x04, 0x1c
        /*00aa*/ 	.short	(.L_973 - .L_972)


	//   ....[0]....
.L_972:
        /*00ac*/ 	.word	0x00004200


	//   ....[1]....
        /*00b0*/ 	.word	0x00004330


	//   ....[2]....
        /*00b4*/ 	.word	0x00004930


	//   ....[3]....
        /*00b8*/ 	.word	0x00004ee0


	//----- nvinfo : EIATTR_MAX_THREADS
	.align		4
.L_973:
        /*00bc*/ 	.byte	0x04, 0x05
        /*00be*/ 	.short	(.L_975 - .L_974)
.L_974:
        /*00c0*/ 	.word	0x000000e0
        /*00c4*/ 	.word	0x00000001
        /*00c8*/ 	.word	0x00000001


	//----- nvinfo : EIATTR_CRS_STACK_SIZE
	.align		4
.L_975:
        /*00cc*/ 	.byte	0x04, 0x1e
        /*00ce*/ 	.short	(.L_977 - .L_976)
.L_976:
        /*00d0*/ 	.word	0x00000000


	//----- nvinfo : EIATTR_CBANK_PARAM_SIZE
	.align		4
.L_977:
        /*00d4*/ 	.byte	0x03, 0x19
        /*00d6*/ 	.short	0x00b8


	//----- nvinfo : EIATTR_PARAM_CBANK
	.align		4
        /*00d8*/ 	.byte	0x04, 0x0a
        /*00da*/ 	.short	(.L_979 - .L_978)
	.align		4
.L_978:
        /*00dc*/ 	.word	index@(.nv.constant0._Z35group_norm_nhwc_bwd_one_pass_kernelI11Fp32IOFp32WLi128ELi14ELi224EEv26Group_norm_nhwc_bwd_params)
        /*00e0*/ 	.short	0x0380
        /*00e2*/ 	.short	0x00b8


	//----- nvinfo : EIATTR_SW_WAR
	.align		4
.L_979:
        /*00e4*/ 	.byte	0x04, 0x36
        /*00e6*/ 	.short	(.L_981 - .L_980)
.L_980:
        /*00e8*/ 	.word	0x00000008
.L_981:


//--------------------- .nv.info._Z35group_norm_nhwc_bwd_one_pass_kernelI11Fp32IOFp32WLi256ELi14ELi224EEv26Group_norm_nhwc_bwd_params --------------------------
	.section	.nv.info._Z35group_norm_nhwc_bwd_one_pass_kernelI11Fp32IOFp32WLi256ELi14ELi224EEv26Group_norm_nhwc_bwd_params,"",@"SHT_CUDA_INFO"
	.sectionflags	@""
	.align	4


	//----- nvinfo : EIATTR_CUDA_API_VERSION
	.align		4
        /*0000*/ 	.byte	0x04, 0x37
        /*0002*/ 	.short	(.L_983 - .L_982)
.L_982:
        /*0004*/ 	.word	0x00000082


	//----- nvinfo : EIATTR_KPARAM_INFO
	.align		4
.L_983:
        /*0008*/ 	.byte	0x04, 0x17
        /*000a*/ 	.short	(.L_985 - .L_984)
.L_984:
        /*000c*/ 	.word	0x00000000
        /*0010*/ 	.short	0x0000
        /*0012*/ 	.short	0x0000
        /*0014*/ 	.byte	0x00, 0xf0, 0xe1, 0x02


	//----- nvinfo : EIATTR_SPARSE_MMA_MASK
	.align		4
.L_985:
        /*0018*/ 	.byte	0x03, 0x50
        /*001a*/ 	.short	0x0000


	//----- nvinfo : EIATTR_MAXREG_COUNT
	.align		4
        /*001c*/ 	.byte	0x03, 0x1b
        /*001e*/ 	.short	0x00ff


	//----- nvinfo : EIATTR_NUM_BARRIERS
	.align		4
        /*0020*/ 	.byte	0x02, 0x4c
        /*0022*/ 	.byte	0x01
	.zero		1


	//----- nvinfo : EIATTR_MERCURY_ISA_VERSION
	.align		4
        /*0024*/ 	.byte	0x03, 0x5f
        /*0026*/ 	.short	0x0101


	//----- nvinfo : EIATTR_COOP_GROUP_MASK_REGIDS
	.align		4
        /*0028*/ 	.byte	0x04, 0x29
        /*002a*/ 	.short	(.L_987 - .L_986)


	//   ....[0]....
.L_986:
        /*002c*/ 	.word	0xffffffff


	//   ....[1]....
        /*0030*/ 	.word	0xffffffff


	//   ....[2]....
        /*0034*/ 	.word	0xffffffff


	//   ....[3]....
        /*0038*/ 	.word	0xffffffff


	//   ....[4]....
        /*003c*/ 	.word	0xffffffff


	//   ....[5]....
        /*0040*/ 	.word	0xffffffff


	//   ....[6]....
        /*0044*/ 	.word	0xffffffff


	//   ....[7]....
        /*0048*/ 	.word	0xffffffff


	//   ....[8]....
        /*004c*/ 	.word	0xffffffff


	//   ....[9]....
        /*0050*/ 	.word	0xffffffff


	//----- nvinfo : EIATTR_COOP_GROUP_INSTR_OFFSETS
	.align		4
.L_987:
        /*0054*/ 	.byte	0x04, 0x28
        /*0056*/ 	.short	(.L_989 - .L_988)


	//   ....[0]....
.L_988:
        /*0058*/ 	.word	0x00002940


	//   ....[1]....
        /*005c*/ 	.word	0x00002950


	//   ....[2]....
        /*0060*/ 	.word	0x000029f0


	//   ....[3]....
        /*0064*/ 	.word	0x00002a00


	//   ....[4]....
        /*0068*/ 	.word	0x00002a30


	//   ....[5]....
        /*006c*/ 	.word	0x00002a50


	//   ....[6]....
        /*0070*/ 	.word	0x00002a80


	//   ....[7]....
        /*0074*/ 	.word	0x00002aa0


	//   ....[8]....
        /*0078*/ 	.word	0x00002af0


	//   ....[9]....
        /*007c*/ 	.word	0x00002b00


	//----- nvinfo : EIATTR_VRC_CTA_INIT_COUNT
	.align		4
.L_989:
        /*0080*/ 	.byte	0x02, 0x4a
	.zero		1
	.zero		1


	//----- nvinfo : EIATTR_EXIT_INSTR_OFFSETS
	.align		4
        /*0084*/ 	.byte	0x04, 0x1c
        /*0086*/ 	.short	(.L_991 - .L_990)


	//   ....[0]....
.L_990:
        /*0088*/ 	.word	0x00005cc0


	//   ....[1]....
        /*008c*/ 	.word	0x00005e00


	//   ....[2]....
        /*0090*/ 	.word	0x00006400


	//   ....[3]....
        /*0094*/ 	.word	0x000069b0


	//----- nvinfo : EIATTR_MAX_THREADS
	.align		4
.L_991:
        /*0098*/ 	.byte	0x04, 0x05
        /*009a*/ 	.short	(.L_993 - .L_992)
.L_992:
        /*009c*/ 	.word	0x000000e0
        /*00a0*/ 	.word	0x00000001
        /*00a4*/ 	.word	0x00000001


	//----- nvinfo : EIATTR_CRS_STACK_SIZE
	.align		4
.L_993:
        /*00a8*/ 	.byte	0x04, 0x1e
        /*00aa*/ 	.short	(.L_995 - .L_994)
.L_994:
        /*00ac*/ 	.word	0x00000000


	//----- nvinfo : EIATTR_CBANK_PARAM_SIZE
	.align		4
.L_995:
        /*00b0*/ 	.byte	0x03, 0x19
        /*00b2*/ 	.short	0x00b8


	//----- nvinfo : EIATTR_PARAM_CBANK
	.align		4
        /*00b4*/ 	.byte	0x04, 0x0a
        /*00b6*/ 	.short	(.L_997 - .L_996)
	.align		4
.L_996:
        /*00b8*/ 	.word	index@(.nv.constant0._Z35group_norm_nhwc_bwd_one_pass_kernelI11Fp32IOFp32WLi256ELi14ELi224EEv26Group_norm_nhwc_bwd_params)
        /*00bc*/ 	.short	0x0380
        /*00be*/ 	.short	0x00b8


	//----- nvinfo : EIATTR_SW_WAR
	.align		4
.L_997:
        /*00c0*/ 	.byte	0x04, 0x36
        /*00c2*/ 	.short	(.L_999 - .L_998)
.L_998:
        /*00c4*/ 	.word	0x00000008
.L_999:


//--------------------- .nv.info._Z35group_norm_nhwc_bwd_one_pass_kernelI11Fp32IOFp32WLi512ELi14ELi224EEv26Group_norm_nhwc_bwd_params --------------------------
	.section	.nv.info._Z35group_norm_nhwc_bwd_one_pass_kernelI11Fp32IOFp32WLi512ELi14ELi224EEv26Group_norm_nhwc_bwd_params,"",@"SHT_CUDA_INFO"
	.sectionflags	@""
	.align	4


	//----- nvinfo : EIATTR_CUDA_API_VERSION
	.align		4
        /*0000*/ 	.byte	0x04, 0x37
        /*0002*/ 	.short	(.L_1001 - .L_1000)
.L_1000:
        /*0004*/ 	.word	0x00000082


	//----- nvinfo : EIATTR_KPARAM_INFO
	.align		4
.L_1001:
        /*0008*/ 	.byte	0x04, 0x17
        /*000a*/ 	.short	(.L_1003 - .L_1002)
.L_1002:
        /*000c*/ 	.word	0x00000000
        /*0010*/ 	.short	0x0000
        /*0012*/ 	.short	0x0000
        /*0014*/ 	.byte	0x00, 0xf0, 0xe1, 0x02


	//----- nvinfo : EIATTR_SPARSE_MMA_MASK
	.align		4
.L_1003:
        /*0018*/ 	.byte	0x03, 0x50
        /*001a*/ 	.short	0x0000


	//----- nvinfo : EIATTR_MAXREG_COUNT
	.align		4
        /*001c*/ 	.byte	0x03, 0x1b
        /*001e*/ 	.short	0x00ff


	//----- nvinfo : EIATTR_NUM_BARRIERS
	.align		4
        /*0020*/ 	.byte	0x02, 0x4c
        /*0022*/ 	.byte	0x01
	.zero		1


	//----- nvinfo : EIATTR_MERCURY_ISA_VERSION
	.align		4
        /*0024*/ 	.byte	0x03, 0x5f
        /*0026*/ 	.short	0x0101


	//----- nvinfo : EIATTR_INT_WARP_WIDE_INSTR_OFFSETS
	.align		4
        /*0028*/ 	.byte	0x04, 0x31
        /*002a*/ 	.short	(.L_1005 - .L_1004)


	//   ....[0]....
.L_1004:
        /*002c*/ 	.word	0x00005ed0


	//   ....[1]....
        /*0030*/ 	.word	0x00005ef0


	//   ....[2]....
        /*0034*/ 	.word	0x00005f20


	//   ....[3]....
        /*0038*/ 	.word	0x00005f70


	//   ....[4]....
        /*003c*/ 	.word	0x000060f0


	//   ....[5]....
        /*0040*/ 	.word	0x00006140


	//   ....[6]....
        /*0044*/ 	.word	0x00006150


	//   ....[7]....
        /*0048*/ 	.word	0x000061a0


	//----- nvinfo : EIATTR_COOP_GROUP_MASK_REGIDS
	.align		4
.L_1005:
        /*004c*/ 	.byte	0x04, 0x29
        /*004e*/ 	.short	(.L_1007 - .L_1006)


	//   ....[0]....
.L_1006:
        /*0050*/ 	.word	0xffffffff


	//   ....[1]....
        /*0054*/ 	.word	0xffffffff


	//   ....[2]....
        /*0058*/ 	.word	0xffffffff


	//   ....[3]....
        /*005c*/ 	.word	0xffffffff


	//   ....[4]....
        /*0060*/ 	.word	0xffffffff


	//   ....[5]....
        /*0064*/ 	.word	0xffffffff


	//   ....[6]....
        /*0068*/ 	.word	0xffffffff


	//   ....[7]....
        /*006c*/ 	.word	0xffffffff


	//   ....[8]....
        /*0070*/ 	.word	0xffffffff


	//   ....[9]....
        /*0074*/ 	.word	0xffffffff


	//----- nvinfo : EIATTR_COOP_GROUP_INSTR_OFFSETS
	.align		4
.L_1007:
        /*0078*/ 	.byte	0x04, 0x28
        /*007a*/ 	.short	(.L_1009 - .L_1008)


	//   ....[0]....
.L_1008:
        /*007c*/ 	.word	0x00004c00


	//   ....[1]....
        /*0080*/ 	.word	0x00004c40


	//   ....[2]....
        /*0084*/ 	.word	0x00004ca0


	//   ....[3]....
        /*0088*/ 	.word	0x00004cc0


	//   ....[4]....
        /*008c*/ 	.word	0x00004cf0


	//   ....[5]....
        /*0090*/ 	.word	0x00004d10


	//   ....[6]....
        /*0094*/ 	.word	0x00004d40


	//   ....[7]....
        /*0098*/ 	.word	0x00004d60


	//   ....[8]....
        /*009c*/ 	.word	0x00004db0


	//   ....[9]....
        /*00a0*/ 	.word	0x00004dc0


	//----- nvinfo : EIATTR_VRC_CTA_INIT_COUNT
	.align		4
.L_1009:
        /*00a4*/ 	.byte	0x02, 0x4a
	.zero		1
	.zero		1


	//----- nvinfo : EIATTR_EXIT_INSTR_OFFSETS
	.align		4
        /*00a8*/ 	.byte	0x04, 0x1c
        /*00aa*/ 	.short	(.L_1011 - .L_1010)


	//   ....[0]....
.L_1010:
        /*00ac*/ 	.word	0x000098b0


	//   ....[1]....
        /*00b0*/ 	.word	0x000099e0


	//   ....[2]....
        /*00b4*/ 	.word	0x00009fe0


	//   ....[3]....
        /*00b8*/ 	.word	0x0000a590


	//----- nvinfo : EIATTR_MAX_THREADS
	.align		4
.L_1011:
        /*00bc*/ 	.byte	0x04, 0x05
        /*00be*/ 	.short	(.L_1013 - .L_1012)
.L_1012:
        /*00c0*/ 	.word	0x000000e0
        /*00c4*/ 	.word	0x00000001
        /*00c8*/ 	.word	0x00000001


	//----- nvinfo : EIATTR_CRS_STACK_SIZE
	.align		4
.L_1013:
        /*00cc*/ 	.byte	0x04, 0x1e
        /*00ce*/ 	.short	(.L_1015 - .L_1014)
.L_1014:
        /*00d0*/ 	.word	0x00000000


	//----- nvinfo : EIATTR_CBANK_PARAM_SIZE
	.align		4
.L_1015:
        /*00d4*/ 	.byte	0x03, 0x19
        /*00d6*/ 	.short	0x00b8


	//----- nvinfo : EIATTR_PARAM_CBANK
	.align		4
        /*00d8*/ 	.byte	0x04, 0x0a
        /*00da*/ 	.short	(.L_1017 - .L_1016)
	.align		4
.L_1016:
        /*00dc*/ 	.word	index@(.nv.constant0._Z35group_norm_nhwc_bwd_one_pass_kernelI11Fp32IOFp32WLi512ELi14ELi224EEv26Group_norm_nhwc_bwd_params)
        /*00e0*/ 	.short	0x0380
        /*00e2*/ 	.short	0x00b8


	//----- nvinfo : EIATTR_SW_WAR
	.align		4
.L_1017:
        /*00e4*/ 	.byte	0x04, 0x36
        /*00e6*/ 	.short	(.L_1019 - .L_1018)
.L_1018:
        /*00e8*/ 	.word	0x00000008
.L_1019:


//--------------------- .nv.info._Z35group_norm_nhwc_bwd_one_pass_kernelI11Fp32IOBf16WLi64ELi14ELi224EEv26Group_norm_nhwc_bwd_params --------------------------
	.section	.nv.info._Z35group_norm_nhwc_bwd_one_pass_kernelI11Fp32IOBf16WLi64ELi14ELi224EEv26Group_norm_nhwc_bwd_params,"",@"SHT_CUDA_INFO"
	.sectionflags	@""
	.align	4


	//----- nvinfo : EIATTR_CUDA_API_VERSION
	.align		4
        /*0000*/ 	.byte	0x04, 0x37
        /*0002*/ 	.short	(.L_1021 - .L_1020)
.L_1020:
        /*0004*/ 	.word	0x00000082


	//----- nvinfo : EIATTR_KPARAM_INFO
	.align		4
.L_1021:
        /*0008*/ 	.byte	0x04, 0x17
        /*000a*/ 	.short	(.L_1023 - .L_1022)
.L_1022:
        /*000c*/ 	.word	0x00000000
        /*0010*/ 	.short	0x0000
        /*0012*/ 	.short	0x0000
        /*0014*/ 	.byte	0x00, 0xf0, 0xe1, 0x02


	//----- nvinfo : EIATTR_SPARSE_MMA_MASK
	.align		4
.L_1023:
        /*0018*/ 	.byte	0x03, 0x50
        /*001a*/ 	.short	0x0000


	//----- nvinfo : EIATTR_MAXREG_COUNT
	.align		4
        /*001c*/ 	.byte	0x03, 0x1b
        /*001e*/ 	.short	0x00ff


	//----- nvinfo : EIATTR_NUM_BARRIERS
	.align		4
        /*0020*/ 	.byte	0x02, 0x4c
        /*0022*/ 	.byte	0x01
	.zero		1


	//----- nvinfo : EIATTR_MERCURY_ISA_VERSION
	.align		4
        /*0024*/ 	.byte	0x03, 0x5f
        /*0026*/ 	.short	0x0101


	//----- nvinfo : EIATTR_COOP_GROUP_MASK_REGIDS
	.align		4
        /*0028*/ 	.byte	0x04, 0x29
        /*002a*/ 	.short	(.L_1025 - .L_1024)


	//   ....[0]....
.L_1024:
        /*002c*/ 	.word	0xffffffff


	//   ....[1]....
        /*0030*/ 	.word	0xffffffff


	//   ....[2]....
        /*0034*/ 	.word	0xffffffff


	//   ....[3]....
        /*0038*/ 	.word	0xffffffff


	//   ....[4]....
        /*003c*/ 	.word	0xffffffff


	//   ....[5]....
        /*0040*/ 	.word	0xffffffff


	//   ....[6]....
        /*0044*/ 	.word	0xffffffff


	//   ....[7]....
        /*0048*/ 	.word	0xffffffff


	//   ....[8]....
        /*004c*/ 	.word	0xffffffff


	//   ....[9]....
        /*0050*/ 	.word	0xffffffff


	//----- nvinfo : EIATTR_COOP_GROUP_INSTR_OFFSETS
	.align		4
.L_1025:
        /*0054*/ 	.byte	0x04, 0x28
        /*0056*/ 	.short	(.L_1027 - .L_1026)


	//   ....[0]....
.L_1026:
        /*0058*/ 	.word	0x00000fd0


	//   ....[1]....
        /*005c*/ 	.word	0x00000ff0


	//   ....[2]....
        /*0060*/ 	.word	0x00001070


	//   ....[3]....
        /*0064*/ 	.word	0x00001080


	//   ....[4]....
        /*0068*/ 	.word	0x000010b0


	//   ....[5]....
        /*006c*/ 	.word	0x000010d0


	//   ....[6]....
        /*0070*/ 	.word	0x00001100


	//   ....[7]....
        /*0074*/ 	.word	0x00001120


	//   ....[8]....
        /*0078*/ 	.word	0x00001170


	//   ....[9]....
        /*007c*/ 	.word	0x00001180


	//----- nvinfo : EIATTR_VRC_CTA_INIT_COUNT
	.align		4
.L_1027:
        /*0080*/ 	.byte	0x02, 0x4a
	.zero		1
	.zero		1


	//----- nvinfo : EIATTR_EXIT_INSTR_OFFSETS
	.align		4
        /*0084*/ 	.byte	0x04, 0x1c
        /*0086*/ 	.short	(.L_1029 - .L_1028)


	//   ....[0]....
.L_1028:
        /*0088*/ 	.word	0x00003170


	//   ....[1]....
        /*008c*/ 	.word	0x000032b0


	//   ....[2]....
        /*0090*/ 	.word	0x00003950


	//   ....[3]....
        /*0094*/ 	.word	0x00003f80


	//----- nvinfo : EIATTR_MAX_THREADS
	.align		4
.L_1029:
        /*0098*/ 	.byte	0x04, 0x05
        /*009a*/ 	.short	(.L_1031 - .L_1030)
.L_1030:
        /*009c*/ 	.word	0x000000e0
        /*00a0*/ 	.word	0x00000001
        /*00a4*/ 	.word	0x00000001


	//----- nvinfo : EIATTR_CRS_STACK_SIZE
	.align		4
.L_1031:
        /*00a8*/ 	.byte	0x04, 0x1e
        /*00aa*/ 	.short	(.L_1033 - .L_1032)
.L_1032:
        /*00ac*/ 	.word	0x00000000


	//----- nvinfo : EIATTR_CBANK_PARAM_SIZE
	.align		4
.L_1033:
        /*00b0*/ 	.byte	0x03, 0x19
        /*00b2*/ 	.short	0x00b8


	//----- nvinfo : EIATTR_PARAM_CBANK
	.align		4
        /*00b4*/ 	.byte	0x04, 0x0a
        /*00b6*/ 	.short	(.L_1035 - .L_1034)
	.align		4
.L_1034:
        /*00b8*/ 	.word	index@(.nv.constant0._Z35group_norm_nhwc_bwd_one_pass_kernelI11Fp32IOBf16WLi64ELi14ELi224EEv26Group_norm_nhwc_bwd_params)
        /*00bc*/ 	.short	0x0380
        /*00be*/ 	.short	0x00b8


	//----- nvinfo : EIATTR_SW_WAR
	.align		4
.L_1035:
        /*00c0*/ 	.byte	0x04, 0x36
        /*00c2*/ 	.short	(.L_1037 - .L_1036)
.L_1036:
        /*00c4*/ 	.word	0x00000008
.L_1037:


//--------------------- .nv.info._Z35group_norm_nhwc_bwd_one_pass_kernelI11Fp32IOBf16WLi128ELi14ELi224EEv26Group_norm_nhwc_bwd_params --------------------------
	.section	.nv.info._Z35group_norm_nhwc_bwd_one_pass_kernelI11Fp32IOBf16WLi128ELi14ELi224EEv26Group_norm_nhwc_bwd_params,"",@"SHT_CUDA_INFO"
	.sectionflags	@""
	.align	4


	//----- nvinfo : EIATTR_CUDA_API_VERSION
	.align		4
        /*0000*/ 	.byte	0x04, 0x37
        /*0002*/ 	.short	(.L_1039 - .L_1038)
.L_1038:
        /*0004*/ 	.word	0x00000082


	//----- nvinfo : EIATTR_KPARAM_INFO
	.align		4
.L_1039:
        /*0008*/ 	.byte	0x04, 0x17
        /*000a*/ 	.short	(.L_1041 - .L_1040)
.L_1040:
        /*000c*/ 	.word	0x00000000
        /*0010*/ 	.short	0x0000
        /*0012*/ 	.short	0x0000
        /*0014*/ 	.byte	0x00, 0xf0, 0xe1, 0x02


	//----- nvinfo : EIATTR_SPARSE_MMA_MASK
	.align		4
.L_1041:
        /*0018*/ 	.byte	0x03, 0x50
        /*001a*/ 	.short	0x0000


	//----- nvinfo : EIATTR_MAXREG_COUNT
	.align		4
        /*001c*/ 	.byte	0x03, 0x1b
        /*001e*/ 	.short	0x00ff


	//----- nvinfo : EIATTR_NUM_BARRIERS
	.align		4
        /*0020*/ 	.byte	0x02, 0x4c
        /*0022*/ 	.byte	0x01
	.zero		1


	//----- nvinfo : EIATTR_MERCURY_ISA_VERSION
	.align		4
        /*0024*/ 	.byte	0x03, 0x5f
        /*0026*/ 	.short	0x0101


	//----- nvinfo : EIATTR_INT_WARP_WIDE_INSTR_OFFSETS
	.align		4
        /*0028*/ 	.byte	0x04, 0x31
        /*002a*/ 	.short	(.L_1043 - .L_1042)


	//   ....[0]....
.L_1042:
        /*002c*/ 	.word	0x00002b10


	//   ....[1]....
        /*0030*/ 	.word	0x00002b30


	//   ....[2]....
        /*0034*/ 	.word	0x00002b60


	//   ....[3]....
        /*0038*/ 	.word	0x00002bb0


	//   ....[4]....
        /*003c*/ 	.word	0x00002d30


	//   ....[5]....
        /*0040*/ 	.word	0x00002d80


	//   ....[6]....
        /*0044*/ 	.word	0x00002d90


	//   ....[7]....
        /*0048*/ 	.word	0x00002de0


	//----- nvinfo : EIATTR_COOP_GROUP_MASK_REGIDS
	.align		4
.L_1043:
        /*004c*/ 	.byte	0x04, 0x29
        /*004e*/ 	.short	(.L_1045 - .L_1044)


	//   ....[0]....
.L_1044:
        /*0050*/ 	.word	0xffffffff


	//   ....[1]....
        /*0054*/ 	.word	0xffffffff


	//   ....[2]....
        /*0058*/ 	.word	0xffffffff


	//   ....[3]....
        /*005c*/ 	.word	0xffffffff


	//   ....[4]....
        /*0060*/ 	.word	0xffffffff


	//   ....[5]....
        /*0064*/ 	.word	0xffffffff


	//   ....[6]....
        /*0068*/ 	.word	0xffffffff


	//   ....[7]....
        /*006c*/ 	.word	0xffffffff


	//   ....[8]....
        /*0070*/ 	.word	0xffffffff


	//   ....[9]....
        /*0074*/ 	.word	0xffffffff


	//----- nvinfo : EIATTR_COOP_GROUP_INSTR_OFFSETS
	.align		4
.L_1045:
        /*0078*/ 	.byte	0x04, 0x28
        /*007a*/ 	.short	(.L_1047 - .L_1046)


	//   ....[0]....
.L_1046:
        /*007c*/ 	.word	0x00001870


	//   ....[1]....
        /*0080*/ 	.word	0x000018a0


	//   ....[2]....
        /*0084*/ 	.word	0x000018d0


	//   ....[3]....
        /*0088*/ 	.word	0x000018f0


	//   ....[4]....
        /*008c*/ 	.word	0x00001920


	//   ....[5]....
        /*0090*/ 	.word	0x00001940


	//   ....[6]....
        /*0094*/ 	.word	0x00001970


	//   ....[7]....
        /*0098*/ 	.word	0x00001990


	//   ....[8]....
        /*009c*/ 	.word	0x000019e0


	//   ....[9]....
        /*00a0*/ 	.word	0x000019f0


	//----- nvinfo : EIATTR_VRC_CTA_INIT_COUNT
	.align		4
.L_1047:
        /*00a4*/ 	.byte	0x02, 0x4a
	.zero		1
	.zero		1


	//----- nvinfo : EIATTR_EXIT_INSTR_OFFSETS
	.align		4
        /*00a8*/ 	.byte	0x04, 0x1c
        /*00aa*/ 	.short	(.L_1049 - .L_1048)


	//   ....[0]....
.L_1048:
        /*00ac*/ 	.word	0x00004240


	//   ....[1]....
        /*00b0*/ 	.word	0x00004370


	//   ....[2]....
        /*00b4*/ 	.word	0x00004990


	//   ....[3]....
        /*00b8*/ 	.word	0x00004f90


	//----- nvinfo : EIATTR_MAX_THREADS
	.align		4
.L_1049:
        /*00bc*/ 	.byte	0x04, 0x05
        /*00be*/ 	.short	(.L_1051 - .L_1050)
.L_1050:
        /*00c0*/ 	.word	0x000000e0
        /*00c4*/ 	.word	0x00000001
        /*00c8*/ 	.word	0x00000001


	//----- nvinfo : EIATTR_CRS_STACK_SIZE
	.align		4
.L_1051:
        /*00cc*/ 	.byte	0x04, 0x1e
        /*00ce*/ 	.short	(.L_1053 - .L_1052)
.L_1052:
        /*00d0*/ 	.word	0x00000000


	//----- nvinfo : EIATTR_CBANK_PARAM_SIZE
	.align		4
.L_1053:
        /*00d4*/ 	.byte	0x03, 0x19
        /*00d6*/ 	.short	0x00b8


	//----- nvinfo : EIATTR_PARAM_CBANK
	.align		4
        /*00d8*/ 	.byte	0x04, 0x0a
        /*00da*/ 	.short	(.L_1055 - .L_1054)
	.align		4
.L_1054:
        /*00dc*/ 	.word	index@(.nv.constant0._Z35group_norm_nhwc_bwd_one_pass_kernelI11Fp32IOBf16WLi128ELi14ELi224EEv26Group_norm_nhwc_bwd_params)
        /*00e0*/ 	.short	0x0380
        /*00e2*/ 	.short	0x00b8


	//----- nvinfo : EIATTR_SW_WAR
	.align		4
.L_1055:
        /*00e4*/ 	.byte	0x04, 0x36
        /*00e6*/ 	.short	(.L_1057 - .L_1056)
.L_1056:
        /*00e8*/ 	.word	0x00000008
.L_1057:


//--------------------- .nv.info._Z35group_norm_nhwc_bwd_one_pass_kernelI11Fp32IOBf16WLi256ELi14ELi224EEv26Group_norm_nhwc_bwd_params --------------------------
	.section	.nv.info._Z35group_norm_nhwc_bwd_one_pass_kernelI11Fp32IOBf16WLi256ELi14ELi224EEv26Group_norm_nhwc_bwd_params,"",@"SHT_CUDA_INFO"
	.sectionflags	@""
	.align	4


	//----- nvinfo : EIATTR_CUDA_API_VERSION
	.align		4
        /*0000*/ 	.byte	0x04, 0x37
        /*0002*/ 	.short	(.L_1059 - .L_1058)
.L_1058:
        /*0004*/ 	.word	0x00000082


	//----- nvinfo : EIATTR_KPARAM_INFO
	.align		4
.L_1059:
        /*0008*/ 	.byte	0x04, 0x17
        /*000a*/ 	.short	(.L_1061 - .L_1060)
.L_1060:
        /*000c*/ 	.word	0x00000000
        /*0010*/ 	.short	0x0000
        /*0012*/ 	.short	0x0000
        /*0014*/ 	.byte	0x00, 0xf0, 0xe1, 0x02


	//----- nvinfo : EIATTR_SPARSE_MMA_MASK
	.align		4
.L_1061:
        /*0018*/ 	.byte	0x03, 0x50
        /*001a*/ 	.short	0x0000


	//----- nvinfo : EIATTR_MAXREG_COUNT
	.align		4
        /*001c*/ 	.byte	0x03, 0x1b
        /*001e*/ 	.short	0x00ff


	//----- nvinfo : EIATTR_NUM_BARRIERS
	.align		4
        /*0020*/ 	.byte	0x02, 0x4c
        /*0022*/ 	.byte	0x01
	.zero		1


	//----- nvinfo : EIATTR_MERCURY_ISA_VERSION
	.align		4
        /*0024*/ 	.byte	0x03, 0x5f
        /*0026*/ 	.short	0x0101


	//----- nvinfo : EIATTR_INT_WARP_WIDE_INSTR_OFFSETS
	.align		4
        /*0028*/ 	.byte	0x04, 0x31
        /*002a*/ 	.short	(.L_1063 - .L_1062)


	//   ....[0]....
.L_1062:
        /*002c*/ 	.word	0x00003ce0


	//   ....[1]....
        /*0030*/ 	.word	0x00003d00


	//   ....[2]....
        /*0034*/ 	.word	0x00003d30


	//   ....[3]....
        /*0038*/ 	.word	0x00003d80


	//   ....[4]....
        /*003c*/ 	.word	0x00003f00


	//   ....[5]....
        /*0040*/ 	.word	0x00003f50


	//   ....[6]....
        /*0044*/ 	.word	0x00003f60


	//   ....[7]....
        /*0048*/ 	.word	0x00003fb0


	//----- nvinfo : EIATTR_COOP_GROUP_MASK_REGIDS
	.align		4
.L_1063:
        /*004c*/ 	.byte	0x04, 0x29
        /*004e*/ 	.short	(.L_1065 - .L_1064)


	//   ....[0]....
.L_1064:
        /*0050*/ 	.word	0xffffffff


	//   ....[1]....
        /*0054*/ 	.word	0xffffffff


	//   ....[2]....
        /*0058*/ 	.word	0xffffffff


	//   ....[3]....
        /*005c*/ 	.word	0xffffffff


	//   ....[4]....
        /*0060*/ 	.word	0xffffffff


	//   ....[5]....
        /*0064*/ 	.word	0xffffffff


	//   ....[6]....
        /*0068*/ 	.word	0xffffffff


	//   ....[7]....
        /*006c*/ 	.word	0xffffffff


	//   ....[8]....
        /*0070*/ 	.word	0xffffffff


	//   ....[9]....
        /*0074*/ 	.word	0xffffffff


	//----- nvinfo : EIATTR_COOP_GROUP_INSTR_OFFSETS
	.align		4
.L_1065:
        /*0078*/ 	.byte	0x04, 0x28
        /*007a*/ 	.short	(.L_1067 - .L_1066)


	//   ....[0]....
.L_1066:
        /*007c*/ 	.word	0x00002a50


	//   ....[1]....
        /*0080*/ 	.word	0x00002a80


	//   ....[2]....
        /*0084*/ 	.word	0x00002ac0


	//   ....[3]....
        /*0088*/ 	.word	0x00002ae0


	//   ....[4]....
        /*008c*/ 	.word	0x00002b10


	//   ....[5]....
        /*0090*/ 	.word	0x00002b30


	//   ....[6]....
        /*0094*/ 	.word	0x00002b60


	//   ....[7]....
        /*0098*/ 	.word	0x00002b80


	//   ....[8]....
        /*009c*/ 	.word	0x00002bd0


	//   ....[9]....
        /*00a0*/ 	.word	0x00002be0


	//----- nvinfo : EIATTR_VRC_CTA_INIT_COUNT
	.align		4
.L_1067:
        /*00a4*/ 	.byte	0x02, 0x4a
	.zero		1
	.zero		1


	//----- nvinfo : EIATTR_EXIT_INSTR_OFFSETS
	.align		4
        /*00a8*/ 	.byte	0x04, 0x1c
        /*00aa*/ 	.short	(.L_1069 - .L_1068)


	//   ....[0]....
.L_1068:
        /*00ac*/ 	.word	0x00005fe0


	//   ....[1]....
        /*00b0*/ 	.word	0x00006110


	//   ....[2]....
        /*00b4*/ 	.word	0x00006730


	//   ....[3]....
        /*00b8*/ 	.word	0x00006d30


	//----- nvinfo : EIATTR_MAX_THREADS
	.align		4
.L_1069:
        /*00bc*/ 	.byte	0x04, 0x05
        /*00be*/ 	.short	(.L_1071 - .L_1070)
.L_1070:
        /*00c0*/ 	.word	0x000000e0
        /*00c4*/ 	.word	0x00000001
        /*00c8*/ 	.word	0x00000001


	//----- nvinfo : EIATTR_CRS_STACK_SIZE
	.align		4
.L_1071:
        /*00cc*/ 	.byte	0x04, 0x1e
        /*00ce*/ 	.short	(.L_1073 - .L_1072)
.L_1072:
        /*00d0*/ 	.word	0x00000000


	//----- nvinfo : EIATTR_CBANK_PARAM_SIZE
	.align		4
.L_1073:
        /*00d4*/ 	.byte	0x03, 0x19
        /*00d6*/ 	.short	0x00b8


	//----- nvinfo : EIATTR_PARAM_CBANK
	.align		4
        /*00d8*/ 	.byte	0x04, 0x0a
        /*00da*/ 	.short	(.L_1075 - .L_1074)
	.align		4
.L_1074:
        /*00dc*/ 	.word	index@(.nv.constant0._Z35group_norm_nhwc_bwd_one_pass_kernelI11Fp32IOBf16WLi256ELi14ELi224EEv26Group_norm_nhwc_bwd_params)
        /*00e0*/ 	.short	0x0380
        /*00e2*/ 	.short	0x00b8


	//----- nvinfo : EIATTR_SW_WAR
	.align		4
.L_1075:
        /*00e4*/ 	.byte	0x04, 0x36
        /*00e6*/ 	.short	(.L_1077 - .L_1076)
.L_1076:
        /*00e8*/ 	.word	0x00000008
.L_1077:


//--------------------- .nv.info._Z35group_norm_nhwc_bwd_one_pass_kernelI11Fp32IOBf16WLi512ELi14ELi224EEv26Group_norm_nhwc_bwd_params --------------------------
	.section	.nv.info._Z35group_norm_nhwc_bwd_one_pass_kernelI11Fp32IOBf16WLi512ELi14ELi224EEv26Group_norm_nhwc_bwd_params,"",@"SHT_CUDA_INFO"
	.sectionflags	@""
	.align	4


	//----- nvinfo : EIATTR_CUDA_API_VERSION
	.align		4
        /*0000*/ 	.byte	0x04, 0x37
        /*0002*/ 	.short	(.L_1079 - .L_1078)
.L_1078:
        /*0004*/ 	.word	0x00000082


	//----- nvinfo : EIATTR_KPARAM_INFO
	.align		4
.L_1079:
        /*0008*/ 	.byte	0x04, 0x17
        /*000a*/ 	.short	(.L_1081 - .L_1080)
.L_1080:
        /*000c*/ 	.word	0x00000000
        /*0010*/ 	.short	0x0000
        /*0012*/ 	.short	0x0000
        /*0014*/ 	.byte	0x00, 0xf0, 0xe1, 0x02


	//----- nvinfo : EIATTR_SPARSE_MMA_MASK
	.align		4
.L_1081:
        /*0018*/ 	.byte	0x03, 0x50
        /*001a*/ 	.short	0x0000


	//----- nvinfo : EIATTR_MAXREG_COUNT
	.align		4
        /*001c*/ 	.byte	0x03, 0x1b
        /*001e*/ 	.short	0x00ff


	//----- nvinfo : EIATTR_NUM_BARRIERS
	.align		4
        /*0020*/ 	.byte	0x02, 0x4c
        /*0022*/ 	.byte	0x01
	.zero		1


	//----- nvinfo : EIATTR_MERCURY_ISA_VERSION
	.align		4
        /*0024*/ 	.byte	0x03, 0x5f
        /*0026*/ 	.short	0x0101


	//----- nvinfo : EIATTR_COOP_GROUP_MASK_REGIDS
	.align		4
        /*0028*/ 	.byte	0x04, 0x29
        /*002a*/ 	.short	(.L_1083 - .L_1082)


	//   ....[0]....
.L_1082:
        /*002c*/ 	.word	0xffffffff


	//   ....[1]....
        /*0030*/ 	.word	0xffffffff


	//   ....[2]....
        /*0034*/ 	.word	0xffffffff


	//   ....[3]....
        /*0038*/ 	.word	0xffffffff


	//   ....[4]....
        /*003c*/ 	.word	0xffffffff


	//   ....[5]....
        /*0040*/ 	.word	0xffffffff


	//   ....[6]....
        /*0044*/ 	.word	0xffffffff


	//   ....[7]....
        /*0048*/ 	.word	0xffffffff


	//   ....[8]....
        /*004c*/ 	.word	0xffffffff


	//   ....[9]....
        /*0050*/ 	.word	0xffffffff


	//----- nvinfo : EIATTR_COOP_GROUP_INSTR_OFFSETS
	.align		4
.L_1083:
        /*0054*/ 	.byte	0x04, 0x28
        /*0056*/ 	.short	(.L_1085 - .L_1084)


	//   ....[0]....
.L_1084:
        /*0058*/ 	.word	0x00004be0


	//   ....[1]....
        /*005c*/ 	.word	0x00004c20


	//   ....[2]....
        /*0060*/ 	.word	0x00004c90


	//   ....[3]....
        /*0064*/ 	.word	0x00004cb0


	//   ....[4]....
        /*0068*/ 	.word	0x00004ce0


	//   ....[5]....
        /*006c*/ 	.word	0x00004d00


	//   ....[6]....
        /*0070*/ 	.word	0x00004d30


	//   ....[7]....
        /*0074*/ 	.word	0x00004d50


	//   ....[8]....
        /*0078*/ 	.word	0x00004da0


	//   ....[9]....
        /*007c*/ 	.word	0x00004db0


	//----- nvinfo : EIATTR_VRC_CTA_INIT_COUNT
	.align		4
.L_1085:
        /*0080*/ 	.byte	0x02, 0x4a
	.zero		1
	.zero		1


	//----- nvinfo : EIATTR_EXIT_INSTR_OFFSETS
	.align		4
        /*0084*/ 	.byte	0x04, 0x1c
        /*0086*/ 	.short	(.L_1087 - .L_1086)


	//   ....[0]....
.L_1086:
        /*0088*/ 	.word	0x000095b0


	//   ....[1]....
        /*008c*/ 	.word	0x000096e0


	//   ....[2]....
        /*0090*/ 	.word	0x00009ce0


	//   ....[3]....
        /*0094*/ 	.word	0x0000a2e0


	//----- nvinfo : EIATTR_MAX_THREADS
	.align		4
.L_1087:
        /*0098*/ 	.byte	0x04, 0x05
        /*009a*/ 	.short	(.L_1089 - .L_1088)
.L_1088:
        /*009c*/ 	.word	0x000000e0
        /*00a0*/ 	.word	0x00000001
        /*00a4*/ 	.word	0x00000001


	//----- nvinfo : EIATTR_CRS_STACK_SIZE
	.align		4
.L_1089:
        /*00a8*/ 	.byte	0x04, 0x1e
        /*00aa*/ 	.short	(.L_1091 - .L_1090)
.L_1090:
        /*00ac*/ 	.word	0x00000000


	//----- nvinfo : EIATTR_CBANK_PARAM_SIZE
	.align		4
.L_1091:
        /*00b0*/ 	.byte	0x03, 0x19
        /*00b2*/ 	.short	0x00b8


	//----- nvinfo : EIATTR_PARAM_CBANK
	.align		4
        /*00b4*/ 	.byte	0x04, 0x0a
        /*00b6*/ 	.short	(.L_1093 - .L_1092)
	.align		4
.L_1092:
        /*00b8*/ 	.word	index@(.nv.constant0._Z35group_norm_nhwc_bwd_one_pass_kernelI11Fp32IOBf16WLi512ELi14ELi224EEv26Group_norm_nhwc_bwd_params)
        /*00bc*/ 	.short	0x0380
        /*00be*/ 	.short	0x00b8


	//----- nvinfo : EIATTR_SW_WAR
	.align		4
.L_1093:
        /*00c0*/ 	.byte	0x04, 0x36
        /*00c2*/ 	.short	(.L_1095 - .L_1094)
.L_1094:
        /*00c4*/ 	.word	0x00000008
.L_1095:


//--------------------- .nv.info._Z35group_norm_nhwc_bwd_one_pass_kernelI11Fp32IOFp16WLi64ELi14ELi224EEv26Group_norm_nhwc_bwd_params --------------------------
	.section	.nv.info._Z35group_norm_nhwc_bwd_one_pass_kernelI11Fp32IOFp16WLi64ELi14ELi224EEv26Group_norm_nhwc_bwd_params,"",@"SHT_CUDA_INFO"
	.sectionflags	@""
	.align	4


	//----- nvinfo : EIATTR_CUDA_API_VERSION
	.align		4
        /*0000*/ 	.byte	0x04, 0x37
        /*0002*/ 	.short	(.L_1097 - .L_1096)
.L_1096:
        /*0004*/ 	.word	0x00000082


	//----- nvinfo : EIATTR_KPARAM_INFO
	.align		4
.L_1097:
        /*0008*/ 	.byte	0x04, 0x17
        /*000a*/ 	.short	(.L_1099 - .L_1098)
.L_1098:
        /*000c*/ 	.word	0x00000000
        /*0010*/ 	.short	0x0000
        /*0012*/ 	.short	0x0000
        /*0014*/ 	.byte	0x00, 0xf0, 0xe1, 0x02


	//----- nvinfo : EIATTR_SPARSE_MMA_MASK
	.align		4
.L_1099:
        /*0018*/ 	.byte	0x03, 0x50
        /*001a*/ 	.short	0x0000


	//----- nvinfo : EIATTR_MAXREG_COUNT
	.align		4
        /*001c*/ 	.byte	0x03, 0x1b
        /*001e*/ 	.short	0x00ff


	//----- nvinfo : EIATTR_NUM_BARRIERS
	.align		4
        /*0020*/ 	.byte	0x02, 0x4c
        /*0022*/ 	.byte	0x01
	.zero		1


	//----- nvinfo : EIATTR_MERCURY_ISA_VERSION
	.align		4
        /*0024*/ 	.byte	0x03, 0x5f
        /*0026*/ 	.short	0x0101


	//----- nvinfo : EIATTR_COOP_GROUP_MASK_REGIDS
	.align		4
        /*0028*/ 	.byte	0x04, 0x29
        /*002a*/ 	.short	(.L_1101 - .L_1100)


	//   ....[0]....
.L_1100:
        /*002c*/ 	.word	0xffffffff


	//   ....[1]....
        /*0030*/ 	.word	0xffffffff


	//   ....[2]....
        /*0034*/ 	.word	0xffffffff


	//   ....[3]....
        /*0038*/ 	.word	0xffffffff


	//   ....[4]....
        /*003c*/ 	.word	0xffffffff


	//   ....[5]....
        /*0040*/ 	.word	0xffffffff


	//   ....[6]....
        /*0044*/ 	.word	0xffffffff


	//   ....[7]....
        /*0048*/ 	.word	0xffffffff


	//   ....[8]....
        /*004c*/ 	.word	0xffffffff


	//   ....[9]....
        /*0050*/ 	.word	0xffffffff


	//----- nvinfo : EIATTR_COOP_GROUP_INSTR_OFFSETS
	.align		4
.L_1101:
        /*0054*/ 	.byte	0x04, 0x28
        /*0056*/ 	.short	(.L_1103 - .L_1102)


	//   ....[0]....
.L_1102:
        /*0058*/ 	.word	0x00000fd0


	//   ....[1]....
        /*005c*/ 	.word	0x00000ff0


	//   ....[2]....
        /*0060*/ 	.word	0x00001070


	//   ....[3]....
        /*0064*/ 	.word	0x00001080


	//   ....[4]....
        /*0068*/ 	.word	0x000010b0


	//   ....[5]....
        /*006c*/ 	.word	0x000010d0


	//   ....[6]....
        /*0070*/ 	.word	0x00001100


	//   ....[7]....
        /*0074*/ 	.word	0x00001120


	//   ....[8]....
        /*0078*/ 	.word	0x00001170


	//   ....[9]....
        /*007c*/ 	.word	0x00001180


	//----- nvinfo : EIATTR_VRC_CTA_INIT_COUNT
	.align		4
.L_1103:
        /*0080*/ 	.byte	0x02, 0x4a
	.zero		1
	.zero		1


	//----- nvinfo : EIATTR_EXIT_INSTR_OFFSETS
	.align		4
        /*0084*/ 	.byte	0x04, 0x1c
        /*0086*/ 	.short	(.L_1105 - .L_1104)


	//   ....[0]....
.L_1104:
        /*0088*/ 	.word	0x00003170


	//   ....[1]....
        /*008c*/ 	.word	0x000032b0


	//   ....[2]....
        /*0090*/ 	.word	0x00003950


	//   ....[3]....
        /*0094*/ 	.word	0x00003f80


	//----- nvinfo : EIATTR_MAX_THREADS
	.align		4
.L_1105:
        /*0098*/ 	.byte	0x04, 0x05
        /*009a*/ 	.short	(.L_1107 - .L_1106)
.L_1106:
        /*009c*/ 	.word	0x000000e0
        /*00a0*/ 	.word	0x00000001
        /*00a4*/ 	.word	0x00000001


	//----- nvinfo : EIATTR_CRS_STACK_SIZE
	.align		4
.L_1107:
        /*00a8*/ 	.byte	0x04, 0x1e
        /*00aa*/ 	.short	(.L_1109 - .L_1108)
.L_1108:
        /*00ac*/ 	.word	0x00000000


	//----- nvinfo : EIATTR_CBANK_PARAM_SIZE
	.align		4
.L_1109:
        /*00b0*/ 	.byte	0x03, 0x19
        /*00b2*/ 	.short	0x00b8


	//----- nvinfo : EIATTR_PARAM_CBANK
	.align		4
        /*00b4*/ 	.byte	0x04, 0x0a
        /*00b6*/ 	.short	(.L_1111 - .L_1110)
	.align		4
.L_1110:
        /*00b8*/ 	.word	index@(.nv.constant0._Z35group_norm_nhwc_bwd_one_pass_kernelI11Fp32IOFp16WLi64ELi14ELi224EEv26Group_norm_nhwc_bwd_params)
        /*00bc*/ 	.short	0x0380
        /*00be*/ 	.short	0x00b8


	//----- nvinfo : EIATTR_SW_WAR
	.align		4
.L_1111:
        /*00c0*/ 	.byte	0x04, 0x36
        /*00c2*/ 	.short	(.L_1113 - .L_1112)
.L_1112:
        /*00c4*/ 	.word	0x00000008
.L_1113:


//--------------------- .nv.info._Z35group_norm_nhwc_bwd_one_pass_kernelI11Fp32IOFp16WLi128ELi14ELi224EEv26Group_norm_nhwc_bwd_params --------------------------
	.section	.nv.info._Z35group_norm_nhwc_bwd_one_pass_kernelI11Fp32IOFp16WLi128ELi14ELi224EEv26Group_norm_nhwc_bwd_params,"",@"SHT_CUDA_INFO"
	.sectionflags	@""
	.align	4


	//----- nvinfo : EIATTR_CUDA_API_VERSION
	.align		4
        /*0000*/ 	.byte	0x04, 0x37
        /*0002*/ 	.short	(.L_1115 - .L_1114)
.L_1114:
        /*0004*/ 	.word	0x00000082


	//----- nvinfo : EIATTR_KPARAM_INFO
	.align		4
.L_1115:
        /*0008*/ 	.byte	0x04, 0x17
        /*000a*/ 	.short	(.L_1117 - .L_1116)
.L_1116:
        /*000c*/ 	.word	0x00000000
        /*0010*/ 	.short	0x0000
        /*0012*/ 	.short	0x0000
        /*0014*/ 	.byte	0x00, 0xf0, 0xe1, 0x02


	//----- nvinfo : EIATTR_SPARSE_MMA_MASK
	.align		4
.L_1117:
        /*0018*/ 	.byte	0x03, 0x50
        /*001a*/ 	.short	0x0000


	//----- nvinfo : EIATTR_MAXREG_COUNT
	.align		4
        /*001c*/ 	.byte	0x03, 0x1b
        /*001e*/ 	.short	0x00ff


	//----- nvinfo : EIATTR_NUM_BARRIERS
	.align		4
        /*0020*/ 	.byte	0x02, 0x4c
        /*0022*/ 	.byte	0x01
	.zero		1


	//----- nvinfo : EIATTR_MERCURY_ISA_VERSION
	.align		4
        /*0024*/ 	.byte	0x03, 0x5f
        /*0026*/ 	.short	0x0101


	//----- nvinfo : EIATTR_INT_WARP_WIDE_INSTR_OFFSETS
	.align		4
        /*0028*/ 	.byte	0x04, 0x31
        /*002a*/ 	.short	(.L_1119 - .L_1118)


	//   ....[0]....
.L_1118:
        /*002c*/ 	.word	0x00002b10


	//   ....[1]....
        /*0030*/ 	.word	0x00002b30


	//   ....[2]....
        /*0034*/ 	.word	0x00002b60


	//   ....[3]....
        /*0038*/ 	.word	0x00002bb0


	//   ....[4]....
        /*003c*/ 	.word	0x00002d30


	//   ....[5]....
        /*0040*/ 	.word	0x00002d80


	//   ....[6]....
        /*0044*/ 	.word	0x00002d90


	//   ....[7]....
        /*0048*/ 	.word	0x00002de0


	//----- nvinfo : EIATTR_COOP_GROUP_MASK_REGIDS
	.align		4
.L_1119:
        /*004c*/ 	.byte	0x04, 0x29
        /*004e*/ 	.short	(.L_1121 - .L_1120)


	//   ....[0]....
.L_1120:
        /*0050*/ 	.word	0xffffffff


	//   ....[1]....
        /*0054*/ 	.word	0xffffffff


	//   ....[2]....
        /*0058*/ 	.word	0xffffffff


	//   ....[3]....
        /*005c*/ 	.word	0xffffffff


	//   ....[4]....
        /*0060*/ 	.word	0xffffffff


	//   ....[5]....
        /*0064*/ 	.word	0xffffffff


	//   ....[6]....
        /*0068*/ 	.word	0xffffffff


	//   ....[7]....
        /*006c*/ 	.word	0xffffffff


	//   ....[8]....
        /*0070*/ 	.word	0xffffffff


	//   ....[9]....
        /*0074*/ 	.word	0xffffffff


	//----- nvinfo : EIATTR_COOP_GROUP_INSTR_OFFSETS
	.align		4
.L_1121:
        /*0078*/ 	.byte	0x04, 0x28
        /*007a*/ 	.short	(.L_1123 - .L_1122)


	//   ....[0]....
.L_1122:
        /*007c*/ 	.word	0x00001870


	//   ....[1]....
        /*0080*/ 	.word	0x000018a0


	//   ....[2]....
        /*0084*/ 	.word	0x000018d0


	//   ....[3]....
        /*0088*/ 	.word	0x000018f0


	//   ....[4]....
        /*008c*/ 	.word	0x00001920


	//   ....[5]....
        /*0090*/ 	.word	0x00001940


	//   ....[6]....
        /*0094*/ 	.word	0x00001970


	//   ....[7]....
        /*0098*/ 	.word	0x00001990


	//   ....[8]....
        /*009c*/ 	.word	0x000019e0


	//   ....[9]....
        /*00a0*/ 	.word	0x000019f0


	//----- nvinfo : EIATTR_VRC_CTA_INIT_COUNT
	.align		4
.L_1123:
        /*00a4*/ 	.byte	0x02, 0x4a
	.zero		1
	.zero		1


	//----- nvinfo : EIATTR_EXIT_INSTR_OFFSETS
	.align		4
        /*00a8*/ 	.byte	0x04, 0x1c
        /*00aa*/ 	.short	(.L_1125 - .L_1124)


	//   ....[0]....
.L_1124:
        /*00ac*/ 	.word	0x00004240


	//   ....[1]....
        /*00b0*/ 	.word	0x00004370


	//   ....[2]....
        /*00b4*/ 	.word	0x00004990


	//   ....[3]....
        /*00b8*/ 	.word	0x00004f90


	//----- nvinfo : EIATTR_MAX_THREADS
	.align		4
.L_1125:
        /*00bc*/ 	.byte	0x04, 0x05
        /*00be*/ 	.short	(.L_1127 - .L_1126)
.L_1126:
        /*00c0*/ 	.word	0x000000e0
        /*00c4*/ 	.word	0x00000001
        /*00c8*/ 	.word	0x00000001


	//----- nvinfo : EIATTR_CRS_STACK_SIZE
	.align		4
.L_1127:
        /*00cc*/ 	.byte	0x04, 0x1e
        /*00ce*/ 	.short	(.L_1129 - .L_1128)
.L_1128:
        /*00d0*/ 	.word	0x00000000


	//----- nvinfo : EIATTR_CBANK_PARAM_SIZE
	.align		4
.L_1129:
        /*00d4*/ 	.byte	0x03, 0x19
        /*00d6*/ 	.short	0x00b8


	//----- nvinfo : EIATTR_PARAM_CBANK
	.align		4
        /*00d8*/ 	.byte	0x04, 0x0a
        /*00da*/ 	.short	(.L_1131 - .L_1130)
	.align		4
.L_1130:
        /*00dc*/ 	.word	index@(.nv.constant0._Z35group_norm_nhwc_bwd_one_pass_kernelI11Fp32IOFp16WLi128ELi14ELi224EEv26Group_norm_nhwc_bwd_params)
        /*00e0*/ 	.short	0x0380
        /*00e2*/ 	.short	0x00b8


	//----- nvinfo : EIATTR_SW_WAR
	.align		4
.L_1131:
        /*00e4*/ 	.byte	0x04, 0x36
        /*00e6*/ 	.short	(.L_1133 - .L_1132)
.L_1132:
        /*00e8*/ 	.word	0x00000008
.L_1133:


//--------------------- .nv.info._Z35group_norm_nhwc_bwd_one_pass_kernelI11Fp32IOFp16WLi256ELi14ELi224EEv26Group_norm_nhwc_bwd_params --------------------------
	.section	.nv.info._Z35group_norm_nhwc_bwd_one_pass_kernelI11Fp32IOFp16WLi256ELi14ELi224EEv26Group_norm_nhwc_bwd_params,"",@"SHT_CUDA_INFO"
	.sectionflags	@""
	.align	4


	//----- nvinfo : EIATTR_CUDA_API_VERSION
	.align		4
        /*0000*/ 	.byte	0x04, 0x37
        /*0002*/ 	.short	(.L_1135 - .L_1134)
.L_1134:
        /*0004*/ 	.word	0x00000082


	//----- nvinfo : EIATTR_KPARAM_INFO
	.align		4
.L_1135:
        /*0008*/ 	.byte	0x04, 0x17
        /*000a*/ 	.short	(.L_1137 - .L_1136)
.L_1136:
        /*000c*/ 	.word	0x00000000
        /*0010*/ 	.short	0x0000
        /*0012*/ 	.short	0x0000
        /*0014*/ 	.byte	0x00, 0xf0, 0xe1, 0x02


	//----- nvinfo : EIATTR_SPARSE_MMA_MASK
	.align		4
.L_1137:
        /*0018*/ 	.byte	0x03, 0x50
        /*001a*/ 	.short	0x0000


	//----- nvinfo : EIATTR_MAXREG_COUNT
	.align		4
        /*001c*/ 	.byte	0x03, 0x1b
        /*001e*/ 	.short	0x00ff


	//----- nvinfo : EIATTR_NUM_BARRIERS
	.align		4
        /*0020*/ 	.byte	0x02, 0x4c
        /*0022*/ 	.byte	0x01
	.zero		1


	//----- nvinfo : EIATTR_MERCURY_ISA_VERSION
	.align		4
        /*0024*/ 	.byte	0x03, 0x5f
        /*0026*/ 	.short	0x0101


	//----- nvinfo : EIATTR_INT_WARP_WIDE_INSTR_OFFSETS
	.align		4
        /*0028*/ 	.byte	0x04, 0x31
        /*002a*/ 	.short	(.L_1139 - .L_1138)


	//   ....[0]....
.L_1138:
        /*002c*/ 	.word	0x00003ce0


	//   ....[1]....
        /*0030*/ 	.word	0x00003d00


	//   ....[2]....
        /*0034*/ 	.word	0x00003d30


	//   ....[3]....
        /*0038*/ 	.word	0x00003d80


	//   ....[4]....
        /*003c*/ 	.word	0x00003f00


	//   ....[5]....
        /*0040*/ 	.word	0x00003f50


	//   ....[6]....
        /*0044*/ 	.word	0x00003f60


	//   ....[7]....
        /*0048*/ 	.word	0x00003fb0


	//----- nvinfo : EIATTR_COOP_GROUP_MASK_REGIDS
	.align		4
.L_1139:
        /*004c*/ 	.byte	0x04, 0x29
        /*004e*/ 	.short	(.L_1141 - .L_1140)


	//   ....[0]....
.L_1140:
        /*0050*/ 	.word	0xffffffff


	//   ....[1]....
        /*0054*/ 	.word	0xffffffff


	//   ....[2]....
        /*0058*/ 	.word	0xffffffff


	//   ....[3]....
        /*005c*/ 	.word	0xffffffff


	//   ....[4]....
        /*0060*/ 	.word	0xffffffff


	//   ....[5]....
        /*0064*/ 	.word	0xffffffff


	//   ....[6]....
        /*0068*/ 	.word	0xffffffff


	//   ....[7]....
        /*006c*/ 	.word	0xffffffff


	//   ....[8]....
        /*0070*/ 	.word	0xffffffff


	//   ....[9]....
        /*0074*/ 	.word	0xffffffff


	//----- nvinfo : EIATTR_COOP_GROUP_INSTR_OFFSETS
	.align		4
.L_1141:
        /*0078*/ 	.byte	0x04, 0x28
        /*007a*/ 	.short	(.L_1143 - .L_1142)


	//   ....[0]....
.L_1142:
        /*007c*/ 	.word	0x00002a50


	//   ....[1]....
        /*0080*/ 	.word	0x00002a80


	//   ....[2]....
        /*0084*/ 	.word	0x00002ac0


	//   ....[3]....
        /*0088*/ 	.word	0x00002ae0


	//   ....[4]....
        /*008c*/ 	.word	0x00002b10


	//   ....[5]....
        /*0090*/ 	.word	0x00002b30


	//   ....[6]....
        /*0094*/ 	.word	0x00002b60


	//   ....[7]....
        /*0098*/ 	.word	0x00002b80


	//   ....[8]....
        /*009c*/ 	.word	0x00002bd0


	//   ....[9]....
        /*00a0*/ 	.word	0x00002be0


	//----- nvinfo : EIATTR_VRC_CTA_INIT_COUNT
	.align		4
.L_1143:
        /*00a4*/ 	.byte	0x02, 0x4a
	.zero		1
	.zero		1


	//----- nvinfo : EIATTR_EXIT_INSTR_OFFSETS
	.align		4
        /*00a8*/ 	.byte	0x04, 0x1c
        /*00aa*/ 	.short	(.L_1145 - .L_1144)


	//   ....[0]....
.L_1144:
        /*00ac*/ 	.word	0x00005fe0


	//   ....[1]....
        /*00b0*/ 	.word	0x00006110


	//   ....[2]....
        /*00b4*/ 	.word	0x00006730


	//   ....[3]....
        /*00b8*/ 	.word	0x00006d30


	//----- nvinfo : EIATTR_MAX_THREADS
	.align		4
.L_1145:
        /*00bc*/ 	.byte	0x04, 0x05
        /*00be*/ 	.short	(.L_1147 - .L_1146)
.L_1146:
        /*00c0*/ 	.word	0x000000e0
        /*00c4*/ 	.word	0x00000001
        /*00c8*/ 	.word	0x00000001


	//----- nvinfo : EIATTR_CRS_STACK_SIZE
	.align		4
.L_1147:
        /*00cc*/ 	.byte	0x04, 0x1e
        /*00ce*/ 	.short	(.L_1149 - .L_1148)
.L_1148:
        /*00d0*/ 	.word	0x00000000


	//----- nvinfo : EIATTR_CBANK_PARAM_SIZE
	.align		4
.L_1149:
        /*00d4*/ 	.byte	0x03, 0x19
        /*00d6*/ 	.short	0x00b8


	//----- nvinfo : EIATTR_PARAM_CBANK
	.align		4
        /*00d8*/ 	.byte	0x04, 0x0a
        /*00da*/ 	.short	(.L_1151 - .L_1150)
	.align		4
.L_1150:
        /*00dc*/ 	.word	index@(.nv.constant0._Z35group_norm_nhwc_bwd_one_pass_kernelI11Fp32IOFp16WLi256ELi14ELi224EEv26Group_norm_nhwc_bwd_params)
        /*00e0*/ 	.short	0x0380
        /*00e2*/ 	.short	0x00b8


	//----- nvinfo : EIATTR_SW_WAR
	.align		4
.L_1151:
        /*00e4*/ 	.byte	0x04, 0x36
        /*00e6*/ 	.short	(.L_1153 - .L_1152)
.L_1152:
        /*00e8*/ 	.word	0x00000008
.L_1153:


//--------------------- .nv.info._Z35group_norm_nhwc_bwd_one_pass_kernelI11Fp32IOFp16WLi512ELi14ELi224EEv26Group_norm_nhwc_bwd_params --------------------------
	.section	.nv.info._Z35group_norm_nhwc_bwd_one_pass_kernelI11Fp32IOFp16WLi512ELi14ELi224EEv26Group_norm_nhwc_bwd_params,"",@"SHT_CUDA_INFO"
	.sectionflags	@""
	.align	4


	//----- nvinfo : EIATTR_CUDA_API_VERSION
	.align		4
        /*0000*/ 	.byte	0x04, 0x37
        /*0002*/ 	.short	(.L_1155 - .L_1154)
.L_1154:
        /*0004*/ 	.word	0x00000082


	//----- nvinfo : EIATTR_KPARAM_INFO
	.align		4
.L_1155:
        /*0008*/ 	.byte	0x04, 0x17
        /*000a*/ 	.short	(.L_1157 - .L_1156)
.L_1156:
        /*000c*/ 	.word	0x00000000
        /*0010*/ 	.short	0x0000
        /*0012*/ 	.short	0x0000
        /*0014*/ 	.byte	0x00, 0xf0, 0xe1, 0x02


	//----- nvinfo : EIATTR_SPARSE_MMA_MASK
	.align		4
.L_1157:
        /*0018*/ 	.byte	0x03, 0x50
        /*001a*/ 	.short	0x0000


	//----- nvinfo : EIATTR_MAXREG_COUNT
	.align		4
        /*001c*/ 	.byte	0x03, 0x1b
        /*001e*/ 	.short	0x00ff


	//----- nvinfo : EIATTR_NUM_BARRIERS
	.align		4
        /*0020*/ 	.byte	0x02, 0x4c
        /*0022*/ 	.byte	0x01
	.zero		1


	//----- nvinfo : EIATTR_MERCURY_ISA_VERSION
	.align		4
        /*0024*/ 	.byte	0x03, 0x5f
        /*0026*/ 	.short	0x0101


	//----- nvinfo : EIATTR_COOP_GROUP_MASK_REGIDS
	.align		4
        /*0028*/ 	.byte	0x04, 0x29
        /*002a*/ 	.short	(.L_1159 - .L_1158)


	//   ....[0]....
.L_1158:
        /*002c*/ 	.word	0xffffffff


	//   ....[1]....
        /*0030*/ 	.word	0xffffffff


	//   ....[2]....
        /*0034*/ 	.word	0xffffffff


	//   ....[3]....
        /*0038*/ 	.word	0xffffffff


	//   ....[4]....
        /*003c*/ 	.word	0xffffffff


	//   ....[5]....
        /*0040*/ 	.word	0xffffffff


	//   ....[6]....
        /*0044*/ 	.word	0xffffffff


	//   ....[7]....
        /*0048*/ 	.word	0xffffffff


	//   ....[8]....
        /*004c*/ 	.word	0xffffffff


	//   ....[9]....
        /*0050*/ 	.word	0xffffffff


	//----- nvinfo : EIATTR_COOP_GROUP_INSTR_OFFSETS
	.align		4
.L_1159:
        /*0054*/ 	.byte	0x04, 0x28
        /*0056*/ 	.short	(.L_1161 - .L_1160)


	//   ....[0]....
.L_1160:
        /*0058*/ 	.word	0x00004be0


	//   ....[1]....
        /*005c*/ 	.word	0x00004c20


	//   ....[2]....
        /*0060*/ 	.word	0x00004c90


	//   ....[3]....
        /*0064*/ 	.word	0x00004cb0


	//   ....[4]....
        /*0068*/ 	.word	0x00004ce0


	//   ....[5]....
        /*006c*/ 	.word	0x00004d00


	//   ....[6]....
        /*0070*/ 	.word	0x00004d30


	//   ....[7]....
        /*0074*/ 	.word	0x00004d50


	//   ....[8]....
        /*0078*/ 	.word	0x00004da0


	//   ....[9]....
        /*007c*/ 	.word	0x00004db0


	//----- nvinfo : EIATTR_VRC_CTA_INIT_COUNT
	.align		4
.L_1161:
        /*0080*/ 	.byte	0x02, 0x4a
	.zero		1
	.zero		1


	//----- nvinfo : EIATTR_EXIT_INSTR_OFFSETS
	.align		4
        /*0084*/ 	.byte	0x04, 0x1c
        /*0086*/ 	.short	(.L_1163 - .L_1162)


	//   ....[0]....
.L_1162:
        /*0088*/ 	.word	0x000095b0


	//   ....[1]....
        /*008c*/ 	.word	0x000096e0


	//   ....[2]....
        /*0090*/ 	.word	0x00009ce0


	//   ....[3]....
        /*0094*/ 	.word	0x0000a2e0


	//----- nvinfo : EIATTR_MAX_THREADS
	.align		4
.L_1163:
        /*0098*/ 	.byte	0x04, 0x05
        /*009a*/ 	.short	(.L_1165 - .L_1164)
.L_1164:
        /*009c*/ 	.word	0x000000e0
        /*00a0*/ 	.word	0x00000001
        /*00a4*/ 	.word	0x00000001


	//----- nvinfo : EIATTR_CRS_STACK_SIZE
	.align		4
.L_1165:
        /*00a8*/ 	.byte	0x04, 0x1e
        /*00aa*/ 	.short	(.L_1167 - .L_1166)
.L_1166:
        /*00ac*/ 	.word	0x00000000


	//----- nvinfo : EIATTR_CBANK_PARAM_SIZE
	.align		4
.L_1167:
        /*00b0*/ 	.byte	0x03, 0x19
        /*00b2*/ 	.short	0x00b8


	//----- nvinfo : EIATTR_PARAM_CBANK
	.align		4
        /*00b4*/ 	.byte	0x04, 0x0a
        /*00b6*/ 	.short	(.L_1169 - .L_1168)
	.align		4
.L_1168:
        /*00b8*/ 	.word	index@(.nv.constant0._Z35group_norm_nhwc_bwd_one_pass_kernelI11Fp32IOFp16WLi512ELi14ELi224EEv26Group_norm_nhwc_bwd_params)
        /*00bc*/ 	.short	0x0380
        /*00be*/ 	.short	0x00b8


	//----- nvinfo : EIATTR_SW_WAR
	.align		4
.L_1169:
        /*00c0*/ 	.byte	0x04, 0x36
        /*00c2*/ 	.short	(.L_1171 - .L_1170)
.L_1170:
        /*00c4*/ 	.word	0x00000008
.L_1171:


//--------------------- .nv.info._Z35group_norm_nhwc_fwd_one_pass_kernelI11Bf16IOFp32WLi64ELi14ELi224EEv26Group_norm_nhwc_fwd_params --------------------------
	.section	.nv.info._Z35group_norm_nhwc_fwd_one_pass_kernelI11Bf16IOFp32WLi64ELi14ELi224EEv26Group_norm_nhwc_fwd_params,"",@"SHT_CUDA_INFO"
	.sectionflags	@""
	.align	4


	//----- nvinfo : EIATTR_CUDA_API_VERSION
	.align		4
        /*0000*/ 	.byte	0x04, 0x37
        /*0002*/ 	.short	(.L_1173 - .L_1172)
.L_1172:
        /*0004*/ 	.word	0x00000082


	//----- nvinfo : EIATTR_KPARAM_INFO
	.align		4
.L_1173:
        /*0008*/ 	.byte	0x04, 0x17
        /*000a*/ 	.short	(.L_1175 - .L_1174)
.L_1174:
        /*000c*/ 	.word	0x00000000
        /*0010*/ 	.short	0x0000
        /*0012*/ 	.short	0x0000
        /*0014*/ 	.byte	0x00, 0xf0, 0x81, 0x02


	//----- nvinfo : EIATTR_SPARSE_MMA_MASK
	.align		4
.L_1175:
        /*0018*/ 	.byte	0x03, 0x50
        /*001a*/ 	.short	0x0000


	//----- nvinfo : EIATTR_MAXREG_COUNT
	.align		4
        /*001c*/ 	.byte	0x03, 0x1b
        /*001e*/ 	.short	0x00ff


	//----- nvinfo : EIATTR_NUM_BARRIERS
	.align		4
        /*0020*/ 	.byte	0x02, 0x4c
        /*0022*/ 	.byte	0x01
	.zero		1


	//----- nvinfo : EIATTR_MERCURY_ISA_VERSION
	.align		4
        /*0024*/ 	.byte	0x03, 0x5f
        /*0026*/ 	.short	0x0101


	//----- nvinfo : EIATTR_INT_WARP_WIDE_INSTR_OFFSETS
	.align		4
        /*0028*/ 	.byte	0x04, 0x31
        /*002a*/ 	.short	(.L_1177 - .L_1176)


	//   ....[0]....
.L_1176:
        /*002c*/ 	.word	0x00000f30


	//   ....[1]....
        /*0030*/ 	.word	0x00000f60


	//   ....[2]....
        /*0034*/ 	.word	0x00000f80


	//   ....[3]....
        /*0038*/ 	.word	0x00000fb0


	//   ....[4]....
        /*003c*/ 	.word	0x00001180


	//   ....[5]....
        /*0040*/ 	.word	0x000011e0


	//   ....[6]....
        /*0044*/ 	.word	0x00001210


	//   ....[7]....
        /*0048*/ 	.word	0x00001230


	//   ....[8]....
        /*004c*/ 	.word	0x000014e0


	//   ....[9]....
        /*0050*/ 	.word	0x000015c0


	//   ....[10]....
        /*0054*/ 	.word	0x000015d0


	//   ....[11]....
        /*0058*/ 	.word	0x000016b0


	//   ....[12]....
        /*005c*/ 	.word	0x00001820


	//   ....[13]....
        /*0060*/ 	.word	0x00001840


	//----- nvinfo : EIATTR_COOP_GROUP_MASK_REGIDS
	.align		4
.L_1177:
        /*0064*/ 	.byte	0x04, 0x29
        /*0066*/ 	.short	(.L_1179 - .L_1178)


	//   ....[0]....
.L_1178:
        /*0068*/ 	.word	0xffffffff


	//   ....[1]....
        /*006c*/ 	.word	0xffffffff


	//   ....[2]....
        /*0070*/ 	.word	0xffffffff


	//   ....[3]....
        /*0074*/ 	.word	0xffffffff


	//   ....[4]....
        /*0078*/ 	.word	0xffffffff


	//   ....[5]....
        /*007c*/ 	.word	0xffffffff


	//   ....[6]....
        /*0080*/ 	.word	0xffffffff


	//   ....[7]....
        /*0084*/ 	.word	0xffffffff


	//   ....[8]....
        /*0088*/ 	.word	0xffffffff


	//   ....[9]....
        /*008c*/ 	.word	0xffffffff


	//----- nvinfo : EIATTR_COOP_GROUP_INSTR_OFFSETS
	.align		4
.L_1179:
        /*0090*/ 	.byte	0x04, 0x28
        /*0092*/ 	.short	(.L_1181 - .L_1180)


	//   ....[0]....
.L_1180:
        /*0094*/ 	.word	0x000007c0


	//   ....[1]....
        /*0098*/ 	.word	0x000007d0


	//   ....[2]....
        /*009c*/ 	.word	0x00000800


	//   ....[3]....
        /*00a0*/ 	.word	0x00000820


	//   ....[4]....
        /*00a4*/ 	.word	0x00000850


	//   ....[5]....
        /*00a8*/ 	.word	0x00000870


	//   ....[6]....
        /*00ac*/ 	.word	0x000008a0


	//   ....[7]....
        /*00b0*/ 	.word	0x000008c0


	//   ....[8]....
        /*00b4*/ 	.word	0x00000910


	//   ....[9]....
        /*00b8*/ 	.word	0x00000920


	//----- nvinfo : EIATTR_VRC_CTA_INIT_COUNT
	.align		4
.L_1181:
        /*00bc*/ 	.byte	0x02, 0x4a
	.zero		1
	.zero		1


	//----- nvinfo : EIATTR_EXIT_INSTR_OFFSETS
	.align		4
        /*00c0*/ 	.byte	0x04, 0x1c
        /*00c2*/ 	.short	(.L_1183 - .L_1182)


	//   ....[0]....
.L_1182:
        /*00c4*/ 	.word	0x00000070


	//   ....[1]....
        /*00c8*/ 	.word	0x00002400


	//----- nvinfo : EIATTR_MAX_THREADS
	.align		4
.L_1183:
        /*00cc*/ 	.byte	0x04, 0x05
        /*00ce*/ 	.short	(.L_1185 - .L_1184)
.L_1184:
        /*00d0*/ 	.word	0x000000e0
        /*00d4*/ 	.word	0x00000001
        /*00d8*/ 	.word	0x00000001


	//----- nvinfo : EIATTR_CRS_STACK_SIZE
	.align		4
.L_1185:
        /*00dc*/ 	.byte	0x04, 0x1e
        /*00de*/ 	.short	(.L_1187 - .L_1186)
.L_1186:
        /*00e0*/ 	.word	0x00000000


	//----- nvinfo : EIATTR_CBANK_PARAM_SIZE
	.align		4
.L_1187:
        /*00e4*/ 	.byte	0x03, 0x19
        /*00e6*/ 	.short	0x00a0


	//----- nvinfo : EIATTR_PARAM_CBANK
	.align		4
        /*00e8*/ 	.byte	0x04, 0x0a
        /*00ea*/ 	.short	(.L_1189 - .L_1188)
	.align		4
.L_1188:
        /*00ec*/ 	.word	index@(.nv.constant0._Z35group_norm_nhwc_fwd_one_pass_kernelI11Bf16IOFp32WLi64ELi14ELi224EEv26Group_norm_nhwc_fwd_params)
        /*00f0*/ 	.short	0x0380
        /*00f2*/ 	.short	0x00a0


	//----- nvinfo : EIATTR_SW_WAR
	.align		4
.L_1189:
        /*00f4*/ 	.byte	0x04, 0x36
        /*00f6*/ 	.short	(.L_1191 - .L_1190)
.L_1190:
        /*00f8*/ 	.word	0x00000008
.L_1191:


//--------------------- .nv.info._Z35group_norm_nhwc_fwd_one_pass_kernelI11Bf16IOFp32WLi128ELi14ELi224EEv26Group_norm_nhwc_fwd_params --------------------------
	.section	.nv.info._Z35group_norm_nhwc_fwd_one_pass_kernelI11Bf16IOFp32WLi128ELi14ELi224EEv26Group_norm_nhwc_fwd_params,"",@"SHT_CUDA_INFO"
	.sectionflags	@""
	.align	4


	//----- nvinfo : EIATTR_CUDA_API_VERSION
	.align		4
        /*0000*/ 	.byte	0x04, 0x37
        /*0002*/ 	.short	(.L_1193 - .L_1192)
.L_1192:
        /*0004*/ 	.word	0x00000082


	//----- nvinfo : EIATTR_KPARAM_INFO
	.align		4
.L_1193:
        /*0008*/ 	.byte	0x04, 0x17
        /*000a*/ 	.short	(.L_1195 - .L_1194)
.L_1194:
        /*000c*/ 	.word	0x00000000
        /*0010*/ 	.short	0x0000
        /*0012*/ 	.short	0x0000
        /*0014*/ 	.byte	0x00, 0xf0, 0x81, 0x02


	//----- nvinfo : EIATTR_SPARSE_MMA_MASK
	.align		4
.L_1195:
        /*0018*/ 	.byte	0x03, 0x50
        /*001a*/ 	.short	0x0000


	//----- nvinfo : EIATTR_MAXREG_COUNT
	.align		4
        /*001c*/ 	.byte	0x03, 0x1b
        /*001e*/ 	.short	0x00ff


	//----- nvinfo : EIATTR_NUM_BARRIERS
	.align		4
        /*0020*/ 	.byte	0x02, 0x4c
        /*0022*/ 	.byte	0x01
	.zero		1


	//----- nvinfo : EIATTR_MERCURY_ISA_VERSION
	.align		4
        /*0024*/ 	.byte	0x03, 0x5f
        /*0026*/ 	.short	0x0101


	//----- nvinfo : EIATTR_INT_WARP_WIDE_INSTR_OFFSETS
	.align		4
        /*0028*/ 	.byte	0x04, 0x31
        /*002a*/ 	.short	(.L_1197 - .L_1196)


	//   ....[0]....
.L_1196:
        /*002c*/ 	.word	0x000012c0


	//   ....[1]....
        /*0030*/ 	.word	0x00001320


	//   ....[2]....
        /*0034*/ 	.word	0x000013b0


	//   ....[3]....
        /*0038*/ 	.word	0x00001460


	//   ....[4]....
        /*003c*/ 	.word	0x000014c0


	//   ....[5]....
        /*0040*/ 	.word	0x000015c0


	//   ....[6]....
        /*0044*/ 	.word	0x000015e0


	//   ....[7]....
        /*0048*/ 	.word	0x000016a0


	//   ....[8]....
        /*004c*/ 	.word	0x000018c0


	//   ....[9]....
        /*0050*/ 	.word	0x000019b0


	//   ....[10]....
        /*0054*/ 	.word	0x000019c0


	//   ....[11]....
        /*0058*/ 	.word	0x000019e0


	//   ....[12]....
        /*005c*/ 	.word	0x00001c10


	//   ....[13]....
        /*0060*/ 	.word	0x00001c30


	//----- nvinfo : EIATTR_COOP_GROUP_MASK_REGIDS
	.align		4
.L_1197:
        /*0064*/ 	.byte	0x04, 0x29
        /*0066*/ 	.short	(.L_1199 - .L_1198)


	//   ....[0]....
.L_1198:
        /*0068*/ 	.word	0xffffffff


	//   ....[1]....
        /*006c*/ 	.word	0xffffffff


	//   ....[2]....
        /*0070*/ 	.word	0xffffffff


	//   ....[3]....
        /*0074*/ 	.word	0xffffffff


	//   ....[4]....
        /*0078*/ 	.word	0xffffffff


	//   ....[5]....
        /*007c*/ 	.word	0xffffffff


	//   ....[6]....
        /*0080*/ 	.word	0xffffffff


	//   ....[7]....
        /*0084*/ 	.word	0xffffffff


	//   ....[8]....
        /*0088*/ 	.word	0xffffffff


	//   ....[9]....
        /*008c*/ 	.word	0xffffffff


	//----- nvinfo : EIATTR_COOP_GROUP_INSTR_OFFSETS
	.align		4
.L_1199:
        /*0090*/ 	.byte	0x04, 0x28
        /*0092*/ 	.short	(.L_1201 - .L_1200)


	//   ....[0]....
.L_1200:
        /*0094*/ 	.word	0x00000bb0


	//   ....[1]....
        /*0098*/ 	.word	0x00000bc0


	//   ....[2]....
        /*009c*/ 	.word	0x00000bf0


	//   ....[3]....
        /*00a0*/ 	.word	0x00000c00


	//   ....[4]....
        /*00a4*/ 	.word	0x00000c40


	//   ....[5]....
        /*00a8*/ 	.word	0x00000c50


	//   ....[6]....
        /*00ac*/ 	.word	0x00000c90


	//   ....[7]....
        /*00b0*/ 	.word	0x00000ca0


	//   ....[8]....
        /*00b4*/ 	.word	0x00000d00


	//   ....[9]....
        /*00b8*/ 	.word	0x00000d10


	//----- nvinfo : EIATTR_VRC_CTA_INIT_COUNT
	.align		4
.L_1201:
        /*00bc*/ 	.byte	0x02, 0x4a
	.zero		1
	.zero		1


	//----- nvinfo : EIATTR_EXIT_INSTR_OFFSETS
	.align		4
        /*00c0*/ 	.byte	0x04, 0x1c
        /*00c2*/ 	.short	(.L_1203 - .L_1202)


	//   ....[0]....
.L_1202:
        /*00c4*/ 	.word	0x00000070


	//   ....[1]....
        /*00c8*/ 	.word	0x00002f10


	//----- nvinfo : EIATTR_MAX_THREADS
	.align		4
.L_1203:
        /*00cc*/ 	.byte	0x04, 0x05
        /*00ce*/ 	.short	(.L_1205 - .L_1204)
.L_1204:
        /*00d0*/ 	.word	0x000000e0
        /*00d4*/ 	.word	0x00000001
        /*00d8*/ 	.word	0x00000001


	//----- nvinfo : EIATTR_CRS_STACK_SIZE
	.align		4
.L_1205:
        /*00dc*/ 	.byte	0x04, 0x1e
        /*00de*/ 	.short	(.L_1207 - .L_1206)
.L_1206:
        /*00e0*/ 	.word	0x00000000


	//----- nvinfo : EIATTR_CBANK_PARAM_SIZE
	.align		4
.L_1207:
        /*00e4*/ 	.byte	0x03, 0x19
        /*00e6*/ 	.short	0x00a0


	//----- nvinfo : EIATTR_PARAM_CBANK
	.align		4
        /*00e8*/ 	.byte	0x04, 0x0a
        /*00ea*/ 	.short	(.L_1209 - .L_1208)
	.align		4
.L_1208:
        /*00ec*/ 	.word	index@(.nv.constant0._Z35group_norm_nhwc_fwd_one_pass_kernelI11Bf16IOFp32WLi128ELi14ELi224EEv26Group_norm_nhwc_fwd_params)
        /*00f0*/ 	.short	0x0380
        /*00f2*/ 	.short	0x00a0


	//----- nvinfo : EIATTR_SW_WAR
	.align		4
.L_1209:
        /*00f4*/ 	.byte	0x04, 0x36
        /*00f6*/ 	.short	(.L_1211 - .L_1210)
.L_1210:
        /*00f8*/ 	.word	0x00000008
.L_1211:


//--------------------- .nv.info._Z35group_norm_nhwc_fwd_one_pass_kernelI11Bf16IOFp32WLi256ELi14ELi224EEv26Group_norm_nhwc_fwd_params --------------------------
	.section	.nv.info._Z35group_norm_nhwc_fwd_one_pass_kernelI11Bf16IOFp32WLi256ELi14ELi224EEv26Group_norm_nhwc_fwd_params,"",@"SHT_CUDA_INFO"
	.sectionflags	@""
	.align	4


	//----- nvinfo : EIATTR_CUDA_API_VERSION
	.align		4
        /*0000*/ 	.byte	0x04, 0x37
        /*0002*/ 	.short	(.L_1213 - .L_1212)
.L_1212:
        /*0004*/ 	.word	0x00000082


	//----- nvinfo : EIATTR_KPARAM_INFO
	.align		4
.L_1213:
        /*0008*/ 	.byte	0x04, 0x17
        /*000a*/ 	.short	(.L_1215 - .L_1214)
.L_1214:
        /*000c*/ 	.word	0x00000000
        /*0010*/ 	.short	0x0000
        /*0012*/ 	.short	0x0000
        /*0014*/ 	.byte	0x00, 0xf0, 0x81, 0x02


	//----- nvinfo : EIATTR_SPARSE_MMA_MASK
	.align		4
.L_1215:
        /*0018*/ 	.byte	0x03, 0x50
        /*001a*/ 	.short	0x0000


	//----- nvinfo : EIATTR_MAXREG_COUNT
	.align		4
        /*001c*/ 	.byte	0x03, 0x1b
        /*001e*/ 	.short	0x00ff


	//----- nvinfo : EIATTR_NUM_BARRIERS
	.align		4
        /*0020*/ 	.byte	0x02, 0x4c
        /*0022*/ 	.byte	0x01
	.zero		1


	//----- nvinfo : EIATTR_MERCURY_ISA_VERSION
	.align		4
        /*0024*/ 	.byte	0x03, 0x5f
        /*0026*/ 	.short	0x0101


	//----- nvinfo : EIATTR_INT_WARP_WIDE_INSTR_OFFSETS
	.align		4
        /*0028*/ 	.byte	0x04, 0x31
        /*002a*/ 	.short	(.L_1217 - .L_1216)


	//   ....[0]....
.L_1216:
        /*002c*/ 	.word	0x00001800


	//   ....[1]....
        /*0030*/ 	.word	0x00001880


	//   ....[2]....
        /*0034*/ 	.word	0x00001920


	//   ....[3]....
        /*0038*/ 	.word	0x000019c0


	//   ....[4]....
        /*003c*/ 	.word	0x00001a60


	//   ....[5]....
        /*0040*/ 	.word	0x00001b00


	//   ....[6]....
        /*0044*/ 	.word	0x00001ba0


	//   ....[7]....
        /*0048*/ 	.word	0x00001c40


	//   ....[8]....
        /*004c*/ 	.word	0x00001e40


	//   ....[9]....
        /*0050*/ 	.word	0x00001ea0


	//   ....[10]....
        /*0054*/ 	.word	0x00001f40


	//   ....[11]....
        /*0058*/ 	.word	0x00001fe0


	//   ....[12]....
        /*005c*/ 	.word	0x00002160


	//   ....[13]....
        /*0060*/ 	.word	0x00002190


	//----- nvinfo : EIATTR_COOP_GROUP_MASK_REGIDS
	.align		4
.L_1217:
        /*0064*/ 	.byte	0x04, 0x29
        /*0066*/ 	.short	(.L_1219 - .L_1218)


	//   ....[0]....
.L_1218:
        /*0068*/ 	.word	0xffffffff


	//   ....[1]....
        /*006c*/ 	.word	0xffffffff


	//   ....[2]....
        /*0070*/ 	.word	0xffffffff


	//   ....[3]....
        /*0074*/ 	.word	0xffffffff


	//   ....[4]....
        /*0078*/ 	.word	0xffffffff


	//   ....[5]....
        /*007c*/ 	.word	0xffffffff


	//   ....[6]....
        /*0080*/ 	.word	0xffffffff


	//   ....[7]....
        /*0084*/ 	.word	0xffffffff


	//   ....[8]....
        /*0088*/ 	.word	0xffffffff


	//   ....[9]....
        /*008c*/ 	.word	0xffffffff


	//----- nvinfo : EIATTR_COOP_GROUP_INSTR_OFFSETS
	.align		4
.L_1219:
        /*0090*/ 	.byte	0x04, 0x28
        /*0092*/ 	.short	(.L_1221 - .L_1220)


	//   ....[0]....
.L_1220:
        /*0094*/ 	.word	0x000010c0


	//   ....[1]....
        /*0098*/ 	.word	0x000010d0


	//   ....[2]....
        /*009c*/ 	.word	0x00001100


	//   ....[3]....
        /*00a0*/ 	.word	0x00001110


	//   ....[4]....
        /*00a4*/ 	.word	0x00001150


	//   ....[5]....
        /*00a8*/ 	.word	0x00001160


	//   ....[6]....
        /*00ac*/ 	.word	0x000011a0


	//   ....[7]....
        /*00b0*/ 	.word	0x000011b0


	//   ....[8]....
        /*00b4*/ 	.word	0x00001240


	//   ....[9]....
        /*00b8*/ 	.word	0x00001250


	//----- nvinfo : EIATTR_VRC_CTA_INIT_COUNT
	.align		4
.L_1221:
        /*00bc*/ 	.byte	0x02, 0x4a
	.zero		1
	.zero		1


	//----- nvinfo : EIATTR_EXIT_INSTR_OFFSETS
	.align		4
        /*00c0*/ 	.byte	0x04, 0x1c
        /*00c2*/ 	.short	(.L_1223 - .L_1222)


	//   ....[0]....
.L_1222:
        /*00c4*/ 	.word	0x00000070


	//   ....[1]....
        /*00c8*/ 	.word	0x00004380


	//----- nvinfo : EIATTR_MAX_THREADS
	.align		4
.L_1223:
        /*00cc*/ 	.byte	0x04, 0x05
        /*00ce*/ 	.short	(.L_1225 - .L_1224)
.L_1224:
        /*00d0*/ 	.word	0x000000e0
        /*00d4*/ 	.word	0x00000001
        /*00d8*/ 	.word	0x00000001


	//----- nvinfo : EIATTR_CRS_STACK_SIZE
	.align		4
.L_1225:
        /*00dc*/ 	.byte	0x04, 0x1e
        /*00de*/ 	.short	(.L_1227 - .L_1226)
.L_1226:
        /*00e0*/ 	.word	0x00000000


	//----- nvinfo : EIATTR_CBANK_PARAM_SIZE
	.align		4
.L_1227:
        /*00e4*/ 	.byte	0x03, 0x19
        /*00e6*/ 	.short	0x00a0


	//----- nvinfo : EIATTR_PARAM_CBANK
	.align		4
        /*00e8*/ 	.byte	0x04, 0x0a
        /*00ea*/ 	.short	(.L_1229 - .L_1228)
	.align		4
.L_1228:
        /*00ec*/ 	.word	index@(.nv.constant0._Z35group_norm_nhwc_fwd_one_pass_kernelI11Bf16IOFp32WLi256ELi14ELi224EEv26Group_norm_nhwc_fwd_params)
        /*00f0*/ 	.short	0x0380
        /*00f2*/ 	.short	0x00a0


	//----- nvinfo : EIATTR_SW_WAR
	.align		4
.L_1229:
        /*00f4*/ 	.byte	0x04, 0x36
        /*00f6*/ 	.short	(.L_1231 - .L_1230)
.L_1230:
        /*00f8*/ 	.word	0x00000008
.L_1231:


//--------------------- .nv.info._Z35group_norm_nhwc_fwd_one_pass_kernelI11Bf16IOFp32WLi512ELi14ELi224EEv26Group_norm_nhwc_fwd_params --------------------------
	.section	.nv.info._Z35group_norm_nhwc_fwd_one_pass_kernelI11Bf16IOFp32WLi512ELi14ELi224EEv26Group_norm_nhwc_fwd_params,"",@"SHT_CUDA_INFO"
	.sectionflags	@""
	.align	4


	//----- nvinfo : EIATTR_CUDA_API_VERSION
	.align		4
        /*0000*/ 	.byte	0x04, 0x37
        /*0002*/ 	.short	(.L_1233 - .L_1232)
.L_1232:
        /*0004*/ 	.word	0x00000082


	//----- nvinfo : EIATTR_KPARAM_INFO
	.align		4
.L_1233:
        /*0008*/ 	.byte	0x04, 0x17
        /*000a*/ 	.short	(.L_1235 - .L_1234)
.L_1234:
        /*000c*/ 	.word	0x00000000
        /*0010*/ 	.short	0x0000
        /*0012*/ 	.short	0x0000
        /*0014*/ 	.byte	0x00, 0xf0, 0x81, 0x02


	//----- nvinfo : EIATTR_SPARSE_MMA_MASK
	.align		4
.L_1235:
        /*0018*/ 	.byte	0x03, 0x50
        /*001a*/ 	.short	0x0000


	//----- nvinfo : EIATTR_MAXREG_COUNT
	.align		4
        /*001c*/ 	.byte	0x03, 0x1b
        /*001e*/ 	.short	0x00ff


	//----- nvinfo : EIATTR_NUM_BARRIERS
	.align		4
        /*0020*/ 	.byte	0x02, 0x4c
        /*0022*/ 	.byte	0x01
	.zero		1


	//----- nvinfo : EIATTR_MERCURY_ISA_VERSION
	.align		4
        /*0024*/ 	.byte	0x03, 0x5f
        /*0026*/ 	.short	0x0101


	//----- nvinfo : EIATTR_INT_WARP_WIDE_INSTR_OFFSETS
	.align		4
        /*0028*/ 	.byte	0x04, 0x31
        /*002a*/ 	.short	(.L_1237 - .L_1236)


	//   ....[0]....
.L_1236:
        /*002c*/ 	.word	0x00002420


	//   ....[1]....
        /*0030*/ 	.word	0x00002470


	//   ....[2]....
        /*0034*/ 	.word	0x00002500


	//   ....[3]....
        /*0038*/ 	.word	0x00002590


	//   ....[4]....
        /*003c*/ 	.word	0x00002640


	//   ....[5]....
        /*0040*/ 	.word	0x000026d0


	//   ....[6]....
        /*0044*/ 	.word	0x00002780


	//   ....[7]....
        /*0048*/ 	.word	0x00002800


	//   ....[8]....
        /*004c*/ 	.word	0x00002a40


	//   ....[9]....
        /*0050*/ 	.word	0x00002a60


	//   ....[10]....
        /*0054*/ 	.word	0x00002b60


	//   ....[11]....
        /*0058*/ 	.word	0x00002b80


	//   ....[12]....
        /*005c*/ 	.word	0x00002d60


	//   ....[13]....
        /*0060*/ 	.word	0x00002d80


	//----- nvinfo : EIATTR_COOP_GROUP_MASK_REGIDS
	.align		4
.L_1237:
        /*0064*/ 	.byte	0x04, 0x29
        /*0066*/ 	.short	(.L_1239 - .L_1238)


	//   ....[0]....
.L_1238:
        /*0068*/ 	.word	0xffffffff


	//   ....[1]....
        /*006c*/ 	.word	0xffffffff


	//   ....[2]....
        /*0070*/ 	.word	0xffffffff


	//   ....[3]....
        /*0074*/ 	.word	0xffffffff


	//   ....[4]....
        /*0078*/ 	.word	0xffffffff


	//   ....[5]....
        /*007c*/ 	.word	0xffffffff


	//   ....[6]....
        /*0080*/ 	.word	0xffffffff


	//   ....[7]....
        /*0084*/ 	.word	0xffffffff


	//   ....[8]....
        /*0088*/ 	.word	0xffffffff


	//   ....[9]....
        /*008c*/ 	.word	0xffffffff


	//----- nvinfo : EIATTR_COOP_GROUP_INSTR_OFFSETS
	.align		4
.L_1239:
        /*0090*/ 	.byte	0x04, 0x28
        /*0092*/ 	.short	(.L_1241 - .L_1240)


	//   ....[0]....
.L_1240:
        /*0094*/ 	.word	0x00001cd0


	//   ....[1]....
        /*0098*/ 	.word	0x00001ce0


	//   ....[2]....
        /*009c*/ 	.word	0x00001d20


	//   ....[3]....
        /*00a0*/ 	.word	0x00001d30


	//   ....[4]....
        /*00a4*/ 	.word	0x00001d70


	//   ....[5]....
        /*00a8*/ 	.word	0x00001d80


	//   ....[6]....
        /*00ac*/ 	.word	0x00001dc0


	//   ....[7]....
        /*00b0*/ 	.word	0x00001dd0


	//   ....[8]....
        /*00b4*/ 	.word	0x00001e50


	//   ....[9]....
        /*00b8*/ 	.word	0x00001e60


	//----- nvinfo : EIATTR_VRC_CTA_INIT_COUNT
	.align		4
.L_1241:
        /*00bc*/ 	.byte	0x02, 0x4a
	.zero		1
	.zero		1


	//----- nvinfo : EIATTR_EXIT_INSTR_OFFSETS
	.align		4
        /*00c0*/ 	.byte	0x04, 0x1c
        /*00c2*/ 	.short	(.L_1243 - .L_1242)


	//   ....[0]....
.L_1242:
        /*00c4*/ 	.word	0x00000070


	//   ....[1]....
        /*00c8*/ 	.word	0x00006c90


	//----- nvinfo : EIATTR_MAX_THREADS
	.align		4
.L_1243:
        /*00cc*/ 	.byte	0x04, 0x05
        /*00ce*/ 	.short	(.L_1245 - .L_1244)
.L_1244:
        /*00d0*/ 	.word	0x000000e0
        /*00d4*/ 	.word	0x00000001
        /*00d8*/ 	.word	0x00000001


	//----- nvinfo : EIATTR_CRS_STACK_SIZE
	.align		4
.L_1245:
        /*00dc*/ 	.byte	0x04, 0x1e
        /*00de*/ 	.short	(.L_1247 - .L_1246)
.L_1246:
        /*00e0*/ 	.word	0x00000000


	//----- nvinfo : EIATTR_CBANK_PARAM_SIZE
	.align		4
.L_1247:
        /*00e4*/ 	.byte	0x03, 0x19
        /*00e6*/ 	.short	0x00a0


	//----- nvinfo : EIATTR_PARAM_CBANK
	.align		4
        /*00e8*/ 	.byte	0x04, 0x0a
        /*00ea*/ 	.short	(.L_1249 - .L_1248)
	.align		4
.L_1248:
        /*00ec*/ 	.word	index@(.nv.constant0._Z35group_norm_nhwc_fwd_one_pass_kernelI11Bf16IOFp32WLi512ELi14ELi224EEv26Group_norm_nhwc_fwd_params)
        /*00f0*/ 	.short	0x0380
        /*00f2*/ 	.short	0x00a0


	//----- nvinfo : EIATTR_SW_WAR
	.align		4
.L_1249:
        /*00f4*/ 	.byte	0x04, 0x36
        /*00f6*/ 	.short	(.L_1251 - .L_1250)
.L_1250:
        /*00f8*/ 	.word	0x00000008
.L_1251:


//--------------------- .nv.info._Z35group_norm_nhwc_fwd_one_pass_kernelI11Bf16IOBf16WLi64ELi14ELi224EEv26Group_norm_nhwc_fwd_params --------------------------
	.section	.nv.info._Z35group_norm_nhwc_fwd_one_pass_kernelI11Bf16IOBf16WLi64ELi14ELi224EEv26Group_norm_nhwc_fwd_params,"",@"SHT_CUDA_INFO"
	.sectionflags	@""
	.align	4


	//----- nvinfo : EIATTR_CUDA_API_VERSION
	.align		4
        /*0000*/ 	.byte	0x04, 0x37
        /*0002*/ 	.short	(.L_1253 - .L_1252)
.L_1252:
        /*0004*/ 	.word	0x00000082


	//----- nvinfo : EIATTR_KPARAM_INFO
	.align		4
.L_1253:
        /*0008*/ 	.byte	0x04, 0x17
        /*000a*/ 	.short	(.L_1255 - .L_1254)
.L_1254:
        /*000c*/ 	.word	0x00000000
        /*0010*/ 	.short	0x0000
        /*0012*/ 	.short	0x0000
        /*0014*/ 	.byte	0x00, 0xf0, 0x81, 0x02


	//----- nvinfo : EIATTR_SPARSE_MMA_MASK
	.align		4
.L_1255:
        /*0018*/ 	.byte	0x03, 0x50
        /*001a*/ 	.short	0x0000


	//----- nvinfo : EIATTR_MAXREG_COUNT
	.align		4
        /*001c*/ 	.byte	0x03, 0x1b
        /*001e*/ 	.short	0x00ff


	//----- nvinfo : EIATTR_NUM_BARRIERS
	.align		4
        /*0020*/ 	.byte	0x02, 0x4c
        /*0022*/ 	.byte	0x01
	.zero		1


	//----- nvinfo : EIATTR_MERCURY_ISA_VERSION
	.align		4
        /*0024*/ 	.byte	0x03, 0x5f
        /*0026*/ 	.short	0x0101


	//----- nvinfo : EIATTR_INT_WARP_WIDE_INSTR_OFFSETS
	.align		4
        /*0028*/ 	.byte	0x04, 0x31
        /*002a*/ 	.short	(.L_1257 - .L_1256)


	//   ....[0]....
.L_1256:
        /*002c*/ 	.word	0x00000f30


	//   ....[1]....
        /*0030*/ 	.word	0x00000f60


	//   ....[2]....
        /*0034*/ 	.word	0x00000f80


	//   ....[3]....
        /*0038*/ 	.word	0x00000fb0


	//   ....[4]....
        /*003c*/ 	.word	0x00001180


	//   ....[5]....
        /*0040*/ 	.word	0x000011e0


	//   ....[6]....
        /*0044*/ 	.word	0x00001210


	//   ....[7]....
        /*0048*/ 	.word	0x00001230


	//   ....[8]....
        /*004c*/ 	.word	0x000014e0


	//   ....[9]....
        /*0050*/ 	.word	0x000015c0


	//   ....[10]....
        /*0054*/ 	.word	0x000015d0


	//   ....[11]....
        /*0058*/ 	.word	0x000016b0


	//   ....[12]....
        /*005c*/ 	.word	0x00001820


	//   ....[13]....
        /*0060*/ 	.word	0x00001840


	//----- nvinfo : EIATTR_COOP_GROUP_MASK_REGIDS
	.align		4
.L_1257:
        /*0064*/ 	.byte	0x04, 0x29
        /*0066*/ 	.short	(.L_1259 - .L_1258)


	//   ....[0]....
.L_1258:
        /*0068*/ 	.word	0xffffffff


	//   ....[1]....
        /*006c*/ 	.word	0xffffffff


	//   ....[2]....
        /*0070*/ 	.word	0xffffffff


	//   ....[3]....
        /*0074*/ 	.word	0xffffffff


	//   ....[4]....
        /*0078*/ 	.word	0xffffffff


	//   ....[5]....
        /*007c*/ 	.word	0xffffffff


	//   ....[6]....
        /*0080*/ 	.word	0xffffffff


	//   ....[7]....
        /*0084*/ 	.word	0xffffffff


	//   ....[8]....
        /*0088*/ 	.word	0xffffffff


	//   ....[9]....
        /*008c*/ 	.word	0xffffffff


	//----- nvinfo : EIATTR_COOP_GROUP_INSTR_OFFSETS
	.align		4
.L_1259:
        /*0090*/ 	.byte	0x04, 0x28
        /*0092*/ 	.short	(.L_1261 - .L_1260)


	//   ....[0]....
.L_1260:
        /*0094*/ 	.word	0x000007c0


	//   ....[1]....
        /*0098*/ 	.word	0x000007d0


	//   ....[2]....
        /*009c*/ 	.word	0x00000800


	//   ....[3]....
        /*00a0*/ 	.word	0x00000820


	//   ....[4]....
        /*00a4*/ 	.word	0x00000850


	//   ....[5]....
        /*00a8*/ 	.word	0x00000870


	//   ....[6]....
        /*00ac*/ 	.word	0x000008a0


	//   ....[7]....
        /*00b0*/ 	.word	0x000008c0


	//   ....[8]....
        /*00b4*/ 	.word	0x00000910


	//   ....[9]....
        /*00b8*/ 	.word	0x00000920


	//----- nvinfo : EIATTR_VRC_CTA_INIT_COUNT
	.align		4
.L_1261:
        /*00bc*/ 	.byte	0x02, 0x4a
	.zero		1
	.zero		1


	//----- nvinfo : EIATTR_EXIT_INSTR_OFFSETS
	.align		4
        /*00c0*/ 	.byte	0x04, 0x1c
        /*00c2*/ 	.short	(.L_1263 - .L_1262)


	//   ....[0]....
.L_1262:
        /*00c4*/ 	.word	0x00000070


	//   ....[1]....
        /*00c8*/ 	.word	0x00002450


	//----- nvinfo : EIATTR_MAX_THREADS
	.align		4
.L_1263:
        /*00cc*/ 	.byte	0x04, 0x05
        /*00ce*/ 	.short	(.L_1265 - .L_1264)
.L_1264:
        /*00d0*/ 	.word	0x000000e0
        /*00d4*/ 	.word	0x00000001
        /*00d8*/ 	.word	0x00000001


	//----- nvinfo : EIATTR_CRS_STACK_SIZE
	.align		4
.L_1265:
        /*00dc*/ 	.byte	0x04, 0x1e
        /*00de*/ 	.short	(.L_1267 - .L_1266)
.L_1266:
        /*00e0*/ 	.word	0x00000000


	//----- nvinfo : EIATTR_CBANK_PARAM_SIZE
	.align		4
.L_1267:
        /*00e4*/ 	.byte	0x03, 0x19
        /*00e6*/ 	.short	0x00a0


	//----- nvinfo : EIATTR_PARAM_CBANK
	.align		4
        /*00e8*/ 	.byte	0x04, 0x0a
        /*00ea*/ 	.short	(.L_1269 - .L_1268)
	.align		4
.L_1268:
        /*00ec*/ 	.word	index@(.nv.constant0._Z35group_norm_nhwc_fwd_one_pass_kernelI11Bf16IOBf16WLi64ELi14ELi224EEv26Group_norm_nhwc_fwd_params)
        /*00f0*/ 	.short	0x0380
        /*00f2*/ 	.short	0x00a0


	//----- nvinfo : EIATTR_SW_WAR
	.align		4
.L_1269:
        /*00f4*/ 	.byte	0x04, 0x36
        /*00f6*/ 	.short	(.L_1271 - .L_1270)
.L_1270:
        /*00f8*/ 	.word	0x00000008
.L_1271:


//--------------------- .nv.info._Z35group_norm_nhwc_fwd_one_pass_kernelI11Bf16IOBf16WLi128ELi14ELi224EEv26Group_norm_nhwc_fwd_params --------------------------
	.section	.nv.info._Z35group_norm_nhwc_fwd_one_pass_kernelI11Bf16IOBf16WLi128ELi14ELi224EEv26Group_norm_nhwc_fwd_params,"",@"SHT_CUDA_INFO"
	.sectionflags	@""
	.align	4


	//----- nvinfo : EIATTR_CUDA_API_VERSION
	.align		4
        /*0000*/ 	.byte	0x04, 0x37
        /*0002*/ 	.short	(.L_1273 - .L_1272)
.L_1272:
        /*0004*/ 	.word	0x00000082


	//----- nvinfo : EIATTR_KPARAM_INFO
	.align		4
.L_1273:
        /*0008*/ 	.byte	0x04, 0x17
        /*000a*/ 	.short	(.L_1275 - .L_1274)
.L_1274:
        /*000c*/ 	.word	0x00000000
        /*0010*/ 	.short	0x0000
        /*0012*/ 	.short	0x0000
        /*0014*/ 	.byte	0x00, 0xf0, 0x81, 0x02


	//----- nvinfo : EIATTR_SPARSE_MMA_MASK
	.align		4
.L_1275:
        /*0018*/ 	.byte	0x03, 0x50
        /*001a*/ 	.short	0x0000


	//----- nvinfo : EIATTR_MAXREG_COUNT
	.align		4
        /*001c*/ 	.byte	0x03, 0x1b
        /*001e*/ 	.short	0x00ff


	//----- nvinfo : EIATTR_NUM_BARRIERS
	.align		4
        /*0020*/ 	.byte	0x02, 0x4c
        /*0022*/ 	.byte	0x01
	.zero		1


	//----- nvinfo : EIATTR_MERCURY_ISA_VERSION
	.align		4
        /*0024*/ 	.byte	0x03, 0x5f
        /*0026*/ 	.short	0x0101


	//----- nvinfo : EIATTR_INT_WARP_WIDE_INSTR_OFFSETS
	.align		4
        /*0028*/ 	.byte	0x04, 0x31
        /*002a*/ 	.short	(.L_1277 - .L_1276)


	//   ....[0]....
.L_1276:
        /*002c*/ 	.word	0x000012b0


	//   ....[1]....
        /*0030*/ 	.word	0x00001310


	//   ....[2]....
        /*0034*/ 	.word	0x000013a0


	//   ....[3]....
        /*0038*/ 	.word	0x00001450


	//   ....[4]....
        /*003c*/ 	.word	0x000014b0


	//   ....[5]....
        /*0040*/ 	.word	0x000015b0


	//   ....[6]....
        /*0044*/ 	.word	0x000015d0


	//   ....[7]....
        /*0048*/ 	.word	0x00001690


	//   ....[8]....
        /*004c*/ 	.word	0x000018b0


	//   ....[9]....
        /*0050*/ 	.word	0x000019a0


	//   ....[10]....
        /*0054*/ 	.word	0x000019b0


	//   ....[11]....
        /*0058*/ 	.word	0x000019d0


	//   ....[12]....
        /*005c*/ 	.word	0x00001c00


	//   ....[13]....
        /*0060*/ 	.word	0x00001c20


	//----- nvinfo : EIATTR_COOP_GROUP_MASK_REGIDS
	.align		4
.L_1277:
        /*0064*/ 	.byte	0x04, 0x29
        /*0066*/ 	.short	(.L_1279 - .L_1278)


	//   ....[0]....
.L_1278:
        /*0068*/ 	.word	0xffffffff


	//   ....[1]....
        /*006c*/ 	.word	0xffffffff


	//   ....[2]....
        /*0070*/ 	.word	0xffffffff


	//   ....[3]....
        /*0074*/ 	.word	0xffffffff


	//   ....[4]....
        /*0078*/ 	.word	0xffffffff


	//   ....[5]....
        /*007c*/ 	.word	0xffffffff


	//   ....[6]....
        /*0080*/ 	.word	0xffffffff


	//   ....[7]....
        /*0084*/ 	.word	0xffffffff


	//   ....[8]....
        /*0088*/ 	.word	0xffffffff


	//   ....[9]....
        /*008c*/ 	.word	0xffffffff


	//----- nvinfo : EIATTR_COOP_GROUP_INSTR_OFFSETS
	.align		4
.L_1279:
        /*0090*/ 	.byte	0x04, 0x28
        /*0092*/ 	.short	(.L_1281 - .L_1280)


	//   ....[0]....
.L_1280:
        /*0094*/ 	.word	0x00000ba0


	//   ....[1]....
        /*0098*/ 	.word	0x00000bb0


	//   ....[2]....
        /*009c*/ 	.word	0x00000be0


	//   ....[3]....
        /*00a0*/ 	.word	0x00000bf0


	//   ....[4]....
        /*00a4*/ 	.word	0x00000c30


	//   ....[5]....
        /*00a8*/ 	.word	0x00000c40


	//   ....[6]....
        /*00ac*/ 	.word	0x00000c80


	//   ....[7]....
        /*00b0*/ 	.word	0x00000c90


	//   ....[8]....
        /*00b4*/ 	.word	0x00000cf0


	//   ....[9]....
        /*00b8*/ 	.word	0x00000d00


	//----- nvinfo : EIATTR_VRC_CTA_INIT_COUNT
	.align		4
.L_1281:
        /*00bc*/ 	.byte	0x02, 0x4a
	.zero		1
	.zero		1


	//----- nvinfo : EIATTR_EXIT_INSTR_OFFSETS
	.align		4
        /*00c0*/ 	.byte	0x04, 0x1c
        /*00c2*/ 	.short	(.L_1283 - .L_1282)


	//   ....[0]....
.L_1282:
        /*00c4*/ 	.word	0x00000070


	//   ....[1]....
        /*00c8*/ 	.word	0x00002f60


	//----- nvinfo : EIATTR_MAX_THREADS
	.align		4
.L_1283:
        /*00cc*/ 	.byte	0x04, 0x05
        /*00ce*/ 	.short	(.L_1285 - .L_1284)
.L_1284:
        /*00d0*/ 	.word	0x000000e0
        /*00d4*/ 	.word	0x00000001
        /*00d8*/ 	.word	0x00000001


	//----- nvinfo : EIATTR_CRS_STACK_SIZE
	.align		4
.L_1285:
        /*00dc*/ 	.byte	0x04, 0x1e
        /*00de*/ 	.short	(.L_1287 - .L_1286)
.L_1286:
        /*00e0*/ 	.word	0x00000000


	//----- nvinfo : EIATTR_CBANK_PARAM_SIZE
	.align		4
.L_1287:
        /*00e4*/ 	.byte	0x03, 0x19
        /*00e6*/ 	.short	0x00a0


	//----- nvinfo : EIATTR_PARAM_CBANK
	.align		4
        /*00e8*/ 	.byte	0x04, 0x0a
        /*00ea*/ 	.short	(.L_1289 - .L_1288)
	.align		4
.L_1288:
        /*00ec*/ 	.word	index@(.nv.constant0._Z35group_norm_nhwc_fwd_one_pass_kernelI11Bf16IOBf16WLi128ELi14ELi224EEv26Group_norm_nhwc_fwd_params)
        /*00f0*/ 	.short	0x0380
        /*00f2*/ 	.short	0x00a0


	//----- nvinfo : EIATTR_SW_WAR
	.align		4
.L_1289:
        /*00f4*/ 	.byte	0x04, 0x36
        /*00f6*/ 	.short	(.L_1291 - .L_1290)
.L_1290:
        /*00f8*/ 	.word	0x00000008
.L_1291:


//--------------------- .nv.info._Z35group_norm_nhwc_fwd_one_pass_kernelI11Bf16IOBf16WLi256ELi14ELi224EEv26Group_norm_nhwc_fwd_params --------------------------
	.section	.nv.info._Z35group_norm_nhwc_fwd_one_pass_kernelI11Bf16IOBf16WLi256ELi14ELi224EEv26Group_norm_nhwc_fwd_params,"",@"SHT_CUDA_INFO"
	.sectionflags	@""
	.align	4


	//----- nvinfo : EIATTR_CUDA_API_VERSION
	.align		4
        /*0000*/ 	.byte	0x04, 0x37
        /*0002*/ 	.short	(.L_1293 - .L_1292)
.L_1292:
        /*0004*/ 	.word	0x00000082


	//----- nvinfo : EIATTR_KPARAM_INFO
	.align		4
.L_1293:
        /*0008*/ 	.byte	0x04, 0x17
        /*000a*/ 	.short	(.L_1295 - .L_1294)
.L_1294:
        /*000c*/ 	.word	0x00000000
        /*0010*/ 	.short	0x0000
        /*0012*/ 	.short	0x0000
        /*0014*/ 	.byte	0x00, 0xf0, 0x81, 0x02


	//----- nvinfo : EIATTR_SPARSE_MMA_MASK
	.align		4
.L_1295:
        /*0018*/ 	.byte	0x03, 0x50
        /*001a*/ 	.short	0x0000


	//----- nvinfo : EIATTR_MAXREG_COUNT
	.align		4
        /*001c*/ 	.byte	0x03, 0x1b
        /*001e*/ 	.short	0x00ff


	//----- nvinfo : EIATTR_NUM_BARRIERS
	.align		4
        /*0020*/ 	.byte	0x02, 0x4c
        /*0022*/ 	.byte	0x01
	.zero		1


	//----- nvinfo : EIATTR_MERCURY_ISA_VERSION
	.align		4
        /*0024*/ 	.byte	0x03, 0x5f
        /*0026*/ 	.short	0x0101


	//----- nvinfo : EIATTR_INT_WARP_WIDE_INSTR_OFFSETS
	.align		4
        /*0028*/ 	.byte	0x04, 0x31
        /*002a*/ 	.short	(.L_1297 - .L_1296)


	//   ....[0]....
.L_1296:
        /*002c*/ 	.word	0x00001820


	//   ....[1]....
        /*0030*/ 	.word	0x000018a0


	//   ....[2]....
        /*0034*/ 	.word	0x00001940


	//   ....[3]....
        /*0038*/ 	.word	0x000019e0


	//   ....[4]....
        /*003c*/ 	.word	0x00001a80


	//   ....[5]....
        /*0040*/ 	.word	0x00001b20


	//   ....[6]....
        /*0044*/ 	.word	0x00001bc0


	//   ....[7]....
        /*0048*/ 	.word	0x00001c60


	//   ....[8]....
        /*004c*/ 	.word	0x00001e60


	//   ....[9]....
        /*0050*/ 	.word	0x00001ec0


	//   ....[10]....
        /*0054*/ 	.word	0x00001f60


	//   ....[11]....
        /*0058*/ 	.word	0x00002000


	//   ....[12]....
        /*005c*/ 	.word	0x00002180


	//   ....[13]....
        /*0060*/ 	.word	0x000021b0


	//----- nvinfo : EIATTR_COOP_GROUP_MASK_REGIDS
	.align		4
.L_1297:
        /*0064*/ 	.byte	0x04, 0x29
        /*0066*/ 	.short	(.L_1299 - .L_1298)


	//   ....[0]....
.L_1298:
        /*0068*/ 	.word	0xffffffff


	//   ....[1]....
        /*006c*/ 	.word	0xffffffff


	//   ....[2]....
        /*0070*/ 	.word	0xffffffff


	//   ....[3]....
        /*0074*/ 	.word	0xffffffff


	//   ....[4]....
        /*0078*/ 	.word	0xffffffff


	//   ....[5]....
        /*007c*/ 	.word	0xffffffff


	//   ....[6]....
        /*0080*/ 	.word	0xffffffff


	//   ....[7]....
        /*0084*/ 	.word	0xffffffff


	//   ....[8]....
        /*0088*/ 	.word	0xffffffff


	//   ....[9]....
        /*008c*/ 	.word	0xffffffff


	//----- nvinfo : EIATTR_COOP_GROUP_INSTR_OFFSETS
	.align		4
.L_1299:
        /*0090*/ 	.byte	0x04, 0x28
        /*0092*/ 	.short	(.L_1301 - .L_1300)


	//   ....[0]....
.L_1300:
        /*0094*/ 	.word	0x000010f0


	//   ....[1]....
        /*0098*/ 	.word	0x00001100


	//   ....[2]....
        /*009c*/ 	.word	0x00001130


	//   ....[3]....
        /*00a0*/ 	.word	0x00001140


	//   ....[4]....
        /*00a4*/ 	.word	0x00001180


	//   ....[5]....
        /*00a8*/ 	.word	0x00001190


	//   ....[6]....
        /*00ac*/ 	.word	0x000011d0


	//   ....[7]....
        /*00b0*/ 	.word	0x000011e0


	//   ....[8]....
        /*00b4*/ 	.word	0x00001260


	//   ....[9]....
        /*00b8*/ 	.word	0x00001270


	//----- nvinfo : EIATTR_VRC_CTA_INIT_COUNT
	.align		4
.L_1301:
        /*00bc*/ 	.byte	0x02, 0x4a
	.zero		1
	.zero		1


	//----- nvinfo : EIATTR_EXIT_INSTR_OFFSETS
	.align		4
        /*00c0*/ 	.byte	0x04, 0x1c
        /*00c2*/ 	.short	(.L_1303 - .L_1302)


	//   ....[0]....
.L_1302:
        /*00c4*/ 	.word	0x00000070


	//   ....[1]....
        /*00c8*/ 	.word	0x00004410


	//----- nvinfo : EIATTR_MAX_THREADS
	.align		4
.L_1303:
        /*00cc*/ 	.byte	0x04, 0x05
        /*00ce*/ 	.short	(.L_1305 - .L_1304)
.L_1304:
        /*00d0*/ 	.word	0x000000e0
        /*00d4*/ 	.word	0x00000001
        /*00d8*/ 	.word	0x00000001


	//----- nvinfo : EIATTR_CRS_STACK_SIZE
	.align		4
.L_1305:
        /*00dc*/ 	.byte	0x04, 0x1e
        /*00de*/ 	.short	(.L_1307 - .L_1306)
.L_1306:
        /*00e0*/ 	.word	0x00000000


	//----- nvinfo : EIATTR_CBANK_PARAM_SIZE
	.align		4
.L_1307:
        /*00e4*/ 	.byte	0x03, 0x19
        /*00e6*/ 	.short	0x00a0


	//----- nvinfo : EIATTR_PARAM_CBANK
	.align		4
        /*00e8*/ 	.byte	0x04, 0x0a
        /*00ea*/ 	.short	(.L_1309 - .L_1308)
	.align		4
.L_1308:
        /*00ec*/ 	.word	index@(.nv.constant0._Z35group_norm_nhwc_fwd_one_pass_kernelI11Bf16IOBf16WLi256ELi14ELi224EEv26Group_norm_nhwc_fwd_params)
        /*00f0*/ 	.short	0x0380
        /*00f2*/ 	.short	0x00a0


	//----- nvinfo : EIATTR_SW_WAR
	.align		4
.L_1309:
        /*00f4*/ 	.byte	0x04, 0x36
        /*00f6*/ 	.short	(.L_1311 - .L_1310)
.L_1310:
        /*00f8*/ 	.word	0x00000008
.L_1311:


//--------------------- .nv.info._Z35group_norm_nhwc_fwd_one_pass_kernelI11Bf16IOBf16WLi512ELi14ELi224EEv26Group_norm_nhwc_fwd_params --------------------------
	.section	.nv.info._Z35group_norm_nhwc_fwd_one_pass_kernelI11Bf16IOBf16WLi512ELi14ELi224EEv26Group_norm_nhwc_fwd_params,"",@"SHT_CUDA_INFO"
	.sectionflags	@""
	.align	4


	//----- nvinfo : EIATTR_CUDA_API_VERSION
	.align		4
        /*0000*/ 	.byte	0x04, 0x37
        /*0002*/ 	.short	(.L_1313 - .L_1312)
.L_1312:
        /*0004*/ 	.word	0x00000082


	//----- nvinfo : EIATTR_KPARAM_INFO
	.align		4
.L_1313:
        /*0008*/ 	.byte	0x04, 0x17
        /*000a*/ 	.short	(.L_1315 - .L_1314)
.L_1314:
        /*000c*/ 	.word	0x00000000
        /*0010*/ 	.short	0x0000
        /*0012*/ 	.short	0x0000
        /*0014*/ 	.byte	0x00, 0xf0, 0x81, 0x02


	//----- nvinfo : EIATTR_SPARSE_MMA_MASK
	.align		4
.L_1315:
        /*0018*/ 	.byte	0x03, 0x50
        /*001a*/ 	.short	0x0000


	//----- nvinfo : EIATTR_MAXREG_COUNT
	.align		4
        /*001c*/ 	.byte	0x03, 0x1b
        /*001e*/ 	.short	0x00ff


	//----- nvinfo : EIATTR_NUM_BARRIERS
	.align		4
        /*0020*/ 	.byte	0x02, 0x4c
        /*0022*/ 	.byte	0x01
	.zero		1


	//----- nvinfo : EIATTR_MERCURY_ISA_VERSION
	.align		4
        /*0024*/ 	.byte	0x03, 0x5f
        /*0026*/ 	.short	0x0101


	//----- nvinfo : EIATTR_INT_WARP_WIDE_INSTR_OFFSETS
	.align		4
        /*0028*/ 	.byte	0x04, 0x31
        /*002a*/ 	.short	(.L_1317 - .L_1316)


	//   ....[0]....
.L_1316:
        /*002c*/ 	.word	0x00002420


	//   ....[1]....
        /*0030*/ 	.word	0x00002470


	//   ....[2]....
        /*0034*/ 	.word	0x00002500


	//   ....[3]....
        /*0038*/ 	.word	0x00002590


	//   ....[4]....
        /*003c*/ 	.word	0x00002640


	//   ....[5]....
        /*0040*/ 	.word	0x000026d0


	//   ....[6]....
        /*0044*/ 	.word	0x00002780


	//   ....[7]....
        /*0048*/ 	.word	0x00002800


	//   ....[8]....
        /*004c*/ 	.word	0x00002a40


	//   ....[9]....
        /*0050*/ 	.word	0x00002a60


	//   ....[10]....
        /*0054*/ 	.word	0x00002b60


	//   ....[11]....
        /*0058*/ 	.word	0x00002b80


	//   ....[12]....
        /*005c*/ 	.word	0x00002d60


	//   ....[13]....
        /*0060*/ 	.word	0x00002d80


	//----- nvinfo : EIATTR_COOP_GROUP_MASK_REGIDS
	.align		4
.L_1317:
        /*0064*/ 	.byte	0x04, 0x29
        /*0066*/ 	.short	(.L_1319 - .L_1318)


	//   ....[0]....
.L_1318:
        /*0068*/ 	.word	0xffffffff


	//   ....[1]....
        /*006c*/ 	.word	0xffffffff


	//   ....[2]....
        /*0070*/ 	.word	0xffffffff


	//   ....[3]....
        /*0074*/ 	.word	0xffffffff


	//   ....[4]....
        /*0078*/ 	.word	0xffffffff


	//   ....[5]....
        /*007c*/ 	.word	0xffffffff


	//   ....[6]....
        /*0080*/ 	.word	0xffffffff


	//   ....[7]....
        /*0084*/ 	.word	0xffffffff


	//   ....[8]....
        /*0088*/ 	.word	0xffffffff


	//   ....[9]....
        /*008c*/ 	.word	0xffffffff


	//----- nvinfo : EIATTR_COOP_GROUP_INSTR_OFFSETS
	.align		4
.L_1319:
        /*0090*/ 	.byte	0x04, 0x28
        /*0092*/ 	.short	(.L_1321 - .L_1320)


	//   ....[0]....
.L_1320:
        /*0094*/ 	.word	0x00001cd0


	//   ....[1]....
        /*0098*/ 	.word	0x00001ce0


	//   ....[2]....
        /*009c*/ 	.word	0x00001d20


	//   ....[3]....
        /*00a0*/ 	.word	0x00001d30


	//   ....[4]....
        /*00a4*/ 	.word	0x00001d70


	//   ....[5]....
        /*00a8*/ 	.word	0x00001d80


	//   ....[6]....
        /*00ac*/ 	.word	0x00001dc0


	//   ....[7]....
        /*00b0*/ 	.word	0x00001dd0


	//   ....[8]....
        /*00b4*/ 	.word	0x00001e50


	//   ....[9]....
        /*00b8*/ 	.word	0x00001e60


	//----- nvinfo : EIATTR_VRC_CTA_INIT_COUNT
	.align		4
.L_1321:
        /*00bc*/ 	.byte	0x02, 0x4a
	.zero		1
	.zero		1


	//----- nvinfo : EIATTR_EXIT_INSTR_OFFSETS
	.align		4
        /*00c0*/ 	.byte	0x04, 0x1c
        /*00c2*/ 	.short	(.L_1323 - .L_1322)


	//   ....[0]....
.L_1322:
        /*00c4*/ 	.word	0x00000070


	//   ....[1]....
        /*00c8*/ 	.word	0x00006cf0


	//----- nvinfo : EIATTR_MAX_THREADS
	.align		4
.L_1323:
        /*00cc*/ 	.byte	0x04, 0x05
        /*00ce*/ 	.short	(.L_1325 - .L_1324)
.L_1324:
        /*00d0*/ 	.word	0x000000e0
        /*00d4*/ 	.word	0x00000001
        /*00d8*/ 	.word	0x00000001


	//----- nvinfo : EIATTR_CRS_STACK_SIZE
	.align		4
.L_1325:
        /*00dc*/ 	.byte	0x04, 0x1e
        /*00de*/ 	.short	(.L_1327 - .L_1326)
.L_1326:
        /*00e0*/ 	.word	0x00000000


	//----- nvinfo : EIATTR_CBANK_PARAM_SIZE
	.align		4
.L_1327:
        /*00e4*/ 	.byte	0x03, 0x19
        /*00e6*/ 	.short	0x00a0


	//----- nvinfo : EIATTR_PARAM_CBANK
	.align		4
        /*00e8*/ 	.byte	0x04, 0x0a
        /*00ea*/ 	.short	(.L_1329 - .L_1328)
	.align		4
.L_1328:
        /*00ec*/ 	.word	index@(.nv.constant0._Z35group_norm_nhwc_fwd_one_pass_kernelI11Bf16IOBf16WLi512ELi14ELi224EEv26Group_norm_nhwc_fwd_params)
        /*00f0*/ 	.short	0x0380
        /*00f2*/ 	.short	0x00a0


	//----- nvinfo : EIATTR_SW_WAR
	.align		4
.L_1329:
        /*00f4*/ 	.byte	0x04, 0x36
        /*00f6*/ 	.short	(.L_1331 - .L_1330)
.L_1330:
        /*00f8*/ 	.word	0x00000008
.L_1331:


//--------------------- .nv.info._Z35group_norm_nhwc_fwd_one_pass_kernelI11Bf16IOFp16WLi64ELi14ELi224EEv26Group_norm_nhwc_fwd_params --------------------------
	.section	.nv.info._Z35group_norm_nhwc_fwd_one_pass_kernelI11Bf16IOFp16WLi64ELi14ELi224EEv26Group_norm_nhwc_fwd_params,"",@"SHT_CUDA_INFO"
	.sectionflags	@""
	.align	4


	//----- nvinfo : EIATTR_CUDA_API_VERSION
	.align		4
        /*0000*/ 	.byte	0x04, 0x37
        /*0002*/ 	.short	(.L_1333 - .L_1332)
.L_1332:
        /*0004*/ 	.word	0x00000082


	//----- nvinfo : EIATTR_KPARAM_INFO
	.align		4
.L_1333:
        /*0008*/ 	.byte	0x04, 0x17
        /*000a*/ 	.short	(.L_1335 - .L_1334)
.L_1334:
        /*000c*/ 	.word	0x00000000
        /*0010*/ 	.short	0x0000
        /*0012*/ 	.short	0x0000
        /*0014*/ 	.byte	0x00, 0xf0, 0x81, 0x02


	//----- nvinfo : EIATTR_SPARSE_MMA_MASK
	.align		4
.L_1335:
        /*0018*/ 	.byte	0x03, 0x50
        /*001a*/ 	.short	0x0000


	//----- nvinfo : EIATTR_MAXREG_COUNT
	.align		4
        /*001c*/ 	.byte	0x03, 0x1b
        /*001e*/ 	.short	0x00ff


	//----- nvinfo : EIATTR_NUM_BARRIERS
	.align		4
        /*0020*/ 	.byte	0x02, 0x4c
        /*0022*/ 	.byte	0x01
	.zero		1


	//----- nvinfo : EIATTR_MERCURY_ISA_VERSION
	.align		4
        /*0024*/ 	.byte	0x03, 0x5f
        /*0026*/ 	.short	0x0101


	//----- nvinfo : EIATTR_INT_WARP_WIDE_INSTR_OFFSETS
	.align		4
        /*0028*/ 	.byte	0x04, 0x31
        /*002a*/ 	.short	(.L_1337 - .L_1336)


	//   ....[0]....
.L_1336:
        /*002c*/ 	.word	0x00000f30


	//   ....[1]....
        /*0030*/ 	.word	0x00000f60


	//   ....[2]....
        /*0034*/ 	.word	0x00000f80


	//   ....[3]....
        /*0038*/ 	.word	0x00000fb0


	//   ....[4]....
        /*003c*/ 	.word	0x00001180


	//   ....[5]....
        /*0040*/ 	.word	0x000011e0


	//   ....[6]....
        /*0044*/ 	.word	0x00001210


	//   ....[7]....
        /*0048*/ 	.word	0x00001230


	//   ....[8]....
        /*004c*/ 	.word	0x000014e0


	//   ....[9]....
        /*0050*/ 	.word	0x000015c0


	//   ....[10]....
        /*0054*/ 	.word	0x000015d0


	//   ....[11]....
        /*0058*/ 	.word	0x000016b0


	//   ....[12]....
        /*005c*/ 	.word	0x00001820


	//   ....[13]....
        /*0060*/ 	.word	0x00001840


	//----- nvinfo : EIATTR_COOP_GROUP_MASK_REGIDS
	.align		4
.L_1337:
        /*0064*/ 	.byte	0x04, 0x29
        /*0066*/ 	.short	(.L_1339 - .L_1338)


	//   ....[0]....
.L_1338:
        /*0068*/ 	.word	0xffffffff


	//   ....[1]....
        /*006c*/ 	.word	0xffffffff


	//   ....[2]....
        /*0070*/ 	.word	0xffffffff


	//   ....[3]....
        /*0074*/ 	.word	0xffffffff


	//   ....[4]....
        /*0078*/ 	.word	0xffffffff


	//   ....[5]....
        /*007c*/ 	.word	0xffffffff


	//   ....[6]....
        /*0080*/ 	.word	0xffffffff


	//   ....[7]....
        /*0084*/ 	.word	0xffffffff


	//   ....[8]....
        /*0088*/ 	.word	0xffffffff


	//   ....[9]....
        /*008c*/ 	.word	0xffffffff


	//----- nvinfo : EIATTR_COOP_GROUP_INSTR_OFFSETS
	.align		4
.L_1339:
        /*0090*/ 	.byte	0x04, 0x28
        /*0092*/ 	.short	(.L_1341 - .L_1340)


	//   ....[0]....
.L_1340:
        /*0094*/ 	.word	0x000007c0


	//   ....[1]....
        /*0098*/ 	.word	0x000007d0


	//   ....[2]....
        /*009c*/ 	.word	0x00000800


	//   ....[3]....
        /*00a0*/ 	.word	0x00000820


	//   ....[4]....
        /*00a4*/ 	.word	0x00000850


	//   ....[5]....
        /*00a8*/ 	.word	0x00000870


	//   ....[6]....
        /*00ac*/ 	.word	0x000008a0


	//   ....[7]....
        /*00b0*/ 	.word	0x000008c0


	//   ....[8]....
        /*00b4*/ 	.word	0x00000910


	//   ....[9]....
        /*00b8*/ 	.word	0x00000920


	//----- nvinfo : EIATTR_VRC_CTA_INIT_COUNT
	.align		4
.L_1341:
        /*00bc*/ 	.byte	0x02, 0x4a
	.zero		1
	.zero		1


	//----- nvinfo : EIATTR_EXIT_INSTR_OFFSETS
	.align		4
        /*00c0*/ 	.byte	0x04, 0x1c
        /*00c2*/ 	.short	(.L_1343 - .L_1342)


	//   ....[0]....
.L_1342:
        /*00c4*/ 	.word	0x00000070


	//   ....[1]....
        /*00c8*/ 	.word	0x00002450


	//----- nvinfo : EIATTR_MAX_THREADS
	.align		4
.L_1343:
        /*00cc*/ 	.byte	0x04, 0x05
        /*00ce*/ 	.short	(.L_1345 - .L_1344)
.L_1344:
        /*00d0*/ 	.word	0x000000e0
        /*00d4*/ 	.word	0x00000001
        /*00d8*/ 	.word	0x00000001


	//----- nvinfo : EIATTR_CRS_STACK_SIZE
	.align		4
.L_1345:
        /*00dc*/ 	.byte	0x04, 0x1e
        /*00de*/ 	.short	(.L_1347 - .L_1346)
.L_1346:
        /*00e0*/ 	.word	0x00000000


	//----- nvinfo : EIATTR_CBANK_PARAM_SIZE
	.align		4
.L_1347:
        /*00e4*/ 	.byte	0x03, 0x19
        /*00e6*/ 	.short	0x00a0


	//----- nvinfo : EIATTR_PARAM_CBANK
	.align		4
        /*00e8*/ 	.byte	0x04, 0x0a
        /*00ea*/ 	.short	(.L_1349 - .L_1348)
	.align		4
.L_1348:
        /*00ec*/ 	.word	index@(.nv.constant0._Z35group_norm_nhwc_fwd_one_pass_kernelI11Bf16IOFp16WLi64ELi14ELi224EEv26Group_norm_nhwc_fwd_params)
        /*00f0*/ 	.short	0x0380
        /*00f2*/ 	.short	0x00a0


	//----- nvinfo : EIATTR_SW_WAR
	.align		4
.L_1349:
        /*00f4*/ 	.byte	0x04, 0x36
        /*00f6*/ 	.short	(.L_1351 - .L_1350)
.L_1350:
        /*00f8*/ 	.word	0x00000008
.L_1351:


//--------------------- .nv.info._Z35group_norm_nhwc_fwd_one_pass_kernelI11Bf16IOFp16WLi128ELi14ELi224EEv26Group_norm_nhwc_fwd_params --------------------------
	.section	.nv.info._Z35group_norm_nhwc_fwd_one_pass_kernelI11Bf16IOFp16WLi128ELi14ELi224EEv26Group_norm_nhwc_fwd_params,"",@"SHT_CUDA_INFO"
	.sectionflags	@""
	.align	4


	//----- nvinfo : EIATTR_CUDA_API_VERSION
	.align		4
        /*0000*/ 	.byte	0x04, 0x37
        /*0002*/ 	.short	(.L_1353 - .L_1352)
.L_1352:
        /*0004*/ 	.word	0x00000082


	//----- nvinfo : EIATTR_KPARAM_INFO
	.align		4
.L_1353:
        /*0008*/ 	.byte	0x04, 0x17
        /*000a*/ 	.short	(.L_1355 - .L_1354)
.L_1354:
        /*000c*/ 	.word	0x00000000
        /*0010*/ 	.short	0x0000
        /*0012*/ 	.short	0x0000
        /*0014*/ 	.byte	0x00, 0xf0, 0x81, 0x02


	//----- nvinfo : EIATTR_SPARSE_MMA_MASK
	.align		4
.L_1355:
        /*0018*/ 	.byte	0x03, 0x50
        /*001a*/ 	.short	0x0000


	//----- nvinfo : EIATTR_MAXREG_COUNT
	.align		4
        /*001c*/ 	.byte	0x03, 0x1b
        /*001e*/ 	.short	0x00ff


	//----- nvinfo : EIATTR_NUM_BARRIERS
	.align		4
        /*0020*/ 	.byte	0x02, 0x4c
        /*0022*/ 	.byte	0x01
	.zero		1


	//----- nvinfo : EIATTR_MERCURY_ISA_VERSION
	.align		4
        /*0024*/ 	.byte	0x03, 0x5f
        /*0026*/ 	.short	0x0101


	//----- nvinfo : EIATTR_INT_WARP_WIDE_INSTR_OFFSETS
	.align		4
        /*0028*/ 	.byte	0x04, 0x31
        /*002a*/ 	.short	(.L_1357 - .L_1356)


	//   ....[0]....
.L_1356:
        /*002c*/ 	.word	0x000012b0


	//   ....[1]....
        /*0030*/ 	.word	0x00001310


	//   ....[2]....
        /*0034*/ 	.word	0x000013a0


	//   ....[3]....
        /*0038*/ 	.word	0x00001450


	//   ....[4]....
        /*003c*/ 	.word	0x000014b0


	//   ....[5]....
        /*0040*/ 	.word	0x000015b0


	//   ....[6]....
        /*0044*/ 	.word	0x000015d0


	//   ....[7]....
        /*0048*/ 	.word	0x00001690


	//   ....[8]....
        /*004c*/ 	.word	0x000018b0


	//   ....[9]....
        /*0050*/ 	.word	0x000019a0


	//   ....[10]....
        /*0054*/ 	.word	0x000019b0


	//   ....[11]....
        /*0058*/ 	.word	0x000019d0


	//   ....[12]....
        /*005c*/ 	.word	0x00001c00


	//   ....[13]....
        /*0060*/ 	.word	0x00001c20


	//----- nvinfo : EIATTR_COOP_GROUP_MASK_REGIDS
	.align		4
.L_1357:
        /*0064*/ 	.byte	0x04, 0x29
        /*0066*/ 	.short	(.L_1359 - .L_1358)


	//   ....[0]....
.L_1358:
        /*0068*/ 	.word	0xffffffff


	//   ....[1]....
        /*006c*/ 	.word	0xffffffff


	//   ....[2]....
        /*0070*/ 	.word	0xffffffff


	//   ....[3]....
        /*0074*/ 	.word	0xffffffff


	//   ....[4]....
        /*0078*/ 	.word	0xffffffff


	//   ....[5]....
        /*007c*/ 	.word	0xffffffff


	//   ....[6]....
        /*0080*/ 	.word	0xffffffff


	//   ....[7]....
        /*0084*/ 	.word	0xffffffff


	//   ....[8]....
        /*0088*/ 	.word	0xffffffff


	//   ....[9]....
        /*008c*/ 	.word	0xffffffff


	//----- nvinfo : EIATTR_COOP_GROUP_INSTR_OFFSETS
	.align		4
.L_1359:
        /*0090*/ 	.byte	0x04, 0x28
        /*0092*/ 	.short	(.L_1361 - .L_1360)


	//   ....[0]....
.L_1360:
        /*0094*/ 	.word	0x00000ba0


	//   ....[1]....
        /*0098*/ 	.word	0x00000bb0


	//   ....[2]....
        /*009c*/ 	.word	0x00000be0


	//   ....[3]....
        /*00a0*/ 	.word	0x00000bf0


	//   ....[4]....
        /*00a4*/ 	.word	0x00000c30


	//   ....[5]....
        /*00a8*/ 	.word	0x00000c40


	//   ....[6]....
        /*00ac*/ 	.word	0x00000c80


	//   ....[7]....
        /*00b0*/ 	.word	0x00000c90


	//   ....[8]....
        /*00b4*/ 	.word	0x00000cf0


	//   ....[9]....
        /*00b8*/ 	.word	0x00000d00


	//----- nvinfo : EIATTR_VRC_CTA_INIT_COUNT
	.align		4
.L_1361:
        /*00bc*/ 	.byte	0x02, 0x4a
	.zero		1
	.zero		1


	//----- nvinfo : EIATTR_EXIT_INSTR_OFFSETS
	.align		4
        /*00c0*/ 	.byte	0x04, 0x1c
        /*00c2*/ 	.short	(.L_1363 - .L_1362)


	//   ....[0]....
.L_1362:
        /*00c4*/ 	.word	0x00000070


	//   ....[1]....
        /*00c8*/ 	.word	0x00002f60


	//----- nvinfo : EIATTR_MAX_THREADS
	.align		4
.L_1363:
        /*00cc*/ 	.byte	0x04, 0x05
        /*00ce*/ 	.short	(.L_1365 - .L_1364)
.L_1364:
        /*00d0*/ 	.word	0x000000e0
        /*00d4*/ 	.word	0x00000001
        /*00d8*/ 	.word	0x00000001


	//----- nvinfo : EIATTR_CRS_STACK_SIZE
	.align		4
.L_1365:
        /*00dc*/ 	.byte	0x04, 0x1e
        /*00de*/ 	.short	(.L_1367 - .L_1366)
.L_1366:
        /*00e0*/ 	.word	0x00000000


	//----- nvinfo : EIATTR_CBANK_PARAM_SIZE
	.align		4
.L_1367:
        /*00e4*/ 	.byte	0x03, 0x19
        /*00e6*/ 	.short	0x00a0


	//----- nvinfo : EIATTR_PARAM_CBANK
	.align		4
        /*00e8*/ 	.byte	0x04, 0x0a
        /*00ea*/ 	.short	(.L_1369 - .L_1368)
	.align		4
.L_1368:
        /*00ec*/ 	.word	index@(.nv.constant0._Z35group_norm_nhwc_fwd_one_pass_kernelI11Bf16IOFp16WLi128ELi14ELi224EEv26Group_norm_nhwc_fwd_params)
        /*00f0*/ 	.short	0x0380
        /*00f2*/ 	.short	0x00a0


	//----- nvinfo : EIATTR_SW_WAR
	.align		4
.L_1369:
        /*00f4*/ 	.byte	0x04, 0x36
        /*00f6*/ 	.short	(.L_1371 - .L_1370)
.L_1370:
        /*00f8*/ 	.word	0x00000008
.L_1371:


//--------------------- .nv.info._Z35group_norm_nhwc_fwd_one_pass_kernelI11Bf16IOFp16WLi256ELi14ELi224EEv26Group_norm_nhwc_fwd_params --------------------------
	.section	.nv.info._Z35group_norm_nhwc_fwd_one_pass_kernelI11Bf16IOFp16WLi256ELi14ELi224EEv26Group_norm_nhwc_fwd_params,"",@"SHT_CUDA_INFO"
	.sectionflags	@""
	.align	4


	//----- nvinfo : EIATTR_CUDA_API_VERSION
	.align		4
        /*0000*/ 	.byte	0x04, 0x37
        /*0002*/ 	.short	(.L_1373 - .L_1372)
.L_1372:
        /*0004*/ 	.word	0x00000082


	//----- nvinfo : EIATTR_KPARAM_INFO
	.align		4
.L_1373:
        /*0008*/ 	.byte	0x04, 0x17
        /*000a*/ 	.short	(.L_1375 - .L_1374)
.L_1374:
        /*000c*/ 	.word	0x00000000
        /*0010*/ 	.short	0x0000
        /*0012*/ 	.short	0x0000
        /*0014*/ 	.byte	0x00, 0xf0, 0x81, 0x02


	//----- nvinfo : EIATTR_SPARSE_MMA_MASK
	.align		4
.L_1375:
        /*0018*/ 	.byte	0x03, 0x50
        /*001a*/ 	.short	0x0000


	//----- nvinfo : EIATTR_MAXREG_COUNT
	.align		4
        /*001c*/ 	.byte	0x03, 0x1b
        /*001e*/ 	.short	0x00ff


	//----- nvinfo : EIATTR_NUM_BARRIERS
	.align		4
        /*0020*/ 	.byte	0x02, 0x4c
        /*0022*/ 	.byte	0x01
	.zero		1


	//----- nvinfo : EIATTR_MERCURY_ISA_VERSION
	.align		4
        /*0024*/ 	.byte	0x03, 0x5f
        /*0026*/ 	.short	0x0101


	//----- nvinfo : EIATTR_INT_WARP_WIDE_INSTR_OFFSETS
	.align		4
        /*0028*/ 	.byte	0x04, 0x31
        /*002a*/ 	.short	(.L_1377 - .L_1376)


	//   ....[0]....
.L_1376:
        /*002c*/ 	.word	0x00001820


	//   ....[1]....
        /*0030*/ 	.word	0x000018a0


	//   ....[2]....
        /*0034*/ 	.word	0x00001940


	//   ....[3]....
        /*0038*/ 	.word	0x000019e0


	//   ....[4]....
        /*003c*/ 	.word	0x00001a80


	//   ....[5]....
        /*0040*/ 	.word	0x00001b20


	//   ....[6]....
        /*0044*/ 	.word	0x00001bc0


	//   ....[7]....
        /*0048*/ 	.word	0x00001c60


	//   ....[8]....
        /*004c*/ 	.word	0x00001e60


	//   ....[9]....
        /*0050*/ 	.word	0x00001ec0


	//   ....[10]....
        /*0054*/ 	.word	0x00001f60


	//   ....[11]....
        /*0058*/ 	.word	0x00002000


	//   ....[12]....
        /*005c*/ 	.word	0x00002180


	//   ....[13]....
        /*0060*/ 	.word	0x000021b0


	//----- nvinfo : EIATTR_COOP_GROUP_MASK_REGIDS
	.align		4
.L_1377:
        /*0064*/ 	.byte	0x04, 0x29
        /*0066*/ 	.short	(.L_1379 - .L_1378)


	//   ....[0]....
.L_1378:
        /*0068*/ 	.word	0xffffffff


	//   ....[1]....
        /*006c*/ 	.word	0xffffffff


	//   ....[2]....
        /*0070*/ 	.word	0xffffffff


	//   ....[3]....
        /*0074*/ 	.word	0xffffffff


	//   ....[4]....
        /*0078*/ 	.word	0xffffffff


	//   ....[5]....
        /*007c*/ 	.word	0xffffffff


	//   ....[6]....
        /*0080*/ 	.word	0xffffffff


	//   ....[7]....
        /*0084*/ 	.word	0xffffffff


	//   ....[8]....
        /*0088*/ 	.word	0xffffffff


	//   ....[9]....
        /*008c*/ 	.word	0xffffffff


	//----- nvinfo : EIATTR_COOP_GROUP_INSTR_OFFSETS
	.align		4
.L_1379:
        /*0090*/ 	.byte	0x04, 0x28
        /*0092*/ 	.short	(.L_1381 - .L_1380)


	//   ....[0]....
.L_1380:
        /*0094*/ 	.word	0x000010f0


	//   ....[1]....
        /*0098*/ 	.word	0x00001100


	//   ....[2]....
        /*009c*/ 	.word	0x00001130


	//   ....[3]....
        /*00a0*/ 	.word	0x00001140


	//   ....[4]....
        /*00a4*/ 	.word	0x00001180


	//   ....[5]....
        /*00a8*/ 	.word	0x00001190


	//   ....[6]....
        /*00ac*/ 	.word	0x000011d0


	//   ....[7]....
        /*00b0*/ 	.word	0x000011e0


	//   ....[8]....
        /*00b4*/ 	.word	0x00001260


	//   ....[9]....
        /*00b8*/ 	.word	0x00001270


	//----- nvinfo : EIATTR_VRC_CTA_INIT_COUNT
	.align		4
.L_1381:
        /*00bc*/ 	.byte	0x02, 0x4a
	.zero		1
	.zero		1


	//----- nvinfo : EIATTR_EXIT_INSTR_OFFSETS
	.align		4
        /*00c0*/ 	.byte	0x04, 0x1c
        /*00c2*/ 	.short	(.L_1383 - .L_1382)


	//   ....[0]....
.L_1382:
        /*00c4*/ 	.word	0x00000070


	//   ....[1]....
        /*00c8*/ 	.word	0x00004410


	//----- nvinfo : EIATTR_MAX_THREADS
	.align		4
.L_1383:
        /*00cc*/ 	.byte	0x04, 0x05
        /*00ce*/ 	.short	(.L_1385 - .L_1384)
.L_1384:
        /*00d0*/ 	.word	0x000000e0
        /*00d4*/ 	.word	0x00000001
        /*00d8*/ 	.word	0x00000001


	//----- nvinfo : EIATTR_CRS_STACK_SIZE
	.align		4
.L_1385:
        /*00dc*/ 	.byte	0x04, 0x1e
        /*00de*/ 	.short	(.L_1387 - .L_1386)
.L_1386:
        /*00e0*/ 	.word	0x00000000


	//----- nvinfo : EIATTR_CBANK_PARAM_SIZE
	.align		4
.L_1387:
        /*00e4*/ 	.byte	0x03, 0x19
        /*00e6*/ 	.short	0x00a0


	//----- nvinfo : EIATTR_PARAM_CBANK
	.align		4
        /*00e8*/ 	.byte	0x04, 0x0a
        /*00ea*/ 	.short	(.L_1389 - .L_1388)
	.align		4
.L_1388:
        /*00ec*/ 	.word	index@(.nv.constant0._Z35group_norm_nhwc_fwd_one_pass_kernelI11Bf16IOFp16WLi256ELi14ELi224EEv26Group_norm_nhwc_fwd_params)
        /*00f0*/ 	.short	0x0380
        /*00f2*/ 	.short	0x00a0


	//----- nvinfo : EIATTR_SW_WAR
	.align		4
.L_1389:
        /*00f4*/ 	.byte	0x04, 0x36
        /*00f6*/ 	.short	(.L_1391 - .L_1390)
.L_1390:
        /*00f8*/ 	.word	0x00000008
.L_1391:


//--------------------- .nv.info._Z35group_norm_nhwc_fwd_one_pass_kernelI11Bf16IOFp16WLi512ELi14ELi224EEv26Group_norm_nhwc_fwd_params --------------------------
	.section	.nv.info._Z35group_norm_nhwc_fwd_one_pass_kernelI11Bf16IOFp16WLi512ELi14ELi224EEv26Group_norm_nhwc_fwd_params,"",@"SHT_CUDA_INFO"
	.sectionflags	@""
	.align	4


	//----- nvinfo : EIATTR_CUDA_API_VERSION
	.align		4
        /*0000*/ 	.byte	0x04, 0x37
        /*0002*/ 	.short	(.L_1393 - .L_1392)
.L_1392:
        /*0004*/ 	.word	0x00000082


	//----- nvinfo : EIATTR_KPARAM_INFO
	.align		4
.L_1393:
        /*0008*/ 	.byte	0x04, 0x17
        /*000a*/ 	.short	(.L_1395 - .L_1394)
.L_1394:
        /*000c*/ 	.word	0x00000000
        /*0010*/ 	.short	0x0000
        /*0012*/ 	.short	0x0000
        /*0014*/ 	.byte	0x00, 0xf0, 0x81, 0x02


	//----- nvinfo : EIATTR_SPARSE_MMA_MASK
	.align		4
.L_1395:
        /*0018*/ 	.byte	0x03, 0x50
        /*001a*/ 	.short	0x0000


	//----- nvinfo : EIATTR_MAXREG_COUNT
	.align		4
        /*001c*/ 	.byte	0x03, 0x1b
        /*001e*/ 	.short	0x00ff


	//----- nvinfo : EIATTR_NUM_BARRIERS
	.align		4
        /*0020*/ 	.byte	0x02, 0x4c
        /*0022*/ 	.byte	0x01
	.zero		1


	//----- nvinfo : EIATTR_MERCURY_ISA_VERSION
	.align		4
        /*0024*/ 	.byte	0x03, 0x5f
        /*0026*/ 	.short	0x0101


	//----- nvinfo : EIATTR_INT_WARP_WIDE_INSTR_OFFSETS
	.align		4
        /*0028*/ 	.byte	0x04, 0x31
        /*002a*/ 	.short	(.L_1397 - .L_1396)


	//   ....[0]....
.L_1396:
        /*002c*/ 	.word	0x00002420


	//   ....[1]....
        /*0030*/ 	.word	0x00002470


	//   ....[2]....
        /*0034*/ 	.word	0x00002500


	//   ....[3]....
        /*0038*/ 	.word	0x00002590


	//   ....[4]....
        /*003c*/ 	.word	0x00002640


	//   ....[5]....
        /*0040*/ 	.word	0x000026d0


	//   ....[6]....
        /*0044*/ 	.word	0x00002780


	//   ....[7]....
        /*0048*/ 	.word	0x00002800


	//   ....[8]....
        /*004c*/ 	.word	0x00002a40


	//   ....[9]....
        /*0050*/ 	.word	0x00002a60


	//   ....[10]....
        /*0054*/ 	.word	0x00002b60


	//   ....[11]....
        /*0058*/ 	.word	0x00002b80


	//   ....[12]....
        /*005c*/ 	.word	0x00002d60


	//   ....[13]....
        /*0060*/ 	.word	0x00002d80


	//----- nvinfo : EIATTR_COOP_GROUP_MASK_REGIDS
	.align		4
.L_1397:
        /*0064*/ 	.byte	0x04, 0x29
        /*0066*/ 	.short	(.L_1399 - .L_1398)


	//   ....[0]....
.L_1398:
        /*0068*/ 	.word	0xffffffff


	//   ....[1]....
        /*006c*/ 	.word	0xffffffff


	//   ....[2]....
        /*0070*/ 	.word	0xffffffff


	//   ....[3]....
        /*0074*/ 	.word	0xffffffff


	//   ....[4]....
        /*0078*/ 	.word	0xffffffff


	//   ....[5]....
        /*007c*/ 	.word	0xffffffff


	//   ....[6]....
        /*0080*/ 	.word	0xffffffff


	//   ....[7]....
        /*0084*/ 	.word	0xffffffff


	//   ....[8]....
        /*0088*/ 	.word	0xffffffff


	//   ....[9]....
        /*008c*/ 	.word	0xffffffff


	//----- nvinfo : EIATTR_COOP_GROUP_INSTR_OFFSETS
	.align		4
.L_1399:
        /*0090*/ 	.byte	0x04, 0x28
        /*0092*/ 	.short	(.L_1401 - .L_1400)


	//   ....[0]....
.L_1400:
        /*0094*/ 	.word	0x00001cd0


	//   ....[1]....
        /*0098*/ 	.word	0x00001ce0


	//   ....[2]....
        /*009c*/ 	.word	0x00001d20


	//   ....[3]....
        /*00a0*/ 	.word	0x00001d30


	//   ....[4]....
        /*00a4*/ 	.word	0x00001d70


	//   ....[5]....
        /*00a8*/ 	.word	0x00001d80


	//   ....[6]....
        /*00ac*/ 	.word	0x00001dc0


	//   ....[7]....
        /*00b0*/ 	.word	0x00001dd0


	//   ....[8]....
        /*00b4*/ 	.word	0x00001e50


	//   ....[9]....
        /*00b8*/ 	.word	0x00001e60


	//----- nvinfo : EIATTR_VRC_CTA_INIT_COUNT
	.align		4
.L_1401:
        /*00bc*/ 	.byte	0x02, 0x4a
	.zero		1
	.zero		1


	//----- nvinfo : EIATTR_EXIT_INSTR_OFFSETS
	.align		4
        /*00c0*/ 	.byte	0x04, 0x1c
        /*00c2*/ 	.short	(.L_1403 - .L_1402)


	//   ....[0]....
.L_1402:
        /*00c4*/ 	.word	0x00000070


	//   ....[1]....
        /*00c8*/ 	.word	0x00006cf0


	//----- nvinfo : EIATTR_MAX_THREADS
	.align		4
.L_1403:
        /*00cc*/ 	.byte	0x04, 0x05
        /*00ce*/ 	.short	(.L_1405 - .L_1404)
.L_1404:
        /*00d0*/ 	.word	0x000000e0
        /*00d4*/ 	.word	0x00000001
        /*00d8*/ 	.word	0x00000001


	//----- nvinfo : EIATTR_CRS_STACK_SIZE
	.align		4
.L_1405:
        /*00dc*/ 	.byte	0x04, 0x1e
        /*00de*/ 	.short	(.L_1407 - .L_1406)
.L_1406:
        /*00e0*/ 	.word	0x00000000


	//----- nvinfo : EIATTR_CBANK_PARAM_SIZE
	.align		4
.L_1407:
        /*00e4*/ 	.byte	0x03, 0x19
        /*00e6*/ 	.short	0x00a0


	//----- nvinfo : EIATTR_PARAM_CBANK
	.align		4
        /*00e8*/ 	.byte	0x04, 0x0a
        /*00ea*/ 	.short	(.L_1409 - .L_1408)
	.align		4
.L_1408:
        /*00ec*/ 	.word	index@(.nv.constant0._Z35group_norm_nhwc_fwd_one_pass_kernelI11Bf16IOFp16WLi512ELi14ELi224EEv26Group_norm_nhwc_fwd_params)
        /*00f0*/ 	.short	0x0380
        /*00f2*/ 	.short	0x00a0


	//----- nvinfo : EIATTR_SW_WAR
	.align		4
.L_1409:
        /*00f4*/ 	.byte	0x04, 0x36
        /*00f6*/ 	.short	(.L_1411 - .L_1410)
.L_1410:
        /*00f8*/ 	.word	0x00000008
.L_1411:


//--------------------- .nv.info._Z35group_norm_nhwc_fwd_one_pass_kernelI11Fp16IOFp32WLi64ELi14ELi224EEv26Group_norm_nhwc_fwd_params --------------------------
	.section	.nv.info._Z35group_norm_nhwc_fwd_one_pass_kernelI11Fp16IOFp32WLi64ELi14ELi224EEv26Group_norm_nhwc_fwd_params,"",@"SHT_CUDA_INFO"
	.sectionflags	@""
	.align	4


	//----- nvinfo : EIATTR_CUDA_API_VERSION
	.align		4
        /*0000*/ 	.byte	0x04, 0x37
        /*0002*/ 	.short	(.L_1413 - .L_1412)
.L_1412:
        /*0004*/ 	.word	0x00000082


	//----- nvinfo : EIATTR_KPARAM_INFO
	.align		4
.L_1413:
        /*0008*/ 	.byte	0x04, 0x17
        /*000a*/ 	.short	(.L_1415 - .L_1414)
.L_1414:
        /*000c*/ 	.word	0x00000000
        /*0010*/ 	.short	0x0000
        /*0012*/ 	.short	0x0000
        /*0014*/ 	.byte	0x00, 0xf0, 0x81, 0x02


	//----- nvinfo : EIATTR_SPARSE_MMA_MASK
	.align		4
.L_1415:
        /*0018*/ 	.byte	0x03, 0x50
        /*001a*/ 	.short	0x0000


	//----- nvinfo : EIATTR_MAXREG_COUNT
	.align		4
        /*001c*/ 	.byte	0x03, 0x1b
        /*001e*/ 	.short	0x00ff


	//----- nvinfo : EIATTR_NUM_BARRIERS
	.align		4
        /*0020*/ 	.byte	0x02, 0x4c
        /*0022*/ 	.byte	0x01
	.zero		1


	//----- nvinfo : EIATTR_MERCURY_ISA_VERSION
	.align		4
        /*0024*/ 	.byte	0x03, 0x5f
        /*0026*/ 	.short	0x0101


	//----- nvinfo : EIATTR_INT_WARP_WIDE_INSTR_OFFSETS
	.align		4
        /*0028*/ 	.byte	0x04, 0x31
        /*002a*/ 	.short	(.L_1417 - .L_1416)


	//   ....[0]....
.L_1416:
        /*002c*/ 	.word	0x00000f00


	//   ....[1]....
        /*0030*/ 	.word	0x00000f40


	//   ....[2]....
        /*0034*/ 	.word	0x00000f70


	//   ....[3]....
        /*0038*/ 	.word	0x00000f90


	//   ....[4]....
        /*003c*/ 	.word	0x00001160


	//   ....[5]....
        /*0040*/ 	.word	0x000011c0


	//   ....[6]....
        /*0044*/ 	.word	0x00001200


	//   ....[7]....
        /*0048*/ 	.word	0x00001210


	//   ....[8]....
        /*004c*/ 	.word	0x000014c0


	//   ....[9]....
        /*0050*/ 	.word	0x000015a0


	//   ....[10]....
        /*0054*/ 	.word	0x000015b0


	//   ....[11]....
        /*0058*/ 	.word	0x00001690


	//   ....[12]....
        /*005c*/ 	.word	0x00001800


	//   ....[13]....
        /*0060*/ 	.word	0x00001820


	//----- nvinfo : EIATTR_COOP_GROUP_MASK_REGIDS
	.align		4
.L_1417:
        /*0064*/ 	.byte	0x04, 0x29
        /*0066*/ 	.short	(.L_1419 - .L_1418)


	//   ....[0]....
.L_1418:
        /*0068*/ 	.word	0xffffffff


	//   ....[1]....
        /*006c*/ 	.word	0xffffffff


	//   ....[2]....
        /*0070*/ 	.word	0xffffffff


	//   ....[3]....
        /*0074*/ 	.word	0xffffffff


	//   ....[4]....
        /*0078*/ 	.word	0xffffffff


	//   ....[5]....
        /*007c*/ 	.word	0xffffffff


	//   ....[6]....
        /*0080*/ 	.word	0xffffffff


	//   ....[7]....
        /*0084*/ 	.word	0xffffffff


	//   ....[8]....
        /*0088*/ 	.word	0xffffffff


	//   ....[9]....
        /*008c*/ 	.word	0xffffffff


	//----- nvinfo : EIATTR_COOP_GROUP_INSTR_OFFSETS
	.align		4
.L_1419:
        /*0090*/ 	.byte	0x04, 0x28
        /*0092*/ 	.short	(.L_1421 - .L_1420)


	//   ....[0]....
.L_1420:
        /*0094*/ 	.word	0x000007a0


	//   ....[1]....
        /*0098*/ 	.word	0x000007b0


	//   ....[2]....
        /*009c*/ 	.word	0x000007e0


	//   ....[3]....
        /*00a0*/ 	.word	0x00000800


	//   ....[4]....
        /*00a4*/ 	.word	0x00000830


	//   ....[5]....
        /*00a8*/ 	.word	0x00000850


	//   ....[6]....
        /*00ac*/ 	.word	0x00000880


	//   ....[7]....
        /*00b0*/ 	.word	0x000008a0


	//   ....[8]....
        /*00b4*/ 	.word	0x000008f0


	//   ....[9]....
        /*00b8*/ 	.word	0x00000900


	//----- nvinfo : EIATTR_VRC_CTA_INIT_COUNT
	.align		4
.L_1421:
        /*00bc*/ 	.byte	0x02, 0x4a
	.zero		1
	.zero		1


	//----- nvinfo : EIATTR_EXIT_INSTR_OFFSETS
	.align		4
        /*00c0*/ 	.byte	0x04, 0x1c
        /*00c2*/ 	.short	(.L_1423 - .L_1422)


	//   ....[0]....
.L_1422:
        /*00c4*/ 	.word	0x00000070


	//   ....[1]....
        /*00c8*/ 	.word	0x000023e0


	//----- nvinfo : EIATTR_MAX_THREADS
	.align		4
.L_1423:
        /*00cc*/ 	.byte	0x04, 0x05
        /*00ce*/ 	.short	(.L_1425 - .L_1424)
.L_1424:
        /*00d0*/ 	.word	0x000000e0
        /*00d4*/ 	.word	0x00000001
        /*00d8*/ 	.word	0x00000001


	//----- nvinfo : EIATTR_CRS_STACK_SIZE
	.align		4
.L_1425:
        /*00dc*/ 	.byte	0x04, 0x1e
        /*00de*/ 	.short	(.L_1427 - .L_1426)
.L_1426:
        /*00e0*/ 	.word	0x00000000


	//----- nvinfo : EIATTR_CBANK_PARAM_SIZE
	.align		4
.L_1427:
        /*00e4*/ 	.byte	0x03, 0x19
        /*00e6*/ 	.short	0x00a0


	//----- nvinfo : EIATTR_PARAM_CBANK
	.align		4
        /*00e8*/ 	.byte	0x04, 0x0a
        /*00ea*/ 	.short	(.L_1429 - .L_1428)
	.align		4
.L_1428:
        /*00ec*/ 	.word	index@(.nv.constant0._Z35group_norm_nhwc_fwd_one_pass_kernelI11Fp16IOFp32WLi64ELi14ELi224EEv26Group_norm_nhwc_fwd_params)
        /*00f0*/ 	.short	0x0380
        /*00f2*/ 	.short	0x00a0


	//----- nvinfo : EIATTR_SW_WAR
	.align		4
.L_1429:
        /*00f4*/ 	.byte	0x04, 0x36
        /*00f6*/ 	.short	(.L_1431 - .L_1430)
.L_1430:
        /*00f8*/ 	.word	0x00000008
.L_1431:


//--------------------- .nv.info._Z35group_norm_nhwc_fwd_one_pass_kernelI11Fp16IOFp32WLi128ELi14ELi224EEv26Group_norm_nhwc_fwd_params --------------------------
	.section	.nv.info._Z35group_norm_nhwc_fwd_one_pass_kernelI11Fp16IOFp32WLi128ELi14ELi224EEv26Group_norm_nhwc_fwd_params,"",@"SHT_CUDA_INFO"
	.sectionflags	@""
	.align	4


	//----- nvinfo : EIATTR_CUDA_API_VERSION
	.align		4
        /*0000*/ 	.byte	0x04, 0x37
        /*0002*/ 	.short	(.L_1433 - .L_1432)
.L_1432:
        /*0004*/ 	.word	0x00000082


	//----- nvinfo : EIATTR_KPARAM_INFO
	.align		4
.L_1433:
        /*0008*/ 	.byte	0x04, 0x17
        /*000a*/ 	.short	(.L_1435 - .L_1434)
.L_1434:
        /*000c*/ 	.word	0x00000000
        /*0010*/ 	.short	0x0000
        /*0012*/ 	.short	0x0000
        /*0014*/ 	.byte	0x00, 0xf0, 0x81, 0x02


	//----- nvinfo : EIATTR_SPARSE_MMA_MASK
	.align		4
.L_1435:
        /*0018*/ 	.byte	0x03, 0x50
        /*001a*/ 	.short	0x0000


	//----- nvinfo : EIATTR_MAXREG_COUNT
	.align		4
        /*001c*/ 	.byte	0x03, 0x1b
        /*001e*/ 	.short	0x00ff


	//----- nvinfo : EIATTR_NUM_BARRIERS
	.align		4
        /*0020*/ 	.byte	0x02, 0x4c
        /*0022*/ 	.byte	0x01
	.zero		1


	//----- nvinfo : EIATTR_MERCURY_ISA_VERSION
	.align		4
        /*0024*/ 	.byte	0x03, 0x5f
        /*0026*/ 	.short	0x0101


	//----- nvinfo : EIATTR_INT_WARP_WIDE_INSTR_OFFSETS
	.align		4
        /*0028*/ 	.byte	0x04, 0x31
        /*002a*/ 	.short	(.L_1437 - .L_1436)


	//   ....[0]....
.L_1436:
        /*002c*/ 	.word	0x00001280


	//   ....[1]....
        /*0030*/ 	.word	0x000012e0


	//   ....[2]....
        /*0034*/ 	.word	0x00001370


	//   ....[3]....
        /*0038*/ 	.word	0x00001420


	//   ....[4]....
        /*003c*/ 	.word	0x00001480


	//   ....[5]....
        /*0040*/ 	.word	0x00001580


	//   ....[6]....
        /*0044*/ 	.word	0x000015a0


	//   ....[7]....
        /*0048*/ 	.word	0x00001660


	//   ....[8]....
        /*004c*/ 	.word	0x00001880


	//   ....[9]....
        /*0050*/ 	.word	0x00001970


	//   ....[10]....
        /*0054*/ 	.word	0x00001980


	//   ....[11]....
        /*0058*/ 	.word	0x000019a0


	//   ....[12]....
        /*005c*/ 	.word	0x00001bd0


	//   ....[13]....
        /*0060*/ 	.word	0x00001bf0


	//----- nvinfo : EIATTR_COOP_GROUP_MASK_REGIDS
	.align		4
.L_1437:
        /*0064*/ 	.byte	0x04, 0x29
        /*0066*/ 	.short	(.L_1439 - .L_1438)


	//   ....[0]....
.L_1438:
        /*0068*/ 	.word	0xffffffff


	//   ....[1]....
        /*006c*/ 	.word	0xffffffff


	//   ....[2]....
        /*0070*/ 	.word	0xffffffff


	//   ....[3]....
        /*0074*/ 	.word	0xffffffff


	//   ....[4]....
        /*0078*/ 	.word	0xffffffff


	//   ....[5]....
        /*007c*/ 	.word	0xffffffff


	//   ....[6]....
        /*0080*/ 	.word	0xffffffff


	//   ....[7]....
        /*0084*/ 	.word	0xffffffff


	//   ....[8]....
        /*0088*/ 	.word	0xffffffff


	//   ....[9]....
        /*008c*/ 	.word	0xffffffff


	//----- nvinfo : EIATTR_COOP_GROUP_INSTR_OFFSETS
	.align		4
.L_1439:
        /*0090*/ 	.byte	0x04, 0x28
        /*0092*/ 	.short	(.L_1441 - .L_1440)


	//   ....[0]....
.L_1440:
        /*0094*/ 	.word	0x00000b70


	//   ....[1]....
        /*0098*/ 	.word	0x00000b80


	//   ....[2]....
        /*009c*/ 	.word	0x00000bb0


	//   ....[3]....
        /*00a0*/ 	.word	0x00000bc0


	//   ....[4]....
        /*00a4*/ 	.word	0x00000c00


	//   ....[5]....
        /*00a8*/ 	.word	0x00000c10


	//   ....[6]....
        /*00ac*/ 	.word	0x00000c50


	//   ....[7]....
        /*00b0*/ 	.word	0x00000c60


	//   ....[8]....
        /*00b4*/ 	.word	0x00000cc0


	//   ....[9]....
        /*00b8*/ 	.word	0x00000cd0


	//----- nvinfo : EIATTR_VRC_CTA_INIT_COUNT
	.align		4
.L_1441:
        /*00bc*/ 	.byte	0x02, 0x4a
	.zero		1
	.zero		1


	//----- nvinfo : EIATTR_EXIT_INSTR_OFFSETS
	.align		4
        /*00c0*/ 	.byte	0x04, 0x1c
        /*00c2*/ 	.short	(.L_1443 - .L_1442)


	//   ....[0]....
.L_1442:
        /*00c4*/ 	.word	0x00000070


	//   ....[1]....
        /*00c8*/ 	.word	0x00002ed0


	//----- nvinfo : EIATTR_MAX_THREADS
	.align		4
.L_1443:
        /*00cc*/ 	.byte	0x04, 0x05
        /*00ce*/ 	.short	(.L_1445 - .L_1444)
.L_1444:
        /*00d0*/ 	.word	0x000000e0
        /*00d4*/ 	.word	0x00000001
        /*00d8*/ 	.word	0x00000001


	//----- nvinfo : EIATTR_CRS_STACK_SIZE
	.align		4
.L_1445:
        /*00dc*/ 	.byte	0x04, 0x1e
        /*00de*/ 	.short	(.L_1447 - .L_1446)
.L_1446:
        /*00e0*/ 	.word	0x00000000


	//----- nvinfo : EIATTR_CBANK_PARAM_SIZE
	.align		4
.L_1447:
        /*00e4*/ 	.byte	0x03, 0x19
        /*00e6*/ 	.short	0x00a0


	//----- nvinfo : EIATTR_PARAM_CBANK
	.align		4
        /*00e8*/ 	.byte	0x04, 0x0a
        /*00ea*/ 	.short	(.L_1449 - .L_1448)
	.align		4
.L_1448:
        /*00ec*/ 	.word	index@(.nv.constant0._Z35group_norm_nhwc_fwd_one_pass_kernelI11Fp16IOFp32WLi128ELi14ELi224EEv26Group_norm_nhwc_fwd_params)
        /*00f0*/ 	.short	0x0380
        /*00f2*/ 	.short	0x00a0


	//----- nvinfo : EIATTR_SW_WAR
	.align		4
.L_1449:
        /*00f4*/ 	.byte	0x04, 0x36
        /*00f6*/ 	.short	(.L_1451 - .L_1450)
.L_1450:
        /*00f8*/ 	.word	0x00000008
.L_1451:


//--------------------- .nv.info._Z35group_norm_nhwc_fwd_one_pass_kernelI11Fp16IOFp32WLi256ELi14ELi224EEv26Group_norm_nhwc_fwd_params --------------------------
	.section	.nv.info._Z35group_norm_nhwc_fwd_one_pass_kernelI11Fp16IOFp32WLi256ELi14ELi224EEv26Group_norm_nhwc_fwd_params,"",@"SHT_CUDA_INFO"
	.sectionflags	@""
	.align	4


	//----- nvinfo : EIATTR_CUDA_API_VERSION
	.align		4
        /*0000*/ 	.byte	0x04, 0x37
        /*0002*/ 	.short	(.L_1453 - .L_1452)
.L_1452:
        /*0004*/ 	.word	0x00000082


	//----- nvinfo : EIATTR_KPARAM_INFO
	.align		4
.L_1453:
        /*0008*/ 	.byte	0x04, 0x17
        /*000a*/ 	.short	(.L_1455 - .L_1454)
.L_1454:
        /*000c*/ 	.word	0x00000000
        /*0010*/ 	.short	0x0000
        /*0012*/ 	.short	0x0000
        /*0014*/ 	.byte	0x00, 0xf0, 0x81, 0x02


	//----- nvinfo : EIATTR_SPARSE_MMA_MASK
	.align		4
.L_1455:
        /*0018*/ 	.byte	0x03, 0x50
        /*001a*/ 	.short	0x0000


	//----- nvinfo : EIATTR_MAXREG_COUNT
	.align		4
        /*001c*/ 	.byte	0x03, 0x1b
        /*001e*/ 	.short	0x00ff


	//----- nvinfo : EIATTR_NUM_BARRIERS
	.align		4
        /*0020*/ 	.byte	0x02, 0x4c
        /*0022*/ 	.byte	0x01
	.zero		1


	//----- nvinfo : EIATTR_MERCURY_ISA_VERSION
	.align		4
        /*0024*/ 	.byte	0x03, 0x5f
        /*0026*/ 	.short	0x0101


	//----- nvinfo : EIATTR_INT_WARP_WIDE_INSTR_OFFSETS
	.align		4
        /*0028*/ 	.byte	0x04, 0x31
        /*002a*/ 	.short	(.L_1457 - .L_1456)


	//   ....[0]....
.L_1456:
        /*002c*/ 	.word	0x00001790


	//   ....[1]....
        /*0030*/ 	.word	0x00001810


	//   ....[2]....
        /*0034*/ 	.word	0x000018b0


	//   ....[3]....
        /*0038*/ 	.word	0x00001950


	//   ....[4]....
        /*003c*/ 	.word	0x000019f0


	//   ....[5]....
        /*0040*/ 	.word	0x00001a90


	//   ....[6]....
        /*0044*/ 	.word	0x00001b30


	//   ....[7]....
        /*0048*/ 	.word	0x00001bd0


	//   ....[8]....
        /*004c*/ 	.word	0x00001dd0


	//   ....[9]....
        /*0050*/ 	.word	0x00001e30


	//   ....[10]....
        /*0054*/ 	.word	0x00001ed0


	//   ....[11]....
        /*0058*/ 	.word	0x00001f70


	//   ....[12]....
        /*005c*/ 	.word	0x000020f0


	//   ....[13]....
        /*0060*/ 	.word	0x00002120


	//----- nvinfo : EIATTR_COOP_GROUP_MASK_REGIDS
	.align		4
.L_1457:
        /*0064*/ 	.byte	0x04, 0x29
        /*0066*/ 	.short	(.L_1459 - .L_1458)


	//   ....[0]....
.L_1458:
        /*0068*/ 	.word	0xffffffff


	//   ....[1]....
        /*006c*/ 	.word	0xffffffff


	//   ....[2]....
        /*0070*/ 	.word	0xffffffff


	//   ....[3]....
        /*0074*/ 	.word	0xffffffff


	//   ....[4]....
        /*0078*/ 	.word	0xffffffff


	//   ....[5]....
        /*007c*/ 	.word	0xffffffff


	//   ....[6]....
        /*0080*/ 	.word	0xffffffff


	//   ....[7]....
        /*0084*/ 	.word	0xffffffff


	//   ....[8]....
        /*0088*/ 	.word	0xffffffff


	//   ....[9]....
        /*008c*/ 	.word	0xffffffff


	//----- nvinfo : EIATTR_COOP_GROUP_INSTR_OFFSETS
	.align		4
.L_1459:
        /*0090*/ 	.byte	0x04, 0x28
        /*0092*/ 	.short	(.L_1461 - .L_1460)


	//   ....[0]....
.L_1460:
        /*0094*/ 	.word	0x00001050


	//   ....[1]....
        /*0098*/ 	.word	0x00001060


	//   ....[2]....
        /*009c*/ 	.word	0x00001090


	//   ....[3]....
        /*00a0*/ 	.word	0x000010a0


	//   ....[4]....
        /*00a4*/ 	.word	0x000010e0


	//   ....[5]....
        /*00a8*/ 	.word	0x000010f0


	//   ....[6]....
        /*00ac*/ 	.word	0x00001130


	//   ....[7]....
        /*00b0*/ 	.word	0x00001140


	//   ....[8]....
        /*00b4*/ 	.word	0x000011d0


	//   ....[9]....
        /*00b8*/ 	.word	0x000011e0


	//----- nvinfo : EIATTR_VRC_CTA_INIT_COUNT
	.align		4
.L_1461:
        /*00bc*/ 	.byte	0x02, 0x4a
	.zero		1
	.zero		1


	//----- nvinfo : EIATTR_EXIT_INSTR_OFFSETS
	.align		4
        /*00c0*/ 	.byte	0x04, 0x1c
        /*00c2*/ 	.short	(.L_1463 - .L_1462)


	//   ....[0]....
.L_1462:
        /*00c4*/ 	.word	0x00000070


	//   ....[1]....
        /*00c8*/ 	.word	0x00004310


	//----- nvinfo : EIATTR_MAX_THREADS
	.align		4
.L_1463:
        /*00cc*/ 	.byte	0x04, 0x05
        /*00ce*/ 	.short	(.L_1465 - .L_1464)
.L_1464:
        /*00d0*/ 	.word	0x000000e0
        /*00d4*/ 	.word	0x00000001
        /*00d8*/ 	.word	0x00000001


	//----- nvinfo : EIATTR_CRS_STACK_SIZE
	.align		4
.L_1465:
        /*00dc*/ 	.byte	0x04, 0x1e
        /*00de*/ 	.short	(.L_1467 - .L_1466)
.L_1466:
        /*00e0*/ 	.word	0x00000000


	//----- nvinfo : EIATTR_CBANK_PARAM_SIZE
	.align		4
.L_1467:
        /*00e4*/ 	.byte	0x03, 0x19
        /*00e6*/ 	.short	0x00a0


	//----- nvinfo : EIATTR_PARAM_CBANK
	.align		4
        /*00e8*/ 	.byte	0x04, 0x0a
        /*00ea*/ 	.short	(.L_1469 - .L_1468)
	.align		4
.L_1468:
        /*00ec*/ 	.word	index@(.nv.constant0._Z35group_norm_nhwc_fwd_one_pass_kernelI11Fp16IOFp32WLi256ELi14ELi224EEv26Group_norm_nhwc_fwd_params)
        /*00f0*/ 	.short	0x0380
        /*00f2*/ 	.short	0x00a0


	//----- nvinfo : EIATTR_SW_WAR
	.align		4
.L_1469:
        /*00f4*/ 	.byte	0x04, 0x36
        /*00f6*/ 	.short	(.L_1471 - .L_1470)
.L_1470:
        /*00f8*/ 	.word	0x00000008
.L_1471:


//--------------------- .nv.info._Z35group_norm_nhwc_fwd_one_pass_kernelI11Fp16IOFp32WLi512ELi14ELi224EEv26Group_norm_nhwc_fwd_params --------------------------
	.section	.nv.info._Z35group_norm_nhwc_fwd_one_pass_kernelI11Fp16IOFp32WLi512ELi14ELi224EEv26Group_norm_nhwc_fwd_params,"",@"SHT_CUDA_INFO"
	.sectionflags	@""
	.align	4


	//----- nvinfo : EIATTR_CUDA_API_VERSION
	.align		4
        /*0000*/ 	.byte	0x04, 0x37
        /*0002*/ 	.short	(.L_1473 - .L_1472)
.L_1472:
        /*0004*/ 	.word	0x00000082


	//----- nvinfo : EIATTR_KPARAM_INFO
	.align		4
.L_1473:
        /*0008*/ 	.byte	0x04, 0x17
        /*000a*/ 	.short	(.L_1475 - .L_1474)
.L_1474:
        /*000c*/ 	.word	0x00000000
        /*0010*/ 	.short	0x0000
        /*0012*/ 	.short	0x0000
        /*0014*/ 	.byte	0x00, 0xf0, 0x81, 0x02


	//----- nvinfo : EIATTR_SPARSE_MMA_MASK
	.align		4
.L_1475:
        /*0018*/ 	.byte	0x03, 0x50
        /*001a*/ 	.short	0x0000


	//----- nvinfo : EIATTR_MAXREG_COUNT
	.align		4
        /*001c*/ 	.byte	0x03, 0x1b
        /*001e*/ 	.short	0x00ff


	//----- nvinfo : EIATTR_NUM_BARRIERS
	.align		4
        /*0020*/ 	.byte	0x02, 0x4c
        /*0022*/ 	.byte	0x01
	.zero		1


	//----- nvinfo : EIATTR_MERCURY_ISA_VERSION
	.align		4
        /*0024*/ 	.byte	0x03, 0x5f
        /*0026*/ 	.short	0x0101


	//----- nvinfo : EIATTR_INT_WARP_WIDE_INSTR_OFFSETS
	.align		4
        /*0028*/ 	.byte	0x04, 0x31
        /*002a*/ 	.short	(.L_1477 - .L_1476)


	//   ....[0]....
.L_1476:
        /*002c*/ 	.word	0x00002310


	//   ....[1]....
        /*0030*/ 	.word	0x00002360


	//   ....[2]....
        /*0034*/ 	.word	0x000023f0


	//   ....[3]....
        /*0038*/ 	.word	0x00002480


	//   ....[4]....
        /*003c*/ 	.word	0x00002530


	//   ....[5]....
        /*0040*/ 	.word	0x000025c0


	//   ....[6]....
        /*0044*/ 	.word	0x00002670


	//   ....[7]....
        /*0048*/ 	.word	0x000026f0


	//   ....[8]....
        /*004c*/ 	.word	0x00002930


	//   ....[9]....
        /*0050*/ 	.word	0x00002950


	//   ....[10]....
        /*0054*/ 	.word	0x00002a50


	//   ....[11]....
        /*0058*/ 	.word	0x00002a70


	//   ....[12]....
        /*005c*/ 	.word	0x00002c50


	//   ....[13]....
        /*0060*/ 	.word	0x00002c70


	//----- nvinfo : EIATTR_COOP_GROUP_MASK_REGIDS
	.align		4
.L_1477:
        /*0064*/ 	.byte	0x04, 0x29
        /*0066*/ 	.short	(.L_1479 - .L_1478)


	//   ....[0]....
.L_1478:
        /*0068*/ 	.word	0xffffffff


	//   ....[1]....
        /*006c*/ 	.word	0xffffffff


	//   ....[2]....
        /*0070*/ 	.word	0xffffffff


	//   ....[3]....
        /*0074*/ 	.word	0xffffffff


	//   ....[4]....
        /*0078*/ 	.word	0xffffffff


	//   ....[5]....
        /*007c*/ 	.word	0xffffffff


	//   ....[6]....
        /*0080*/ 	.word	0xffffffff


	//   ....[7]....
        /*0084*/ 	.word	0xffffffff


	//   ....[8]....
        /*0088*/ 	.word	0xffffffff


	//   ....[9]....
        /*008c*/ 	.word	0xffffffff


	//----- nvinfo : EIATTR_COOP_GROUP_INSTR_OFFSETS
	.align		4
.L_1479:
        /*0090*/ 	.byte	0x04, 0x28
        /*0092*/ 	.short	(.L_1481 - .L_1480)


	//   ....[0]....
.L_1480:
        /*0094*/ 	.word	0x00001bc0


	//   ....[1]....
        /*0098*/ 	.word	0x00001bd0


	//   ....[2]....
        /*009c*/ 	.word	0x00001c10


	//   ....[3]....
        /*00a0*/ 	.word	0x00001c20


	//   ....[4]....
        /*00a4*/ 	.word	0x00001c60


	//   ....[5]....
        /*00a8*/ 	.word	0x00001c70


	//   ....[6]....
        /*00ac*/ 	.word	0x00001cb0


	//   ....[7]....
        /*00b0*/ 	.word	0x00001cc0


	//   ....[8]....
        /*00b4*/ 	.word	0x00001d40


	//   ....[9]....
        /*00b8*/ 	.word	0x00001d50


	//----- nvinfo : EIATTR_VRC_CTA_INIT_COUNT
	.align		4
.L_1481:
        /*00bc*/ 	.byte	0x02, 0x4a
	.zero		1
	.zero		1


	//----- nvinfo : EIATTR_EXIT_INSTR_OFFSETS
	.align		4
        /*00c0*/ 	.byte	0x04, 0x1c
        /*00c2*/ 	.short	(.L_1483 - .L_1482)


	//   ....[0]....
.L_1482:
        /*00c4*/ 	.word	0x00000070


	//   ....[1]....
        /*00c8*/ 	.word	0x00006b80


	//----- nvinfo : EIATTR_MAX_THREADS
	.align		4
.L_1483:
        /*00cc*/ 	.byte	0x04, 0x05
        /*00ce*/ 	.short	(.L_1485 - .L_1484)
.L_1484:
        /*00d0*/ 	.word	0x000000e0
        /*00d4*/ 	.word	0x00000001
        /*00d8*/ 	.word	0x00000001


	//----- nvinfo : EIATTR_CRS_STACK_SIZE
	.align		4
.L_1485:
        /*00dc*/ 	.byte	0x04, 0x1e
        /*00de*/ 	.short	(.L_1487 - .L_1486)
.L_1486:
        /*00e0*/ 	.word	0x00000000


	//----- nvinfo : EIATTR_CBANK_PARAM_SIZE
	.align		4
.L_1487:
        /*00e4*/ 	.byte	0x03, 0x19
        /*00e6*/ 	.short	0x00a0


	//----- nvinfo : EIATTR_PARAM_CBANK
	.align		4
        /*00e8*/ 	.byte	0x04, 0x0a
        /*00ea*/ 	.short	(.L_1489 - .L_1488)
	.align		4
.L_1488:
        /*00ec*/ 	.word	index@(.nv.constant0._Z35group_norm_nhwc_fwd_one_pass_kernelI11Fp16IOFp32WLi512ELi14ELi224EEv26Group_norm_nhwc_fwd_params)
        /*00f0*/ 	.short	0x0380
        /*00f2*/ 	.short	0x00a0


	//----- nvinfo : EIATTR_SW_WAR
	.align		4
.L_1489:
        /*00f4*/ 	.byte	0x04, 0x36
        /*00f6*/ 	.short	(.L_1491 - .L_1490)
.L_1490:
        /*00f8*/ 	.word	0x00000008
.L_1491:


//--------------------- .nv.info._Z35group_norm_nhwc_fwd_one_pass_kernelI11Fp16IOBf16WLi64ELi14ELi224EEv26Group_norm_nhwc_fwd_params --------------------------
	.section	.nv.info._Z35group_norm_nhwc_fwd_one_pass_kernelI11Fp16IOBf16WLi64ELi14ELi224EEv26Group_norm_nhwc_fwd_params,"",@"SHT_CUDA_INFO"
	.sectionflags	@""
	.align	4


	//----- nvinfo : EIATTR_CUDA_API_VERSION
	.align		4
        /*0000*/ 	.byte	0x04, 0x37
        /*0002*/ 	.short	(.L_1493 - .L_1492)
.L_1492:
        /*0004*/ 	.word	0x00000082


	//----- nvinfo : EIATTR_KPARAM_INFO
	.align		4
.L_1493:
        /*0008*/ 	.byte	0x04, 0x17
        /*000a*/ 	.short	(.L_1495 - .L_1494)
.L_1494:
        /*000c*/ 	.word	0x00000000
        /*0010*/ 	.short	0x0000
        /*0012*/ 	.short	0x0000
        /*0014*/ 	.byte	0x00, 0xf0, 0x81, 0x02


	//----- nvinfo : EIATTR_SPARSE_MMA_MASK
	.align		4
.L_1495:
        /*0018*/ 	.byte	0x03, 0x50
        /*001a*/ 	.short	0x0000


	//----- nvinfo : EIATTR_MAXREG_COUNT
	.align		4
        /*001c*/ 	.byte	0x03, 0x1b
        /*001e*/ 	.short	0x00ff


	//----- nvinfo : EIATTR_NUM_BARRIERS
	.align		4
        /*0020*/ 	.byte	0x02, 0x4c
        /*0022*/ 	.byte	0x01
	.zero		1


	//----- nvinfo : EIATTR_MERCURY_ISA_VERSION
	.align		4
        /*0024*/ 	.byte	0x03, 0x5f
        /*0026*/ 	.short	0x0101


	//----- nvinfo : EIATTR_INT_WARP_WIDE_INSTR_OFFSETS
	.align		4
        /*0028*/ 	.byte	0x04, 0x31
        /*002a*/ 	.short	(.L_1497 - .L_1496)


	//   ....[0]....
.L_1496:
        /*002c*/ 	.word	0x00000f00


	//   ....[1]....
        /*0030*/ 	.word	0x00000f40


	//   ....[2]....
        /*0034*/ 	.word	0x00000f70


	//   ....[3]....
        /*0038*/ 	.word	0x00000f90


	//   ....[4]....
        /*003c*/ 	.word	0x00001160


	//   ....[5]....
        /*0040*/ 	.word	0x000011c0


	//   ....[6]....
        /*0044*/ 	.word	0x00001200


	//   ....[7]....
        /*0048*/ 	.word	0x00001210


	//   ....[8]....
        /*004c*/ 	.word	0x000014c0


	//   ....[9]....
        /*0050*/ 	.word	0x000015a0


	//   ....[10]....
        /*0054*/ 	.word	0x000015b0


	//   ....[11]....
        /*0058*/ 	.word	0x00001690


	//   ....[12]....
        /*005c*/ 	.word	0x00001800


	//   ....[13]....
        /*0060*/ 	.word	0x00001820


	//----- nvinfo : EIATTR_COOP_GROUP_MASK_REGIDS
	.align		4
.L_1497:
        /*0064*/ 	.byte	0x04, 0x29
        /*0066*/ 	.short	(.L_1499 - .L_1498)


	//   ....[0]....
.L_1498:
        /*0068*/ 	.word	0xffffffff


	//   ....[1]....
        /*006c*/ 	.word	0xffffffff


	//   ....[2]....
        /*0070*/ 	.word	0xffffffff


	//   ....[3]....
        /*0074*/ 	.word	0xffffffff


	//   ....[4]....
        /*0078*/ 	.word	0xffffffff


	//   ....[5]....
        /*007c*/ 	.word	0xffffffff


	//   ....[6]....
        /*0080*/ 	.word	0xffffffff


	//   ....[7]....
        /*0084*/ 	.word	0xffffffff


	//   ....[8]....
        /*0088*/ 	.word	0xffffffff


	//   ....[9]....
        /*008c*/ 	.word	0xffffffff


	//----- nvinfo : EIATTR_COOP_GROUP_INSTR_OFFSETS
	.align		4
.L_1499:
        /*0090*/ 	.byte	0x04, 0x28
        /*0092*/ 	.short	(.L_1501 - .L_1500)


	//   ....[0]....
.L_1500:
        /*0094*/ 	.word	0x000007a0


	//   ....[1]....
        /*0098*/ 	.word	0x000007b0


	//   ....[2]....
        /*009c*/ 	.word	0x000007e0


	//   ....[3]....
        /*00a0*/ 	.word	0x00000800


	//   ....[4]....
        /*00a4*/ 	.word	0x00000830


	//   ....[5]....
        /*00a8*/ 	.word	0x00000850


	//   ....[6]....
        /*00ac*/ 	.word	0x00000880


	//   ....[7]....
        /*00b0*/ 	.word	0x000008a0


	//   ....[8]....
        /*00b4*/ 	.word	0x000008f0


	//   ....[9]....
        /*00b8*/ 	.word	0x00000900


	//----- nvinfo : EIATTR_VRC_CTA_INIT_COUNT
	.align		4
.L_1501:
        /*00bc*/ 	.byte	0x02, 0x4a
	.zero		1
	.zero		1


	//----- nvinfo : EIATTR_EXIT_INSTR_OFFSETS
	.align		4
        /*00c0*/ 	.byte	0x04, 0x1c
        /*00c2*/ 	.short	(.L_1503 - .L_1502)


	//   ....[0]....
.L_1502:
        /*00c4*/ 	.word	0x00000070


	//   ....[1]....
        /*00c8*/ 	.word	0x00002430


	//----- nvinfo : EIATTR_MAX_THREADS
	.align		4
.L_1503:
        /*00cc*/ 	.byte	0x04, 0x05
        /*00ce*/ 	.short	(.L_1505 - .L_1504)
.L_1504:
        /*00d0*/ 	.word	0x000000e0
        /*00d4*/ 	.word	0x00000001
        /*00d8*/ 	.word	0x00000001


	//----- nvinfo : EIATTR_CRS_STACK_SIZE
	.align		4
.L_1505:
        /*00dc*/ 	.byte	0x04, 0x1e
        /*00de*/ 	.short	(.L_1507 - .L_1506)
.L_1506:
        /*00e0*/ 	.word	0x00000000


	//----- nvinfo : EIATTR_CBANK_PARAM_SIZE
	.align		4
.L_1507:
        /*00e4*/ 	.byte	0x03, 0x19
        /*00e6*/ 	.short	0x00a0


	//----- nvinfo : EIATTR_PARAM_CBANK
	.align		4
        /*00e8*/ 	.byte	0x04, 0x0a
        /*00ea*/ 	.short	(.L_1509 - .L_1508)
	.align		4
.L_1508:
        /*00ec*/ 	.word	index@(.nv.constant0._Z35group_norm_nhwc_fwd_one_pass_kernelI11Fp16IOBf16WLi64ELi14ELi224EEv26Group_norm_nhwc_fwd_params)
        /*00f0*/ 	.short	0x0380
        /*00f2*/ 	.short	0x00a0


	//----- nvinfo : EIATTR_SW_WAR
	.align		4
.L_1509:
        /*00f4*/ 	.byte	0x04, 0x36
        /*00f6*/ 	.short	(.L_1511 - .L_1510)
.L_1510:
        /*00f8*/ 	.word	0x00000008
.L_1511:


//--------------------- .nv.info._Z35group_norm_nhwc_fwd_one_pass_kernelI11Fp16IOBf16WLi128ELi14ELi224EEv26Group_norm_nhwc_fwd_params --------------------------
	.section	.nv.info._Z35group_norm_nhwc_fwd_one_pass_kernelI11Fp16IOBf16WLi128ELi14ELi224EEv26Group_norm_nhwc_fwd_params,"",@"SHT_CUDA_INFO"
	.sectionflags	@""
	.align	4


	//----- nvinfo : EIATTR_CUDA_API_VERSION
	.align		4
        /*0000*/ 	.byte	0x04, 0x37
        /*0002*/ 	.short	(.L_1513 - .L_1512)
.L_1512:
        /*0004*/ 	.word	0x00000082


	//----- nvinfo : EIATTR_KPARAM_INFO
	.align		4
.L_1513:
        /*0008*/ 	.byte	0x04, 0x17
        /*000a*/ 	.short	(.L_1515 - .L_1514)
.L_1514:
        /*000c*/ 	.word	0x00000000
        /*0010*/ 	.short	0x0000
        /*0012*/ 	.short	0x0000
        /*0014*/ 	.byte	0x00, 0xf0, 0x81, 0x02


	//----- nvinfo : EIATTR_SPARSE_MMA_MASK
	.align		4
.L_1515:
        /*0018*/ 	.byte	0x03, 0x50
        /*001a*/ 	.short	0x0000


	//----- nvinfo : EIATTR_MAXREG_COUNT
	.align		4
        /*001c*/ 	.byte	0x03, 0x1b
        /*001e*/ 	.short	0x00ff


	//----- nvinfo : EIATTR_NUM_BARRIERS
	.align		4
        /*0020*/ 	.byte	0x02, 0x4c
        /*0022*/ 	.byte	0x01
	.zero		1


	//----- nvinfo : EIATTR_MERCURY_ISA_VERSION
	.align		4
        /*0024*/ 	.byte	0x03, 0x5f
        /*0026*/ 	.short	0x0101


	//----- nvinfo : EIATTR_INT_WARP_WIDE_INSTR_OFFSETS
	.align		4
        /*0028*/ 	.byte	0x04, 0x31
        /*002a*/ 	.short	(.L_1517 - .L_1516)


	//   ....[0]....
.L_1516:
        /*002c*/ 	.word	0x00001270


	//   ....[1]....
        /*0030*/ 	.word	0x000012d0


	//   ....[2]....
        /*0034*/ 	.word	0x00001360


	//   ....[3]....
        /*0038*/ 	.word	0x00001410


	//   ....[4]....
        /*003c*/ 	.word	0x00001470


	//   ....[5]....
        /*0040*/ 	.word	0x00001570


	//   ....[6]....
        /*0044*/ 	.word	0x00001590


	//   ....[7]....
        /*0048*/ 	.word	0x00001650


	//   ....[8]....
        /*004c*/ 	.word	0x00001870


	//   ....[9]....
        /*0050*/ 	.word	0x00001960


	//   ....[10]....
        /*0054*/ 	.word	0x00001970


	//   ....[11]....
        /*0058*/ 	.word	0x00001990


	//   ....[12]....
        /*005c*/ 	.word	0x00001bc0


	//   ....[13]....
        /*0060*/ 	.word	0x00001be0


	//----- nvinfo : EIATTR_COOP_GROUP_MASK_REGIDS
	.align		4
.L_1517:
        /*0064*/ 	.byte	0x04, 0x29
        /*0066*/ 	.short	(.L_1519 - .L_1518)


	//   ....[0]....
.L_1518:
        /*0068*/ 	.word	0xffffffff


	//   ....[1]....
        /*006c*/ 	.word	0xffffffff


	//   ....[2]....
        /*0070*/ 	.word	0xffffffff


	//   ....[3]....
        /*0074*/ 	.word	0xffffffff


	//   ....[4]....
        /*0078*/ 	.word	0xffffffff


	//   ....[5]....
        /*007c*/ 	.word	0xffffffff


	//   ....[6]....
        /*0080*/ 	.word	0xffffffff


	//   ....[7]....
        /*0084*/ 	.word	0xffffffff


	//   ....[8]....
        /*0088*/ 	.word	0xffffffff


	//   ....[9]....
        /*008c*/ 	.word	0xffffffff


	//----- nvinfo : EIATTR_COOP_GROUP_INSTR_OFFSETS
	.align		4
.L_1519:
        /*0090*/ 	.byte	0x04, 0x28
        /*0092*/ 	.short	(.L_1521 - .L_1520)


	//   ....[0]....
.L_1520:
        /*0094*/ 	.word	0x00000b60


	//   ....[1]....
        /*0098*/ 	.word	0x00000b70


	//   ....[2]....
        /*009c*/ 	.word	0x00000ba0


	//   ....[3]....
        /*00a0*/ 	.word	0x00000bb0


	//   ....[4]....
        /*00a4*/ 	.word	0x00000bf0


	//   ....[5]....
        /*00a8*/ 	.word	0x00000c00


	//   ....[6]....
        /*00ac*/ 	.word	0x00000c40


	//   ....[7]....
        /*00b0*/ 	.word	0x00000c50


	//   ....[8]....
        /*00b4*/ 	.word	0x00000cb0


	//   ....[9]....
        /*00b8*/ 	.word	0x00000cc0


	//----- nvinfo : EIATTR_VRC_CTA_INIT_COUNT
	.align		4
.L_1521:
        /*00bc*/ 	.byte	0x02, 0x4a
	.zero		1
	.zero		1


	//----- nvinfo : EIATTR_EXIT_INSTR_OFFSETS
	.align		4
        /*00c0*/ 	.byte	0x04, 0x1c
        /*00c2*/ 	.short	(.L_1523 - .L_1522)


	//   ....[0]....
.L_1522:
        /*00c4*/ 	.word	0x00000070


	//   ....[1]....
        /*00c8*/ 	.word	0x00002f20


	//----- nvinfo : EIATTR_MAX_THREADS
	.align		4
.L_1523:
        /*00cc*/ 	.byte	0x04, 0x05
        /*00ce*/ 	.short	(.L_1525 - .L_1524)
.L_1524:
        /*00d0*/ 	.word	0x000000e0
        /*00d4*/ 	.word	0x00000001
        /*00d8*/ 	.word	0x00000001


	//----- nvinfo : EIATTR_CRS_STACK_SIZE
	.align		4
.L_1525:
        /*00dc*/ 	.byte	0x04, 0x1e
        /*00de*/ 	.short	(.L_1527 - .L_1526)
.L_1526:
        /*00e0*/ 	.word	0x00000000


	//----- nvinfo : EIATTR_CBANK_PARAM_SIZE
	.align		4
.L_1527:
        /*00e4*/ 	.byte	0x03, 0x19
        /*00e6*/ 	.short	0x00a0


	//----- nvinfo : EIATTR_PARAM_CBANK
	.align		4
        /*00e8*/ 	.byte	0x04, 0x0a
        /*00ea*/ 	.short	(.L_1529 - .L_1528)
	.align		4
.L_1528:
        /*00ec*/ 	.word	index@(.nv.constant0._Z35group_norm_nhwc_fwd_one_pass_kernelI11Fp16IOBf16WLi128ELi14ELi224EEv26Group_norm_nhwc_fwd_params)
        /*00f0*/ 	.short	0x0380
        /*00f2*/ 	.short	0x00a0


	//----- nvinfo : EIATTR_SW_WAR
	.align		4
.L_1529:
        /*00f4*/ 	.byte	0x04, 0x36
        /*00f6*/ 	.short	(.L_1531 - .L_1530)
.L_1530:
        /*00f8*/ 	.word	0x00000008
.L_1531:


//--------------------- .nv.info._Z35group_norm_nhwc_fwd_one_pass_kernelI11Fp16IOBf16WLi256ELi14ELi224EEv26Group_norm_nhwc_fwd_params --------------------------
	.section	.nv.info._Z35group_norm_nhwc_fwd_one_pass_kernelI11Fp16IOBf16WLi256ELi14ELi224EEv26Group_norm_nhwc_fwd_params,"",@"SHT_CUDA_INFO"
	.sectionflags	@""
	.align	4


	//----- nvinfo : EIATTR_CUDA_API_VERSION
	.align		4
        /*0000*/ 	.byte	0x04, 0x37
        /*0002*/ 	.short	(.L_1533 - .L_1532)
.L_1532:
        /*0004*/ 	.word	0x00000082


	//----- nvinfo : EIATTR_KPARAM_INFO
	.align		4
.L_1533:
        /*0008*/ 	.byte	0x04, 0x17
        /*000a*/ 	.short	(.L_1535 - .L_1534)
.L_1534:
        /*000c*/ 	.word	0x00000000
        /*0010*/ 	.short	0x0000
        /*0012*/ 	.short	0x0000
        /*0014*/ 	.byte	0x00, 0xf0, 0x81, 0x02


	//----- nvinfo : EIATTR_SPARSE_MMA_MASK
	.align		4
.L_1535:
        /*0018*/ 	.byte	0x03, 0x50
        /*001a*/ 	.short	0x0000


	//----- nvinfo : EIATTR_MAXREG_COUNT
	.align		4
        /*001c*/ 	.byte	0x03, 0x1b
        /*001e*/ 	.short	0x00ff


	//----- nvinfo : EIATTR_NUM_BARRIERS
	.align		4
        /*0020*/ 	.byte	0x02, 0x4c
        /*0022*/ 	.byte	0x01
	.zero		1


	//----- nvinfo : EIATTR_MERCURY_ISA_VERSION
	.align		4
        /*0024*/ 	.byte	0x03, 0x5f
        /*0026*/ 	.short	0x0101


	//----- nvinfo : EIATTR_INT_WARP_WIDE_INSTR_OFFSETS
	.align		4
        /*0028*/ 	.byte	0x04, 0x31
        /*002a*/ 	.short	(.L_1537 - .L_1536)


	//   ....[0]....
.L_1536:
        /*002c*/ 	.word	0x00001790


	//   ....[1]....
        /*0030*/ 	.word	0x00001810


	//   ....[2]....
        /*0034*/ 	.word	0x000018b0


	//   ....[3]....
        /*0038*/ 	.word	0x00001950


	//   ....[4]....
        /*003c*/ 	.word	0x000019f0


	//   ....[5]....
        /*0040*/ 	.word	0x00001a90


	//   ....[6]....
        /*0044*/ 	.word	0x00001b30


	//   ....[7]....
        /*0048*/ 	.word	0x00001bd0


	//   ....[8]....
        /*004c*/ 	.word	0x00001dd0


	//   ....[9]....
        /*0050*/ 	.word	0x00001e30


	//   ....[10]....
        /*0054*/ 	.word	0x00001ed0


	//   ....[11]....
        /*0058*/ 	.word	0x00001f70


	//   ....[12]....
        /*005c*/ 	.word	0x000020f0


	//   ....[13]....
        /*0060*/ 	.word	0x00002120


	//----- nvinfo : EIATTR_COOP_GROUP_MASK_REGIDS
	.align		4
.L_1537:
        /*0064*/ 	.byte	0x04, 0x29
        /*0066*/ 	.short	(.L_1539 - .L_1538)


	//   ....[0]....
.L_1538:
        /*0068*/ 	.word	0xffffffff


	//   ....[1]....
        /*006c*/ 	.word	0xffffffff


	//   ....[2]....
        /*0070*/ 	.word	0xffffffff


	//   ....[3]....
        /*0074*/ 	.word	0xffffffff


	//   ....[4]....
        /*0078*/ 	.word	0xffffffff


	//   ....[5]....
        /*007c*/ 	.word	0xffffffff


	//   ....[6]....
        /*0080*/ 	.word	0xffffffff


	//   ....[7]....
        /*0084*/ 	.word	0xffffffff


	//   ....[8]....
        /*0088*/ 	.word	0xffffffff


	//   ....[9]....
        /*008c*/ 	.word	0xffffffff


	//----- nvinfo : EIATTR_COOP_GROUP_INSTR_OFFSETS
	.align		4
.L_1539:
        /*0090*/ 	.byte	0x04, 0x28
        /*0092*/ 	.short	(.L_1541 - .L_1540)


	//   ....[0]....
.L_1540:
        /*0094*/ 	.word	0x00001060


	//   ....[1]....
        /*0098*/ 	.word	0x00001070


	//   ....[2]....
        /*009c*/ 	.word	0x000010a0


	//   ....[3]....
        /*00a0*/ 	.word	0x000010b0


	//   ....[4]....
        /*00a4*/ 	.word	0x000010f0


	//   ....[5]....
        /*00a8*/ 	.word	0x00001100


	//   ....[6]....
        /*00ac*/ 	.word	0x00001140


	//   ....[7]....
        /*00b0*/ 	.word	0x00001150


	//   ....[8]....
        /*00b4*/ 	.word	0x000011d0


	//   ....[9]....
        /*00b8*/ 	.word	0x000011e0


	//----- nvinfo : EIATTR_VRC_CTA_INIT_COUNT
	.align		4
.L_1541:
        /*00bc*/ 	.byte	0x02, 0x4a
	.zero		1
	.zero		1


	//----- nvinfo : EIATTR_EXIT_INSTR_OFFSETS
	.align		4
        /*00c0*/ 	.byte	0x04, 0x1c
        /*00c2*/ 	.short	(.L_1543 - .L_1542)


	//   ....[0]....
.L_1542:
        /*00c4*/ 	.word	0x00000070


	//   ....[1]....
        /*00c8*/ 	.word	0x00004380


	//----- nvinfo : EIATTR_MAX_THREADS
	.align		4
.L_1543:
        /*00cc*/ 	.byte	0x04, 0x05
        /*00ce*/ 	.short	(.L_1545 - .L_1544)
.L_1544:
        /*00d0*/ 	.word	0x000000e0
        /*00d4*/ 	.word	0x00000001
        /*00d8*/ 	.word	0x00000001


	//----- nvinfo : EIATTR_CRS_STACK_SIZE
	.align		4
.L_1545:
        /*00dc*/ 	.byte	0x04, 0x1e
        /*00de*/ 	.short	(.L_1547 - .L_1546)
.L_1546:
        /*00e0*/ 	.word	0x00000000


	//----- nvinfo : EIATTR_CBANK_PARAM_SIZE
	.align		4
.L_1547:
        /*00e4*/ 	.byte	0x03, 0x19
        /*00e6*/ 	.short	0x00a0


	//----- nvinfo : EIATTR_PARAM_CBANK
	.align		4
        /*00e8*/ 	.byte	0x04, 0x0a
        /*00ea*/ 	.short	(.L_1549 - .L_1548)
	.align		4
.L_1548:
        /*00ec*/ 	.word	index@(.nv.constant0._Z35group_norm_nhwc_fwd_one_pass_kernelI11Fp16IOBf16WLi256ELi14ELi224EEv26Group_norm_nhwc_fwd_params)
        /*00f0*/ 	.short	0x0380
        /*00f2*/ 	.short	0x00a0


	//----- nvinfo : EIATTR_SW_WAR
	.align		4
.L_1549:
        /*00f4*/ 	.byte	0x04, 0x36
        /*00f6*/ 	.short	(.L_1551 - .L_1550)
.L_1550:
        /*00f8*/ 	.word	0x00000008
.L_1551:


//--------------------- .nv.info._Z35group_norm_nhwc_fwd_one_pass_kernelI11Fp16IOBf16WLi512ELi14ELi224EEv26Group_norm_nhwc_fwd_params --------------------------
	.section	.nv.info._Z35group_norm_nhwc_fwd_one_pass_kernelI11Fp16IOBf16WLi512ELi14ELi224EEv26Group_norm_nhwc_fwd_params,"",@"SHT_CUDA_INFO"
	.sectionflags	@""
	.align	4


	//----- nvinfo : EIATTR_CUDA_API_VERSION
	.align		4
        /*0000*/ 	.byte	0x04, 0x37
        /*0002*/ 	.short	(.L_1553 - .L_1552)
.L_1552:
        /*0004*/ 	.word	0x00000082


	//----- nvinfo : EIATTR_KPARAM_INFO
	.align		4
.L_1553:
        /*0008*/ 	.byte	0x04, 0x17
        /*000a*/ 	.short	(.L_1555 - .L_1554)
.L_1554:
        /*000c*/ 	.word	0x00000000
        /*0010*/ 	.short	0x0000
        /*0012*/ 	.short	0x0000
        /*0014*/ 	.byte	0x00, 0xf0, 0x81, 0x02


	//----- nvinfo : EIATTR_SPARSE_MMA_MASK
	.align		4
.L_1555:
        /*0018*/ 	.byte	0x03, 0x50
        /*001a*/ 	.short	0x0000


	//----- nvinfo : EIATTR_MAXREG_COUNT
	.align		4
        /*001c*/ 	.byte	0x03, 0x1b
        /*001e*/ 	.short	0x00ff


	//----- nvinfo : EIATTR_NUM_BARRIERS
	.align		4
        /*0020*/ 	.byte	0x02, 0x4c
        /*0022*/ 	.byte	0x01
	.zero		1


	//----- nvinfo : EIATTR_MERCURY_ISA_VERSION
	.align		4
        /*0024*/ 	.byte	0x03, 0x5f
        /*0026*/ 	.short	0x0101


	//----- nvinfo : EIATTR_INT_WARP_WIDE_INSTR_OFFSETS
	.align		4
        /*0028*/ 	.byte	0x04, 0x31
        /*002a*/ 	.short	(.L_1557 - .L_1556)


	//   ....[0]....
.L_1556:
        /*002c*/ 	.word	0x00002310


	//   ....[1]....
        /*0030*/ 	.word	0x00002360


	//   ....[2]....
        /*0034*/ 	.word	0x000023f0


	//   ....[3]....
        /*0038*/ 	.word	0x00002480


	//   ....[4]....
        /*003c*/ 	.word	0x00002530


	//   ....[5]....
        /*0040*/ 	.word	0x000025c0


	//   ....[6]....
        /*0044*/ 	.word	0x00002670


	//   ....[7]....
        /*0048*/ 	.word	0x000026f0


	//   ....[8]....
        /*004c*/ 	.word	0x00002930


	//   ....[9]....
        /*0050*/ 	.word	0x00002950


	//   ....[10]....
        /*0054*/ 	.word	0x00002a50


	//   ....[11]....
        /*0058*/ 	.word	0x00002a70


	//   ....[12]....
        /*005c*/ 	.word	0x00002c50


	//   ....[13]....
        /*0060*/ 	.word	0x00002c70


	//----- nvinfo : EIATTR_COOP_GROUP_MASK_REGIDS
	.align		4
.L_1557:
        /*0064*/ 	.byte	0x04, 0x29
        /*0066*/ 	.short	(.L_1559 - .L_1558)


	//   ....[0]....
.L_1558:
        /*0068*/ 	.word	0xffffffff


	//   ....[1]....
        /*006c*/ 	.word	0xffffffff


	//   ....[2]....
        /*0070*/ 	.word	0xffffffff


	//   ....[3]....
        /*0074*/ 	.word	0xffffffff


	//   ....[4]....
        /*0078*/ 	.word	0xffffffff


	//   ....[5]....
        /*007c*/ 	.word	0xffffffff


	//   ....[6]....
        /*0080*/ 	.word	0xffffffff


	//   ....[7]....
        /*0084*/ 	.word	0xffffffff


	//   ....[8]....
        /*0088*/ 	.word	0xffffffff


	//   ....[9]....
        /*008c*/ 	.word	0xffffffff


	//----- nvinfo : EIATTR_COOP_GROUP_INSTR_OFFSETS
	.align		4
.L_1559:
        /*0090*/ 	.byte	0x04, 0x28
        /*0092*/ 	.short	(.L_1561 - .L_1560)


	//   ....[0]....
.L_1560:
        /*0094*/ 	.word	0x00001bc0


	//   ....[1]....
        /*0098*/ 	.word	0x00001bd0


	//   ....[2]....
        /*009c*/ 	.word	0x00001c10


	//   ....[3]....
        /*00a0*/ 	.word	0x00001c20


	//   ....[4]....
        /*00a4*/ 	.word	0x00001c60


	//   ....[5]....
        /*00a8*/ 	.word	0x00001c70


	//   ....[6]....
        /*00ac*/ 	.word	0x00001cb0


	//   ....[7]....
        /*00b0*/ 	.word	0x00001cc0


	//   ....[8]....
        /*00b4*/ 	.word	0x00001d40


	//   ....[9]....
        /*00b8*/ 	.word	0x00001d50


	//----- nvinfo : EIATTR_VRC_CTA_INIT_COUNT
	.align		4
.L_1561:
        /*00bc*/ 	.byte	0x02, 0x4a
	.zero		1
	.zero		1


	//----- nvinfo : EIATTR_EXIT_INSTR_OFFSETS
	.align		4
        /*00c0*/ 	.byte	0x04, 0x1c
        /*00c2*/ 	.short	(.L_1563 - .L_1562)


	//   ....[0]....
.L_1562:
        /*00c4*/ 	.word	0x00000070


	//   ....[1]....
        /*00c8*/ 	.word	0x00006be0


	//----- nvinfo : EIATTR_MAX_THREADS
	.align		4
.L_1563:
        /*00cc*/ 	.byte	0x04, 0x05
        /*00ce*/ 	.short	(.L_1565 - .L_1564)
.L_1564:
        /*00d0*/ 	.word	0x000000e0
        /*00d4*/ 	.word	0x00000001
        /*00d8*/ 	.word	0x00000001


	//----- nvinfo : EIATTR_CRS_STACK_SIZE
	.align		4
.L_1565:
        /*00dc*/ 	.byte	0x04, 0x1e
        /*00de*/ 	.short	(.L_1567 - .L_1566)
.L_1566:
        /*00e0*/ 	.word	0x00000000


	//----- nvinfo : EIATTR_CBANK_PARAM_SIZE
	.align		4
.L_1567:
        /*00e4*/ 	.byte	0x03, 0x19
        /*00e6*/ 	.short	0x00a0


	//----- nvinfo : EIATTR_PARAM_CBANK
	.align		4
        /*00e8*/ 	.byte	0x04, 0x0a
        /*00ea*/ 	.short	(.L_1569 - .L_1568)
	.align		4
.L_1568:
        /*00ec*/ 	.word	index@(.nv.constant0._Z35group_norm_nhwc_fwd_one_pass_kernelI11Fp16IOBf16WLi512ELi14ELi224EEv26Group_norm_nhwc_fwd_params)
        /*00f0*/ 	.short	0x0380
        /*00f2*/ 	.short	0x00a0


	//----- nvinfo : EIATTR_SW_WAR
	.align		4
.L_1569:
        /*00f4*/ 	.byte	0x04, 0x36
        /*00f6*/ 	.short	(.L_1571 - .L_1570)
.L_1570:
        /*00f8*/ 	.word	0x00000008
.L_1571:


//--------------------- .nv.info._Z35group_norm_nhwc_fwd_one_pass_kernelI11Fp16IOFp16WLi64ELi14ELi224EEv26Group_norm_nhwc_fwd_params --------------------------
	.section	.nv.info._Z35group_norm_nhwc_fwd_one_pass_kernelI11Fp16IOFp16WLi64ELi14ELi224EEv26Group_norm_nhwc_fwd_params,"",@"SHT_CUDA_INFO"
	.sectionflags	@""
	.align	4


	//----- nvinfo : EIATTR_CUDA_API_VERSION
	.align		4
        /*0000*/ 	.byte	0x04, 0x37
        /*0002*/ 	.short	(.L_1573 - .L_1572)
.L_1572:
        /*0004*/ 	.word	0x00000082


	//----- nvinfo : EIATTR_KPARAM_INFO
	.align		4
.L_1573:
        /*0008*/ 	.byte	0x04, 0x17
        /*000a*/ 	.short	(.L_1575 - .L_1574)
.L_1574:
        /*000c*/ 	.word	0x00000000
        /*0010*/ 	.short	0x0000
        /*0012*/ 	.short	0x0000
        /*0014*/ 	.byte	0x00, 0xf0, 0x81, 0x02


	//----- nvinfo : EIATTR_SPARSE_MMA_MASK
	.align		4
.L_1575:
        /*0018*/ 	.byte	0x03, 0x50
        /*001a*/ 	.short	0x0000


	//----- nvinfo : EIATTR_MAXREG_COUNT
	.align		4
        /*001c*/ 	.byte	0x03, 0x1b
        /*001e*/ 	.short	0x00ff


	//----- nvinfo : EIATTR_NUM_BARRIERS
	.align		4
        /*0020*/ 	.byte	0x02, 0x4c
        /*0022*/ 	.byte	0x01
	.zero		1


	//----- nvinfo : EIATTR_MERCURY_ISA_VERSION
	.align		4
        /*0024*/ 	.byte	0x03, 0x5f
        /*0026*/ 	.short	0x0101


	//----- nvinfo : EIATTR_INT_WARP_WIDE_INSTR_OFFSETS
	.align		4
        /*0028*/ 	.byte	0x04, 0x31
        /*002a*/ 	.short	(.L_1577 - .L_1576)


	//   ....[0]....
.L_1576:
        /*002c*/ 	.word	0x00000f10


	//   ....[1]....
        /*0030*/ 	.word	0x00000f40


	//   ....[2]....
        /*0034*/ 	.word	0x00000f50


	//   ....[3]....
        /*0038*/ 	.word	0x00000fa0


	//   ....[4]....
        /*003c*/ 	.word	0x00001160


	//   ....[5]....
        /*0040*/ 	.word	0x000011c0


	//   ....[6]....
        /*0044*/ 	.word	0x00001200


	//   ....[7]....
        /*0048*/ 	.word	0x00001210


	//   ....[8]....
        /*004c*/ 	.word	0x000014c0


	//   ....[9]....
        /*0050*/ 	.word	0x000015a0


	//   ....[10]....
        /*0054*/ 	.word	0x000015b0


	//   ....[11]....
        /*0058*/ 	.word	0x00001690


	//   ....[12]....
        /*005c*/ 	.word	0x00001800


	//   ....[13]....
        /*0060*/ 	.word	0x00001820


	//----- nvinfo : EIATTR_COOP_GROUP_MASK_REGIDS
	.align		4
.L_1577:
        /*0064*/ 	.byte	0x04, 0x29
        /*0066*/ 	.short	(.L_1579 - .L_1578)


	//   ....[0]....
.L_1578:
        /*0068*/ 	.word	0xffffffff


	//   ....[1]....
        /*006c*/ 	.word	0xffffffff


	//   ....[2]....
        /*0070*/ 	.word	0xffffffff


	//   ....[3]....
        /*0074*/ 	.word	0xffffffff


	//   ....[4]....
        /*0078*/ 	.word	0xffffffff


	//   ....[5]....
        /*007c*/ 	.word	0xffffffff


	//   ....[6]....
        /*0080*/ 	.word	0xffffffff


	//   ....[7]....
        /*0084*/ 	.word	0xffffffff


	//   ....[8]....
        /*0088*/ 	.word	0xffffffff


	//   ....[9]....
        /*008c*/ 	.word	0xffffffff


	//----- nvinfo : EIATTR_COOP_GROUP_INSTR_OFFSETS
	.align		4
.L_1579:
        /*0090*/ 	.byte	0x04, 0x28
        /*0092*/ 	.short	(.L_1581 - .L_1580)


	//   ....[0]....
.L_1580:
        /*0094*/ 	.word	0x000007a0


	//   ....[1]....
        /*0098*/ 	.word	0x000007b0


	//   ....[2]....
        /*009c*/ 	.word	0x000007e0


	//   ....[3]....
        /*00a0*/ 	.word	0x00000800


	//   ....[4]....
        /*00a4*/ 	.word	0x00000830


	//   ....[5]....
        /*00a8*/ 	.word	0x00000850


	//   ....[6]....
        /*00ac*/ 	.word	0x00000880


	//   ....[7]....
        /*00b0*/ 	.word	0x000008a0


	//   ....[8]....
        /*00b4*/ 	.word	0x000008f0


	//   ....[9]....
        /*00b8*/ 	.word	0x00000900


	//----- nvinfo : EIATTR_VRC_CTA_INIT_COUNT
	.align		4
.L_1581:
        /*00bc*/ 	.byte	0x02, 0x4a
	.zero		1
	.zero		1


	//----- nvinfo : EIATTR_EXIT_INSTR_OFFSETS
	.align		4
        /*00c0*/ 	.byte	0x04, 0x1c
        /*00c2*/ 	.short	(.L_1583 - .L_1582)


	//   ....[0]....
.L_1582:
        /*00c4*/ 	.word	0x00000070


	//   ....[1]....
        /*00c8*/ 	.word	0x00002430


	//----- nvinfo : EIATTR_MAX_THREADS
	.align		4
.L_1583:
        /*00cc*/ 	.byte	0x04, 0x05
        /*00ce*/ 	.short	(.L_1585 - .L_1584)
.L_1584:
        /*00d0*/ 	.word	0x000000e0
        /*00d4*/ 	.word	0x00000001
        /*00d8*/ 	.word	0x00000001


	//----- nvinfo : EIATTR_CRS_STACK_SIZE
	.align		4
.L_1585:
        /*00dc*/ 	.byte	0x04, 0x1e
        /*00de*/ 	.short	(.L_1587 - .L_1586)
.L_1586:
        /*00e0*/ 	.word	0x00000000


	//----- nvinfo : EIATTR_CBANK_PARAM_SIZE
	.align		4
.L_1587:
        /*00e4*/ 	.byte	0x03, 0x19
        /*00e6*/ 	.short	0x00a0


	//----- nvinfo : EIATTR_PARAM_CBANK
	.align		4
        /*00e8*/ 	.byte	0x04, 0x0a
        /*00ea*/ 	.short	(.L_1589 - .L_1588)
	.align		4
.L_1588:
        /*00ec*/ 	.word	index@(.nv.constant0._Z35group_norm_nhwc_fwd_one_pass_kernelI11Fp16IOFp16WLi64ELi14ELi224EEv26Group_norm_nhwc_fwd_params)
        /*00f0*/ 	.short	0x0380
        /*00f2*/ 	.short	0x00a0


	//----- nvinfo : EIATTR_SW_WAR
	.align		4
.L_1589:
        /*00f4*/ 	.byte	0x04, 0x36
        /*00f6*/ 	.short	(.L_1591 - .L_1590)
.L_1590:
        /*00f8*/ 	.word	0x00000008
.L_1591:


//--------------------- .nv.info._Z35group_norm_nhwc_fwd_one_pass_kernelI11Fp16IOFp16WLi128ELi14ELi224EEv26Group_norm_nhwc_fwd_params --------------------------
	.section	.nv.info._Z35group_norm_nhwc_fwd_one_pass_kernelI11Fp16IOFp16WLi128ELi14ELi224EEv26Group_norm_nhwc_fwd_params,"",@"SHT_CUDA_INFO"
	.sectionflags	@""
	.align	4


	//----- nvinfo : EIATTR_CUDA_API_VERSION
	.align		4
        /*0000*/ 	.byte	0x04, 0x37
        /*0002*/ 	.short	(.L_1593 - .L_1592)
.L_1592:
        /*0004*/ 	.word	0x00000082


	//----- nvinfo : EIATTR_KPARAM_INFO
	.align		4
.L_1593:
        /*0008*/ 	.byte	0x04, 0x17
        /*000a*/ 	.short	(.L_1595 - .L_1594)
.L_1594:
        /*000c*/ 	.word	0x00000000
        /*0010*/ 	.short	0x0000
        /*0012*/ 	.short	0x0000
        /*0014*/ 	.byte	0x00, 0xf0, 0x81, 0x02


	//----- nvinfo : EIATTR_SPARSE_MMA_MASK
	.align		4
.L_1595:
        /*0018*/ 	.byte	0x03, 0x50
        /*001a*/ 	.short	0x0000


	//----- nvinfo : EIATTR_MAXREG_COUNT
	.align		4
        /*001c*/ 	.byte	0x03, 0x1b
        /*001e*/ 	.short	0x00ff


	//----- nvinfo : EIATTR_NUM_BARRIERS
	.align		4
        /*0020*/ 	.byte	0x02, 0x4c
        /*0022*/ 	.byte	0x01
	.zero		1


	//----- nvinfo : EIATTR_MERCURY_ISA_VERSION
	.align		4
        /*0024*/ 	.byte	0x03, 0x5f
        /*0026*/ 	.short	0x0101


	//----- nvinfo : EIATTR_INT_WARP_WIDE_INSTR_OFFSETS
	.align		4
        /*0028*/ 	.byte	0x04, 0x31
        /*002a*/ 	.short	(.L_1597 - .L_1596)


	//   ....[0]....
.L_1596:
        /*002c*/ 	.word	0x00001270


	//   ....[1]....
        /*0030*/ 	.word	0x000012d0


	//   ....[2]....
        /*0034*/ 	.word	0x00001360


	//   ....[3]....
        /*0038*/ 	.word	0x00001410


	//   ....[4]....
        /*003c*/ 	.word	0x00001470


	//   ....[5]....
        /*0040*/ 	.word	0x00001570


	//   ....[6]....
        /*0044*/ 	.word	0x00001590


	//   ....[7]....
        /*0048*/ 	.word	0x00001650


	//   ....[8]....
        /*004c*/ 	.word	0x00001870


	//   ....[9]....
        /*0050*/ 	.word	0x00001960


	//   ....[10]....
        /*0054*/ 	.word	0x00001970


	//   ....[11]....
        /*0058*/ 	.word	0x00001990


	//   ....[12]....
        /*005c*/ 	.word	0x00001bc0


	//   ....[13]....
        /*0060*/ 	.word	0x00001be0


	//----- nvinfo : EIATTR_COOP_GROUP_MASK_REGIDS
	.align		4
.L_1597:
        /*0064*/ 	.byte	0x04, 0x29
        /*0066*/ 	.short	(.L_1599 - .L_1598)


	//   ....[0]....
.L_1598:
        /*0068*/ 	.word	0xffffffff


	//   ....[1]....
        /*006c*/ 	.word	0xffffffff


	//   ....[2]....
        /*0070*/ 	.word	0xffffffff


	//   ....[3]....
        /*0074*/ 	.word	0xffffffff


	//   ....[4]....
        /*0078*/ 	.word	0xffffffff


	//   ....[5]....
        /*007c*/ 	.word	0xffffffff


	//   ....[6]....
        /*0080*/ 	.word	0xffffffff


	//   ....[7]....
        /*0084*/ 	.word	0xffffffff


	//   ....[8]....
        /*0088*/ 	.word	0xffffffff


	//   ....[9]....
        /*008c*/ 	.word	0xffffffff


	//----- nvinfo : EIATTR_COOP_GROUP_INSTR_OFFSETS
	.align		4
.L_1599:
        /*0090*/ 	.byte	0x04, 0x28
        /*0092*/ 	.short	(.L_1601 - .L_1600)


	//   ....[0]....
.L_1600:
        /*0094*/ 	.word	0x00000b60


	//   ....[1]....
        /*0098*/ 	.word	0x00000b70


	//   ....[2]....
        /*009c*/ 	.word	0x00000ba0


	//   ....[3]....
        /*00a0*/ 	.word	0x00000bb0


	//   ....[4]....
        /*00a4*/ 	.word	0x00000bf0


	//   ....[5]....
        /*00a8*/ 	.word	0x00000c00


	//   ....[6]....
        /*00ac*/ 	.word	0x00000c40


	//   ....[7]....
        /*00b0*/ 	.word	0x00000c50


	//   ....[8]....
        /*00b4*/ 	.word	0x00000cb0


	//   ....[9]....
        /*00b8*/ 	.word	0x00000cc0


	//----- nvinfo : EIATTR_VRC_CTA_INIT_COUNT
	.align		4
.L_1601:
        /*00bc*/ 	.byte	0x02, 0x4a
	.zero		1
	.zero		1


	//----- nvinfo : EIATTR_EXIT_INSTR_OFFSETS
	.align		4
        /*00c0*/ 	.byte	0x04, 0x1c
        /*00c2*/ 	.short	(.L_1603 - .L_1602)


	//   ....[0]....
.L_1602:
        /*00c4*/ 	.word	0x00000070


	//   ....[1]....
        /*00c8*/ 	.word	0x00002f20


	//----- nvinfo : EIATTR_MAX_THREADS
	.align		4
.L_1603:
        /*00cc*/ 	.byte	0x04, 0x05
        /*00ce*/ 	.short	(.L_1605 - .L_1604)
.L_1604:
        /*00d0*/ 	.word	0x000000e0
        /*00d4*/ 	.word	0x00000001
        /*00d8*/ 	.word	0x00000001


	//----- nvinfo : EIATTR_CRS_STACK_SIZE
	.align		4
.L_1605:
        /*00dc*/ 	.byte	0x04, 0x1e
        /*00de*/ 	.short	(.L_1607 - .L_1606)
.L_1606:
        /*00e0*/ 	.word	0x00000000


	//----- nvinfo : EIATTR_CBANK_PARAM_SIZE
	.align		4
.L_1607:
        /*00e4*/ 	.byte	0x03, 0x19
        /*00e6*/ 	.short	0x00a0


	//----- nvinfo : EIATTR_PARAM_CBANK
	.align		4
        /*00e8*/ 	.byte	0x04, 0x0a
        /*00ea*/ 	.short	(.L_1609 - .L_1608)
	.align		4
.L_1608:
        /*00ec*/ 	.word	index@(.nv.constant0._Z35group_norm_nhwc_fwd_one_pass_kernelI11Fp16IOFp16WLi128ELi14ELi224EEv26Group_norm_nhwc_fwd_params)
        /*00f0*/ 	.short	0x0380
        /*00f2*/ 	.short	0x00a0


	//----- nvinfo : EIATTR_SW_WAR
	.align		4
.L_1609:
        /*00f4*/ 	.byte	0x04, 0x36
        /*00f6*/ 	.short	(.L_1611 - .L_1610)
.L_1610:
        /*00f8*/ 	.word	0x00000008
.L_1611:


//--------------------- .nv.info._Z35group_norm_nhwc_fwd_one_pass_kernelI11Fp16IOFp16WLi256ELi14ELi224EEv26Group_norm_nhwc_fwd_params --------------------------
	.section	.nv.info._Z35group_norm_nhwc_fwd_one_pass_kernelI11Fp16IOFp16WLi256ELi14ELi224EEv26Group_norm_nhwc_fwd_params,"",@"SHT_CUDA_INFO"
	.sectionflags	@""
	.align	4


	//----- nvinfo : EIATTR_CUDA_API_VERSION
	.align		4
        /*0000*/ 	.byte	0x04, 0x37
        /*0002*/ 	.short	(.L_1613 - .L_1612)
.L_1612:
        /*0004*/ 	.word	0x00000082


	//----- nvinfo : EIATTR_KPARAM_INFO
	.align		4
.L_1613:
        /*0008*/ 	.byte	0x04, 0x17
        /*000a*/ 	.short	(.L_1615 - .L_1614)
.L_1614:
        /*000c*/ 	.word	0x00000000
        /*0010*/ 	.short	0x0000
        /*0012*/ 	.short	0x0000
        /*0014*/ 	.byte	0x00, 0xf0, 0x81, 0x02


	//----- nvinfo : EIATTR_SPARSE_MMA_MASK
	.align		4
.L_1615:
        /*0018*/ 	.byte	0x03, 0x50
        /*001a*/ 	.short	0x0000


	//----- nvinfo : EIATTR_MAXREG_COUNT
	.align		4
        /*001c*/ 	.byte	0x03, 0x1b
        /*001e*/ 	.short	0x00ff


	//----- nvinfo : EIATTR_NUM_BARRIERS
	.align		4
        /*0020*/ 	.byte	0x02, 0x4c
        /*0022*/ 	.byte	0x01
	.zero		1


	//----- nvinfo : EIATTR_MERCURY_ISA_VERSION
	.align		4
        /*0024*/ 	.byte	0x03, 0x5f
        /*0026*/ 	.short	0x0101


	//----- nvinfo : EIATTR_INT_WARP_WIDE_INSTR_OFFSETS
	.align		4
        /*0028*/ 	.byte	0x04, 0x31
        /*002a*/ 	.short	(.L_1617 - .L_1616)


	//   ....[0]....
.L_1616:
        /*002c*/ 	.word	0x00001790


	//   ....[1]....
        /*0030*/ 	.word	0x00001810


	//   ....[2]....
        /*0034*/ 	.word	0x000018b0


	//   ....[3]....
        /*0038*/ 	.word	0x00001950


	//   ....[4]....
        /*003c*/ 	.word	0x000019f0


	//   ....[5]....
        /*0040*/ 	.word	0x00001a90


	//   ....[6]....
        /*0044*/ 	.word	0x00001b30


	//   ....[7]....
        /*0048*/ 	.word	0x00001bd0


	//   ....[8]....
        /*004c*/ 	.word	0x00001dd0


	//   ....[9]....
        /*0050*/ 	.word	0x00001e30


	//   ....[10]....
        /*0054*/ 	.word	0x00001ed0


	//   ....[11]....
        /*0058*/ 	.word	0x00001f70


	//   ....[12]....
        /*005c*/ 	.word	0x000020f0


	//   ....[13]....
        /*0060*/ 	.word	0x00002120


	//----- nvinfo : EIATTR_COOP_GROUP_MASK_REGIDS
	.align		4
.L_1617:
        /*0064*/ 	.byte	0x04, 0x29
        /*0066*/ 	.short	(.L_1619 - .L_1618)


	//   ....[0]....
.L_1618:
        /*0068*/ 	.word	0xffffffff


	//   ....[1]....
        /*006c*/ 	.word	0xffffffff


	//   ....[2]....
        /*0070*/ 	.word	0xffffffff


	//   ....[3]....
        /*0074*/ 	.word	0xffffffff


	//   ....[4]....
        /*0078*/ 	.word	0xffffffff


	//   ....[5]....
        /*007c*/ 	.word	0xffffffff


	//   ....[6]....
        /*0080*/ 	.word	0xffffffff


	//   ....[7]....
        /*0084*/ 	.word	0xffffffff


	//   ....[8]....
        /*0088*/ 	.word	0xffffffff


	//   ....[9]....
        /*008c*/ 	.word	0xffffffff


	//----- nvinfo : EIATTR_COOP_GROUP_INSTR_OFFSETS
	.align		4
.L_1619:
        /*0090*/ 	.byte	0x04, 0x28
        /*0092*/ 	.short	(.L_1621 - .L_1620)


	//   ....[0]....
.L_1620:
        /*0094*/ 	.word	0x00001060


	//   ....[1]....
        /*0098*/ 	.word	0x00001070


	//   ....[2]....
        /*009c*/ 	.word	0x000010a0


	//   ....[3]....
        /*00a0*/ 	.word	0x000010b0


	//   ....[4]....
        /*00a4*/ 	.word	0x000010f0


	//   ....[5]....
        /*00a8*/ 	.word	0x00001100


	//   ....[6]....
        /*00ac*/ 	.word	0x00001140


	//   ....[7]....
        /*00b0*/ 	.word	0x00001150


	//   ....[8]....
        /*00b4*/ 	.word	0x000011d0


	//   ....[9]....
        /*00b8*/ 	.word	0x000011e0


	//----- nvinfo : EIATTR_VRC_CTA_INIT_COUNT
	.align		4
.L_1621:
        /*00bc*/ 	.byte	0x02, 0x4a
	.zero		1
	.zero		1


	//----- nvinfo : EIATTR_EXIT_INSTR_OFFSETS
	.align		4
        /*00c0*/ 	.byte	0x04, 0x1c
        /*00c2*/ 	.short	(.L_1623 - .L_1622)


	//   ....[0]....
.L_1622:
        /*00c4*/ 	.word	0x00000070


	//   ....[1]....
        /*00c8*/ 	.word	0x00004380


	//----- nvinfo : EIATTR_MAX_THREADS
	.align		4
.L_1623:
        /*00cc*/ 	.byte	0x04, 0x05
        /*00ce*/ 	.short	(.L_1625 - .L_1624)
.L_1624:
        /*00d0*/ 	.word	0x000000e0
        /*00d4*/ 	.word	0x00000001
        /*00d8*/ 	.word	0x00000001


	//----- nvinfo : EIATTR_CRS_STACK_SIZE
	.align		4
.L_1625:
        /*00dc*/ 	.byte	0x04, 0x1e
        /*00de*/ 	.short	(.L_1627 - .L_1626)
.L_1626:
        /*00e0*/ 	.word	0x00000000


	//----- nvinfo : EIATTR_CBANK_PARAM_SIZE
	.align		4
.L_1627:
        /*00e4*/ 	.byte	0x03, 0x19
        /*00e6*/ 	.short	0x00a0


	//----- nvinfo : EIATTR_PARAM_CBANK
	.align		4
        /*00e8*/ 	.byte	0x04, 0x0a
        /*00ea*/ 	.short	(.L_1629 - .L_1628)
	.align		4
.L_1628:
        /*00ec*/ 	.word	index@(.nv.constant0._Z35group_norm_nhwc_fwd_one_pass_kernelI11Fp16IOFp16WLi256ELi14ELi224EEv26Group_norm_nhwc_fwd_params)
        /*00f0*/ 	.short	0x0380
        /*00f2*/ 	.short	0x00a0


	//----- nvinfo : EIATTR_SW_WAR
	.align		4
.L_1629:
        /*00f4*/ 	.byte	0x04, 0x36
        /*00f6*/ 	.short	(.L_1631 - .L_1630)
.L_1630:
        /*00f8*/ 	.word	0x00000008
.L_1631:


//--------------------- .nv.info._Z35group_norm_nhwc_fwd_one_pass_kernelI11Fp16IOFp16WLi512ELi14ELi224EEv26Group_norm_nhwc_fwd_params --------------------------
	.section	.nv.info._Z35group_norm_nhwc_fwd_one_pass_kernelI11Fp16IOFp16WLi512ELi14ELi224EEv26Group_norm_nhwc_fwd_params,"",@"SHT_CUDA_INFO"
	.sectionflags	@""
	.align	4


	//----- nvinfo : EIATTR_CUDA_API_VERSION
	.align		4
        /*0000*/ 	.byte	0x04, 0x37
        /*0002*/ 	.short	(.L_1633 - .L_1632)
.L_1632:
        /*0004*/ 	.word	0x00000082


	//----- nvinfo : EIATTR_KPARAM_INFO
	.align		4
.L_1633:
        /*0008*/ 	.byte	0x04, 0x17
        /*000a*/ 	.short	(.L_1635 - .L_1634)
.L_1634:
        /*000c*/ 	.word	0x00000000
        /*0010*/ 	.short	0x0000
        /*0012*/ 	.short	0x0000
        /*0014*/ 	.byte	0x00, 0xf0, 0x81, 0x02


	//----- nvinfo : EIATTR_SPARSE_MMA_MASK
	.align		4
.L_1635:
        /*0018*/ 	.byte	0x03, 0x50
        /*001a*/ 	.short	0x0000


	//----- nvinfo : EIATTR_MAXREG_COUNT
	.align		4
        /*001c*/ 	.byte	0x03, 0x1b
        /*001e*/ 	.short	0x00ff


	//----- nvinfo : EIATTR_NUM_BARRIERS
	.align		4
        /*0020*/ 	.byte	0x02, 0x4c
        /*0022*/ 	.byte	0x01
	.zero		1


	//----- nvinfo : EIATTR_MERCURY_ISA_VERSION
	.align		4
        /*0024*/ 	.byte	0x03, 0x5f
        /*0026*/ 	.short	0x0101


	//----- nvinfo : EIATTR_INT_WARP_WIDE_INSTR_OFFSETS
	.align		4
        /*0028*/ 	.byte	0x04, 0x31
        /*002a*/ 	.short	(.L_1637 - .L_1636)


	//   ....[0]....
.L_1636:
        /*002c*/ 	.word	0x00002310


	//   ....[1]....
        /*0030*/ 	.word	0x00002360


	//   ....[2]....
        /*0034*/ 	.word	0x000023f0


	//   ....[3]....
        /*0038*/ 	.word	0x00002480


	//   ....[4]....
        /*003c*/ 	.word	0x00002530


	//   ....[5]....
        /*0040*/ 	.word	0x000025c0


	//   ....[6]....
        /*0044*/ 	.word	0x00002670


	//   ....[7]....
        /*0048*/ 	.word	0x000026f0


	//   ....[8]....
        /*004c*/ 	.word	0x00002930


	//   ....[9]....
        /*0050*/ 	.word	0x00002950


	//   ....[10]....
        /*0054*/ 	.word	0x00002a50


	//   ....[11]....
        /*0058*/ 	.word	0x00002a70


	//   ....[12]....
        /*005c*/ 	.word	0x00002c50


	//   ....[13]....
        /*0060*/ 	.word	0x00002c70


	//----- nvinfo : EIATTR_COOP_GROUP_MASK_REGIDS
	.align		4
.L_1637:
        /*0064*/ 	.byte	0x04, 0x29
        /*0066*/ 	.short	(.L_1639 - .L_1638)


	//   ....[0]....
.L_1638:
        /*0068*/ 	.word	0xffffffff


	//   ....[1]....
        /*006c*/ 	.word	0xffffffff


	//   ....[2]....
        /*0070*/ 	.word	0xffffffff


	//   ....[3]....
        /*0074*/ 	.word	0xffffffff


	//   ....[4]....
        /*0078*/ 	.word	0xffffffff


	//   ....[5]....
        /*007c*/ 	.word	0xffffffff


	//   ....[6]....
        /*0080*/ 	.word	0xffffffff


	//   ....[7]....
        /*0084*/ 	.word	0xffffffff


	//   ....[8]....
        /*0088*/ 	.word	0xffffffff


	//   ....[9]....
        /*008c*/ 	.word	0xffffffff


	//----- nvinfo : EIATTR_COOP_GROUP_INSTR_OFFSETS
	.align		4
.L_1639:
        /*0090*/ 	.byte	0x04, 0x28
        /*0092*/ 	.short	(.L_1641 - .L_1640)


	//   ....[0]....
.L_1640:
        /*0094*/ 	.word	0x00001bc0


	//   ....[1]....
        /*0098*/ 	.word	0x00001bd0


	//   ....[2]....
        /*009c*/ 	.word	0x00001c10


	//   ....[3]....
        /*00a0*/ 	.word	0x00001c20


	//   ....[4]....
        /*00a4*/ 	.word	0x00001c60


	//   ....[5]....
        /*00a8*/ 	.word	0x00001c70


	//   ....[6]....
        /*00ac*/ 	.word	0x00001cb0


	//   ....[7]....
        /*00b0*/ 	.word	0x00001cc0


	//   ....[8]....
        /*00b4*/ 	.word	0x00001d40


	//   ....[9]....
        /*00b8*/ 	.word	0x00001d50


	//----- nvinfo : EIATTR_VRC_CTA_INIT_COUNT
	.align		4
.L_1641:
        /*00bc*/ 	.byte	0x02, 0x4a
	.zero		1
	.zero		1


	//----- nvinfo : EIATTR_EXIT_INSTR_OFFSETS
	.align		4
        /*00c0*/ 	.byte	0x04, 0x1c
        /*00c2*/ 	.short	(.L_1643 - .L_1642)


	//   ....[0]....
.L_1642:
        /*00c4*/ 	.word	0x00000070


	//   ....[1]....
        /*00c8*/ 	.word	0x00006be0


	//----- nvinfo : EIATTR_MAX_THREADS
	.align		4
.L_1643:
        /*00cc*/ 	.byte	0x04, 0x05
        /*00ce*/ 	.short	(.L_1645 - .L_1644)
.L_1644:
        /*00d0*/ 	.word	0x000000e0
        /*00d4*/ 	.word	0x00000001
        /*00d8*/ 	.word	0x00000001


	//----- nvinfo : EIATTR_CRS_STACK_SIZE
	.align		4
.L_1645:
        /*00dc*/ 	.byte	0x04, 0x1e
        /*00de*/ 	.short	(.L_1647 - .L_1646)
.L_1646:
        /*00e0*/ 	.word	0x00000000


	//----- nvinfo : EIATTR_CBANK_PARAM_SIZE
	.align		4
.L_1647:
        /*00e4*/ 	.byte	0x03, 0x19
        /*00e6*/ 	.short	0x00a0


	//----- nvinfo : EIATTR_PARAM_CBANK
	.align		4
        /*00e8*/ 	.byte	0x04, 0x0a
        /*00ea*/ 	.short	(.L_1649 - .L_1648)
	.align		4
.L_1648:
        /*00ec*/ 	.word	index@(.nv.constant0._Z35group_norm_nhwc_fwd_one_pass_kernelI11Fp16IOFp16WLi512ELi14ELi224EEv26Group_norm_nhwc_fwd_params)
        /*00f0*/ 	.short	0x0380
        /*00f2*/ 	.short	0x00a0


	//----- nvinfo : EIATTR_SW_WAR
	.align		4
.L_1649:
        /*00f4*/ 	.byte	0x04, 0x36
        /*00f6*/ 	.short	(.L_1651 - .L_1650)
.L_1650:
        /*00f8*/ 	.word	0x00000008
.L_1651:


//--------------------- .nv.info._Z35group_norm_nhwc_fwd_one_pass_kernelI11Fp32IOFp32WLi64ELi14ELi224EEv26Group_norm_nhwc_fwd_params --------------------------
	.section	.nv.info._Z35group_norm_nhwc_fwd_one_pass_kernelI11Fp32IOFp32WLi64ELi14ELi224EEv26Group_norm_nhwc_fwd_params,"",@"SHT_CUDA_INFO"
	.sectionflags	@""
	.align	4


	//----- nvinfo : EIATTR_CUDA_API_VERSION
	.align		4
        /*0000*/ 	.byte	0x04, 0x37
        /*0002*/ 	.short	(.L_1653 - .L_1652)
.L_1652:
        /*0004*/ 	.word	0x00000082


	//----- nvinfo : EIATTR_KPARAM_INFO
	.align		4
.L_1653:
        /*0008*/ 	.byte	0x04, 0x17
        /*000a*/ 	.short	(.L_1655 - .L_1654)
.L_1654:
        /*000c*/ 	.word	0x00000000
        /*0010*/ 	.short	0x0000
        /*0012*/ 	.short	0x0000
        /*0014*/ 	.byte	0x00, 0xf0, 0x81, 0x02


	//----- nvinfo : EIATTR_SPARSE_MMA_MASK
	.align		4
.L_1655:
        /*0018*/ 	.byte	0x03, 0x50
        /*001a*/ 	.short	0x0000


	//----- nvinfo : EIATTR_MAXREG_COUNT
	.align		4
        /*001c*/ 	.byte	0x03, 0x1b
        /*001e*/ 	.short	0x00ff


	//----- nvinfo : EIATTR_NUM_BARRIERS
	.align		4
        /*0020*/ 	.byte	0x02, 0x4c
        /*0022*/ 	.byte	0x01
	.zero		1


	//----- nvinfo : EIATTR_MERCURY_ISA_VERSION
	.align		4
        /*0024*/ 	.byte	0x03, 0x5f
        /*0026*/ 	.short	0x0101


	//----- nvinfo : EIATTR_INT_WARP_WIDE_INSTR_OFFSETS
	.align		4
        /*0028*/ 	.byte	0x04, 0x31
        /*002a*/ 	.short	(.L_1657 - .L_1656)


	//   ....[0]....
.L_1656:
        /*002c*/ 	.word	0x00000ed0


	//   ....[1]....
        /*0030*/ 	.word	0x00000f00


	//   ....[2]....
        /*0034*/ 	.word	0x00000f20


	//   ....[3]....
        /*0038*/ 	.word	0x00000f50


	//   ....[4]....
        /*003c*/ 	.word	0x00001120


	//   ....[5]....
        /*0040*/ 	.word	0x00001180


	//   ....[6]....
        /*0044*/ 	.word	0x000011b0


	//   ....[7]....
        /*0048*/ 	.word	0x000011d0


	//   ....[8]....
        /*004c*/ 	.word	0x00001480


	//   ....[9]....
        /*0050*/ 	.word	0x00001560


	//   ....[10]....
        /*0054*/ 	.word	0x00001570


	//   ....[11]....
        /*0058*/ 	.word	0x00001650


	//   ....[12]....
        /*005c*/ 	.word	0x000017c0


	//   ....[13]....
        /*0060*/ 	.word	0x000017e0


	//----- nvinfo : EIATTR_COOP_GROUP_MASK_REGIDS
	.align		4
.L_1657:
        /*0064*/ 	.byte	0x04, 0x29
        /*0066*/ 	.short	(.L_1659 - .L_1658)


	//   ....[0]....
.L_1658:
        /*0068*/ 	.word	0xffffffff


	//   ....[1]....
        /*006c*/ 	.word	0xffffffff


	//   ....[2]....
        /*0070*/ 	.word	0xffffffff


	//   ....[3]....
        /*0074*/ 	.word	0xffffffff


	//   ....[4]....
        /*0078*/ 	.word	0xffffffff


	//   ....[5]....
        /*007c*/ 	.word	0xffffffff


	//   ....[6]....
        /*0080*/ 	.word	0xffffffff


	//   ....[7]....
        /*0084*/ 	.word	0xffffffff


	//   ....[8]....
        /*0088*/ 	.word	0xffffffff


	//   ....[9]....
        /*008c*/ 	.word	0xffffffff


	//----- nvinfo : EIATTR_COOP_GROUP_INSTR_OFFSETS
	.align		4
.L_1659:
        /*0090*/ 	.byte	0x04, 0x28
        /*0092*/ 	.short	(.L_1661 - .L_1660)


	//   ....[0]....
.L_1660:
        /*0094*/ 	.word	0x00000760


	//   ....[1]....
        /*0098*/ 	.word	0x00000770


	//   ....[2]....
        /*009c*/ 	.word	0x000007a0


	//   ....[3]....
        /*00a0*/ 	.word	0x000007c0


	//   ....[4]....
        /*00a4*/ 	.word	0x000007f0


	//   ....[5]....
        /*00a8*/ 	.word	0x00000810


	//   ....[6]....
        /*00ac*/ 	.word	0x00000840


	//   ....[7]....
        /*00b0*/ 	.word	0x00000860


	//   ....[8]....
        /*00b4*/ 	.word	0x000008b0


	//   ....[9]....
        /*00b8*/ 	.word	0x000008c0


	//----- nvinfo : EIATTR_VRC_CTA_INIT_COUNT
	.align		4
.L_1661:
        /*00bc*/ 	.byte	0x02, 0x4a
	.zero		1
	.zero		1


	//----- nvinfo : EIATTR_EXIT_INSTR_OFFSETS
	.align		4
        /*00c0*/ 	.byte	0x04, 0x1c
        /*00c2*/ 	.short	(.L_1663 - .L_1662)


	//   ....[0]....
.L_1662:
        /*00c4*/ 	.word	0x00000070


	//   ....[1]....
        /*00c8*/ 	.word	0x00002350


	//----- nvinfo : EIATTR_MAX_THREADS
	.align		4
.L_1663:
        /*00cc*/ 	.byte	0x04, 0x05
        /*00ce*/ 	.short	(.L_1665 - .L_1664)
.L_1664:
        /*00d0*/ 	.word	0x000000e0
        /*00d4*/ 	.word	0x00000001
        /*00d8*/ 	.word	0x00000001


	//----- nvinfo : EIATTR_CRS_STACK_SIZE
	.align		4
.L_1665:
        /*00dc*/ 	.byte	0x04, 0x1e
        /*00de*/ 	.short	(.L_1667 - .L_1666)
.L_1666:
        /*00e0*/ 	.word	0x00000000


	//----- nvinfo : EIATTR_CBANK_PARAM_SIZE
	.align		4
.L_1667:
        /*00e4*/ 	.byte	0x03, 0x19
        /*00e6*/ 	.short	0x00a0


	//----- nvinfo : EIATTR_PARAM_CBANK
	.align		4
        /*00e8*/ 	.byte	0x04, 0x0a
        /*00ea*/ 	.short	(.L_1669 - .L_1668)
	.align		4
.L_1668:
        /*00ec*/ 	.word	index@(.nv.constant0._Z35group_norm_nhwc_fwd_one_pass_kernelI11Fp32IOFp32WLi64ELi14ELi224EEv26Group_norm_nhwc_fwd_params)
        /*00f0*/ 	.short	0x0380
        /*00f2*/ 	.short	0x00a0


	//----- nvinfo : EIATTR_SW_WAR
	.align		4
.L_1669:
        /*00f4*/ 	.byte	0x04, 0x36
        /*00f6*/ 	.short	(.L_1671 - .L_1670)
.L_1670:
        /*00f8*/ 	.word	0x00000008
.L_1671:


//--------------------- .nv.info._Z35group_norm_nhwc_fwd_one_pass_kernelI11Fp32IOFp32WLi128ELi14ELi224EEv26Group_norm_nhwc_fwd_params --------------------------
	.section	.nv.info._Z35group_norm_nhwc_fwd_one_pass_kernelI11Fp32IOFp32WLi128ELi14ELi224EEv26Group_norm_nhwc_fwd_params,"",@"SHT_CUDA_INFO"
	.sectionflags	@""
	.align	4


	//----- nvinfo : EIATTR_CUDA_API_VERSION
	.align		4
        /*0000*/ 	.byte	0x04, 0x37
        /*0002*/ 	.short	(.L_1673 - .L_1672)
.L_1672:
        /*0004*/ 	.word	0x00000082


	//----- nvinfo : EIATTR_KPARAM_INFO
	.align		4
.L_1673:
        /*0008*/ 	.byte	0x04, 0x17
        /*000a*/ 	.short	(.L_1675 - .L_1674)
.L_1674:
        /*000c*/ 	.word	0x00000000
        /*0010*/ 	.short	0x0000
        /*0012*/ 	.short	0x0000
        /*0014*/ 	.byte	0x00, 0xf0, 0x81, 0x02


	//----- nvinfo : EIATTR_SPARSE_MMA_MASK
	.align		4
.L_1675:
        /*0018*/ 	.byte	0x03, 0x50
        /*001a*/ 	.short	0x0000


	//----- nvinfo : EIATTR_MAXREG_COUNT
	.align		4
        /*001c*/ 	.byte	0x03, 0x1b
        /*001e*/ 	.short	0x00ff


	//----- nvinfo : EIATTR_NUM_BARRIERS
	.align		4
        /*0020*/ 	.byte	0x02, 0x4c
        /*0022*/ 	.byte	0x01
	.zero		1


	//----- nvinfo : EIATTR_MERCURY_ISA_VERSION
	.align		4
        /*0024*/ 	.byte	0x03, 0x5f
        /*0026*/ 	.short	0x0101


	//----- nvinfo : EIATTR_INT_WARP_WIDE_INSTR_OFFSETS
	.align		4
        /*0028*/ 	.byte	0x04, 0x31
        /*002a*/ 	.short	(.L_1677 - .L_1676)


	//   ....[0]....
.L_1676:
        /*002c*/ 	.word	0x00001200


	//   ....[1]....
        /*0030*/ 	.word	0x00001260


	//   ....[2]....
        /*0034*/ 	.word	0x000012f0


	//   ....[3]....
        /*0038*/ 	.word	0x000013a0


	//   ....[4]....
        /*003c*/ 	.word	0x00001400


	//   ....[5]....
        /*0040*/ 	.word	0x00001500


	//   ....[6]....
        /*0044*/ 	.word	0x00001520


	//   ....[7]....
        /*0048*/ 	.word	0x000015e0


	//   ....[8]....
        /*004c*/ 	.word	0x00001800


	//   ....[9]....
        /*0050*/ 	.word	0x000018f0


	//   ....[10]....
        /*0054*/ 	.word	0x00001910


	//   ....[11]....
        /*0058*/ 	.word	0x00001940


	//   ....[12]....
        /*005c*/ 	.word	0x00001b50


	//   ....[13]....
        /*0060*/ 	.word	0x00001b70


	//----- nvinfo : EIATTR_COOP_GROUP_MASK_REGIDS
	.align		4
.L_1677:
        /*0064*/ 	.byte	0x04, 0x29
        /*0066*/ 	.short	(.L_1679 - .L_1678)


	//   ....[0]....
.L_1678:
        /*0068*/ 	.word	0xffffffff


	//   ....[1]....
        /*006c*/ 	.word	0xffffffff


	//   ....[2]....
        /*0070*/ 	.word	0xffffffff


	//   ....[3]....
        /*0074*/ 	.word	0xffffffff


	//   ....[4]....
        /*0078*/ 	.word	0xffffffff


	//   ....[5]....
        /*007c*/ 	.word	0xffffffff


	//   ....[6]....
        /*0080*/ 	.word	0xffffffff


	//   ....[7]....
        /*0084*/ 	.word	0xffffffff


	//   ....[8]....
        /*0088*/ 	.word	0xffffffff


	//   ....[9]....
        /*008c*/ 	.word	0xffffffff


	//----- nvinfo : EIATTR_COOP_GROUP_INSTR_OFFSETS
	.align		4
.L_1679:
        /*0090*/ 	.byte	0x04, 0x28
        /*0092*/ 	.short	(.L_1681 - .L_1680)


	//   ....[0]....
.L_1680:
        /*0094*/ 	.word	0x00000b10


	//   ....[1]....
        /*0098*/ 	.word	0x00000b20


	//   ....[2]....
        /*009c*/ 	.word	0x00000b50


	//   ....[3]....
        /*00a0*/ 	.word	0x00000b70


	//   ....[4]....
        /*00a4*/ 	.word	0x00000ba0


	//   ....[5]....
        /*00a8*/ 	.word	0x00000bc0


	//   ....[6]....
        /*00ac*/ 	.word	0x00000bf0


	//   ....[7]....
        /*00b0*/ 	.word	0x00000c10


	//   ....[8]....
        /*00b4*/ 	.word	0x00000c60


	//   ....[9]....
        /*00b8*/ 	.word	0x00000c70


	//----- nvinfo : EIATTR_VRC_CTA_INIT_COUNT
	.align		4
.L_1681:
        /*00bc*/ 	.byte	0x02, 0x4a
	.zero		1
	.zero		1


	//----- nvinfo : EIATTR_EXIT_INSTR_OFFSETS
	.align		4
        /*00c0*/ 	.byte	0x04, 0x1c
        /*00c2*/ 	.short	(.L_1683 - .L_1682)


	//   ....[0]....
.L_1682:
        /*00c4*/ 	.word	0x00000070


	//   ....[1]....
        /*00c8*/ 	.word	0x00002da0


	//----- nvinfo : EIATTR_MAX_THREADS
	.align		4
.L_1683:
        /*00cc*/ 	.byte	0x04, 0x05
        /*00ce*/ 	.short	(.L_1685 - .L_1684)
.L_1684:
        /*00d0*/ 	.word	0x000000e0
        /*00d4*/ 	.word	0x00000001
        /*00d8*/ 	.word	0x00000001


	//----- nvinfo : EIATTR_CRS_STACK_SIZE
	.align		4
.L_1685:
        /*00dc*/ 	.byte	0x04, 0x1e
        /*00de*/ 	.short	(.L_1687 - .L_1686)
.L_1686:
        /*00e0*/ 	.word	0x00000000


	//----- nvinfo : EIATTR_CBANK_PARAM_SIZE
	.align		4
.L_1687:
        /*00e4*/ 	.byte	0x03, 0x19
        /*00e6*/ 	.short	0x00a0


	//----- nvinfo : EIATTR_PARAM_CBANK
	.align		4
        /*00e8*/ 	.byte	0x04, 0x0a
        /*00ea*/ 	.short	(.L_1689 - .L_1688)
	.align		4
.L_1688:
        /*00ec*/ 	.word	index@(.nv.constant0._Z35group_norm_nhwc_fwd_one_pass_kernelI11Fp32IOFp32WLi128ELi14ELi224EEv26Group_norm_nhwc_fwd_params)
        /*00f0*/ 	.short	0x0380
        /*00f2*/ 	.short	0x00a0


	//----- nvinfo : EIATTR_SW_WAR
	.align		4
.L_1689:
        /*00f4*/ 	.byte	0x04, 0x36
        /*00f6*/ 	.short	(.L_1691 - .L_1690)
.L_1690:
        /*00f8*/ 	.word	0x00000008
.L_1691:


//--------------------- .nv.info._Z35group_norm_nhwc_fwd_one_pass_kernelI11Fp32IOFp32WLi256ELi14ELi224EEv26Group_norm_nhwc_fwd_params --------------------------
	.section	.nv.info._Z35group_norm_nhwc_fwd_one_pass_kernelI11Fp32IOFp32WLi256ELi14ELi224EEv26Group_norm_nhwc_fwd_params,"",@"SHT_CUDA_INFO"
	.sectionflags	@""
	.align	4


	//----- nvinfo : EIATTR_CUDA_API_VERSION
	.align		4
        /*0000*/ 	.byte	0x04, 0x37
        /*0002*/ 	.short	(.L_1693 - .L_1692)
.L_1692:
        /*0004*/ 	.word	0x00000082


	//----- nvinfo : EIATTR_KPARAM_INFO
	.align		4
.L_1693:
        /*0008*/ 	.byte	0x04, 0x17
        /*000a*/ 	.short	(.L_1695 - .L_1694)
.L_1694:
        /*000c*/ 	.word	0x00000000
        /*0010*/ 	.short	0x0000
        /*0012*/ 	.short	0x0000
        /*0014*/ 	.byte	0x00, 0xf0, 0x81, 0x02


	//----- nvinfo : EIATTR_SPARSE_MMA_MASK
	.align		4
.L_1695:
        /*0018*/ 	.byte	0x03, 0x50
        /*001a*/ 	.short	0x0000


	//----- nvinfo : EIATTR_MAXREG_COUNT
	.align		4
        /*001c*/ 	.byte	0x03, 0x1b
        /*001e*/ 	.short	0x00ff


	//----- nvinfo : EIATTR_NUM_BARRIERS
	.align		4
        /*0020*/ 	.byte	0x02, 0x4c
        /*0022*/ 	.byte	0x01
	.zero		1


	//----- nvinfo : EIATTR_MERCURY_ISA_VERSION
	.align		4
        /*0024*/ 	.byte	0x03, 0x5f
        /*0026*/ 	.short	0x0101


	//----- nvinfo : EIATTR_INT_WARP_WIDE_INSTR_OFFSETS
	.align		4
        /*0028*/ 	.byte	0x04, 0x31
        /*002a*/ 	.short	(.L_1697 - .L_1696)


	//   ....[0]....
.L_1696:
        /*002c*/ 	.word	0x000016b0


	//   ....[1]....
        /*0030*/ 	.word	0x00001730


	//   ....[2]....
        /*0034*/ 	.word	0x000017d0


	//   ....[3]....
        /*0038*/ 	.word	0x00001870


	//   ....[4]....
        /*003c*/ 	.word	0x00001910


	//   ....[5]....
        /*0040*/ 	.word	0x000019b0


	//   ....[6]....
        /*0044*/ 	.word	0x00001a50


	//   ....[7]....
        /*0048*/ 	.word	0x00001af0


	//   ....[8]....
        /*004c*/ 	.word	0x00001cf0


	//   ....[9]....
        /*0050*/ 	.word	0x00001d50


	//   ....[10]....
        /*0054*/ 	.word	0x00001df0


	//   ....[11]....
        /*0058*/ 	.word	0x00001e90


	//   ....[12]....
        /*005c*/ 	.word	0x00002010


	//   ....[13]....
        /*0060*/ 	.word	0x00002040


	//----- nvinfo : EIATTR_COOP_GROUP_MASK_REGIDS
	.align		4
.L_1697:
        /*0064*/ 	.byte	0x04, 0x29
        /*0066*/ 	.short	(.L_1699 - .L_1698)


	//   ....[0]....
.L_1698:
        /*0068*/ 	.word	0xffffffff


	//   ....[1]....
        /*006c*/ 	.word	0xffffffff


	//   ....[2]....
        /*0070*/ 	.word	0xffffffff


	//   ....[3]....
        /*0074*/ 	.word	0xffffffff


	//   ....[4]....
        /*0078*/ 	.word	0xffffffff


	//   ....[5]....
        /*007c*/ 	.word	0xffffffff


	//   ....[6]....
        /*0080*/ 	.word	0xffffffff


	//   ....[7]....
        /*0084*/ 	.word	0xffffffff


	//   ....[8]....
        /*0088*/ 	.word	0xffffffff


	//   ....[9]....
        /*008c*/ 	.word	0xffffffff


	//----- nvinfo : EIATTR_COOP_GROUP_INSTR_OFFSETS
	.align		4
.L_1699:
        /*0090*/ 	.byte	0x04, 0x28
        /*0092*/ 	.short	(.L_1701 - .L_1700)


	//   ....[0]....
.L_1700:
        /*0094*/ 	.word	0x00000f80


	//   ....[1]....
        /*0098*/ 	.word	0x00000f90


	//   ....[2]....
        /*009c*/ 	.word	0x00000fc0


	//   ....[3]....
        /*00a0*/ 	.word	0x00000fd0


	//   ....[4]....
        /*00a4*/ 	.word	0x00001010


	//   ....[5]....
        /*00a8*/ 	.word	0x00001020


	//   ....[6]....
        /*00ac*/ 	.word	0x00001060


	//   ....[7]....
        /*00b0*/ 	.word	0x00001070


	//   ....[8]....
        /*00b4*/ 	.word	0x000010f0


	//   ....[9]....
        /*00b8*/ 	.word	0x00001100


	//----- nvinfo : EIATTR_VRC_CTA_INIT_COUNT
	.align		4
.L_1701:
        /*00bc*/ 	.byte	0x02, 0x4a
	.zero		1
	.zero		1


	//----- nvinfo : EIATTR_EXIT_INSTR_OFFSETS
	.align		4
        /*00c0*/ 	.byte	0x04, 0x1c
        /*00c2*/ 	.short	(.L_1703 - .L_1702)


	//   ....[0]....
.L_1702:
        /*00c4*/ 	.word	0x00000070


	//   ....[1]....
        /*00c8*/ 	.word	0x00004130


	//----- nvinfo : EIATTR_MAX_THREADS
	.align		4
.L_1703:
        /*00cc*/ 	.byte	0x04, 0x05
        /*00ce*/ 	.short	(.L_1705 - .L_1704)
.L_1704:
        /*00d0*/ 	.word	0x000000e0
        /*00d4*/ 	.word	0x00000001
        /*00d8*/ 	.word	0x00000001


	//----- nvinfo : EIATTR_CRS_STACK_SIZE
	.align		4
.L_1705:
        /*00dc*/ 	.byte	0x04, 0x1e
        /*00de*/ 	.short	(.L_1707 - .L_1706)
.L_1706:
        /*00e0*/ 	.word	0x00000000


	//----- nvinfo : EIATTR_CBANK_PARAM_SIZE
	.align		4
.L_1707:
        /*00e4*/ 	.byte	0x03, 0x19
        /*00e6*/ 	.short	0x00a0


	//----- nvinfo : EIATTR_PARAM_CBANK
	.align		4
        /*00e8*/ 	.byte	0x04, 0x0a
        /*00ea*/ 	.short	(.L_1709 - .L_1708)
	.align		4
.L_1708:
        /*00ec*/ 	.word	index@(.nv.constant0._Z35group_norm_nhwc_fwd_one_pass_kernelI11Fp32IOFp32WLi256ELi14ELi224EEv26Group_norm_nhwc_fwd_params)
        /*00f0*/ 	.short	0x0380
        /*00f2*/ 	.short	0x00a0


	//----- nvinfo : EIATTR_SW_WAR
	.align		4
.L_1709:
        /*00f4*/ 	.byte	0x04, 0x36
        /*00f6*/ 	.short	(.L_1711 - .L_1710)
.L_1710:
        /*00f8*/ 	.word	0x00000008
.L_1711:


//--------------------- .nv.info._Z35group_norm_nhwc_fwd_one_pass_kernelI11Fp32IOFp32WLi512ELi14ELi224EEv26Group_norm_nhwc_fwd_params --------------------------
	.section	.nv.info._Z35group_norm_nhwc_fwd_one_pass_kernelI11Fp32IOFp32WLi512ELi14ELi224EEv26Group_norm_nhwc_fwd_params,"",@"SHT_CUDA_INFO"
	.sectionflags	@""
	.align	4


	//----- nvinfo : EIATTR_CUDA_API_VERSION
	.align		4
        /*0000*/ 	.byte	0x04, 0x37
        /*0002*/ 	.short	(.L_1713 - .L_1712)
.L_1712:
        /*0004*/ 	.word	0x00000082


	//----- nvinfo : EIATTR_KPARAM_INFO
	.align		4
.L_1713:
        /*0008*/ 	.byte	0x04, 0x17
        /*000a*/ 	.short	(.L_1715 - .L_1714)
.L_1714:
        /*000c*/ 	.word	0x00000000
        /*0010*/ 	.short	0x0000
        /*0012*/ 	.short	0x0000
        /*0014*/ 	.byte	0x00, 0xf0, 0x81, 0x02


	//----- nvinfo : EIATTR_SPARSE_MMA_MASK
	.align		4
.L_1715:
        /*0018*/ 	.byte	0x03, 0x50
        /*001a*/ 	.short	0x0000


	//----- nvinfo : EIATTR_MAXREG_COUNT
	.align		4
        /*001c*/ 	.byte	0x03, 0x1b
        /*001e*/ 	.short	0x00ff


	//----- nvinfo : EIATTR_NUM_BARRIERS
	.align		4
        /*0020*/ 	.byte	0x02, 0x4c
        /*0022*/ 	.byte	0x01
	.zero		1


	//----- nvinfo : EIATTR_MERCURY_ISA_VERSION
	.align		4
        /*0024*/ 	.byte	0x03, 0x5f
        /*0026*/ 	.short	0x0101


	//----- nvinfo : EIATTR_INT_WARP_WIDE_INSTR_OFFSETS
	.align		4
        /*0028*/ 	.byte	0x04, 0x31
        /*002a*/ 	.short	(.L_1717 - .L_1716)


	//   ....[0]....
.L_1716:
        /*002c*/ 	.word	0x000022d0


	//   ....[1]....
        /*0030*/ 	.word	0x00002320


	//   ....[2]....
        /*0034*/ 	.word	0x000023b0


	//   ....[3]....
        /*0038*/ 	.word	0x00002440


	//   ....[4]....
        /*003c*/ 	.word	0x000024f0


	//   ....[5]....
        /*0040*/ 	.word	0x00002580


	//   ....[6]....
        /*0044*/ 	.word	0x00002630


	//   ....[7]....
        /*0048*/ 	.word	0x000026b0


	//   ....[8]....
        /*004c*/ 	.word	0x000028f0


	//   ....[9]....
        /*0050*/ 	.word	0x00002910


	//   ....[10]....
        /*0054*/ 	.word	0x00002a10


	//   ....[11]....
        /*0058*/ 	.word	0x00002a30


	//   ....[12]....
        /*005c*/ 	.word	0x00002c10


	//   ....[13]....
        /*0060*/ 	.word	0x00002c30


	//----- nvinfo : EIATTR_COOP_GROUP_MASK_REGIDS
	.align		4
.L_1717:
        /*0064*/ 	.byte	0x04, 0x29
        /*0066*/ 	.short	(.L_1719 - .L_1718)


	//   ....[0]....
.L_1718:
        /*0068*/ 	.word	0xffffffff


	//   ....[1]....
        /*006c*/ 	.word	0xffffffff


	//   ....[2]....
        /*0070*/ 	.word	0xffffffff


	//   ....[3]....
        /*0074*/ 	.word	0xffffffff


	//   ....[4]....
        /*0078*/ 	.word	0xffffffff


	//   ....[5]....
        /*007c*/ 	.word	0xffffffff


	//   ....[6]....
        /*0080*/ 	.word	0xffffffff


	//   ....[7]....
        /*0084*/ 	.word	0xffffffff


	//   ....[8]....
        /*0088*/ 	.word	0xffffffff


	//   ....[9]....
        /*008c*/ 	.word	0xffffffff


	//----- nvinfo : EIATTR_COOP_GROUP_INSTR_OFFSETS
	.align		4
.L_1719:
        /*0090*/ 	.byte	0x04, 0x28
        /*0092*/ 	.short	(.L_1721 - .L_1720)


	//   ....[0]....
.L_1720:
        /*0094*/ 	.word	0x00001b90


	//   ....[1]....
        /*0098*/ 	.word	0x00001ba0


	//   ....[2]....
        /*009c*/ 	.word	0x00001bd0


	//   ....[3]....
        /*00a0*/ 	.word	0x00001be0


	//   ....[4]....
        /*00a4*/ 	.word	0x00001c20


	//   ....[5]....
        /*00a8*/ 	.word	0x00001c30


	//   ....[6]....
        /*00ac*/ 	.word	0x00001c70


	//   ....[7]....
        /*00b0*/ 	.word	0x00001c80


	//   ....[8]....
        /*00b4*/ 	.word	0x00001d00


	//   ....[9]....
        /*00b8*/ 	.word	0x00001d10


	//----- nvinfo : EIATTR_VRC_CTA_INIT_COUNT
	.align		4
.L_1721:
        /*00bc*/ 	.byte	0x02, 0x4a
	.zero		1
	.zero		1


	//----- nvinfo : EIATTR_EXIT_INSTR_OFFSETS
	.align		4
        /*00c0*/ 	.byte	0x04, 0x1c
        /*00c2*/ 	.short	(.L_1723 - .L_1722)


	//   ....[0]....
.L_1722:
        /*00c4*/ 	.word	0x00000070


	//   ....[1]....
        /*00c8*/ 	.word	0x00006950


	//----- nvinfo : EIATTR_MAX_THREADS
	.align		4
.L_1723:
        /*00cc*/ 	.byte	0x04, 0x05
        /*00ce*/ 	.short	(.L_1725 - .L_1724)
.L_1724:
        /*00d0*/ 	.word	0x000000e0
        /*00d4*/ 	.word	0x00000001
        /*00d8*/ 	.word	0x00000001


	//----- nvinfo : EIATTR_CRS_STACK_SIZE
	.align		4
.L_1725:
        /*00dc*/ 	.byte	0x04, 0x1e
        /*00de*/ 	.short	(.L_1727 - .L_1726)
.L_1726:
        /*00e0*/ 	.word	0x00000000


	//----- nvinfo : EIATTR_CBANK_PARAM_SIZE
	.align		4
.L_1727:
        /*00e4*/ 	.byte	0x03, 0x19
        /*00e6*/ 	.short	0x00a0


	//----- nvinfo : EIATTR_PARAM_CBANK
	.align		4
        /*00e8*/ 	.byte	0x04, 0x0a
        /*00ea*/ 	.short	(.L_1729 - .L_1728)
	.align		4
.L_1728:
        /*00ec*/ 	.word	index@(.nv.constant0._Z35group_norm_nhwc_fwd_one_pass_kernelI11Fp32IOFp32WLi512ELi14ELi224EEv26Group_norm_nhwc_fwd_params)
        /*00f0*/ 	.short	0x0380
        /*00f2*/ 	.short	0x00a0


	//----- nvinfo : EIATTR_SW_WAR
	.align		4
.L_1729:
        /*00f4*/ 	.byte	0x04, 0x36
        /*00f6*/ 	.short	(.L_1731 - .L_1730)
.L_1730:
        /*00f8*/ 	.word	0x00000008
.L_1731:


//--------------------- .nv.info._Z35group_norm_nhwc_fwd_one_pass_kernelI11Fp32IOBf16WLi64ELi14ELi224EEv26Group_norm_nhwc_fwd_params --------------------------
	.section	.nv.info._Z35group_norm_nhwc_fwd_one_pass_kernelI11Fp32IOBf16WLi64ELi14ELi224EEv26Group_norm_nhwc_fwd_params,"",@"SHT_CUDA_INFO"
	.sectionflags	@""
	.align	4


	//----- nvinfo : EIATTR_CUDA_API_VERSION
	.align		4
        /*0000*/ 	.byte	0x04, 0x37
        /*0002*/ 	.short	(.L_1733 - .L_1732)
.L_1732:
        /*0004*/ 	.word	0x00000082


	//----- nvinfo : EIATTR_KPARAM_INFO
	.align		4
.L_1733:
        /*0008*/ 	.byte	0x04, 0x17
        /*000a*/ 	.short	(.L_1735 - .L_1734)
.L_1734:
        /*000c*/ 	.word	0x00000000
        /*0010*/ 	.short	0x0000
        /*0012*/ 	.short	0x0000
        /*0014*/ 	.byte	0x00, 0xf0, 0x81, 0x02


	//----- nvinfo : EIATTR_SPARSE_MMA_MASK
	.align		4
.L_1735:
        /*0018*/ 	.byte	0x03, 0x50
        /*001a*/ 	.short	0x0000


	//----- nvinfo : EIATTR_MAXREG_COUNT
	.align		4
        /*001c*/ 	.byte	0x03, 0x1b
        /*001e*/ 	.short	0x00ff


	//----- nvinfo : EIATTR_NUM_BARRIERS
	.align		4
        /*0020*/ 	.byte	0x02, 0x4c
        /*0022*/ 	.byte	0x01
	.zero		1


	//----- nvinfo : EIATTR_MERCURY_ISA_VERSION
	.align		4
        /*0024*/ 	.byte	0x03, 0x5f
        /*0026*/ 	.short	0x0101


	//----- nvinfo : EIATTR_INT_WARP_WIDE_INSTR_OFFSETS
	.align		4
        /*0028*/ 	.byte	0x04, 0x31
        /*002a*/ 	.short	(.L_1737 - .L_1736)


	//   ....[0]....
.L_1736:
        /*002c*/ 	.word	0x00000ed0


	//   ....[1]....
        /*0030*/ 	.word	0x00000f00


	//   ....[2]....
        /*0034*/ 	.word	0x00000f20


	//   ....[3]....
        /*0038*/ 	.word	0x00000f50


	//   ....[4]....
        /*003c*/ 	.word	0x00001120


	//   ....[5]....
        /*0040*/ 	.word	0x00001180


	//   ....[6]....
        /*0044*/ 	.word	0x000011b0


	//   ....[7]....
        /*0048*/ 	.word	0x000011d0


	//   ....[8]....
        /*004c*/ 	.word	0x00001480


	//   ....[9]....
        /*0050*/ 	.word	0x00001560


	//   ....[10]....
        /*0054*/ 	.word	0x00001570


	//   ....[11]....
        /*0058*/ 	.word	0x00001650


	//   ....[12]....
        /*005c*/ 	.word	0x000017c0


	//   ....[13]....
        /*0060*/ 	.word	0x000017e0


	//----- nvinfo : EIATTR_COOP_GROUP_MASK_REGIDS
	.align		4
.L_1737:
        /*0064*/ 	.byte	0x04, 0x29
        /*0066*/ 	.short	(.L_1739 - .L_1738)


	//   ....[0]....
.L_1738:
        /*0068*/ 	.word	0xffffffff


	//   ....[1]....
        /*006c*/ 	.word	0xffffffff


	//   ....[2]....
        /*0070*/ 	.word	0xffffffff


	//   ....[3]....
        /*0074*/ 	.word	0xffffffff


	//   ....[4]....
        /*0078*/ 	.word	0xffffffff


	//   ....[5]....
        /*007c*/ 	.word	0xffffffff


	//   ....[6]....
        /*0080*/ 	.word	0xffffffff


	//   ....[7]....
        /*0084*/ 	.word	0xffffffff


	//   ....[8]....
        /*0088*/ 	.word	0xffffffff


	//   ....[9]....
        /*008c*/ 	.word	0xffffffff


	//----- nvinfo : EIATTR_COOP_GROUP_INSTR_OFFSETS
	.align		4
.L_1739:
        /*0090*/ 	.byte	0x04, 0x28
        /*0092*/ 	.short	(.L_1741 - .L_1740)


	//   ....[0]....
.L_1740:
        /*0094*/ 	.word	0x00000760


	//   ....[1]....
        /*0098*/ 	.word	0x00000770


	//   ....[2]....
        /*009c*/ 	.word	0x000007a0


	//   ....[3]....
        /*00a0*/ 	.word	0x000007c0


	//   ....[4]....
        /*00a4*/ 	.word	0x000007f0


	//   ....[5]....
        /*00a8*/ 	.word	0x00000810


	//   ....[6]....
        /*00ac*/ 	.word	0x00000840


	//   ....[7]....
        /*00b0*/ 	.word	0x00000860


	//   ....[8]....
        /*00b4*/ 	.word	0x000008b0


	//   ....[9]....
        /*00b8*/ 	.word	0x000008c0


	//----- nvinfo : EIATTR_VRC_CTA_INIT_COUNT
	.align		4
.L_1741:
        /*00bc*/ 	.byte	0x02, 0x4a
	.zero		1
	.zero		1


	//----- nvinfo : EIATTR_EXIT_INSTR_OFFSETS
	.align		4
        /*00c0*/ 	.byte	0x04, 0x1c
        /*00c2*/ 	.short	(.L_1743 - .L_1742)


	//   ....[0]....
.L_1742:
        /*00c4*/ 	.word	0x00000070


	//   ....[1]....
        /*00c8*/ 	.word	0x000023b0


	//----- nvinfo : EIATTR_MAX_THREADS
	.align		4
.L_1743:
        /*00cc*/ 	.byte	0x04, 0x05
        /*00ce*/ 	.short	(.L_1745 - .L_1744)
.L_1744:
        /*00d0*/ 	.word	0x000000e0
        /*00d4*/ 	.word	0x00000001
        /*00d8*/ 	.word	0x00000001


	//----- nvinfo : EIATTR_CRS_STACK_SIZE
	.align		4
.L_1745:
        /*00dc*/ 	.byte	0x04, 0x1e
        /*00de*/ 	.short	(.L_1747 - .L_1746)
.L_1746:
        /*00e0*/ 	.word	0x00000000


	//----- nvinfo : EIATTR_CBANK_PARAM_SIZE
	.align		4
.L_1747:
        /*00e4*/ 	.byte	0x03, 0x19
        /*00e6*/ 	.short	0x00a0


	//----- nvinfo : EIATTR_PARAM_CBANK
	.align		4
        /*00e8*/ 	.byte	0x04, 0x0a
        /*00ea*/ 	.short	(.L_1749 - .L_1748)
	.align		4
.L_1748:
        /*00ec*/ 	.word	index@(.nv.constant0._Z35group_norm_nhwc_fwd_one_pass_kernelI11Fp32IOBf16WLi64ELi14ELi224EEv26Group_norm_nhwc_fwd_params)
        /*00f0*/ 	.short	0x0380
        /*00f2*/ 	.short	0x00a0


	//----- nvinfo : EIATTR_SW_WAR
	.align		4
.L_1749:
        /*00f4*/ 	.byte	0x04, 0x36
        /*00f6*/ 	.short	(.L_1751 - .L_1750)
.L_1750:
        /*00f8*/ 	.word	0x00000008
.L_1751:


//--------------------- .nv.info._Z35group_norm_nhwc_fwd_one_pass_kernelI11Fp32IOBf16WLi128ELi14ELi224EEv26Group_norm_nhwc_fwd_params --------------------------
	.section	.nv.info._Z35group_norm_nhwc_fwd_one_pass_kernelI11Fp32IOBf16WLi128ELi14ELi224EEv26Group_norm_nhwc_fwd_params,"",@"SHT_CUDA_INFO"
	.sectionflags	@""
	.align	4


	//----- nvinfo : EIATTR_CUDA_API_VERSION
	.align		4
        /*0000*/ 	.byte	0x04, 0x37
        /*0002*/ 	.short	(.L_1753 - .L_1752)
.L_1752:
        /*0004*/ 	.word	0x00000082


	//----- nvinfo : EIATTR_KPARAM_INFO
	.align		4
.L_1753:
        /*0008*/ 	.byte	0x04, 0x17
        /*000a*/ 	.short	(.L_1755 - .L_1754)
.L_1754:
        /*000c*/ 	.word	0x00000000
        /*0010*/ 	.short	0x0000
        /*0012*/ 	.short	0x0000
        /*0014*/ 	.byte	0x00, 0xf0, 0x81, 0x02


	//----- nvinfo : EIATTR_SPARSE_MMA_MASK
	.align		4
.L_1755:
        /*0018*/ 	.byte	0x03, 0x50
        /*001a*/ 	.short	0x0000


	//----- nvinfo : EIATTR_MAXREG_COUNT
	.align		4
        /*001c*/ 	.byte	0x03, 0x1b
        /*001e*/ 	.short	0x00ff


	//----- nvinfo : EIATTR_NUM_BARRIERS
	.align		4
        /*0020*/ 	.byte	0x02, 0x4c
        /*0022*/ 	.byte	0x01
	.zero		1


	//----- nvinfo : EIATTR_MERCURY_ISA_VERSION
	.align		4
        /*0024*/ 	.byte	0x03, 0x5f
        /*0026*/ 	.short	0x0101


	//----- nvinfo : EIATTR_INT_WARP_WIDE_INSTR_OFFSETS
	.align		4
        /*0028*/ 	.byte	0x04, 0x31
        /*002a*/ 	.short	(.L_1757 - .L_1756)


	//   ....[0]....
.L_1756:
        /*002c*/ 	.word	0x00001210


	//   ....[1]....
        /*0030*/ 	.word	0x00001270


	//   ....[2]....
        /*0034*/ 	.word	0x00001300


	//   ....[3]....
        /*0038*/ 	.word	0x000013b0


	//   ....[4]....
        /*003c*/ 	.word	0x00001410


	//   ....[5]....
        /*0040*/ 	.word	0x00001510


	//   ....[6]....
        /*0044*/ 	.word	0x00001530


	//   ....[7]....
        /*0048*/ 	.word	0x000015f0


	//   ....[8]....
        /*004c*/ 	.word	0x00001810


	//   ....[9]....
        /*0050*/ 	.word	0x00001900


	//   ....[10]....
        /*0054*/ 	.word	0x00001920


	//   ....[11]....
        /*0058*/ 	.word	0x00001950


	//   ....[12]....
        /*005c*/ 	.word	0x00001b60


	//   ....[13]....
        /*0060*/ 	.word	0x00001b80


	//----- nvinfo : EIATTR_COOP_GROUP_MASK_REGIDS
	.align		4
.L_1757:
        /*0064*/ 	.byte	0x04, 0x29
        /*0066*/ 	.short	(.L_1759 - .L_1758)


	//   ....[0]....
.L_1758:
        /*0068*/ 	.word	0xffffffff


	//   ....[1]....
        /*006c*/ 	.word	0xffffffff


	//   ....[2]....
        /*0070*/ 	.word	0xffffffff


	//   ....[3]....
        /*0074*/ 	.word	0xffffffff


	//   ....[4]....
        /*0078*/ 	.word	0xffffffff


	//   ....[5]....
        /*007c*/ 	.word	0xffffffff


	//   ....[6]....
        /*0080*/ 	.word	0xffffffff


	//   ....[7]....
        /*0084*/ 	.word	0xffffffff


	//   ....[8]....
        /*0088*/ 	.word	0xffffffff


	//   ....[9]....
        /*008c*/ 	.word	0xffffffff


	//----- nvinfo : EIATTR_COOP_GROUP_INSTR_OFFSETS
	.align		4
.L_1759:
        /*0090*/ 	.byte	0x04, 0x28
        /*0092*/ 	.short	(.L_1761 - .L_1760)


	//   ....[0]....
.L_1760:
        /*0094*/ 	.word	0x00000b20


	//   ....[1]....
        /*0098*/ 	.word	0x00000b30


	//   ....[2]....
        /*009c*/ 	.word	0x00000b60


	//   ....[3]....
        /*00a0*/ 	.word	0x00000b70


	//   ....[4]....
        /*00a4*/ 	.word	0x00000bb0


	//   ....[5]....
        /*00a8*/ 	.word	0x00000bc0


	//   ....[6]....
        /*00ac*/ 	.word	0x00000c00


	//   ....[7]....
        /*00b0*/ 	.word	0x00000c10


	//   ....[8]....
        /*00b4*/ 	.word	0x00000c70


	//   ....[9]....
        /*00b8*/ 	.word	0x00000c80


	//----- nvinfo : EIATTR_VRC_CTA_INIT_COUNT
	.align		4
.L_1761:
        /*00bc*/ 	.byte	0x02, 0x4a
	.zero		1
	.zero		1


	//----- nvinfo : EIATTR_EXIT_INSTR_OFFSETS
	.align		4
        /*00c0*/ 	.byte	0x04, 0x1c
        /*00c2*/ 	.short	(.L_1763 - .L_1762)


	//   ....[0]....
.L_1762:
        /*00c4*/ 	.word	0x00000070


	//   ....[1]....
        /*00c8*/ 	.word	0x00002e20


	//----- nvinfo : EIATTR_MAX_THREADS
	.align		4
.L_1763:
        /*00cc*/ 	.byte	0x04, 0x05
        /*00ce*/ 	.short	(.L_1765 - .L_1764)
.L_1764:
        /*00d0*/ 	.word	0x000000e0
        /*00d4*/ 	.word	0x00000001
        /*00d8*/ 	.word	0x00000001


	//----- nvinfo : EIATTR_CRS_STACK_SIZE
	.align		4
.L_1765:
        /*00dc*/ 	.byte	0x04, 0x1e
        /*00de*/ 	.short	(.L_1767 - .L_1766)
.L_1766:
        /*00e0*/ 	.word	0x00000000


	//----- nvinfo : EIATTR_CBANK_PARAM_SIZE
	.align		4
.L_1767:
        /*00e4*/ 	.byte	0x03, 0x19
        /*00e6*/ 	.short	0x00a0


	//----- nvinfo : EIATTR_PARAM_CBANK
	.align		4
        /*00e8*/ 	.byte	0x04, 0x0a
        /*00ea*/ 	.short	(.L_1769 - .L_1768)
	.align		4
.L_1768:
        /*00ec*/ 	.word	index@(.nv.constant0._Z35group_norm_nhwc_fwd_one_pass_kernelI11Fp32IOBf16WLi128ELi14ELi224EEv26Group_norm_nhwc_fwd_params)
        /*00f0*/ 	.short	0x0380
        /*00f2*/ 	.short	0x00a0


	//----- nvinfo : EIATTR_SW_WAR
	.align		4
.L_1769:
        /*00f4*/ 	.byte	0x04, 0x36
        /*00f6*/ 	.short	(.L_1771 - .L_1770)
.L_1770:
        /*00f8*/ 	.word	0x00000008
.L_1771:


//--------------------- .nv.info._Z35group_norm_nhwc_fwd_one_pass_kernelI11Fp32IOBf16WLi256ELi14ELi224EEv26Group_norm_nhwc_fwd_params --------------------------
	.section	.nv.info._Z35group_norm_nhwc_fwd_one_pass_kernelI11Fp32IOBf16WLi256ELi14ELi224EEv26Group_norm_nhwc_fwd_params,"",@"SHT_CUDA_INFO"
	.sectionflags	@""
	.align	4


	//----- nvinfo : EIATTR_CUDA_API_VERSION
	.align		4
        /*0000*/ 	.byte	0x04, 0x37
        /*0002*/ 	.short	(.L_1773 - .L_1772)
.L_1772:
        /*0004*/ 	.word	0x00000082


	//----- nvinfo : EIATTR_KPARAM_INFO
	.align		4
.L_1773:
        /*0008*/ 	.byte	0x04, 0x17
        /*000a*/ 	.short	(.L_1775 - .L_1774)
.L_1774:
        /*000c*/ 	.word	0x00000000
        /*0010*/ 	.short	0x0000
        /*0012*/ 	.short	0x0000
        /*0014*/ 	.byte	0x00, 0xf0, 0x81, 0x02


	//----- nvinfo : EIATTR_SPARSE_MMA_MASK
	.align		4
.L_1775:
        /*0018*/ 	.byte	0x03, 0x50
        /*001a*/ 	.short	0x0000


	//----- nvinfo : EIATTR_MAXREG_COUNT
	.align		4
        /*001c*/ 	.byte	0x03, 0x1b
        /*001e*/ 	.short	0x00ff


	//----- nvinfo : EIATTR_NUM_BARRIERS
	.align		4
        /*0020*/ 	.byte	0x02, 0x4c
        /*0022*/ 	.byte	0x01
	.zero		1


	//----- nvinfo : EIATTR_MERCURY_ISA_VERSION
	.align		4
        /*0024*/ 	.byte	0x03, 0x5f
        /*0026*/ 	.short	0x0101


	//----- nvinfo : EIATTR_INT_WARP_WIDE_INSTR_OFFSETS
	.align		4
        /*0028*/ 	.byte	0x04, 0x31
        /*002a*/ 	.short	(.L_1777 - .L_1776)


	//   ....[0]....
.L_1776:
        /*002c*/ 	.word	0x000016b0


	//   ....[1]....
        /*0030*/ 	.word	0x00001730


	//   ....[2]....
        /*0034*/ 	.word	0x000017d0


	//   ....[3]....
        /*0038*/ 	.word	0x00001870


	//   ....[4]....
        /*003c*/ 	.word	0x00001910


	//   ....[5]....
        /*0040*/ 	.word	0x000019b0


	//   ....[6]....
        /*0044*/ 	.word	0x00001a50


	//   ....[7]....
        /*0048*/ 	.word	0x00001af0


	//   ....[8]....
        /*004c*/ 	.word	0x00001cf0


	//   ....[9]....
        /*0050*/ 	.word	0x00001d50


	//   ....[10]....
        /*0054*/ 	.word	0x00001df0


	//   ....[11]....
        /*0058*/ 	.word	0x00001e90


	//   ....[12]....
        /*005c*/ 	.word	0x00002010


	//   ....[13]....
        /*0060*/ 	.word	0x00002040


	//----- nvinfo : EIATTR_COOP_GROUP_MASK_REGIDS
	.align		4
.L_1777:
        /*0064*/ 	.byte	0x04, 0x29
        /*0066*/ 	.short	(.L_1779 - .L_1778)


	//   ....[0]....
.L_1778:
        /*0068*/ 	.word	0xffffffff


	//   ....[1]....
        /*006c*/ 	.word	0xffffffff


	//   ....[2]....
        /*0070*/ 	.word	0xffffffff


	//   ....[3]....
        /*0074*/ 	.word	0xffffffff


	//   ....[4]....
        /*0078*/ 	.word	0xffffffff


	//   ....[5]....
        /*007c*/ 	.word	0xffffffff


	//   ....[6]....
        /*0080*/ 	.word	0xffffffff


	//   ....[7]....
        /*0084*/ 	.word	0xffffffff


	//   ....[8]....
        /*0088*/ 	.word	0xffffffff


	//   ....[9]....
        /*008c*/ 	.word	0xffffffff


	//----- nvinfo : EIATTR_COOP_GROUP_INSTR_OFFSETS
	.align		4
.L_1779:
        /*0090*/ 	.byte	0x04, 0x28
        /*0092*/ 	.short	(.L_1781 - .L_1780)


	//   ....[0]....
.L_1780:
        /*0094*/ 	.word	0x00000f70


	//   ....[1]....
        /*0098*/ 	.word	0x00000f80


	//   ....[2]....
        /*009c*/ 	.word	0x00000fb0


	//   ....[3]....
        /*00a0*/ 	.word	0x00000fc0


	//   ....[4]....
        /*00a4*/ 	.word	0x00001000


	//   ....[5]....
        /*00a8*/ 	.word	0x00001010


	//   ....[6]....
        /*00ac*/ 	.word	0x00001050


	//   ....[7]....
        /*00b0*/ 	.word	0x00001060


	//   ....[8]....
        /*00b4*/ 	.word	0x000010f0


	//   ....[9]....
        /*00b8*/ 	.word	0x00001100


	//----- nvinfo : EIATTR_VRC_CTA_INIT_COUNT
	.align		4
.L_1781:
        /*00bc*/ 	.byte	0x02, 0x4a
	.zero		1
	.zero		1


	//----- nvinfo : EIATTR_EXIT_INSTR_OFFSETS
	.align		4
        /*00c0*/ 	.byte	0x04, 0x1c
        /*00c2*/ 	.short	(.L_1783 - .L_1782)


	//   ....[0]....
.L_1782:
        /*00c4*/ 	.word	0x00000070


	//   ....[1]....
        /*00c8*/ 	.word	0x00004170


	//----- nvinfo : EIATTR_MAX_THREADS
	.align		4
.L_1783:
        /*00cc*/ 	.byte	0x04, 0x05
        /*00ce*/ 	.short	(.L_1785 - .L_1784)
.L_1784:
        /*00d0*/ 	.word	0x000000e0
        /*00d4*/ 	.word	0x00000001
        /*00d8*/ 	.word	0x00000001


	//----- nvinfo : EIATTR_CRS_STACK_SIZE
	.align		4
.L_1785:
        /*00dc*/ 	.byte	0x04, 0x1e
        /*00de*/ 	.short	(.L_1787 - .L_1786)
.L_1786:
        /*00e0*/ 	.word	0x00000000


	//----- nvinfo : EIATTR_CBANK_PARAM_SIZE
	.align		4
.L_1787:
        /*00e4*/ 	.byte	0x03, 0x19
        /*00e6*/ 	.short	0x00a0


	//----- nvinfo : EIATTR_PARAM_CBANK
	.align		4
        /*00e8*/ 	.byte	0x04, 0x0a
        /*00ea*/ 	.short	(.L_1789 - .L_1788)
	.align		4
.L_1788:
        /*00ec*/ 	.word	index@(.nv.constant0._Z35group_norm_nhwc_fwd_one_pass_kernelI11Fp32IOBf16WLi256ELi14ELi224EEv26Group_norm_nhwc_fwd_params)
        /*00f0*/ 	.short	0x0380
        /*00f2*/ 	.short	0x00a0


	//----- nvinfo : EIATTR_SW_WAR
	.align		4
.L_1789:
        /*00f4*/ 	.byte	0x04, 0x36
        /*00f6*/ 	.short	(.L_1791 - .L_1790)
.L_1790:
        /*00f8*/ 	.word	0x00000008
.L_1791:


//--------------------- .nv.info._Z35group_norm_nhwc_fwd_one_pass_kernelI11Fp32IOBf16WLi512ELi14ELi224EEv26Group_norm_nhwc_fwd_params --------------------------
	.section	.nv.info._Z35group_norm_nhwc_fwd_one_pass_kernelI11Fp32IOBf16WLi512ELi14ELi224EEv26Group_norm_nhwc_fwd_params,"",@"SHT_CUDA_INFO"
	.sectionflags	@""
	.align	4


	//----- nvinfo : EIATTR_CUDA_API_VERSION
	.align		4
        /*0000*/ 	.byte	0x04, 0x37
        /*0002*/ 	.short	(.L_1793 - .L_1792)
.L_1792:
        /*0004*/ 	.word	0x00000082


	//----- nvinfo : EIATTR_KPARAM_INFO
	.align		4
.L_1793:
        /*0008*/ 	.byte	0x04, 0x17
        /*000a*/ 	.short	(.L_1795 - .L_1794)
.L_1794:
        /*000c*/ 	.word	0x00000000
        /*0010*/ 	.short	0x0000
        /*0012*/ 	.short	0x0000
        /*0014*/ 	.byte	0x00, 0xf0, 0x81, 0x02


	//----- nvinfo : EIATTR_SPARSE_MMA_MASK
	.align		4
.L_1795:
        /*0018*/ 	.byte	0x03, 0x50
        /*001a*/ 	.short	0x0000


	//----- nvinfo : EIATTR_MAXREG_COUNT
	.align		4
        /*001c*/ 	.byte	0x03, 0x1b
        /*001e*/ 	.short	0x00ff


	//----- nvinfo : EIATTR_NUM_BARRIERS
	.align		4
        /*0020*/ 	.byte	0x02, 0x4c
        /*0022*/ 	.byte	0x01
	.zero		1


	//----- nvinfo : EIATTR_MERCURY_ISA_VERSION
	.align		4
        /*0024*/ 	.byte	0x03, 0x5f
        /*0026*/ 	.short	0x0101


	//----- nvinfo : EIATTR_INT_WARP_WIDE_INSTR_OFFSETS
	.align		4
        /*0028*/ 	.byte	0x04, 0x31
        /*002a*/ 	.short	(.L_1797 - .L_1796)


	//   ....[0]....
.L_1796:
        /*002c*/ 	.word	0x000022d0


	//   ....[1]....
        /*0030*/ 	.word	0x00002320


	//   ....[2]....
        /*0034*/ 	.word	0x000023b0


	//   ....[3]....
        /*0038*/ 	.word	0x00002440


	//   ....[4]....
        /*003c*/ 	.word	0x000024f0


	//   ....[5]....
        /*0040*/ 	.word	0x00002580


	//   ....[6]....
        /*0044*/ 	.word	0x00002630


	//   ....[7]....
        /*0048*/ 	.word	0x000026b0


	//   ....[8]....
        /*004c*/ 	.word	0x000028f0


	//   ....[9]....
        /*0050*/ 	.word	0x00002910


	//   ....[10]....
        /*0054*/ 	.word	0x00002a10


	//   ....[11]....
        /*0058*/ 	.word	0x00002a30


	//   ....[12]....
        /*005c*/ 	.word	0x00002c10


	//   ....[13]....
        /*0060*/ 	.word	0x00002c30


	//----- nvinfo : EIATTR_COOP_GROUP_MASK_REGIDS
	.align		4
.L_1797:
        /*0064*/ 	.byte	0x04, 0x29
        /*0066*/ 	.short	(.L_1799 - .L_1798)


	//   ....[0]....
.L_1798:
        /*0068*/ 	.word	0xffffffff


	//   ....[1]....
        /*006c*/ 	.word	0xffffffff


	//   ....[2]....
        /*0070*/ 	.word	0xffffffff


	//   ....[3]....
        /*0074*/ 	.word	0xffffffff


	//   ....[4]....
        /*0078*/ 	.word	0xffffffff


	//   ....[5]....
        /*007c*/ 	.word	0xffffffff


	//   ....[6]....
        /*0080*/ 	.word	0xffffffff


	//   ....[7]....
        /*0084*/ 	.word	0xffffffff


	//   ....[8]....
        /*0088*/ 	.word	0xffffffff


	//   ....[9]....
        /*008c*/ 	.word	0xffffffff


	//----- nvinfo : EIATTR_COOP_GROUP_INSTR_OFFSETS
	.align		4
.L_1799:
        /*0090*/ 	.byte	0x04, 0x28
        /*0092*/ 	.short	(.L_1801 - .L_1800)


	//   ....[0]....
.L_1800:
        /*0094*/ 	.word	0x00001b90


	//   ....[1]....
        /*0098*/ 	.word	0x00001ba0


	//   ....[2]....
        /*009c*/ 	.word	0x00001bd0


	//   ....[3]....
        /*00a0*/ 	.word	0x00001be0


	//   ....[4]....
        /*00a4*/ 	.word	0x00001c20


	//   ....[5]....
        /*00a8*/ 	.word	0x00001c30


	//   ....[6]....
        /*00ac*/ 	.word	0x00001c70


	//   ....[7]....
        /*00b0*/ 	.word	0x00001c80


	//   ....[8]....
        /*00b4*/ 	.word	0x00001d00


	//   ....[9]....
        /*00b8*/ 	.word	0x00001d10


	//----- nvinfo : EIATTR_VRC_CTA_INIT_COUNT
	.align		4
.L_1801:
        /*00bc*/ 	.byte	0x02, 0x4a
	.zero		1
	.zero		1


	//----- nvinfo : EIATTR_EXIT_INSTR_OFFSETS
	.align		4
        /*00c0*/ 	.byte	0x04, 0x1c
        /*00c2*/ 	.short	(.L_1803 - .L_1802)


	//   ....[0]....
.L_1802:
        /*00c4*/ 	.word	0x00000070


	//   ....[1]....
        /*00c8*/ 	.word	0x000069b0


	//----- nvinfo : EIATTR_MAX_THREADS
	.align		4
.L_1803:
        /*00cc*/ 	.byte	0x04, 0x05
        /*00ce*/ 	.short	(.L_1805 - .L_1804)
.L_1804:
        /*00d0*/ 	.word	0x000000e0
        /*00d4*/ 	.word	0x00000001
        /*00d8*/ 	.word	0x00000001


	//----- nvinfo : EIATTR_CRS_STACK_SIZE
	.align		4
.L_1805:
        /*00dc*/ 	.byte	0x04, 0x1e
        /*00de*/ 	.short	(.L_1807 - .L_1806)
.L_1806:
        /*00e0*/ 	.word	0x00000000


	//----- nvinfo : EIATTR_CBANK_PARAM_SIZE
	.align		4
.L_1807:
        /*00e4*/ 	.byte	0x03, 0x19
        /*00e6*/ 	.short	0x00a0


	//----- nvinfo : EIATTR_PARAM_CBANK
	.align		4
        /*00e8*/ 	.byte	0x04, 0x0a
        /*00ea*/ 	.short	(.L_1809 - .L_1808)
	.align		4
.L_1808:
        /*00ec*/ 	.word	index@(.nv.constant0._Z35group_norm_nhwc_fwd_one_pass_kernelI11Fp32IOBf16WLi512ELi14ELi224EEv26Group_norm_nhwc_fwd_params)
        /*00f0*/ 	.short	0x0380
        /*00f2*/ 	.short	0x00a0


	//----- nvinfo : EIATTR_SW_WAR
	.align		4
.L_1809:
        /*00f4*/ 	.byte	0x04, 0x36
        /*00f6*/ 	.short	(.L_1811 - .L_1810)
.L_1810:
        /*00f8*/ 	.word	0x00000008
.L_1811:


//--------------------- .nv.info._Z35group_norm_nhwc_fwd_one_pass_kernelI11Fp32IOFp16WLi64ELi14ELi224EEv26Group_norm_nhwc_fwd_params --------------------------
	.section	.nv.info._Z35group_norm_nhwc_fwd_one_pass_kernelI11Fp32IOFp16WLi64ELi14ELi224EEv26Group_norm_nhwc_fwd_params,"",@"SHT_CUDA_INFO"
	.sectionflags	@""
	.align	4


	//----- nvinfo : EIATTR_CUDA_API_VERSION
	.align		4
        /*0000*/ 	.byte	0x04, 0x37
        /*0002*/ 	.short	(.L_1813 - .L_1812)
.L_1812:
        /*0004*/ 	.word	0x00000082


	//----- nvinfo : EIATTR_KPARAM_INFO
	.align		4
.L_1813:
        /*0008*/ 	.byte	0x04, 0x17
        /*000a*/ 	.short	(.L_1815 - .L_1814)
.L_1814:
        /*000c*/ 	.word	0x00000000
        /*0010*/ 	.short	0x0000
        /*0012*/ 	.short	0x0000
        /*0014*/ 	.byte	0x00, 0xf0, 0x81, 0x02


	//----- nvinfo : EIATTR_SPARSE_MMA_MASK
	.align		4
.L_1815:
        /*0018*/ 	.byte	0x03, 0x50
        /*001a*/ 	.short	0x0000


	//----- nvinfo : EIATTR_MAXREG_COUNT
	.align		4
        /*001c*/ 	.byte	0x03, 0x1b
        /*001e*/ 	.short	0x00ff


	//----- nvinfo : EIATTR_NUM_BARRIERS
	.align		4
        /*0020*/ 	.byte	0x02, 0x4c
        /*0022*/ 	.byte	0x01
	.zero		1


	//----- nvinfo : EIATTR_MERCURY_ISA_VERSION
	.align		4
        /*0024*/ 	.byte	0x03, 0x5f
        /*0026*/ 	.short	0x0101


	//----- nvinfo : EIATTR_INT_WARP_WIDE_INSTR_OFFSETS
	.align		4
        /*0028*/ 	.byte	0x04, 0x31
        /*002a*/ 	.short	(.L_1817 - .L_1816)


	//   ....[0]....
.L_1816:
        /*002c*/ 	.word	0x00000ed0


	//   ....[1]....
        /*0030*/ 	.word	0x00000f00


	//   ....[2]....
        /*0034*/ 	.word	0x00000f10


	//   ....[3]....
        /*0038*/ 	.word	0x00000f60


	//   ....[4]....
        /*003c*/ 	.word	0x00001120


	//   ....[5]....
        /*0040*/ 	.word	0x00001180


	//   ....[6]....
        /*0044*/ 	.word	0x000011c0


	//   ....[7]....
        /*0048*/ 	.word	0x000011d0


	//   ....[8]....
        /*004c*/ 	.word	0x00001480


	//   ....[9]....
        /*0050*/ 	.word	0x00001560


	//   ....[10]....
        /*0054*/ 	.word	0x00001570


	//   ....[11]....
        /*0058*/ 	.word	0x00001650


	//   ....[12]....
        /*005c*/ 	.word	0x000017c0


	//   ....[13]....
        /*0060*/ 	.word	0x000017e0


	//----- nvinfo : EIATTR_COOP_GROUP_MASK_REGIDS
	.align		4
.L_1817:
        /*0064*/ 	.byte	0x04, 0x29
        /*0066*/ 	.short	(.L_1819 - .L_1818)


	//   ....[0]....
.L_1818:
        /*0068*/ 	.word	0xffffffff


	//   ....[1]....
        /*006c*/ 	.word	0xffffffff


	//   ....[2]....
        /*0070*/ 	.word	0xffffffff


	//   ....[3]....
        /*0074*/ 	.word	0xffffffff


	//   ....[4]....
        /*0078*/ 	.word	0xffffffff


	//   ....[5]....
        /*007c*/ 	.word	0xffffffff


	//   ....[6]....
        /*0080*/ 	.word	0xffffffff


	//   ....[7]....
        /*0084*/ 	.word	0xffffffff


	//   ....[8]....
        /*0088*/ 	.word	0xffffffff


	//   ....[9]....
        /*008c*/ 	.word	0xffffffff


	//----- nvinfo : EIATTR_COOP_GROUP_INSTR_OFFSETS
	.align		4
.L_1819:
        /*0090*/ 	.byte	0x04, 0x28
        /*0092*/ 	.short	(.L_1821 - .L_1820)


	//   ....[0]....
.L_1820:
        /*0094*/ 	.word	0x00000760


	//   ....[1]....
        /*0098*/ 	.word	0x00000770


	//   ....[2]....
        /*009c*/ 	.word	0x000007a0


	//   ....[3]....
        /*00a0*/ 	.word	0x000007c0


	//   ....[4]....
        /*00a4*/ 	.word	0x000007f0


	//   ....[5]....
        /*00a8*/ 	.word	0x00000810


	//   ....[6]....
        /*00ac*/ 	.word	0x00000840


	//   ....[7]....
        /*00b0*/ 	.word	0x00000860


	//   ....[8]....
        /*00b4*/ 	.word	0x000008b0


	//   ....[9]....
        /*00b8*/ 	.word	0x000008c0


	//----- nvinfo : EIATTR_VRC_CTA_INIT_COUNT
	.align		4
.L_1821:
        /*00bc*/ 	.byte	0x02, 0x4a
	.zero		1
	.zero		1


	//----- nvinfo : EIATTR_EXIT_INSTR_OFFSETS
	.align		4
        /*00c0*/ 	.byte	0x04, 0x1c
        /*00c2*/ 	.short	(.L_1823 - .L_1822)


	//   ....[0]....
.L_1822:
        /*00c4*/ 	.word	0x00000070


	//   ....[1]....
        /*00c8*/ 	.word	0x000023b0


	//----- nvinfo : EIATTR_MAX_THREADS
	.align		4
.L_1823:
        /*00cc*/ 	.byte	0x04, 0x05
        /*00ce*/ 	.short	(.L_1825 - .L_1824)
.L_1824:
        /*00d0*/ 	.word	0x000000e0
        /*00d4*/ 	.word	0x00000001
        /*00d8*/ 	.word	0x00000001


	//----- nvinfo : EIATTR_CRS_STACK_SIZE
	.align		4
.L_1825:
        /*00dc*/ 	.byte	0x04, 0x1e
        /*00de*/ 	.short	(.L_1827 - .L_1826)
.L_1826:
        /*00e0*/ 	.word	0x00000000


	//----- nvinfo : EIATTR_CBANK_PARAM_SIZE
	.align		4
.L_1827:
        /*00e4*/ 	.byte	0x03, 0x19
        /*00e6*/ 	.short	0x00a0


	//----- nvinfo : EIATTR_PARAM_CBANK
	.align		4
        /*00e8*/ 	.byte	0x04, 0x0a
        /*00ea*/ 	.short	(.L_1829 - .L_1828)
	.align		4
.L_1828:
        /*00ec*/ 	.word	index@(.nv.constant0._Z35group_norm_nhwc_fwd_one_pass_kernelI11Fp32IOFp16WLi64ELi14ELi224EEv26Group_norm_nhwc_fwd_params)
        /*00f0*/ 	.short	0x0380
        /*00f2*/ 	.short	0x00a0


	//----- nvinfo : EIATTR_SW_WAR
	.align		4
.L_1829:
        /*00f4*/ 	.byte	0x04, 0x36
        /*00f6*/ 	.short	(.L_1831 - .L_1830)
.L_1830:
        /*00f8*/ 	.word	0x00000008
.L_1831:


//--------------------- .nv.info._Z35group_norm_nhwc_fwd_one_pass_kernelI11Fp32IOFp16WLi128ELi14ELi224EEv26Group_norm_nhwc_fwd_params --------------------------
	.section	.nv.info._Z35group_norm_nhwc_fwd_one_pass_kernelI11Fp32IOFp16WLi128ELi14ELi224EEv26Group_norm_nhwc_fwd_params,"",@"SHT_CUDA_INFO"
	.sectionflags	@""
	.align	4


	//----- nvinfo : EIATTR_CUDA_API_VERSION
	.align		4
        /*0000*/ 	.byte	0x04, 0x37
        /*0002*/ 	.short	(.L_1833 - .L_1832)
.L_1832:
        /*0004*/ 	.word	0x00000082


	//----- nvinfo : EIATTR_KPARAM_INFO
	.align		4
.L_1833:
        /*0008*/ 	.byte	0x04, 0x17
        /*000a*/ 	.short	(.L_1835 - .L_1834)
.L_1834:
        /*000c*/ 	.word	0x00000000
        /*0010*/ 	.short	0x0000
        /*0012*/ 	.short	0x0000
        /*0014*/ 	.byte	0x00, 0xf0, 0x81, 0x02


	//----- nvinfo : EIATTR_SPARSE_MMA_MASK
	.align		4
.L_1835:
        /*0018*/ 	.byte	0x03, 0x50
        /*001a*/ 	.short	0x0000


	//----- nvinfo : EIATTR_MAXREG_COUNT
	.align		4
        /*001c*/ 	.byte	0x03, 0x1b
        /*001e*/ 	.short	0x00ff


	//----- nvinfo : EIATTR_NUM_BARRIERS
	.align		4
        /*0020*/ 	.byte	0x02, 0x4c
        /*0022*/ 	.byte	0x01
	.zero		1


	//----- nvinfo : EIATTR_MERCURY_ISA_VERSION
	.align		4
        /*0024*/ 	.byte	0x03, 0x5f
        /*0026*/ 	.short	0x0101


	//----- nvinfo : EIATTR_INT_WARP_WIDE_INSTR_OFFSETS
	.align		4
        /*0028*/ 	.byte	0x04, 0x31
        /*002a*/ 	.short	(.L_1837 - .L_1836)


	//   ....[0]....
.L_1836:
        /*002c*/ 	.word	0x00001210


	//   ....[1]....
        /*0030*/ 	.word	0x00001270


	//   ....[2]....
        /*0034*/ 	.word	0x00001300


	//   ....[3]....
        /*0038*/ 	.word	0x000013b0


	//   ....[4]....
        /*003c*/ 	.word	0x00001410


	//   ....[5]....
        /*0040*/ 	.word	0x00001510


	//   ....[6]....
        /*0044*/ 	.word	0x00001530


	//   ....[7]....
        /*0048*/ 	.word	0x000015f0


	//   ....[8]....
        /*004c*/ 	.word	0x00001810


	//   ....[9]....
        /*0050*/ 	.word	0x00001900


	//   ....[10]....
        /*0054*/ 	.word	0x00001920


	//   ....[11]....
        /*0058*/ 	.word	0x00001950


	//   ....[12]....
        /*005c*/ 	.word	0x00001b60


	//   ....[13]....
        /*0060*/ 	.word	0x00001b80


	//----- nvinfo : EIATTR_COOP_GROUP_MASK_REGIDS
	.align		4
.L_1837:
        /*0064*/ 	.byte	0x04, 0x29
        /*0066*/ 	.short	(.L_1839 - .L_1838)


	//   ....[0]....
.L_1838:
        /*0068*/ 	.word	0xffffffff


	//   ....[1]....
        /*006c*/ 	.word	0xffffffff


	//   ....[2]....
        /*0070*/ 	.word	0xffffffff


	//   ....[3]....
        /*0074*/ 	.word	0xffffffff


	//   ....[4]....
        /*0078*/ 	.word	0xffffffff


	//   ....[5]....
        /*007c*/ 	.word	0xffffffff


	//   ....[6]....
        /*0080*/ 	.word	0xffffffff


	//   ....[7]....
        /*0084*/ 	.word	0xffffffff


	//   ....[8]....
        /*0088*/ 	.word	0xffffffff


	//   ....[9]....
        /*008c*/ 	.word	0xffffffff


	//----- nvinfo : EIATTR_COOP_GROUP_INSTR_OFFSETS
	.align		4
.L_1839:
        /*0090*/ 	.byte	0x04, 0x28
        /*0092*/ 	.short	(.L_1841 - .L_1840)


	//   ....[0]....
.L_1840:
        /*0094*/ 	.word	0x00000b20


	//   ....[1]....
        /*0098*/ 	.word	0x00000b30


	//   ....[2]....
        /*009c*/ 	.word	0x00000b60


	//   ....[3]....
        /*00a0*/ 	.word	0x00000b70


	//   ....[4]....
        /*00a4*/ 	.word	0x00000bb0


	//   ....[5]....
        /*00a8*/ 	.word	0x00000bc0


	//   ....[6]....
        /*00ac*/ 	.word	0x00000c00


	//   ....[7]....
        /*00b0*/ 	.word	0x00000c10


	//   ....[8]....
        /*00b4*/ 	.word	0x00000c70


	//   ....[9]....
        /*00b8*/ 	.word	0x00000c80


	//----- nvinfo : EIATTR_VRC_CTA_INIT_COUNT
	.align		4
.L_1841:
        /*00bc*/ 	.byte	0x02, 0x4a
	.zero		1
	.zero		1


	//----- nvinfo : EIATTR_EXIT_INSTR_OFFSETS
	.align		4
        /*00c0*/ 	.byte	0x04, 0x1c
        /*00c2*/ 	.short	(.L_1843 - .L_1842)


	//   ....[0]....
.L_1842:
        /*00c4*/ 	.word	0x00000070


	//   ....[1]....
        /*00c8*/ 	.word	0x00002e20


	//----- nvinfo : EIATTR_MAX_THREADS
	.align		4
.L_1843:
        /*00cc*/ 	.byte	0x04, 0x05
        /*00ce*/ 	.short	(.L_1845 - .L_1844)
.L_1844:
        /*00d0*/ 	.word	0x000000e0
        /*00d4*/ 	.word	0x00000001
        /*00d8*/ 	.word	0x00000001


	//----- nvinfo : EIATTR_CRS_STACK_SIZE
	.align		4
.L_1845:
        /*00dc*/ 	.byte	0x04, 0x1e
        /*00de*/ 	.short	(.L_1847 - .L_1846)
.L_1846:
        /*00e0*/ 	.word	0x00000000


	//----- nvinfo : EIATTR_CBANK_PARAM_SIZE
	.align		4
.L_1847:
        /*00e4*/ 	.byte	0x03, 0x19
        /*00e6*/ 	.short	0x00a0


	//----- nvinfo : EIATTR_PARAM_CBANK
	.align		4
        /*00e8*/ 	.byte	0x04, 0x0a
        /*00ea*/ 	.short	(.L_1849 - .L_1848)
	.align		4
.L_1848:
        /*00ec*/ 	.word	index@(.nv.constant0._Z35group_norm_nhwc_fwd_one_pass_kernelI11Fp32IOFp16WLi128ELi14ELi224EEv26Group_norm_nhwc_fwd_params)
        /*00f0*/ 	.short	0x0380
        /*00f2*/ 	.short	0x00a0


	//----- nvinfo : EIATTR_SW_WAR
	.align		4
.L_1849:
        /*00f4*/ 	.byte	0x04, 0x36
        /*00f6*/ 	.short	(.L_1851 - .L_1850)
.L_1850:
        /*00f8*/ 	.word	0x00000008
.L_1851:


//--------------------- .nv.info._Z35group_norm_nhwc_fwd_one_pass_kernelI11Fp32IOFp16WLi256ELi14ELi224EEv26Group_norm_nhwc_fwd_params --------------------------
	.section	.nv.info._Z35group_norm_nhwc_fwd_one_pass_kernelI11Fp32IOFp16WLi256ELi14ELi224EEv26Group_norm_nhwc_fwd_params,"",@"SHT_CUDA_INFO"
	.sectionflags	@""
	.align	4


	//----- nvinfo : EIATTR_CUDA_API_VERSION
	.align		4
        /*0000*/ 	.byte	0x04, 0x37
        /*0002*/ 	.short	(.L_1853 - .L_1852)
.L_1852:
        /*0004*/ 	.word	0x00000082


	//----- nvinfo : EIATTR_KPARAM_INFO
	.align		4
.L_1853:
        /*0008*/ 	.byte	0x04, 0x17
        /*000a*/ 	.short	(.L_1855 - .L_1854)
.L_1854:
        /*000c*/ 	.word	0x00000000
        /*0010*/ 	.short	0x0000
        /*0012*/ 	.short	0x0000
        /*0014*/ 	.byte	0x00, 0xf0, 0x81, 0x02


	//----- nvinfo : EIATTR_SPARSE_MMA_MASK
	.align		4
.L_1855:
        /*0018*/ 	.byte	0x03, 0x50
        /*001a*/ 	.short	0x0000


	//----- nvinfo : EIATTR_MAXREG_COUNT
	.align		4
        /*001c*/ 	.byte	0x03, 0x1b
        /*001e*/ 	.short	0x00ff


	//----- nvinfo : EIATTR_NUM_BARRIERS
	.align		4
        /*0020*/ 	.byte	0x02, 0x4c
        /*0022*/ 	.byte	0x01
	.zero		1


	//----- nvinfo : EIATTR_MERCURY_ISA_VERSION
	.align		4
        /*0024*/ 	.byte	0x03, 0x5f
        /*0026*/ 	.short	0x0101


	//----- nvinfo : EIATTR_INT_WARP_WIDE_INSTR_OFFSETS
	.align		4
        /*0028*/ 	.byte	0x04, 0x31
        /*002a*/ 	.short	(.L_1857 - .L_1856)


	//   ....[0]....
.L_1856:
        /*002c*/ 	.word	0x000016b0


	//   ....[1]....
        /*0030*/ 	.word	0x00001730


	//   ....[2]....
        /*0034*/ 	.word	0x000017d0


	//   ....[3]....
        /*0038*/ 	.word	0x00001870


	//   ....[4]....
        /*003c*/ 	.word	0x00001910


	//   ....[5]....
        /*0040*/ 	.word	0x000019b0


	//   ....[6]....
        /*0044*/ 	.word	0x00001a50


	//   ....[7]....
        /*0048*/ 	.word	0x00001af0


	//   ....[8]....
        /*004c*/ 	.word	0x00001cf0


	//   ....[9]....
        /*0050*/ 	.word	0x00001d50


	//   ....[10]....
        /*0054*/ 	.word	0x00001df0


	//   ....[11]....
        /*0058*/ 	.word	0x00001e90


	//   ....[12]....
        /*005c*/ 	.word	0x00002010


	//   ....[13]....
        /*0060*/ 	.word	0x00002040


	//----- nvinfo : EIATTR_COOP_GROUP_MASK_REGIDS
	.align		4
.L_1857:
        /*0064*/ 	.byte	0x04, 0x29
        /*0066*/ 	.short	(.L_1859 - .L_1858)


	//   ....[0]....
.L_1858:
        /*0068*/ 	.word	0xffffffff


	//   ....[1]....
        /*006c*/ 	.word	0xffffffff


	//   ....[2]....
        /*0070*/ 	.word	0xffffffff


	//   ....[3]....
        /*0074*/ 	.word	0xffffffff


	//   ....[4]....
        /*0078*/ 	.word	0xffffffff


	//   ....[5]....
        /*007c*/ 	.word	0xffffffff


	//   ....[6]....
        /*0080*/ 	.word	0xffffffff


	//   ....[7]....
        /*0084*/ 	.word	0xffffffff


	//   ....[8]....
        /*0088*/ 	.word	0xffffffff


	//   ....[9]....
        /*008c*/ 	.word	0xffffffff


	//----- nvinfo : EIATTR_COOP_GROUP_INSTR_OFFSETS
	.align		4
.L_1859:
        /*0090*/ 	.byte	0x04, 0x28
        /*0092*/ 	.short	(.L_1861 - .L_1860)


	//   ....[0]....
.L_1860:
        /*0094*/ 	.word	0x00000f70


	//   ....[1]....
        /*0098*/ 	.word	0x00000f80


	//   ....[2]....
        /*009c*/ 	.word	0x00000fb0


	//   ....[3]....
        /*00a0*/ 	.word	0x00000fc0


	//   ....[4]....
        /*00a4*/ 	.word	0x00001000


	//   ....[5]....
        /*00a8*/ 	.word	0x00001010


	//   ....[6]....
        /*00ac*/ 	.word	0x00001050


	//   ....[7]....
        /*00b0*/ 	.word	0x00001060


	//   ....[8]....
        /*00b4*/ 	.word	0x000010f0


	//   ....[9]....
        /*00b8*/ 	.word	0x00001100


	//----- nvinfo : EIATTR_VRC_CTA_INIT_COUNT
	.align		4
.L_1861:
        /*00bc*/ 	.byte	0x02, 0x4a
	.zero		1
	.zero		1


	//----- nvinfo : EIATTR_EXIT_INSTR_OFFSETS
	.align		4
        /*00c0*/ 	.byte	0x04, 0x1c
        /*00c2*/ 	.short	(.L_1863 - .L_1862)


	//   ....[0]....
.L_1862:
        /*00c4*/ 	.word	0x00000070


	//   ....[1]....
        /*00c8*/ 	.word	0x00004170


	//----- nvinfo : EIATTR_MAX_THREADS
	.align		4
.L_1863:
        /*00cc*/ 	.byte	0x04, 0x05
        /*00ce*/ 	.short	(.L_1865 - .L_1864)
.L_1864:
        /*00d0*/ 	.word	0x000000e0
        /*00d4*/ 	.word	0x00000001
        /*00d8*/ 	.word	0x00000001


	//----- nvinfo : EIATTR_CRS_STACK_SIZE
	.align		4
.L_1865:
        /*00dc*/ 	.byte	0x04, 0x1e
        /*00de*/ 	.short	(.L_1867 - .L_1866)
.L_1866:
        /*00e0*/ 	.word	0x00000000


	//----- nvinfo : EIATTR_CBANK_PARAM_SIZE
	.align		4
.L_1867:
        /*00e4*/ 	.byte	0x03, 0x19
        /*00e6*/ 	.short	0x00a0


	//----- nvinfo : EIATTR_PARAM_CBANK
	.align		4
        /*00e8*/ 	.byte	0x04, 0x0a
        /*00ea*/ 	.short	(.L_1869 - .L_1868)
	.align		4
.L_1868:
        /*00ec*/ 	.word	index@(.nv.constant0._Z35group_norm_nhwc_fwd_one_pass_kernelI11Fp32IOFp16WLi256ELi14ELi224EEv26Group_norm_nhwc_fwd_params)
        /*00f0*/ 	.short	0x0380
        /*00f2*/ 	.short	0x00a0


	//----- nvinfo : EIATTR_SW_WAR
	.align		4
.L_1869:
        /*00f4*/ 	.byte	0x04, 0x36
        /*00f6*/ 	.short	(.L_1871 - .L_1870)
.L_1870:
        /*00f8*/ 	.word	0x00000008
.L_1871:


//--------------------- .nv.info._Z35group_norm_nhwc_fwd_one_pass_kernelI11Fp32IOFp16WLi512ELi14ELi224EEv26Group_norm_nhwc_fwd_params --------------------------
	.section	.nv.info._Z35group_norm_nhwc_fwd_one_pass_kernelI11Fp32IOFp16WLi512ELi14ELi224EEv26Group_norm_nhwc_fwd_params,"",@"SHT_CUDA_INFO"
	.sectionflags	@""
	.align	4


	//----- nvinfo : EIATTR_CUDA_API_VERSION
	.align		4
        /*0000*/ 	.byte	0x04, 0x37
        /*0002*/ 	.short	(.L_1873 - .L_1872)
.L_1872:
        /*0004*/ 	.word	0x00000082


	//----- nvinfo : EIATTR_KPARAM_INFO
	.align		4
.L_1873:
        /*0008*/ 	.byte	0x04, 0x17
        /*000a*/ 	.short	(.L_1875 - .L_1874)
.L_1874:
        /*000c*/ 	.word	0x00000000
        /*0010*/ 	.short	0x0000
        /*0012*/ 	.short	0x0000
        /*0014*/ 	.byte	0x00, 0xf0, 0x81, 0x02


	//----- nvinfo : EIATTR_SPARSE_MMA_MASK
	.align		4
.L_1875:
        /*0018*/ 	.byte	0x03, 0x50
        /*001a*/ 	.short	0x0000


	//----- nvinfo : EIATTR_MAXREG_COUNT
	.align		4
        /*001c*/ 	.byte	0x03, 0x1b
        /*001e*/ 	.short	0x00ff


	//----- nvinfo : EIATTR_NUM_BARRIERS
	.align		4
        /*0020*/ 	.byte	0x02, 0x4c
        /*0022*/ 	.byte	0x01
	.zero		1


	//----- nvinfo : EIATTR_MERCURY_ISA_VERSION
	.align		4
        /*0024*/ 	.byte	0x03, 0x5f
        /*0026*/ 	.short	0x0101


	//----- nvinfo : EIATTR_INT_WARP_WIDE_INSTR_OFFSETS
	.align		4
        /*0028*/ 	.byte	0x04, 0x31
        /*002a*/ 	.short	(.L_1877 - .L_1876)


	//   ....[0]....
.L_1876:
        /*002c*/ 	.word	0x000022d0


	//   ....[1]....
        /*0030*/ 	.word	0x00002320


	//   ....[2]....
        /*0034*/ 	.word	0x000023b0


	//   ....[3]....
        /*0038*/ 	.word	0x00002440


	//   ....[4]....
        /*003c*/ 	.word	0x000024f0


	//   ....[5]....
        /*0040*/ 	.word	0x00002580


	//   ....[6]....
        /*0044*/ 	.word	0x00002630


	//   ....[7]....
        /*0048*/ 	.word	0x000026b0


	//   ....[8]....
        /*004c*/ 	.word	0x000028f0


	//   ....[9]....
        /*0050*/ 	.word	0x00002910


	//   ....[10]....
        /*0054*/ 	.word	0x00002a10


	//   ....[11]....
        /*0058*/ 	.word	0x00002a30


	//   ....[12]....
        /*005c*/ 	.word	0x00002c10


	//   ....[13]....
        /*0060*/ 	.word	0x00002c30


	//----- nvinfo : EIATTR_COOP_GROUP_MASK_REGIDS
	.align		4
.L_1877:
        /*0064*/ 	.byte	0x04, 0x29
        /*0066*/ 	.short	(.L_1879 - .L_1878)


	//   ....[0]....
.L_1878:
        /*0068*/ 	.word	0xffffffff


	//   ....[1]....
        /*006c*/ 	.word	0xffffffff


	//   ....[2]....
        /*0070*/ 	.word	0xffffffff


	//   ....[3]....
        /*0074*/ 	.word	0xffffffff


	//   ....[4]....
        /*0078*/ 	.word	0xffffffff


	//   ....[5]....
        /*007c*/ 	.word	0xffffffff


	//   ....[6]....
        /*0080*/ 	.word	0xffffffff


	//   ....[7]....
        /*0084*/ 	.word	0xffffffff


	//   ....[8]....
        /*0088*/ 	.word	0xffffffff


	//   ....[9]....
        /*008c*/ 	.word	0xffffffff


	//----- nvinfo : EIATTR_COOP_GROUP_INSTR_OFFSETS
	.align		4
.L_1879:
        /*0090*/ 	.byte	0x04, 0x28
        /*0092*/ 	.short	(.L_1881 - .L_1880)


	//   ....[0]....
.L_1880:
        /*0094*/ 	.word	0x00001b90


	//   ....[1]....
        /*0098*/ 	.word	0x00001ba0


	//   ....[2]....
        /*009c*/ 	.word	0x00001bd0


	//   ....[3]....
        /*00a0*/ 	.word	0x00001be0


	//   ....[4]....
        /*00a4*/ 	.word	0x00001c20


	//   ....[5]....
        /*00a8*/ 	.word	0x00001c30


	//   ....[6]....
        /*00ac*/ 	.word	0x00001c70


	//   ....[7]....
        /*00b0*/ 	.word	0x00001c80


	//   ....[8]....
        /*00b4*/ 	.word	0x00001d00


	//   ....[9]....
        /*00b8*/ 	.word	0x00001d10


	//----- nvinfo : EIATTR_VRC_CTA_INIT_COUNT
	.align		4
.L_1881:
        /*00bc*/ 	.byte	0x02, 0x4a
	.zero		1
	.zero		1


	//----- nvinfo : EIATTR_EXIT_INSTR_OFFSETS
	.align		4
        /*00c0*/ 	.byte	0x04, 0x1c
        /*00c2*/ 	.short	(.L_1883 - .L_1882)


	//   ....[0]....
.L_1882:
        /*00c4*/ 	.word	0x00000070


	//   ....[1]....
        /*00c8*/ 	.word	0x000069b0


	//----- nvinfo : EIATTR_MAX_THREADS
	.align		4
.L_1883:
        /*00cc*/ 	.byte	0x04, 0x05
        /*00ce*/ 	.short	(.L_1885 - .L_1884)
.L_1884:
        /*00d0*/ 	.word	0x000000e0
        /*00d4*/ 	.word	0x00000001
        /*00d8*/ 	.word	0x00000001


	//----- nvinfo : EIATTR_CRS_STACK_SIZE
	.align		4
.L_1885:
        /*00dc*/ 	.byte	0x04, 0x1e
        /*00de*/ 	.short	(.L_1887 - .L_1886)
.L_1886:
        /*00e0*/ 	.word	0x00000000


	//----- nvinfo : EIATTR_CBANK_PARAM_SIZE
	.align		4
.L_1887:
        /*00e4*/ 	.byte	0x03, 0x19
        /*00e6*/ 	.short	0x00a0


	//----- nvinfo : EIATTR_PARAM_CBANK
	.align		4
        /*00e8*/ 	.byte	0x04, 0x0a
        /*00ea*/ 	.short	(.L_1889 - .L_1888)
	.align		4
.L_1888:
        /*00ec*/ 	.word	index@(.nv.constant0._Z35group_norm_nhwc_fwd_one_pass_kernelI11Fp32IOFp16WLi512ELi14ELi224EEv26Group_norm_nhwc_fwd_params)
        /*00f0*/ 	.short	0x0380
        /*00f2*/ 	.short	0x00a0


	//----- nvinfo : EIATTR_SW_WAR
	.align		4
.L_1889:
        /*00f4*/ 	.byte	0x04, 0x36
        /*00f6*/ 	.short	(.L_1891 - .L_1890)
.L_1890:
        /*00f8*/ 	.word	0x00000008
.L_1891:


//--------------------- .nv.callgraph             --------------------------
	.section	.nv.callgraph,"",@"SHT_CUDA_CALLGRAPH"
	.align	4
	.sectionentsize	8
	.align		4
        /*0000*/ 	.word	0x00000000
	.align		4
        /*0004*/ 	.word	0xffffffff
	.align		4
        /*0008*/ 	.word	0x00000000
	.align		4
        /*000c*/ 	.word	0xfffffffe
	.align		4
        /*0010*/ 	.word	0x00000000
	.align		4
        /*0014*/ 	.word	0xfffffffd
	.align		4
        /*0018*/ 	.word	0x00000000
	.align		4
        /*001c*/ 	.word	0xfffffffc


//--------------------- .nv.constant4             --------------------------
	.section	.nv.constant4,"a",@progbits
	.align	8
	.align		8
.nv.constant4:
        /*0000*/ 	.dword	_ZN61_INTERNAL_4e50bc23_30_group_norm_nhwc_one_pass_14_cu_880cdd6b4cuda3std3__45__cpo5beginE
	.align		8
        /*0008*/ 	.dword	_ZN61_INTERNAL_4e50bc23_30_group_norm_nhwc_one_pass_14_cu_880cdd6b4cuda3std3__45__cpo3endE
	.align		8
        /*0010*/ 	.dword	_ZN61_INTERNAL_4e50bc23_30_group_norm_nhwc_one_pass_14_cu_880cdd6b4cuda3std3__45__cpo6cbeginE
	.align		8
        /*0018*/ 	.dword	_ZN61_INTERNAL_4e50bc23_30_group_norm_nhwc_one_pass_14_cu_880cdd6b4cuda3std3__45__cpo4cendE
	.align		8
        /*0020*/ 	.dword	_ZN61_INTERNAL_4e50bc23_30_group_norm_nhwc_one_pass_14_cu_880cdd6b4cuda3std3__45__cpo6rbeginE
	.align		8
        /*0028*/ 	.dword	_ZN61_INTERNAL_4e50bc23_30_group_norm_nhwc_one_pass_14_cu_880cdd6b4cuda3std3__45__cpo4rendE
	.align		8
        /*0030*/ 	.dword	_ZN61_INTERNAL_4e50bc23_30_group_norm_nhwc_one_pass_14_cu_880cdd6b4cuda3std3__45__cpo7crbeginE
	.align		8
        /*0038*/ 	.dword	_ZN61_INTERNAL_4e50bc23_30_group_norm_nhwc_one_pass_14_cu_880cdd6b4cuda3std3__45__cpo5crendE
	.align		8
        /*0040*/ 	.dword	_ZN61_INTERNAL_4e50bc23_30_group_norm_nhwc_one_pass_14_cu_880cdd6b4cuda3std3__463_GLOBAL__N__4e50bc23_30_group_norm_nhwc_one_pass_14_cu_880cdd6b6ignoreE
	.align		8
        /*0048*/ 	.dword	_ZN61_INTERNAL_4e50bc23_30_group_norm_nhwc_one_pass_14_cu_880cdd6b4cuda3std3__419piecewise_constructE
	.align		8
        /*0050*/ 	.dword	_ZN61_INTERNAL_4e50bc23_30_group_norm_nhwc_one_pass_14_cu_880cdd6b4cuda3std3__48in_placeE
	.align		8
        /*0058*/ 	.dword	_ZN61_INTERNAL_4e50bc23_30_group_norm_nhwc_one_pass_14_cu_880cdd6b4cuda3std3__420unreachable_sentinelE
	.align		8
        /*0060*/ 	.dword	_ZN61_INTERNAL_4e50bc23_30_group_norm_nhwc_one_pass_14_cu_880cdd6b4cuda3std3__47nulloptE
	.align		8
        /*0068*/ 	.dword	_ZN61_INTERNAL_4e50bc23_30_group_norm_nhwc_one_pass_14_cu_880cdd6b4cuda3std3__48unexpectE
	.align		8
        /*0070*/ 	.dword	_ZN61_INTERNAL_4e50bc23_30_group_norm_nhwc_one_pass_14_cu_880cdd6b4cuda3std6ranges3__45__cpo4swapE
	.align		8
        /*0078*/ 	.dword	_ZN61_INTERNAL_4e50bc23_30_group_norm_nhwc_one_pass_14_cu_880cdd6b4cuda3std6ranges3__45__cpo9iter_moveE
	.align		8
        /*0080*/ 	.dword	_ZN61_INTERNAL_4e50bc23_30_group_norm_nhwc_one_pass_14_cu_880cdd6b4cuda3std6ranges3__45__cpo5beginE
	.align		8
        /*0088*/ 	.dword	_ZN61_INTERNAL_4e50bc23_30_group_norm_nhwc_one_pass_14_cu_880cdd6b4cuda3std6ranges3__45__cpo3endE
	.align		8
        /*0090*/ 	.dword	_ZN61_INTERNAL_4e50bc23_30_group_norm_nhwc_one_pass_14_cu_880cdd6b4cuda3std6ranges3__45__cpo6cbeginE
	.align		8
        /*0098*/ 	.dword	_ZN61_INTERNAL_4e50bc23_30_group_norm_nhwc_one_pass_14_cu_880cdd6b4cuda3std6ranges3__45__cpo4cendE
	.align		8
        /*00a0*/ 	.dword	_ZN61_INTERNAL_4e50bc23_30_group_norm_nhwc_one_pass_14_cu_880cdd6b4cuda3std6ranges3__45__cpo7advanceE
	.align		8
        /*00a8*/ 	.dword	_ZN61_INTERNAL_4e50bc23_30_group_norm_nhwc_one_pass_14_cu_880cdd6b4cuda3std6ranges3__45__cpo9iter_swapE
	.align		8
        /*00b0*/ 	.dword	_ZN61_INTERNAL_4e50bc23_30_group_norm_nhwc_one_pass_14_cu_880cdd6b4cuda3std6ranges3__45__cpo4nextE
	.align		8
        /*00b8*/ 	.dword	_ZN61_INTERNAL_4e50bc23_30_group_norm_nhwc_one_pass_14_cu_880cdd6b4cuda3std6ranges3__45__cpo4prevE
	.align		8
        /*00c0*/ 	.dword	_ZN61_INTERNAL_4e50bc23_30_group_norm_nhwc_one_pass_14_cu_880cdd6b4cuda3std6ranges3__45__cpo4dataE
	.align		8
        /*00c8*/ 	.dword	_ZN61_INTERNAL_4e50bc23_30_group_norm_nhwc_one_pass_14_cu_880cdd6b4cuda3std6ranges3__45__cpo5cdataE
	.align		8
        /*00d0*/ 	.dword	_ZN61_INTERNAL_4e50bc23_30_group_norm_nhwc_one_pass_14_cu_880cdd6b4cuda3std6ranges3__45__cpo4sizeE
	.align		8
        /*00d8*/ 	.dword	_ZN61_INTERNAL_4e50bc23_30_group_norm_nhwc_one_pass_14_cu_880cdd6b4cuda3std6ranges3__45__cpo5ssizeE
	.align		8
        /*00e0*/ 	.dword	_ZN61_INTERNAL_4e50bc23_30_group_norm_nhwc_one_pass_14_cu_880cdd6b4cuda3std6ranges3__45__cpo8distanceE
	.align		8
        /*00e8*/ 	.dword	_ZN61_INTERNAL_4e50bc23_30_group_norm_nhwc_one_pass_14_cu_880cdd6b6thrust24THRUST_300001_SM_1000_NS6system6detail10sequential3seqE
	.align		8
        /*00f0*/ 	.dword	_ZN61_INTERNAL_4e50bc23_30_group_norm_nhwc_one_pass_14_cu_880cdd6b6thrust24THRUST_300001_SM_1000_NS12placeholders2_1E
	.align		8
        /*00f8*/ 	.dword	_ZN61_INTERNAL_4e50bc23_30_group_norm_nhwc_one_pass_14_cu_880cdd6b6thrust24THRUST_300001_SM_1000_NS12placeholders2_2E
	.align		8
        /*0100*/ 	.dword	_ZN61_INTERNAL_4e50bc23_30_group_norm_nhwc_one_pass_14_cu_880cdd6b6thrust24THRUST_300001_SM_1000_NS12placeholders2_3E
	.align		8
        /*0108*/ 	.dword	_ZN61_INTERNAL_4e50bc23_30_group_norm_nhwc_one_pass_14_cu_880cdd6b6thrust24THRUST_300001_SM_1000_NS12placeholders2_4E
	.align		8
        /*0110*/ 	.dword	_ZN61_INTERNAL_4e50bc23_30_group_norm_nhwc_one_pass_14_cu_880cdd6b6thrust24THRUST_300001_SM_1000_NS12placeholders2_5E
	.align		8
        /*0118*/ 	.dword	_ZN61_INTERNAL_4e50bc23_30_group_norm_nhwc_one_pass_14_cu_880cdd6b6thrust24THRUST_300001_SM_1000_NS12placeholders2_6E
	.align		8
        /*0120*/ 	.dword	_ZN61_INTERNAL_4e50bc23_30_group_norm_nhwc_one_pass_14_cu_880cdd6b6thrust24THRUST_300001_SM_1000_NS12placeholders2_7E
	.align		8
        /*0128*/ 	.dword	_ZN61_INTERNAL_4e50bc23_30_group_norm_nhwc_one_pass_14_cu_880cdd6b6thrust24THRUST_300001_SM_1000_NS12placeholders2_8E
	.align		8
        /*0130*/ 	.dword	_ZN61_INTERNAL_4e50bc23_30_group_norm_nhwc_one_pass_14_cu_880cdd6b6thrust24THRUST_300001_SM_1000_NS12placeholders2_9E
	.align		8
        /*0138*/ 	.dword	_ZN61_INTERNAL_4e50bc23_30_group_norm_nhwc_one_pass_14_cu_880cdd6b6thrust24THRUST_300001_SM_1000_NS12placeholders3_10E


//--------------------- .text._ZN3cub18CUB_300001_SM_10006detail11EmptyKernelIvEEvv --------------------------
	.section	.text._ZN3cub18CUB_300001_SM_10006detail11EmptyKernelIvEEvv,"ax",@progbits
	.align	128
        .global         _ZN3cub18CUB_300001_SM_10006detail11EmptyKernelIvEEvv
        .type           _ZN3cub18CUB_300001_SM_10006detail11EmptyKernelIvEEvv,@function
        .size           _ZN3cub18CUB_300001_SM_10006detail11EmptyKernelIvEEvv,(.L_x_3406 - _ZN3cub18CUB_300001_SM_10006detail11EmptyKernelIvEEvv)
        .other          _ZN3cub18CUB_300001_SM_10006detail11EmptyKernelIvEEvv,@"STO_CUDA_ENTRY STV_DEFAULT"
_ZN3cub18CUB_300001_SM_10006detail11EmptyKernelIvEEvv:
.text._ZN3cub18CUB_300001_SM_10006detail11EmptyKernelIvEEvv:
[----:B------:R-:W-:Y:S01]  /*0000*/  LDC R1, c[0x0][0x37c] ;  /* 0x0000df00ff017b82 */ /* 0x000fe20000000800 */
[----:B------:R-:W-:Y:S05]  /*0010*/  EXIT ;  /* 0x000000000000794d */ /* 0x000fea0003800000 */
.L_x_0:
[----:B------:R-:W-:-:S00]  /*0020*/  BRA `(.L_x_0) ;  /* 0xfffffffc00fc7947 */ /* 0x000fc0000383ffff */
[----:B------:R-:W-:-:S00]  /*0030*/  NOP ;  /* 0x0000000000007918 */ /* 0x000fc00000000000 */
        /* <DEDUP_REMOVED lines=12> */
.L_x_3406:


//--------------------- .text._Z35group_norm_nhwc_bwd_one_pass_kernelI11Bf16IOFp32WLi64ELi14ELi224EEv26Group_norm_nhwc_bwd_params --------------------------
	.section	.text._Z35group_norm_nhwc_bwd_one_pass_kernelI11Bf16IOFp32WLi64ELi14ELi224EEv26Group_norm_nhwc_bwd_params,"ax",@progbits
	.align	128
        .global         _Z35group_norm_nhwc_bwd_one_pass_kernelI11Bf16IOFp32WLi64ELi14ELi224EEv26Group_norm_nhwc_bwd_params
        .type           _Z35group_norm_nhwc_bwd_one_pass_kernelI11Bf16IOFp32WLi64ELi14ELi224EEv26Group_norm_nhwc_bwd_params,@function
        .size           _Z35group_norm_nhwc_bwd_one_pass_kernelI11Bf16IOFp32WLi64ELi14ELi224EEv26Group_norm_nhwc_bwd_params,(.L_x_3407 - _Z35group_norm_nhwc_bwd_one_pass_kernelI11Bf16IOFp32WLi64ELi14ELi224EEv26Group_norm_nhwc_bwd_params)
        .other          _Z35group_norm_nhwc_bwd_one_pass_kernelI11Bf16IOFp32WLi64ELi14ELi224EEv26Group_norm_nhwc_bwd_params,@"STO_CUDA_ENTRY STV_DEFAULT"
_Z35group_norm_nhwc_bwd_one_pass_kernelI11Bf16IOFp32WLi64ELi14ELi224EEv26Group_norm_nhwc_bwd_params:
.text._Z35group_norm_nhwc_bwd_one_pass_kernelI11Bf16IOFp32WLi64ELi14ELi224EEv26Group_norm_nhwc_bwd_params:
[----:B------:R-:W-:Y:S08]  /*0000*/  LDC R1, c[0x0][0x37c] ;  /* 0x0000df00ff017b82 */ /* 0x000ff00000000800 */
[----:B------:R-:W0:Y:S01]  /*0010*/  S2UR UR5, SR_CTAID.Y ;  /* 0x00000000000579c3 */ /* 0x000e220000002600 */
[----:B------:R-:W1:Y:S01]  /*0020*/  LDCU UR6, c[0x0][0x410] ;  /* 0x00008200ff0677ac */ /* 0x000e620008000800 */
[----:B------:R-:W2:Y:S01]  /*0030*/  S2R R5, SR_TID.X ;  /* 0x0000000000057919 */ /* 0x000ea20000002100 */
[----:B------:R-:W1:Y:S05]  /*0040*/  LDCU UR4, c[0x0][0x3e0] ;  /* 0x00007c00ff0477ac */ /* 0x000e6a0008000800 */
[----:B------:R-:W3:Y:S01]  /*0050*/  S2UR UR15, SR_CTAID.X ;  /* 0x00000000000f79c3 */ /* 0x000ee20000002500 */
[----:B------:R-:W4:Y:S01]  /*0060*/  LDCU.64 UR16, c[0x0][0x358] ;  /* 0x00006b00ff1077ac */ /* 0x000f220008000a00 */
[----:B-1----:R-:W-:-:S04]  /*0070*/  UIMAD UR6, UR6, UR4, URZ ;  /* 0x00000004060672a4 */ /* 0x002fc8000f8e02ff */
[----:B0-----:R-:W-:-:S09]  /*0080*/  UISETP.GE.AND UP0, UPT, UR5, UR6, UPT ;  /* 0x000000060500728c */ /* 0x001fd2000bf06270 */
[----:B--234-:R-:W-:Y:S05]  /*0090*/  BRA.U UP0, `(.L_x_1) ;  /* 0x0000003100d47547 */ /* 0x01cfea000b800000 */
[----:B------:R-:W-:Y:S01]  /*00a0*/  LOP3.LUT R0, R5, 0xffff, RZ, 0xc0, !PT ;  /* 0x0000ffff05007812 */ /* 0x000fe200078ec0ff */
[----:B------:R-:W0:Y:S01]  /*00b0*/  LDC R4, c[0x0][0x41c] ;  /* 0x00010700ff047b82 */ /* 0x000e220000000800 */
[----:B------:R-:W1:Y:S01]  /*00c0*/  LDCU UR18, c[0x0][0x374] ;  /* 0x00006e80ff1277ac */ /* 0x000e620008000800 */
[----:B------:R-:W-:Y:S02]  /*00d0*/  SHF.R.U32.HI R45, RZ, 0x2, R5 ;  /* 0x00000002ff2d7819 */ /* 0x000fe40000011605 */
[----:B------:R-:W-:Y:S01]  /*00e0*/  IMAD R0, R0, 0x2493, RZ ;  /* 0x0000249300007824 */ /* 0x000fe200078e02ff */
[----:B------:R-:W2:Y:S01]  /*00f0*/  LDCU UR19, c[0x0][0x370] ;  /* 0x00006e00ff1377ac */ /* 0x000ea20008000800 */
[----:B------:R-:W-:Y:S02]  /*0100*/  LOP3.LUT R45, R45, 0xf8, RZ, 0xc0, !PT ;  /* 0x000000f82d2d7812 */ /* 0x000fe400078ec0ff */
[----:B------:R-:W3:Y:S01]  /*0110*/  S2UR UR9, SR_CgaCtaId ;  /* 0x00000000000979c3 */ /* 0x000ee20000008800 */
[----:B------:R-:W-:Y:S01]  /*0120*/  SHF.R.U32.HI R47, RZ, 0x10, R0 ;  /* 0x00000010ff2f7819 */ /* 0x000fe20000011600 */
[----:B------:R-:W-:Y:S01]  /*0130*/  UMOV UR7, 0x400 ;  /* 0x0000040000077882 */ /* 0x000fe20000000000 */
[----:B------:R-:W4:Y:S01]  /*0140*/  S2R R0, SR_LANEID ;  /* 0x0000000000007919 */ /* 0x000f220000000000 */
[----:B------:R-:W-:Y:S01]  /*0150*/  UIADD3 UR4, UPT, UPT, UR7, 0x50, URZ ;  /* 0x0000005007047890 */ /* 0x000fe2000fffe0ff */
[----:B------:R-:W-:Y:S01]  /*0160*/  PRMT R2, R47, 0x9910, RZ ;  /* 0x000099102f027816 */ /* 0x000fe200000000ff */
[----:B------:R-:W0:Y:S04]  /*0170*/  LDCU.U8 UR20, c[0x0][0x414] ;  /* 0x00008280ff1477ac */ /* 0x000e280008000000 */
[----:B------:R-:W-:-:S05]  /*0180*/  IMAD R2, R2, 0x7, RZ ;  /* 0x0000000702027824 */ /* 0x000fca00078e02ff */
[----:B------:R-:W-:Y:S01]  /*0190*/  IADD3 R2, PT, PT, RZ, -R2, RZ ;  /* 0x80000002ff027210 */ /* 0x000fe20007ffe0ff */
[----:B0-----:R-:W-:Y:S01]  /*01a0*/  IMAD R47, R4, UR15, R47 ;  /* 0x0000000f042f7c24 */ /* 0x001fe2000f8e022f */
[----:B--2---:R-:W-:Y:S02]  /*01b0*/  ULOP3.LUT UR8, UR19, 0x7, URZ, 0xc0, !UPT ;  /* 0x0000000713087892 */ /* 0x004fe4000f8ec0ff */
[----:B------:R-:W-:Y:S01]  /*01c0*/  PRMT R2, R2, 0x7710, RZ ;  /* 0x0000771002027816 */ /* 0x000fe200000000ff */
[----:B------:R-:W-:Y:S01]  /*01d0*/  ULOP3.LUT UR21, UR19, 0x7ffffff8, URZ, 0xc0, !UPT ;  /* 0x7ffffff813157892 */ /* 0x000fe2000f8ec0ff */
[----:B------:R-:W-:Y:S01]  /*01e0*/  IADD3 R44, PT, PT, R47, 0x20, RZ ;  /* 0x000000202f2c7810 */ /* 0x000fe20007ffe0ff */
[----:B------:R-:W-:Y:S01]  /*01f0*/  UIADD3 UR8, UPT, UPT, UR8, -0x1, URZ ;  /* 0xffffffff08087890 */ /* 0x000fe2000fffe0ff */
[----:B------:R-:W-:Y:S01]  /*0200*/  IADD3 R2, PT, PT, R2, R5, RZ ;  /* 0x0000000502027210 */ /* 0x000fe20007ffe0ff */
[----:B---3--:R-:W-:Y:S01]  /*0210*/  ULEA UR4, UR9, UR4, 0x18 ;  /* 0x0000000409047291 */ /* 0x008fe2000f8ec0ff */
[----:B------:R-:W-:Y:S01]  /*0220*/  SHF.R.S32.HI R3, RZ, 0x1f, R44 ;  /* 0x0000001fff037819 */ /* 0x000fe2000001142c */
[----:B------:R-:W-:Y:S01]  /*0230*/  UISETP.GE.U32.AND UP0, UPT, UR8, 0x3, UPT ;  /* 0x000000030800788c */ /* 0x000fe2000bf06070 */
[----:B------:R-:W-:Y:S01]  /*0240*/  SHF.L.U32 R2, R2, 0x1, RZ ;  /* 0x0000000102027819 */ /* 0x000fe200000006ff */
[----:B------:R-:W-:-:S02]  /*0250*/  ULEA UR7, UR9, UR7, 0x18 ;  /* 0x0000000709077291 */ /* 0x000fc4000f8ec0ff */
[----:B------:R-:W-:Y:S01]  /*0260*/  LEA R46, R5, UR4, 0x4 ;  /* 0x00000004052e7c11 */ /* 0x000fe2000f8e20ff */
[----:B------:R-:W-:Y:S01]  /*0270*/  UMOV UR4, URZ ;  /* 0x000000ff00047c82 */ /* 0x000fe20008000000 */
[----:B------:R-:W-:Y:S01]  /*0280*/  LOP3.LUT R2, R2, 0xffff, RZ, 0xc0, !PT ;  /* 0x0000ffff02027812 */ /* 0x000fe200078ec0ff */
[----:B-1--4-:R-:W-:-:S07]  /*0290*/  UMOV UR8, UR5 ;  /* 0x0000000500087c82 */ /* 0x012fce0008000000 */
.L_x_26:
[----:B0-----:R-:W0:Y:S01]  /*02a0*/  LDC R12, c[0x0][0x410] ;  /* 0x00010400ff0c7b82 */ /* 0x001e220000000800 */
[----:B-1----:R-:W1:Y:S01]  /*02b0*/  LDCU.64 UR10, c[0x0][0x3b8] ;  /* 0x00007700ff0a77ac */ /* 0x002e620008000a00 */
[----:B------:R-:W-:Y:S01]  /*02c0*/  SHF.R.S32.HI R17, RZ, 0x1f, R47 ;  /* 0x0000001fff117819 */ /* 0x000fe2000001142f */
[----:B------:R-:W2:Y:S01]  /*02d0*/  LDCU.128 UR24, c[0x0][0x400] ;  /* 0x00008000ff1877ac */ /* 0x000ea20008000c00 */
[----:B-1----:R-:W-:Y:S02]  /*02e0*/  UIMAD.WIDE UR10, UR8, 0x8, UR10 ;  /* 0x00000008080a78a5 */ /* 0x002fe4000f8e020a */
[----:B------:R-:W-:Y:S02]  /*02f0*/  ISETP.LE.AND P1, PT, RZ, UR8, PT ;  /* 0x00000008ff007c0c */ /* 0x000fe4000bf23270 */
[----:B--2---:R-:W-:Y:S02]  /*0300*/  ISETP.GE.U32.AND P0, PT, R47, UR24, PT ;  /* 0x000000182f007c0c */ /* 0x004fe4000bf06070 */
[----:B0-----:R-:W-:-:S02]  /*0310*/  IABS R9, R12 ;  /* 0x0000000c00097213 */ /* 0x001fc40000000000 */
[----:B------:R-:W-:Y:S02]  /*0320*/  MOV R10, UR10 ;  /* 0x0000000a000a7c02 */ /* 0x000fe40008000f00 */
[----:B------:R-:W0:Y:S08]  /*0330*/  I2F.RP R4, R9 ;  /* 0x0000000900047306 */ /* 0x000e300000209400 */
[----:B0-----:R-:W0:Y:S02]  /*0340*/  MUFU.RCP R4, R4 ;  /* 0x0000000400047308 */ /* 0x001e240000001000 */
[----:B0-----:R-:W-:-:S06]  /*0350*/  IADD3 R6, PT, PT, R4, 0xffffffe, RZ ;  /* 0x0ffffffe04067810 */ /* 0x001fcc0007ffe0ff */
[----:B------:R0:W1:Y:S02]  /*0360*/  F2I.FTZ.U32.TRUNC.NTZ R7, R6 ;  /* 0x0000000600077305 */ /* 0x000064000021f000 */
[----:B0-----:R-:W-:Y:S01]  /*0370*/  HFMA2 R6, -RZ, RZ, 0, 0 ;  /* 0x00000000ff067431 */ /* 0x001fe200000001ff */
[----:B-1----:R-:W-:-:S05]  /*0380*/  IADD3 R8, PT, PT, RZ, -R7, RZ ;  /* 0x80000007ff087210 */ /* 0x002fca0007ffe0ff */
[----:B------:R-:W-:Y:S01]  /*0390*/  IMAD R11, R8, R9, RZ ;  /* 0x00000009080b7224 */ /* 0x000fe200078e02ff */
[----:B------:R-:W-:-:S03]  /*03a0*/  IABS R8, UR8 ;  /* 0x0000000800087c13 */ /* 0x000fc60008000000 */
[----:B------:R-:W-:Y:S01]  /*03b0*/  IMAD.HI.U32 R7, R7, R11, R6 ;  /* 0x0000000b07077227 */ /* 0x000fe200078e0006 */
[----:B------:R-:W-:Y:S02]  /*03c0*/  MOV R11, UR11 ;  /* 0x0000000b000b7c02 */ /* 0x000fe40008000f00 */
[----:B------:R-:W-:-:S03]  /*03d0*/  LOP3.LUT R6, R12, UR8, RZ, 0x3c, !PT ;  /* 0x000000080c067c12 */ /* 0x000fc6000f8e3cff */
[----:B------:R-:W-:Y:S01]  /*03e0*/  IMAD.HI.U32 R7, R7, R8, RZ ;  /* 0x0000000807077227 */ /* 0x000fe200078e00ff */
[----:B------:R-:W2:Y:S04]  /*03f0*/  LDG.E.64 R10, desc[UR16][R10.64] ;  /* 0x000000100a0a7981 */ /* 0x000ea8000c1e1b00 */
[----:B------:R-:W-:-:S05]  /*0400*/  IADD3 R4, PT, PT, -R7, RZ, RZ ;  /* 0x000000ff07047210 */ /* 0x000fca0007ffe1ff */
[----:B------:R-:W-:-:S05]  /*0410*/  IMAD R4, R9, R4, R8 ;  /* 0x0000000409047224 */ /* 0x000fca00078e0208 */
[----:B------:R-:W-:Y:S02]  /*0420*/  ISETP.GT.U32.AND P4, PT, R9, R4, PT ;  /* 0x000000040900720c */ /* 0x000fe40003f84070 */
[----:B------:R-:W-:-:S11]  /*0430*/  ISETP.GE.AND.EX P0, PT, R17, UR25, PT, P0 ;  /* 0x0000001911007c0c */ /* 0x000fd6000bf06300 */
[-C--:B------:R-:W-:Y:S02]  /*0440*/  @!P4 IADD3 R4, PT, PT, R4, -R9.reuse, RZ ;  /* 0x800000090404c210 */ /* 0x080fe40007ffe0ff */
[----:B------:R-:W-:Y:S01]  /*0450*/  @!P4 IADD3 R7, PT, PT, R7, 0x1, RZ ;  /* 0x000000010707c810 */ /* 0x000fe20007ffe0ff */
[----:B------:R-:W0:Y:S01]  /*0460*/  @!P0 LDC.64 R20, c[0x0][0x3a0] ;  /* 0x0000e800ff148b82 */ /* 0x000e220000000a00 */
[CC--:B------:R-:W-:Y:S02]  /*0470*/  ISETP.GE.U32.AND P3, PT, R4.reuse, R9.reuse, PT ;  /* 0x000000090400720c */ /* 0x0c0fe40003f66070 */
[----:B------:R-:W-:Y:S02]  /*0480*/  ISETP.GT.U32.AND P4, PT, R9, R4, PT ;  /* 0x000000040900720c */ /* 0x000fe40003f84070 */
[----:B------:R-:W-:Y:S02]  /*0490*/  IADD3 R9, PT, PT, R4, -R9, RZ ;  /* 0x8000000904097210 */ /* 0x000fe40007ffe0ff */
[----:B------:R-:W-:-:S02]  /*04a0*/  ISETP.GE.AND P2, PT, R6, RZ, PT ;  /* 0x000000ff0600720c */ /* 0x000fc40003f46270 */
[----:B------:R-:W-:Y:S02]  /*04b0*/  SEL R4, R9, R4, !P4 ;  /* 0x0000000409047207 */ /* 0x000fe40006000000 */
[----:B------:R-:W-:-:S03]  /*04c0*/  LOP3.LUT R9, RZ, R12, RZ, 0x33, !PT ;  /* 0x0000000cff097212 */ /* 0x000fc600078e33ff */
[----:B------:R-:W-:Y:S02]  /*04d0*/  @P3 IADD3 R7, PT, PT, R7, 0x1, RZ ;  /* 0x0000000107073810 */ /* 0x000fe40007ffe0ff */
[----:B------:R-:W-:Y:S02]  /*04e0*/  ISETP.NE.AND P3, PT, R12, RZ, PT ;  /* 0x000000ff0c00720c */ /* 0x000fe40003f65270 */
[----:B------:R-:W-:Y:S02]  /*04f0*/  @!P1 IADD3 R4, PT, PT, -R4, RZ, RZ ;  /* 0x000000ff04049210 */ /* 0x000fe40007ffe1ff */
[----:B------:R-:W-:Y:S02]  /*0500*/  MOV R8, R7 ;  /* 0x0000000700087202 */ /* 0x000fe40000000f00 */
[----:B------:R-:W-:Y:S01]  /*0510*/  ISETP.GE.U32.AND P1, PT, R44, UR24, PT ;  /* 0x000000182c007c0c */ /* 0x000fe2000bf26070 */
[----:B------:R-:W1:Y:S01]  /*0520*/  @!P0 LDC.64 R6, c[0x0][0x3f8] ;  /* 0x0000fe00ff068b82 */ /* 0x000e620000000a00 */
[----:B------:R-:W-:-:S02]  /*0530*/  SEL R4, R9, R4, !P3 ;  /* 0x0000000409047207 */ /* 0x000fc40005800000 */
[----:B------:R-:W-:Y:S02]  /*0540*/  @!P2 IADD3 R8, PT, PT, -R8, RZ, RZ ;  /* 0x000000ff0808a210 */ /* 0x000fe40007ffe1ff */
[----:B------:R-:W-:Y:S01]  /*0550*/  ISETP.GE.AND.EX P1, PT, R3, UR25, PT, P1 ;  /* 0x0000001903007c0c */ /* 0x000fe2000bf26310 */
[----:B------:R-:W-:Y:S01]  /*0560*/  IMAD R19, R4, 0xe, RZ ;  /* 0x0000000e04137824 */ /* 0x000fe200078e02ff */
[----:B------:R-:W-:-:S04]  /*0570*/  SEL R15, R9, R8, !P3 ;  /* 0x00000008090f7207 */ /* 0x000fc80005800000 */
[----:B------:R-:W-:Y:S02]  /*0580*/  SHF.R.S32.HI R8, RZ, 0x1f, R15 ;  /* 0x0000001fff087819 */ /* 0x000fe4000001140f */
[----:B------:R-:W-:-:S03]  /*0590*/  IADD3 R48, P2, PT, R19, R2, RZ ;  /* 0x0000000213307210 */ /* 0x000fc60007f5e0ff */
[----:B------:R-:W-:Y:S01]  /*05a0*/  IMAD R14, R8, UR26, RZ ;  /* 0x0000001a080e7c24 */ /* 0x000fe2000f8e02ff */
[----:B------:R-:W-:Y:S01]  /*05b0*/  LEA.HI.X.SX32 R49, R19, RZ, 0x1, P2 ;  /* 0x000000ff13317211 */ /* 0x000fe200010f0eff */
[----:B------:R-:W3:Y:S02]  /*05c0*/  @!P1 LDC.64 R12, c[0x0][0x3f8] ;  /* 0x0000fe00ff0c9b82 */ /* 0x000ee40000000a00 */
[C---:B------:R-:W-:Y:S02]  /*05d0*/  IMAD R51, R15.reuse, UR27, R14 ;  /* 0x0000001b0f337c24 */ /* 0x040fe4000f8e020e */
[----:B------:R-:W-:-:S04]  /*05e0*/  IMAD.WIDE.U32 R48, R15, UR26, R48 ;  /* 0x0000001a0f307c25 */ /* 0x000fc8000f8e0030 */
[----:B------:R-:W4:Y:S01]  /*05f0*/  @!P0 LDC.64 R8, c[0x0][0x398] ;  /* 0x0000e600ff088b82 */ /* 0x000f220000000a00 */
[----:B-1----:R-:W-:Y:S01]  /*0600*/  @!P0 IMAD R14, R17, R6, RZ ;  /* 0x00000006110e8224 */ /* 0x002fe200078e02ff */
[----:B------:R-:W-:Y:S02]  /*0610*/  IADD3 R51, PT, PT, R49, R51, RZ ;  /* 0x0000003331337210 */ /* 0x000fe40007ffe0ff */
[----:B------:R-:W-:Y:S01]  /*0620*/  @!P0 MOV R50, R48 ;  /* 0x0000003000328202 */ /* 0x000fe20000000f00 */
[C---:B------:R-:W-:Y:S01]  /*0630*/  @!P0 IMAD R23, R47.reuse, R7, R14 ;  /* 0x000000072f178224 */ /* 0x040fe200078e020e */
[----:B------:R-:W-:Y:S02]  /*0640*/  ISETP.NE.AND P2, PT, RZ, UR20, PT ;  /* 0x00000014ff007c0c */ /* 0x000fe4000bf45270 */
[----:B------:R-:W1:Y:S01]  /*0650*/  @!P1 LDC.64 R16, c[0x0][0x3a0] ;  /* 0x0000e800ff109b82 */ /* 0x000e620000000a00 */
[----:B------:R-:W-:-:S05]  /*0660*/  @!P0 IMAD.WIDE.U32 R14, R47, R6, R50 ;  /* 0x000000062f0e8225 */ /* 0x000fca00078e0032 */
[----:B------:R-:W-:Y:S02]  /*0670*/  @!P0 IADD3 R23, PT, PT, R15, R23, RZ ;  /* 0x000000170f178210 */ /* 0x000fe40007ffe0ff */
[----:B------:R-:W1:Y:S01]  /*0680*/  @!P1 LDC.64 R6, c[0x0][0x398] ;  /* 0x0000e600ff069b82 */ /* 0x000e620000000a00 */
[C---:B------:R-:W-:Y:S02]  /*0690*/  @!P0 SHF.L.U32 R15, R14.reuse, 0x1, RZ ;  /* 0x000000010e0f8819 */ /* 0x040fe400000006ff */
[----:B------:R-:W-:Y:S01]  /*06a0*/  @!P0 SHF.L.U64.HI R24, R14, 0x1, R23 ;  /* 0x000000010e188819 */ /* 0x000fe20000010217 */
[----:B---3--:R-:W-:Y:S01]  /*06b0*/  @!P1 IMAD R18, R3, R12, RZ ;  /* 0x0000000c03129224 */ /* 0x008fe200078e02ff */
[----:B------:R-:W-:Y:S02]  /*06c0*/  @!P1 MOV R22, R48 ;  /* 0x0000003000169202 */ /* 0x000fe40000000f00 */
[----:B------:R-:W-:Y:S01]  /*06d0*/  @!P1 MOV R23, R51 ;  /* 0x0000003300179202 */ /* 0x000fe20000000f00 */
[----:B------:R-:W-:Y:S01]  /*06e0*/  @!P1 IMAD R25, R44, R13, R18 ;  /* 0x0000000d2c199224 */ /* 0x000fe200078e0212 */
[----:B0-----:R-:W-:-:S02]  /*06f0*/  @!P0 IADD3 R20, P3, PT, R15, R20, RZ ;  /* 0x000000140f148210 */ /* 0x001fc40007f7e0ff */
[----:B----4-:R-:W-:Y:S01]  /*0700*/  @!P0 IADD3 R8, P4, PT, R15, R8, RZ ;  /* 0x000000080f088210 */ /* 0x010fe20007f9e0ff */
[----:B------:R-:W-:Y:S01]  /*0710*/  @!P1 IMAD.WIDE.U32 R22, R44, R12, R22 ;  /* 0x0000000c2c169225 */ /* 0x000fe200078e0016 */
[----:B------:R-:W0:Y:S08]  /*0720*/  LDC.64 R14, c[0x0][0x3a8] ;  /* 0x0000ea00ff0e7b82 */ /* 0x000e300000000a00 */
[----:B------:R-:W3:Y:S01]  /*0730*/  @P2 LDC.64 R12, c[0x0][0x3b0] ;  /* 0x0000ec00ff0c2b82 */ /* 0x000ee20000000a00 */
[----:B------:R-:W-:-:S02]  /*0740*/  @!P1 IADD3 R25, PT, PT, R23, R25, RZ ;  /* 0x0000001917199210 */ /* 0x000fc40007ffe0ff */
[----:B------:R-:W-:Y:S02]  /*0750*/  @!P1 SHF.L.U32 R23, R22, 0x1, RZ ;  /* 0x0000000116179819 */ /* 0x000fe400000006ff */
[----:B------:R-:W-:Y:S02]  /*0760*/  @!P0 IADD3.X R21, PT, PT, R24, R21, RZ, P3, !PT ;  /* 0x0000001518158210 */ /* 0x000fe40001ffe4ff */
[----:B------:R-:W-:Y:S02]  /*0770*/  @!P1 SHF.L.U64.HI R18, R22, 0x1, R25 ;  /* 0x0000000116129819 */ /* 0x000fe40000010219 */
[----:B------:R-:W-:Y:S02]  /*0780*/  @!P0 IADD3.X R9, PT, PT, R24, R9, RZ, P4, !PT ;  /* 0x0000000918098210 */ /* 0x000fe400027fe4ff */
[C---:B-1----:R-:W-:Y:S02]  /*0790*/  @!P1 IADD3 R16, P3, PT, R23.reuse, R16, RZ ;  /* 0x0000001017109210 */ /* 0x042fe40007f7e0ff */
[----:B------:R-:W-:-:S02]  /*07a0*/  @!P1 IADD3 R22, P4, PT, R23, R6, RZ ;  /* 0x0000000617169210 */ /* 0x000fc40007f9e0ff */
[----:B------:R-:W-:Y:S02]  /*07b0*/  CS2R R42, SRZ ;  /* 0x00000000002a7805 */ /* 0x000fe4000001ff00 */
[----:B------:R-:W-:Y:S02]  /*07c0*/  CS2R R38, SRZ ;  /* 0x0000000000267805 */ /* 0x000fe4000001ff00 */
[----:B------:R-:W-:Y:S02]  /*07d0*/  IADD3 R19, PT, PT, R19, R2, RZ ;  /* 0x0000000213137210 */ /* 0x000fe40007ffe0ff */
[C---:B------:R-:W-:Y:S02]  /*07e0*/  @!P1 IADD3.X R17, PT, PT, R18.reuse, R17, RZ, P3, !PT ;  /* 0x0000001112119210 */ /* 0x040fe40001ffe4ff */
[----:B------:R-:W-:Y:S02]  /*07f0*/  @!P1 IADD3.X R23, PT, PT, R18, R7, RZ, P4, !PT ;  /* 0x0000000712179210 */ /* 0x000fe400027fe4ff */
[----:B------:R-:W-:Y:S01]  /*0800*/  CS2R R6, SRZ ;  /* 0x0000000000067805 */ /* 0x000fe2000001ff00 */
[C---:B0-----:R-:W-:Y:S01]  /*0810*/  IMAD.WIDE R14, R19.reuse, 0x4, R14 ;  /* 0x00000004130e7825 */ /* 0x041fe200078e020e */
[----:B------:R-:W4:Y:S03]  /*0820*/  @!P0 LDG.E R43, desc[UR16][R20.64] ;  /* 0x00000010142b8981 */ /* 0x000f26000c1e1900 */
[----:B---3--:R-:W-:Y:S01]  /*0830*/  @P2 IMAD.WIDE R12, R19, 0x4, R12 ;  /* 0x00000004130c2825 */ /* 0x008fe200078e020c */
[----:B------:R-:W3:Y:S04]  /*0840*/  @!P0 LDG.E R42, desc[UR16][R8.64] ;  /* 0x00000010082a8981 */ /* 0x000ee8000c1e1900 */
[----:B------:R-:W3:Y:S04]  /*0850*/  @!P1 LDG.E R39, desc[UR16][R16.64] ;  /* 0x0000001010279981 */ /* 0x000ee8000c1e1900 */
[----:B------:R-:W3:Y:S04]  /*0860*/  @!P1 LDG.E R38, desc[UR16][R22.64] ;  /* 0x0000001016269981 */ /* 0x000ee8000c1e1900 */
[----:B------:R0:W5:Y:S04]  /*0870*/  @P2 LDG.E.64 R6, desc[UR16][R12.64] ;  /* 0x000000100c062981 */ /* 0x000168000c1e1b00 */
[----:B------:R0:W5:Y:S01]  /*0880*/  LDG.E.64 R8, desc[UR16][R14.64] ;  /* 0x000000100e087981 */ /* 0x000162000c1e1b00 */
[----:B------:R-:W-:Y:S01]  /*0890*/  UISETP.NE.AND UP2, UPT, UR20, URZ, UPT ;  /* 0x000000ff1400728c */ /* 0x000fe2000bf45270 */
[----:B------:R-:W-:Y:S01]  /*08a0*/  UMOV UR22, 0x3f800000 ;  /* 0x3f80000000167882 */ /* 0x000fe20000000000 */
[----:B--2---:R-:W-:-:S13]  /*08b0*/  R2UR UR32, R10 ;  /* 0x000000000a2072ca */ /* 0x004fda00000e0000 */
[----:B------:R-:W-:-:S05]  /*08c0*/  MOV R10, UR32 ;  /* 0x00000020000a7c02 */ /* 0x000fca0008000f00 */
[----:B------:R-:W-:-:S05]  /*08d0*/  FFMA.FTZ R11, -R10, UR32, R11 ;  /* 0x000000200a0b7c23 */ /* 0x000fca000801010b */
[----:B------:R-:W-:-:S13]  /*08e0*/  FSETP.GTU.FTZ.AND P1, PT, R11, RZ, PT ;  /* 0x000000ff0b00720b */ /* 0x000fda0003f3c000 */
[----:B------:R-:W-:-:S05]  /*08f0*/  VOTEU.ANY UP1, P1 ;  /* 0x0000000000ff7886 */ /* 0x000fca0000820100 */
[----:B------:R-:W1:Y:S01]  /*0900*/  @UP1 LDCU UR9, c[0x0][0x3c0] ;  /* 0x00007800ff0917ac */ /* 0x000e620008000800 */
[----:B------:R-:W-:-:S13]  /*0910*/  PLOP3.LUT P1, PT, PT, PT, UP1, 0x80, 0x8 ;  /* 0x000000000008781c */ /* 0x000fda0003f2f018 */
[----:B-1----:R-:W-:-:S06]  /*0920*/  @P1 FADD.FTZ R10, R11, UR9 ;  /* 0x000000090b0a1e21 */ /* 0x002fcc0008010000 */
[----:B------:R-:W1:Y:S02]  /*0930*/  @P1 MUFU.RSQ R10, R10 ;  /* 0x0000000a000a1308 */ /* 0x000e640000001400 */
[----:B-1----:R-:W-:-:S13]  /*0940*/  @P1 R2UR UR9, R10 ;  /* 0x000000000a0912ca */ /* 0x002fda00000e0000 */
[----:B------:R-:W-:Y:S01]  /*0950*/  @UP1 UMOV UR22, UR9 ;  /* 0x0000000900161c82 */ /* 0x000fe20008000000 */
[----:B----4-:R-:W-:Y:S02]  /*0960*/  PRMT R40, R43, 0x7632, R40 ;  /* 0x000076322b287816 */ /* 0x010fe40000000028 */
[----:B---3--:R-:W-:Y:S02]  /*0970*/  PRMT R41, R42, 0x7632, R41 ;  /* 0x000076322a297816 */ /* 0x008fe40000000029 */
[----:B------:R-:W-:Y:S02]  /*0980*/  PRMT R36, R39, 0x7632, R36 ;  /* 0x0000763227247816 */ /* 0x000fe40000000024 */
[----:B------:R-:W-:Y:S01]  /*0990*/  PRMT R37, R38, 0x7632, R37 ;  /* 0x0000763226257816 */ /* 0x000fe20000000025 */
[----:B0-----:R-:W-:Y:S06]  /*09a0*/  BRA.U UP2, `(.L_x_2) ;  /* 0x0000000102947547 */ /* 0x001fec000b800000 */
[----:B------:R-:W-:Y:S02]  /*09b0*/  SHF.L.U32 R12, R43, 0x10, RZ ;  /* 0x000000102b0c7819 */ /* 0x000fe400000006ff */
[----:B------:R-:W-:Y:S02]  /*09c0*/  SHF.L.U32 R13, R40, 0x10, RZ ;  /* 0x00000010280d7819 */ /* 0x000fe400000006ff */
[----:B------:R-:W-:Y:S01]  /*09d0*/  SHF.L.U32 R11, R42, 0x10, RZ ;  /* 0x000000102a0b7819 */ /* 0x000fe200000006ff */
[----:B------:R-:W-:Y:S01]  /*09e0*/  FADD.FTZ R12, R12, -UR32 ;  /* 0x800000200c0c7e21 */ /* 0x000fe20008010000 */
[----:B------:R-:W-:Y:S01]  /*09f0*/  SHF.L.U32 R10, R41, 0x10, RZ ;  /* 0x00000010290a7819 */ /* 0x000fe200000006ff */
[----:B------:R-:W-:Y:S01]  /*0a00*/  FADD.FTZ R13, R13, -UR32 ;  /* 0x800000200d0d7e21 */ /* 0x000fe20008010000 */
[----:B------:R-:W-:Y:S01]  /*0a10*/  SHF.L.U32 R18, R39, 0x10, RZ ;  /* 0x0000001027127819 */ /* 0x000fe200000006ff */
[----:B-----5:R-:W-:Y:S01]  /*0a20*/  FMUL.FTZ R15, R8, R11 ;  /* 0x0000000b080f7220 */ /* 0x020fe20000410000 */
[----:B------:R-:W-:Y:S01]  /*0a30*/  FMUL.FTZ R12, R12, UR22 ;  /* 0x000000160c0c7c20 */ /* 0x000fe20008410000 */
[----:B------:R-:W-:Y:S01]  /*0a40*/  FMUL.FTZ R14, R9, R10 ;  /* 0x0000000a090e7220 */ /* 0x000fe20000410000 */
[----:B------:R-:W-:Y:S01]  /*0a50*/  FMUL.FTZ R13, R13, UR22 ;  /* 0x000000160d0d7c20 */ /* 0x000fe20008410000 */
[----:B------:R-:W-:Y:S01]  /*0a60*/  FADD.FTZ R17, RZ, R15 ;  /* 0x0000000fff117221 */ /* 0x000fe20000010000 */
[----:B------:R-:W-:Y:S01]  /*0a70*/  FFMA.FTZ R16, R12, R15, RZ ;  /* 0x0000000f0c107223 */ /* 0x000fe200000100ff */
[----:B------:R-:W-:Y:S01]  /*0a80*/  SHF.L.U32 R15, R38, 0x10, RZ ;  /* 0x00000010260f7819 */ /* 0x000fe200000006ff */
[----:B------:R-:W-:Y:S01]  /*0a90*/  FADD.FTZ R18, R18, -UR32 ;  /* 0x8000002012127e21 */ /* 0x000fe20008010000 */
[----:B------:R-:W-:Y:S01]  /*0aa0*/  FADD.FTZ R17, R14, R17 ;  /* 0x000000110e117221 */ /* 0x000fe20000010000 */
[----:B------:R-:W-:Y:S01]  /*0ab0*/  FFMA.FTZ R16, R13, R14, R16 ;  /* 0x0000000e0d107223 */ /* 0x000fe20000010010 */
[----:B------:R-:W-:Y:S01]  /*0ac0*/  SHF.L.U32 R14, R36, 0x10, RZ ;  /* 0x00000010240e7819 */ /* 0x000fe200000006ff */
[----:B------:R-:W-:Y:S01]  /*0ad0*/  FMUL.FTZ R19, R18, UR22 ;  /* 0x0000001612137c20 */ /* 0x000fe20008410000 */
[----:B------:R-:W-:Y:S01]  /*0ae0*/  FMUL.FTZ R20, R8, R15 ;  /* 0x0000000f08147220 */ /* 0x000fe20000410000 */
[----:B------:R-:W-:Y:S01]  /*0af0*/  SHF.L.U32 R18, R37, 0x10, RZ ;  /* 0x0000001025127819 */ /* 0x000fe200000006ff */
[----:B------:R-:W-:Y:S01]  /*0b00*/  FFMA.FTZ R12, R11, R12, RZ ;  /* 0x0000000c0b0c7223 */ /* 0x000fe200000100ff */
[----:B------:R-:W-:Y:S01]  /*0b10*/  FADD.FTZ R14, R14, -UR32 ;  /* 0x800000200e0e7e21 */ /* 0x000fe20008010000 */
[----:B------:R-:W-:Y:S01]  /*0b20*/  FADD.FTZ R21, R17, R20 ;  /* 0x0000001411157221 */ /* 0x000fe20000010000 */
[----:B------:R-:W-:Y:S01]  /*0b30*/  FFMA.FTZ R22, R19, R20, R16 ;  /* 0x0000001413167223 */ /* 0x000fe20000010010 */
[----:B------:R-:W-:Y:S01]  /*0b40*/  FADD.FTZ R16, RZ, R11 ;  /* 0x0000000bff107221 */ /* 0x000fe20000010000 */
[----:B------:R-:W-:Y:S01]  /*0b50*/  FMUL.FTZ R20, R9, R18 ;  /* 0x0000001209147220 */ /* 0x000fe20000410000 */
[----:B------:R-:W-:Y:S01]  /*0b60*/  FMUL.FTZ R11, R14, UR22 ;  /* 0x000000160e0b7c20 */ /* 0x000fe20008410000 */
[----:B------:R-:W-:Y:S01]  /*0b70*/  FFMA.FTZ R13, R10, R13, RZ ;  /* 0x0000000d0a0d7223 */ /* 0x000fe200000100ff */
[----:B------:R-:W-:Y:S01]  /*0b80*/  FADD.FTZ R17, RZ, R10 ;  /* 0x0000000aff117221 */ /* 0x000fe20000010000 */
[----:B------:R-:W-:Y:S01]  /*0b90*/  FADD.FTZ R21, R20, R21 ;  /* 0x0000001514157221 */ /* 0x000fe20000010000 */
[C---:B------:R-:W-:Y:S01]  /*0ba0*/  FADD.FTZ R14, R15.reuse, R16 ;  /* 0x000000100f0e7221 */ /* 0x040fe20000010000 */
[----:B------:R-:W-:Y:S01]  /*0bb0*/  FFMA.FTZ R12, R15, R19, R12 ;  /* 0x000000130f0c7223 */ /* 0x000fe2000001000c */
[----:B------:R-:W-:Y:S01]  /*0bc0*/  FFMA.FTZ R20, R11, R20, R22 ;  /* 0x000000140b147223 */ /* 0x000fe20000010016 */
[C---:B------:R-:W-:Y:S01]  /*0bd0*/  FADD.FTZ R15, R18.reuse, R17 ;  /* 0x00000011120f7221 */ /* 0x040fe20000010000 */
[----:B------:R-:W-:Y:S01]  /*0be0*/  FFMA.FTZ R13, R18, R11, R13 ;  /* 0x0000000b120d7223 */ /* 0x000fe2000001000d */
[----:B------:R-:W-:Y:S06]  /*0bf0*/  BRA `(.L_x_3) ;  /* 0x0000000400207947 */ /* 0x000fec0003800000 */
.L_x_2:
[----:B------:R-:W-:Y:S02]  /*0c00*/  SHF.L.U32 R10, R43, 0x10, RZ ;  /* 0x000000102b0a7819 */ /* 0x000fe400000006ff */
[----:B------:R-:W-:Y:S02]  /*0c10*/  SHF.L.U32 R12, R39, 0x10, RZ ;  /* 0x00000010270c7819 */ /* 0x000fe400000006ff */
[----:B------:R-:W-:Y:S01]  /*0c20*/  SHF.L.U32 R14, R36, 0x10, RZ ;  /* 0x00000010240e7819 */ /* 0x000fe200000006ff */
[----:B------:R-:W-:Y:S01]  /*0c30*/  FADD.FTZ R11, R10, -UR32 ;  /* 0x800000200a0b7e21 */ /* 0x000fe20008010000 */
[----:B------:R-:W-:Y:S01]  /*0c40*/  SHF.L.U32 R10, R40, 0x10, RZ ;  /* 0x00000010280a7819 */ /* 0x000fe200000006ff */
[----:B------:R-:W-:Y:S01]  /*0c50*/  FADD.FTZ R12, R12, -UR32 ;  /* 0x800000200c0c7e21 */ /* 0x000fe20008010000 */
[----:B------:R-:W-:Y:S01]  /*0c60*/  SHF.L.U32 R26, R38, 0x10, RZ ;  /* 0x00000010261a7819 */ /* 0x000fe200000006ff */
[----:B------:R-:W-:Y:S01]  /*0c70*/  FMUL.FTZ R11, R11, UR22 ;  /* 0x000000160b0b7c20 */ /* 0x000fe20008410000 */
[----:B------:R-:W-:Y:S01]  /*0c80*/  FADD.FTZ R16, R14, -UR32 ;  /* 0x800000200e107e21 */ /* 0x000fe20008010000 */
[----:B------:R-:W-:Y:S01]  /*0c90*/  FADD.FTZ R10, R10, -UR32 ;  /* 0x800000200a0a7e21 */ /* 0x000fe20008010000 */
[----:B------:R-:W-:Y:S01]  /*0ca0*/  FMUL.FTZ R13, R12, UR22 ;  /* 0x000000160c0d7c20 */ /* 0x000fe20008410000 */
[--C-:B-----5:R-:W-:Y:S01]  /*0cb0*/  FFMA.FTZ R17, R8, R11, R6.reuse ;  /* 0x0000000b08117223 */ /* 0x120fe20000010006 */
[----:B------:R-:W-:Y:S01]  /*0cc0*/  FMUL.FTZ R16, R16, UR22 ;  /* 0x0000001610107c20 */ /* 0x000fe20008410000 */
[----:B------:R-:W-:Y:S01]  /*0cd0*/  FMUL.FTZ R10, R10, UR22 ;  /* 0x000000160a0a7c20 */ /* 0x000fe20008410000 */
[----:B------:R-:W-:Y:S01]  /*0ce0*/  FFMA.FTZ R14, R8, R13, R6 ;  /* 0x0000000d080e7223 */ /* 0x000fe20000010006 */
[----:B------:R-:W-:Y:S01]  /*0cf0*/  FMUL.FTZ R18, R17, -1.4426950216293334961 ;  /* 0xbfb8aa3b11127820 */ /* 0x000fe20000410000 */
[C-C-:B------:R-:W-:Y:S01]  /*0d00*/  FFMA.FTZ R12, R9.reuse, R16, R7.reuse ;  /* 0x00000010090c7223 */ /* 0x140fe20000010007 */
[----:B------:R-:W-:Y:S01]  /*0d10*/  FFMA.FTZ R15, R9, R10, R7 ;  /* 0x0000000a090f7223 */ /* 0x000fe20000010007 */
[----:B------:R-:W-:Y:S01]  /*0d20*/  FMUL.FTZ R21, R14, -1.4426950216293334961 ;  /* 0xbfb8aa3b0e157820 */ /* 0x000fe20000410000 */
[----:B------:R-:W-:Y:S01]  /*0d30*/  SHF.L.U32 R25, R37, 0x10, RZ ;  /* 0x0000001025197819 */ /* 0x000fe200000006ff */
[----:B------:R-:W-:Y:S01]  /*0d40*/  FMUL.FTZ R22, R12, -1.4426950216293334961 ;  /* 0xbfb8aa3b0c167820 */ /* 0x000fe20000410000 */
[----:B------:R-:W-:Y:S01]  /*0d50*/  FMUL.FTZ R19, R15, -1.4426950216293334961 ;  /* 0xbfb8aa3b0f137820 */ /* 0x000fe20000410000 */
[----:B------:R-:W0:Y:S08]  /*0d60*/  MUFU.EX2 R18, R18 ;  /* 0x0000001200127308 */ /* 0x000e300000000800 */
[----:B------:R-:W1:Y:S08]  /*0d70*/  MUFU.EX2 R19, R19 ;  /* 0x0000001300137308 */ /* 0x000e700000000800 */
[----:B------:R-:W2:Y:S01]  /*0d80*/  MUFU.EX2 R21, R21 ;  /* 0x0000001500157308 */ /* 0x000ea20000000800 */
[----:B0-----:R-:W-:-:S07]  /*0d90*/  FADD.FTZ R18, R18, 1 ;  /* 0x3f80000012127421 */ /* 0x001fce0000010000 */
[----:B------:R-:W0:Y:S01]  /*0da0*/  MUFU.EX2 R22, R22 ;  /* 0x0000001600167308 */ /* 0x000e220000000800 */
[----:B-1----:R-:W-:Y:S01]  /*0db0*/  FADD.FTZ R20, R19, 1 ;  /* 0x3f80000013147421 */ /* 0x002fe20000010000 */
[----:B------:R-:W-:-:S06]  /*0dc0*/  SHF.L.U32 R19, R42, 0x10, RZ ;  /* 0x000000102a137819 */ /* 0x000fcc00000006ff */
[----:B------:R-:W1:Y:S01]  /*0dd0*/  MUFU.RCP R18, R18 ;  /* 0x0000001200127308 */ /* 0x000e620000001000 */
[----:B--2---:R-:W-:Y:S01]  /*0de0*/  FADD.FTZ R23, R21, 1 ;  /* 0x3f80000015177421 */ /* 0x004fe20000010000 */
[----:B------:R-:W-:-:S06]  /*0df0*/  SHF.L.U32 R21, R41, 0x10, RZ ;  /* 0x0000001029157819 */ /* 0x000fcc00000006ff */
[----:B------:R-:W2:Y:S01]  /*0e00*/  MUFU.RCP R20, R20 ;  /* 0x0000001400147308 */ /* 0x000ea20000001000 */
[----:B0-----:R-:W-:-:S07]  /*0e10*/  FADD.FTZ R24, R22, 1 ;  /* 0x3f80000016187421 */ /* 0x001fce0000010000 */
[----:B------:R-:W0:Y:S01]  /*0e20*/  MUFU.RCP R23, R23 ;  /* 0x0000001700177308 */ /* 0x000e220000001000 */
[----:B-1----:R-:W-:Y:S01]  /*0e30*/  FADD.FTZ R22, -R18, 1 ;  /* 0x3f80000012167421 */ /* 0x002fe20000010100 */
[----:B------:R-:W-:-:S03]  /*0e40*/  FMUL.FTZ R19, R19, R18 ;  /* 0x0000001213137220 */ /* 0x000fc60000410000 */
[----:B------:R-:W-:-:S03]  /*0e50*/  FFMA.FTZ R22, R17, R22, 1 ;  /* 0x3f80000011167423 */ /* 0x000fc60000010016 */
[----:B------:R-:W1:Y:S01]  /*0e60*/  MUFU.RCP R24, R24 ;  /* 0x0000001800187308 */ /* 0x000e620000001000 */
[----:B--2---:R-:W-:Y:S01]  /*0e70*/  FADD.FTZ R18, -R20, 1 ;  /* 0x3f80000014127421 */ /* 0x004fe20000010100 */
[----:B------:R-:W-:-:S03]  /*0e80*/  FMUL.FTZ R20, R21, R20 ;  /* 0x0000001415147220 */ /* 0x000fc60000410000 */
[----:B------:R-:W-:Y:S01]  /*0e90*/  FFMA.FTZ R17, R15, R18, 1 ;  /* 0x3f8000000f117423 */ /* 0x000fe20000010012 */
[----:B------:R-:W-:Y:S01]  /*0ea0*/  FMUL.FTZ R15, R19, R22 ;  /* 0x00000016130f7220 */ /* 0x000fe20000410000 */
[----:B0-----:R-:W-:Y:S01]  /*0eb0*/  FMUL.FTZ R21, R26, R23 ;  /* 0x000000171a157220 */ /* 0x001fe20000410000 */
[----:B------:R-:W-:Y:S02]  /*0ec0*/  FADD.FTZ R23, -R23, 1 ;  /* 0x3f80000017177421 */ /* 0x000fe40000010100 */
[----:B------:R-:W-:Y:S02]  /*0ed0*/  FMUL.FTZ R18, R8, R15 ;  /* 0x0000000f08127220 */ /* 0x000fe40000410000 */
[----:B------:R-:W-:Y:S01]  /*0ee0*/  FFMA.FTZ R22, R14, R23, 1 ;  /* 0x3f8000000e167423 */ /* 0x000fe20000010017 */
[----:B------:R-:W-:Y:S01]  /*0ef0*/  FMUL.FTZ R14, R20, R17 ;  /* 0x00000011140e7220 */ /* 0x000fe20000410000 */
[----:B-1----:R-:W-:Y:S01]  /*0f00*/  FADD.FTZ R19, -R24, 1 ;  /* 0x3f80000018137421 */ /* 0x002fe20000010100 */
[----:B------:R-:W-:Y:S01]  /*0f10*/  FMUL.FTZ R25, R25, R24 ;  /* 0x0000001819197220 */ /* 0x000fe20000410000 */
[----:B------:R-:W-:Y:S01]  /*0f20*/  FMUL.FTZ R22, R21, R22 ;  /* 0x0000001615167220 */ /* 0x000fe20000410000 */
[----:B------:R-:W-:Y:S01]  /*0f30*/  FMUL.FTZ R17, R9, R14 ;  /* 0x0000000e09117220 */ /* 0x000fe20000410000 */
[----:B------:R-:W-:Y:S01]  /*0f40*/  FFMA.FTZ R12, R12, R19, 1 ;  /* 0x3f8000000c0c7423 */ /* 0x000fe20000010013 */
[----:B------:R-:W-:Y:S01]  /*0f50*/  FFMA.FTZ R19, R11, R18, RZ ;  /* 0x000000120b137223 */ /* 0x000fe200000100ff */
[----:B------:R-:W-:Y:S01]  /*0f60*/  FADD.FTZ R18, RZ, R18 ;  /* 0x00000012ff127221 */ /* 0x000fe20000010000 */
[----:B------:R-:W-:Y:S01]  /*0f70*/  FMUL.FTZ R21, R8, R22 ;  /* 0x0000001608157220 */ /* 0x000fe20000410000 */
[----:B------:R-:W-:Y:S01]  /*0f80*/  FMUL.FTZ R25, R25, R12 ;  /* 0x0000000c19197220 */ /* 0x000fe20000410000 */
[----:B------:R-:W-:Y:S01]  /*0f90*/  FFMA.FTZ R12, R10, R17, R19 ;  /* 0x000000110a0c7223 */ /* 0x000fe20000010013 */
[----:B------:R-:W-:-:S02]  /*0fa0*/  FADD.FTZ R18, R17, R18 ;  /* 0x0000001211127221 */ /* 0x000fc40000010000 */
[----:B------:R-:W-:Y:S01]  /*0fb0*/  FMUL.FTZ R17, R9, R25 ;  /* 0x0000001909117220 */ /* 0x000fe20000410000 */
[----:B------:R-:W-:Y:S01]  /*0fc0*/  FFMA.FTZ R19, R13, R21, R12 ;  /* 0x000000150d137223 */ /* 0x000fe2000001000c */
[----:B------:R-:W-:Y:S01]  /*0fd0*/  FFMA.FTZ R12, R11, R15, RZ ;  /* 0x0000000f0b0c7223 */ /* 0x000fe200000100ff */
[----:B------:R-:W-:Y:S01]  /*0fe0*/  FADD.FTZ R15, RZ, R15 ;  /* 0x0000000fff0f7221 */ /* 0x000fe20000010000 */
[----:B------:R-:W-:Y:S01]  /*0ff0*/  FFMA.FTZ R11, R10, R14, RZ ;  /* 0x0000000e0a0b7223 */ /* 0x000fe200000100ff */
[----:B------:R-:W-:Y:S01]  /*1000*/  FADD.FTZ R18, R18, R21 ;  /* 0x0000001512127221 */ /* 0x000fe20000010000 */
[----:B------:R-:W-:Y:S01]  /*1010*/  FADD.FTZ R10, RZ, R14 ;  /* 0x0000000eff0a7221 */ /* 0x000fe20000010000 */
[----:B------:R-:W-:Y:S01]  /*1020*/  FFMA.FTZ R12, R13, R22, R12 ;  /* 0x000000160d0c7223 */ /* 0x000fe2000001000c */
[----:B------:R-:W-:Y:S01]  /*1030*/  FADD.FTZ R14, R15, R22 ;  /* 0x000000160f0e7221 */ /* 0x000fe20000010000 */
[C---:B------:R-:W-:Y:S01]  /*1040*/  FFMA.FTZ R20, R16.reuse, R17, R19 ;  /* 0x0000001110147223 */ /* 0x040fe20000010013 */
[----:B------:R-:W-:Y:S01]  /*1050*/  FADD.FTZ R21, R17, R18 ;  /* 0x0000001211157221 */ /* 0x000fe20000010000 */
[----:B------:R-:W-:Y:S01]  /*1060*/  FFMA.FTZ R13, R16, R25, R11 ;  /* 0x00000019100d7223 */ /* 0x000fe2000001000b */
[----:B------:R-:W-:-:S07]  /*1070*/  FADD.FTZ R15, R10, R25 ;  /* 0x000000190a0f7221 */ /* 0x000fce0000010000 */
.L_x_3:
[----:B------:R-:W0:Y:S01]  /*1080*/  SHFL.DOWN PT, R10, R20, 0x1, 0x1f ;  /* 0x08201f00140a7f89 */ /* 0x000e2200000e0000 */
[C---:B------:R-:W-:Y:S01]  /*1090*/  ISETP.GT.AND P1, PT, R0.reuse, 0x1e, PT ;  /* 0x0000001e0000780c */ /* 0x040fe20003f24270 */
[----:B------:R-:W-:Y:S01]  /*10a0*/  BSSY.RECONVERGENT B0, `(.L_x_4) ;  /* 0x0000020000007945 */ /* 0x000fe20003800200 */
[----:B------:R-:W-:Y:S01]  /*10b0*/  ISETP.GT.AND P4, PT, R0, 0xf, PT ;  /* 0x0000000f0000780c */ /* 0x000fe20003f84270 */
[----:B------:R-:W1:Y:S01]  /*10c0*/  SHFL.DOWN PT, R11, R21, 0x1, 0x1f ;  /* 0x08201f00150b7f89 */ /* 0x000e6200000e0000 */
[C---:B------:R-:W-:Y:S02]  /*10d0*/  ISETP.NE.AND P3, PT, R5.reuse, RZ, PT ;  /* 0x000000ff0500720c */ /* 0x040fe40003f65270 */
[----:B------:R-:W-:Y:S01]  /*10e0*/  ISETP.GT.U32.AND P5, PT, R5, 0x6, PT ;  /* 0x000000060500780c */ /* 0x000fe20003fa4070 */
[----:B------:R-:W-:Y:S06]  /*10f0*/  STS.128 [R46], R12 ;  /* 0x0000000c2e007388 */ /* 0x000fec0000000c00 */
[----:B0-----:R-:W-:Y:S01]  /*1100*/  @!P1 FADD.FTZ R20, R10, R20 ;  /* 0x000000140a149221 */ /* 0x001fe20000010000 */
[----:B-1----:R-:W-:-:S04]  /*1110*/  @!P1 FADD.FTZ R21, R11, R21 ;  /* 0x000000150b159221 */ /* 0x002fc80000010000 */
[----:B------:R-:W0:Y:S01]  /*1120*/  SHFL.DOWN PT, R10, R20, 0x2, 0x1f ;  /* 0x08401f00140a7f89 */ /* 0x000e2200000e0000 */
[----:B------:R-:W-:-:S03]  /*1130*/  ISETP.GT.AND P1, PT, R0, 0x1d, PT ;  /* 0x0000001d0000780c */ /* 0x000fc60003f24270 */
[----:B------:R-:W1:Y:S10]  /*1140*/  SHFL.DOWN PT, R11, R21, 0x2, 0x1f ;  /* 0x08401f00150b7f89 */ /* 0x000e7400000e0000 */
        /* <DEDUP_REMOVED lines=9> */
[----:B------:R-:W1:Y:S01]  /*11e0*/  SHFL.DOWN PT, R11, R21, 0x8, 0x1f ;  /* 0x09001f00150b7f89 */ /* 0x000e6200000e0000 */
[----:B0-----:R-:W-:Y:S01]  /*11f0*/  FADD.FTZ R17, R20, R10 ;  /* 0x0000000a14117221 */ /* 0x001fe20000010000 */
[----:B-1----:R-:W-:-:S04]  /*1200*/  FADD.FTZ R16, R21, R11 ;  /* 0x0000000b15107221 */ /* 0x002fc80000010000 */
[----:B------:R-:W-:Y:S02]  /*1210*/  FSEL R10, R20, R17, P1 ;  /* 0x00000011140a7208 */ /* 0x000fe40000800000 */
[----:B------:R-:W-:-:S03]  /*1220*/  FSEL R11, R21, R16, P1 ;  /* 0x00000010150b7208 */ /* 0x000fc60000800000 */
[----:B------:R0:W1:Y:S04]  /*1230*/  SHFL.DOWN PT, R18, R10, 0x10, 0x1f ;  /* 0x0a001f000a127f89 */ /* 0x00006800000e0000 */
[----:B------:R0:W2:Y:S01]  /*1240*/  SHFL.DOWN PT, R19, R11, 0x10, 0x1f ;  /* 0x0a001f000b137f89 */ /* 0x0000a200000e0000 */
[----:B------:R-:W-:Y:S05]  /*1250*/  @P4 BRA `(.L_x_5) ;  /* 0x0000000000104947 */ /* 0x000fea0003800000 */
[----:B------:R-:W-:Y:S01]  /*1260*/  ISETP.NE.AND P1, PT, R0, RZ, PT ;  /* 0x000000ff0000720c */ /* 0x000fe20003f25270 */
[----:B01----:R-:W-:Y:S01]  /*1270*/  FADD.FTZ R10, R17, R18 ;  /* 0x00000012110a7221 */ /* 0x003fe20000010000 */
[----:B--2---:R-:W-:-:S11]  /*1280*/  FADD.FTZ R11, R16, R19 ;  /* 0x00000013100b7221 */ /* 0x004fd60000010000 */
[----:B------:R3:W-:Y:S02]  /*1290*/  @!P1 STS.64 [R45+UR7+0x8], R10 ;  /* 0x0000080a2d009988 */ /* 0x0007e40008000a07 */
.L_x_5:
[----:B------:R-:W-:Y:S05]  /*12a0*/  BSYNC.RECONVERGENT B0 ;  /* 0x0000000000007941 */ /* 0x000fea0003800200 */
.L_x_4:
[----:B------:R-:W-:Y:S06]  /*12b0*/  BAR.SYNC.DEFER_BLOCKING 0x0 ;  /* 0x0000000000007b1d */ /* 0x000fec0000010000 */
[----:B------:R-:W-:Y:S04]  /*12c0*/  BSSY.RECONVERGENT B0, `(.L_x_6) ;  /* 0x0000014000007945 */ /* 0x000fe80003800200 */
[----:B------:R-:W-:Y:S05]  /*12d0*/  @P3 BRA `(.L_x_7) ;  /* 0x0000000000483947 */ /* 0x000fea0003800000 */
[----:B------:R-:W4:Y:S01]  /*12e0*/  S2UR UR10, SR_CgaCtaId ;  /* 0x00000000000a79c3 */ /* 0x000f220000008800 */
[----:B------:R-:W-:Y:S02]  /*12f0*/  UMOV UR9, 0x400 ;  /* 0x0000040000097882 */ /* 0x000fe40000000000 */
[----:B----4-:R-:W-:-:S09]  /*1300*/  ULEA UR9, UR10, UR9, 0x18 ;  /* 0x000000090a097291 */ /* 0x010fd2000f8ec0ff */
[----:B-12---:R-:W1:Y:S04]  /*1310*/  LDS.128 R16, [UR9+0x10] ;  /* 0x00001009ff107984 */ /* 0x006e680008000c00 */
[----:B------:R-:W2:Y:S04]  /*1320*/  LDS.128 R20, [UR9+0x20] ;  /* 0x00002009ff147984 */ /* 0x000ea80008000c00 */
[----:B------:R-:W4:Y:S01]  /*1330*/  LDS.128 R24, [UR9+0x30] ;  /* 0x00003009ff187984 */ /* 0x000f220008000c00 */
[----:B-1----:R-:W-:Y:S01]  /*1340*/  FADD.FTZ R29, R10, R16 ;  /* 0x000000100a1d7221 */ /* 0x002fe20000010000 */
[----:B0--3--:R-:W-:-:S03]  /*1350*/  FADD.FTZ R10, R11, R17 ;  /* 0x000000110b0a7221 */ /* 0x009fc60000010000 */
[----:B------:R-:W-:Y:S01]  /*1360*/  FADD.FTZ R29, R29, R18 ;  /* 0x000000121d1d7221 */ /* 0x000fe20000010000 */
[----:B------:R-:W-:-:S03]  /*1370*/  FADD.FTZ R10, R10, R19 ;  /* 0x000000130a0a7221 */ /* 0x000fc60000010000 */
[----:B--2---:R-:W-:Y:S01]  /*1380*/  FADD.FTZ R29, R29, R20 ;  /* 0x000000141d1d7221 */ /* 0x004fe20000010000 */
[----:B------:R-:W-:-:S03]  /*1390*/  FADD.FTZ R10, R10, R21 ;  /* 0x000000150a0a7221 */ /* 0x000fc60000010000 */
[----:B------:R-:W-:Y:S01]  /*13a0*/  FADD.FTZ R29, R29, R22 ;  /* 0x000000161d1d7221 */ /* 0x000fe20000010000 */
[----:B------:R-:W-:-:S03]  /*13b0*/  FADD.FTZ R10, R10, R23 ;  /* 0x000000170a0a7221 */ /* 0x000fc60000010000 */
[----:B----4-:R-:W-:Y:S01]  /*13c0*/  FADD.FTZ R29, R29, R24 ;  /* 0x000000181d1d7221 */ /* 0x010fe20000010000 */
[----:B------:R-:W-:-:S03]  /*13d0*/  FADD.FTZ R16, R10, R25 ;  /* 0x000000190a107221 */ /* 0x000fc60000010000 */
[----:B------:R-:W-:Y:S01]  /*13e0*/  FADD.FTZ R10, R29, R26 ;  /* 0x0000001a1d0a7221 */ /* 0x000fe20000010000 */
[----:B------:R-:W-:-:S07]  /*13f0*/  FADD.FTZ R11, R16, R27 ;  /* 0x0000001b100b7221 */ /* 0x000fce0000010000 */
.L_x_7:
[----:B------:R-:W-:Y:S05]  /*1400*/  BSYNC.RECONVERGENT B0 ;  /* 0x0000000000007941 */ /* 0x000fea0003800200 */
.L_x_6:
[----:B------:R-:W-:Y:S06]  /*1410*/  BAR.SYNC.DEFER_BLOCKING 0x0 ;  /* 0x0000000000007b1d */ /* 0x000fec0000010000 */
[----:B------:R-:W-:Y:S04]  /*1420*/  BSSY.RECONVERGENT B0, `(.L_x_8) ;  /* 0x000009d000007945 */ /* 0x000fe80003800200 */
[----:B------:R-:W-:Y:S05]  /*1430*/  @P5 BRA `(.L_x_9) ;  /* 0x00000008006c5947 */ /* 0x000fea0003800000 */
[----:B-12---:R-:W1:Y:S04]  /*1440*/  LDS.128 R16, [R46+0x70] ;  /* 0x000070002e107984 */ /* 0x006e680000000c00 */
[----:B------:R-:W2:Y:S04]  /*1450*/  LDS.128 R20, [R46+0xe0] ;  /* 0x0000e0002e147984 */ /* 0x000ea80000000c00 */
[----:B------:R-:W4:Y:S04]  /*1460*/  LDS.128 R24, [R46+0x150] ;  /* 0x000150002e187984 */ /* 0x000f280000000c00 */
[----:B------:R-:W5:Y:S04]  /*1470*/  LDS.128 R28, [R46+0x1c0] ;  /* 0x0001c0002e1c7984 */ /* 0x000f680000000c00 */
[----:B------:R-:W0:Y:S01]  /*1480*/  LDS.128 R32, [R46+0x230] ;  /* 0x000230002e207984 */ /* 0x000e220000000c00 */
[----:B-1----:R-:W-:Y:S01]  /*1490*/  FADD.FTZ R53, R12, R16 ;  /* 0x000000100c357221 */ /* 0x002fe20000010000 */
[----:B------:R-:W-:Y:S01]  /*14a0*/  FADD.FTZ R16, R13, R17 ;  /* 0x000000110d107221 */ /* 0x000fe20000010000 */
[----:B------:R-:W-:Y:S01]  /*14b0*/  FADD.FTZ R17, R14, R18 ;  /* 0x000000120e117221 */ /* 0x000fe20000010000 */
[----:B------:R-:W-:Y:S01]  /*14c0*/  FADD.FTZ R18, R15, R19 ;  /* 0x000000130f127221 */ /* 0x000fe20000010000 */
[----:B--2---:R-:W-:Y:S01]  /*14d0*/  FADD.FTZ R53, R53, R20 ;  /* 0x0000001435357221 */ /* 0x004fe20000010000 */
[----:B------:R-:W1:Y:S01]  /*14e0*/  LDS.128 R12, [R46+0x2a0] ;  /* 0x0002a0002e0c7984 */ /* 0x000e620000000c00 */
[----:B------:R-:W-:Y:S01]  /*14f0*/  FADD.FTZ R16, R16, R21 ;  /* 0x0000001510107221 */ /* 0x000fe20000010000 */
[----:B------:R-:W-:Y:S01]  /*1500*/  FADD.FTZ R17, R17, R22 ;  /* 0x0000001611117221 */ /* 0x000fe20000010000 */
[----:B------:R-:W-:Y:S01]  /*1510*/  FADD.FTZ R18, R18, R23 ;  /* 0x0000001712127221 */ /* 0x000fe20000010000 */
[----:B----4-:R-:W-:Y:S01]  /*1520*/  FADD.FTZ R53, R53, R24 ;  /* 0x0000001835357221 */ /* 0x010fe20000010000 */
[----:B------:R-:W-:Y:S01]  /*1530*/  FADD.FTZ R20, R16, R25 ;  /* 0x0000001910147221 */ /* 0x000fe20000010000 */
[----:B------:R-:W-:Y:S01]  /*1540*/  FADD.FTZ R21, R17, R26 ;  /* 0x0000001a11157221 */ /* 0x000fe20000010000 */
[----:B------:R-:W-:Y:S01]  /*1550*/  FADD.FTZ R22, R18, R27 ;  /* 0x0000001b12167221 */ /* 0x000fe20000010000 */
[----:B-----5:R-:W-:Y:S01]  /*1560*/  FADD.FTZ R53, R53, R28 ;  /* 0x0000001c35357221 */ /* 0x020fe20000010000 */
[----:B------:R-:W2:Y:S01]  /*1570*/  LDS.128 R16, [R46+0x310] ;  /* 0x000310002e107984 */ /* 0x000ea20000000c00 */
[----:B------:R-:W-:Y:S01]  /*1580*/  FADD.FTZ R20, R20, R29 ;  /* 0x0000001d14147221 */ /* 0x000fe20000010000 */
[----:B------:R-:W-:Y:S01]  /*1590*/  FADD.FTZ R21, R21, R30 ;  /* 0x0000001e15157221 */ /* 0x000fe20000010000 */
[----:B------:R-:W-:Y:S01]  /*15a0*/  FADD.FTZ R28, R22, R31 ;  /* 0x0000001f161c7221 */ /* 0x000fe20000010000 */
[----:B------:R-:W4:Y:S01]  /*15b0*/  LDS.128 R24, [R46+0x380] ;  /* 0x000380002e187984 */ /* 0x000f220000000c00 */
[----:B0-----:R-:W-:Y:S01]  /*15c0*/  FADD.FTZ R29, R53, R32 ;  /* 0x00000020351d7221 */ /* 0x001fe20000010000 */
[----:B------:R-:W-:Y:S01]  /*15d0*/  FADD.FTZ R32, R20, R33 ;  /* 0x0000002114207221 */ /* 0x000fe20000010000 */
[----:B------:R-:W-:Y:S01]  /*15e0*/  FADD.FTZ R53, R21, R34 ;  /* 0x0000002215357221 */ /* 0x000fe20000010000 */
[----:B------:R-:W-:Y:S01]  /*15f0*/  FADD.FTZ R34, R28, R35 ;  /* 0x000000231c227221 */ /* 0x000fe20000010000 */
[----:B------:R-:W0:Y:S01]  /*1600*/  LDS.128 R20, [R46+0x3f0] ;  /* 0x0003f0002e147984 */ /* 0x000e220000000c00 */
[----:B-1----:R-:W-:Y:S01]  /*1610*/  FADD.FTZ R33, R29, R12 ;  /* 0x0000000c1d217221 */ /* 0x002fe20000010000 */
[----:B------:R-:W-:-:S02]  /*1620*/  FADD.FTZ R32, R32, R13 ;  /* 0x0000000d20207221 */ /* 0x000fc40000010000 */
[----:B------:R-:W1:Y:S01]  /*1630*/  LDS.128 R28, [R46+0x460] ;  /* 0x000460002e1c7984 */ /* 0x000e620000000c00 */
[----:B------:R-:W-:Y:S01]  /*1640*/  FADD.FTZ R53, R53, R14 ;  /* 0x0000000e35357221 */ /* 0x000fe20000010000 */
[----:B------:R-:W-:Y:S02]  /*1650*/  FADD.FTZ R34, R34, R15 ;  /* 0x0000000f22227221 */ /* 0x000fe40000010000 */
[----:B------:R-:W5:Y:S01]  /*1660*/  LDS.128 R12, [R46+0x4d0] ;  /* 0x0004d0002e0c7984 */ /* 0x000f620000000c00 */
[----:B--2---:R-:W-:Y:S01]  /*1670*/  FADD.FTZ R33, R33, R16 ;  /* 0x0000001021217221 */ /* 0x004fe20000010000 */
[----:B------:R-:W-:Y:S01]  /*1680*/  FADD.FTZ R32, R32, R17 ;  /* 0x0000001120207221 */ /* 0x000fe20000010000 */
[----:B------:R-:W-:Y:S01]  /*1690*/  FADD.FTZ R34, R34, R19 ;  /* 0x0000001322227221 */ /* 0x000fe20000010000 */
[----:B------:R-:W-:Y:S01]  /*16a0*/  FADD.FTZ R53, R53, R18 ;  /* 0x0000001235357221 */ /* 0x000fe20000010000 */
[----:B----4-:R-:W-:Y:S01]  /*16b0*/  FADD.FTZ R33, R33, R24 ;  /* 0x0000001821217221 */ /* 0x010fe20000010000 */
[----:B------:R-:W-:Y:S01]  /*16c0*/  FADD.FTZ R32, R32, R25 ;  /* 0x0000001920207221 */ /* 0x000fe20000010000 */
[----:B------:R-:W2:Y:S01]  /*16d0*/  LDS.128 R16, [R46+0x540] ;  /* 0x000540002e107984 */ /* 0x000ea20000000c00 */
[----:B------:R-:W-:Y:S01]  /*16e0*/  FADD.FTZ R34, R34, R27 ;  /* 0x0000001b22227221 */ /* 0x000fe20000010000 */
[----:B------:R-:W-:Y:S01]  /*16f0*/  FADD.FTZ R53, R53, R26 ;  /* 0x0000001a35357221 */ /* 0x000fe20000010000 */
[----:B0-----:R-:W-:Y:S01]  /*1700*/  FADD.FTZ R33, R33, R20 ;  /* 0x0000001421217221 */ /* 0x001fe20000010000 */
[----:B------:R-:W-:Y:S01]  /*1710*/  FADD.FTZ R20, R32, R21 ;  /* 0x0000001520147221 */ /* 0x000fe20000010000 */
[----:B------:R-:W0:Y:S01]  /*1720*/  LDS.128 R24, [R46+0x5b0] ;  /* 0x0005b0002e187984 */ /* 0x000e220000000c00 */
[----:B------:R-:W-:Y:S01]  /*1730*/  FADD.FTZ R32, R34, R23 ;  /* 0x0000001722207221 */ /* 0x000fe20000010000 */
[----:B------:R-:W-:Y:S01]  /*1740*/  FADD.FTZ R35, R53, R22 ;  /* 0x0000001635237221 */ /* 0x000fe20000010000 */
[----:B-1----:R-:W-:Y:S01]  /*1750*/  FADD.FTZ R33, R33, R28 ;  /* 0x0000001c21217221 */ /* 0x002fe20000010000 */
[----:B------:R-:W-:Y:S01]  /*1760*/  FADD.FTZ R28, R20, R29 ;  /* 0x0000001d141c7221 */ /* 0x000fe20000010000 */
[----:B------:R-:W-:Y:S01]  /*1770*/  FADD.FTZ R34, R32, R31 ;  /* 0x0000001f20227221 */ /* 0x000fe20000010000 */
[----:B------:R-:W1:Y:S01]  /*1780*/  LDS.128 R20, [R46+0x620] ;  /* 0x000620002e147984 */ /* 0x000e620000000c00 */
[----:B------:R-:W-:Y:S01]  /*1790*/  FADD.FTZ R35, R35, R30 ;  /* 0x0000001e23237221 */ /* 0x000fe20000010000 */
[----:B-----5:R-:W-:Y:S01]  /*17a0*/  FADD.FTZ R32, R28, R13 ;  /* 0x0000000d1c207221 */ /* 0x020fe20000010000 */
[----:B------:R-:W-:Y:S01]  /*17b0*/  FADD.FTZ R33, R33, R12 ;  /* 0x0000000c21217221 */ /* 0x000fe20000010000 */
[----:B------:R-:W4:Y:S01]  /*17c0*/  LDS.128 R28, [R46+0x690] ;  /* 0x000690002e1c7984 */ /* 0x000f220000000c00 */
[----:B------:R-:W-:Y:S01]  /*17d0*/  FADD.FTZ R35, R35, R14 ;  /* 0x0000000e23237221 */ /* 0x000fe20000010000 */
[----:B------:R-:W-:-:S02]  /*17e0*/  FADD.FTZ R34, R34, R15 ;  /* 0x0000000f22227221 */ /* 0x000fc40000010000 */
[----:B------:R-:W5:Y:S01]  /*17f0*/  LDS.128 R12, [R46+0x700] ;  /* 0x000700002e0c7984 */ /* 0x000f620000000c00 */
[----:B--2---:R-:W-:Y:S01]  /*1800*/  FADD.FTZ R33, R33, R16 ;  /* 0x0000001021217221 */ /* 0x004fe20000010000 */
[----:B------:R-:W-:Y:S01]  /*1810*/  FADD.FTZ R32, R32, R17 ;  /* 0x0000001120207221 */ /* 0x000fe20000010000 */
[----:B------:R-:W-:Y:S01]  /*1820*/  FADD.FTZ R34, R34, R19 ;  /* 0x0000001322227221 */ /* 0x000fe20000010000 */
[----:B------:R-:W-:Y:S01]  /*1830*/  FADD.FTZ R35, R35, R18 ;  /* 0x0000001223237221 */ /* 0x000fe20000010000 */
[----:B0-----:R-:W-:Y:S01]  /*1840*/  FADD.FTZ R33, R33, R24 ;  /* 0x0000001821217221 */ /* 0x001fe20000010000 */
[----:B------:R-:W-:Y:S01]  /*1850*/  FADD.FTZ R32, R32, R25 ;  /* 0x0000001920207221 */ /* 0x000fe20000010000 */
[----:B------:R-:W0:Y:S01]  /*1860*/  LDS.128 R16, [R46+0x770] ;  /* 0x000770002e107984 */ /* 0x000e220000000c00 */
[----:B------:R-:W-:Y:S01]  /*1870*/  FADD.FTZ R34, R34, R27 ;  /* 0x0000001b22227221 */ /* 0x000fe20000010000 */
[----:B------:R-:W-:Y:S02]  /*1880*/  FADD.FTZ R35, R35, R26 ;  /* 0x0000001a23237221 */ /* 0x000fe40000010000 */
[----:B------:R-:W2:Y:S01]  /*1890*/  LDS.128 R24, [R46+0x7e0] ;  /* 0x0007e0002e187984 */ /* 0x000ea20000000c00 */
[----:B-1----:R-:W-:Y:S01]  /*18a0*/  FADD.FTZ R33, R33, R20 ;  /* 0x0000001421217221 */ /* 0x002fe20000010000 */
[----:B------:R-:W-:Y:S01]  /*18b0*/  FADD.FTZ R20, R32, R21 ;  /* 0x0000001520147221 */ /* 0x000fe20000010000 */
[----:B------:R-:W-:Y:S01]  /*18c0*/  FADD.FTZ R32, R34, R23 ;  /* 0x0000001722207221 */ /* 0x000fe20000010000 */
[----:B------:R-:W-:Y:S01]  /*18d0*/  FADD.FTZ R35, R35, R22 ;  /* 0x0000001623237221 */ /* 0x000fe20000010000 */
[----:B----4-:R-:W-:Y:S01]  /*18e0*/  FADD.FTZ R33, R33, R28 ;  /* 0x0000001c21217221 */ /* 0x010fe20000010000 */
        /* <DEDUP_REMOVED lines=10> */
[----:B0-----:R-:W-:Y:S01]  /*1990*/  FADD.FTZ R33, R33, R16 ;  /* 0x0000001021217221 */ /* 0x001fe20000010000 */
[----:B------:R-:W-:Y:S01]  /*19a0*/  FADD.FTZ R32, R32, R17 ;  /* 0x0000001120207221 */ /* 0x000fe20000010000 */
[----:B------:R-:W-:Y:S01]  /*19b0*/  FADD.FTZ R34, R34, R19 ;  /* 0x0000001322227221 */ /* 0x000fe20000010000 */
[----:B------:R-:W-:Y:S01]  /*19c0*/  FADD.FTZ R35, R35, R18 ;  /* 0x0000001223237221 */ /* 0x000fe20000010000 */
[----:B--2---:R-:W-:Y:S01]  /*19d0*/  FADD.FTZ R33, R33, R24 ;  /* 0x0000001821217221 */ /* 0x004fe20000010000 */
        /* <DEDUP_REMOVED lines=26> */
[----:B------:R-:W-:Y:S01]  /*1b80*/  FADD.FTZ R35, R35, R26 ;  /* 0x0000001a23237221 */ /* 0x000fe20000010000 */
[----:B------:R-:W-:Y:S01]  /*1b90*/  FADD.FTZ R34, R34, R27 ;  /* 0x0000001b22227221 */ /* 0x000fe20000010000 */
[----:B------:R-:W0:Y:S04]  /*1ba0*/  LDS.128 R16, [R46+0xbd0] ;  /* 0x000bd0002e107984 */ /* 0x000e280000000c00 */
[----:B------:R-:W-:Y:S01]  /*1bb0*/  LDS.128 R24, [R46+0xd20] ;  /* 0x000d20002e187984 */ /* 0x000fe20000000c00 */
[----:B-1----:R-:W-:Y:S01]  /*1bc0*/  FADD.FTZ R33, R33, R20 ;  /* 0x0000001421217221 */ /* 0x002fe20000010000 */
[----:B------:R-:W-:Y:S01]  /*1bd0*/  FADD.FTZ R32, R32, R21 ;  /* 0x0000001520207221 */ /* 0x000fe20000010000 */
[----:B------:R-:W-:Y:S01]  /*1be0*/  FADD.FTZ R35, R35, R22 ;  /* 0x0000001623237221 */ /* 0x000fe20000010000 */
[----:B------:R-:W-:Y:S01]  /*1bf0*/  FADD.FTZ R34, R34, R23 ;  /* 0x0000001722227221 */ /* 0x000fe20000010000 */
[----:B----4-:R-:W-:Y:S01]  /*1c00*/  FADD.FTZ R33, R33, R28 ;  /* 0x0000001c21217221 */ /* 0x010fe20000010000 */
[----:B------:R-:W1:Y:S01]  /*1c10*/  LDS.128 R20, [R46+0xc40] ;  /* 0x000c40002e147984 */ /* 0x000e620000000c00 */
[----:B------:R-:W-:Y:S01]  /*1c20*/  FADD.FTZ R32, R32, R29 ;  /* 0x0000001d20207221 */ /* 0x000fe20000010000 */
[----:B------:R-:W-:Y:S01]  /*1c30*/  FADD.FTZ R35, R35, R30 ;  /* 0x0000001e23237221 */ /* 0x000fe20000010000 */
[----:B------:R-:W-:Y:S01]  /*1c40*/  FADD.FTZ R34, R34, R31 ;  /* 0x0000001f22227221 */ /* 0x000fe20000010000 */
[----:B-----5:R-:W-:Y:S01]  /*1c50*/  FADD.FTZ R33, R33, R12 ;  /* 0x0000000c21217221 */ /* 0x020fe20000010000 */
[----:B------:R-:W2:Y:S01]  /*1c60*/  LDS.128 R28, [R46+0xcb0] ;  /* 0x000cb0002e1c7984 */ /* 0x000ea20000000c00 */
[----:B------:R-:W-:Y:S01]  /*1c70*/  FADD.FTZ R32, R32, R13 ;  /* 0x0000000d20207221 */ /* 0x000fe20000010000 */
[----:B------:R-:W-:Y:S01]  /*1c80*/  FADD.FTZ R35, R35, R14 ;  /* 0x0000000e23237221 */ /* 0x000fe20000010000 */
[----:B------:R-:W-:-:S02]  /*1c90*/  FADD.FTZ R34, R34, R15 ;  /* 0x0000000f22227221 */ /* 0x000fc40000010000 */
[----:B------:R-:W4:Y:S01]  /*1ca0*/  LDS.128 R12, [R46+0xd90] ;  /* 0x000d90002e0c7984 */ /* 0x000f220000000c00 */
[----:B0-----:R-:W-:Y:S01]  /*1cb0*/  FADD.FTZ R33, R33, R16 ;  /* 0x0000001021217221 */ /* 0x001fe20000010000 */
[----:B------:R-:W-:Y:S01]  /*1cc0*/  FADD.FTZ R32, R32, R17 ;  /* 0x0000001120207221 */ /* 0x000fe20000010000 */
[----:B------:R-:W-:Y:S01]  /*1cd0*/  FADD.FTZ R35, R35, R18 ;  /* 0x0000001223237221 */ /* 0x000fe20000010000 */
[----:B------:R-:W-:Y:S01]  /*1ce0*/  FADD.FTZ R34, R34, R19 ;  /* 0x0000001322227221 */ /* 0x000fe20000010000 */
[----:B-1----:R-:W-:Y:S01]  /*1cf0*/  FADD.FTZ R33, R33, R20 ;  /* 0x0000001421217221 */ /* 0x002fe20000010000 */
[----:B------:R-:W-:Y:S01]  /*1d00*/  FADD.FTZ R32, R32, R21 ;  /* 0x0000001520207221 */ /* 0x000fe20000010000 */
[----:B------:R-:W-:Y:S01]  /*1d10*/  FADD.FTZ R35, R35, R22 ;  /* 0x0000001623237221 */ /* 0x000fe20000010000 */
[----:B------:R-:W-:Y:S01]  /*1d20*/  FADD.FTZ R34, R34, R23 ;  /* 0x0000001722227221 */ /* 0x000fe20000010000 */
[----:B--2---:R-:W-:Y:S01]  /*1d30*/  FADD.FTZ R33, R33, R28 ;  /* 0x0000001c21217221 */ /* 0x004fe20000010000 */
[----:B------:R-:W-:Y:S01]  /*1d40*/  FADD.FTZ R32, R32, R29 ;  /* 0x0000001d20207221 */ /* 0x000fe20000010000 */
[----:B------:R-:W-:Y:S01]  /*1d50*/  FADD.FTZ R35, R35, R30 ;  /* 0x0000001e23237221 */ /* 0x000fe20000010000 */
[----:B------:R-:W-:Y:S01]  /*1d60*/  FADD.FTZ R34, R34, R31 ;  /* 0x0000001f22227221 */ /* 0x000fe20000010000 */
[----:B------:R-:W-:Y:S01]  /*1d70*/  FADD.FTZ R33, R33, R24 ;  /* 0x0000001821217221 */ /* 0x000fe20000010000 */
[----:B------:R-:W-:Y:S01]  /*1d80*/  FADD.FTZ R32, R32, R25 ;  /* 0x0000001920207221 */ /* 0x000fe20000010000 */
[----:B------:R-:W-:Y:S01]  /*1d90*/  FADD.FTZ R35, R35, R26 ;  /* 0x0000001a23237221 */ /* 0x000fe20000010000 */
[----:B------:R-:W-:Y:S01]  /*1da0*/  FADD.FTZ R34, R34, R27 ;  /* 0x0000001b22227221 */ /* 0x000fe20000010000 */
[----:B----4-:R-:W-:Y:S01]  /*1db0*/  FADD.FTZ R12, R33, R12 ;  /* 0x0000000c210c7221 */ /* 0x010fe20000010000 */
[----:B------:R-:W-:Y:S01]  /*1dc0*/  FADD.FTZ R13, R32, R13 ;  /* 0x0000000d200d7221 */ /* 0x000fe20000010000 */
[----:B------:R-:W-:Y:S01]  /*1dd0*/  FADD.FTZ R14, R35, R14 ;  /* 0x0000000e230e7221 */ /* 0x000fe20000010000 */
[----:B------:R-:W-:-:S07]  /*1de0*/  FADD.FTZ R15, R34, R15 ;  /* 0x0000000f220f7221 */ /* 0x000fce0000010000 */
.L_x_9:
[----:B------:R-:W-:Y:S05]  /*1df0*/  BSYNC.RECONVERGENT B0 ;  /* 0x0000000000007941 */ /* 0x000fea0003800200 */
.L_x_8:
[----:B------:R-:W-:Y:S04]  /*1e00*/  BSSY.RECONVERGENT B0, `(.L_x_10) ;  /* 0x000001d000007945 */ /* 0x000fe80003800200 */
[----:B------:R-:W-:Y:S05]  /*1e10*/  @P5 BRA `(.L_x_11) ;  /* 0x00000000006c5947 */ /* 0x000fea0003800000 */
[----:B-12---:R-:W1:Y:S01]  /*1e20*/  LDC.64 R18, c[0x0][0x3f8] ;  /* 0x0000fe00ff127b82 */ /* 0x006e620000000a00 */
[----:B------:R-:W-:-:S07]  /*1e30*/  IMAD R23, R4, 0x7, R5 ;  /* 0x0000000704177824 */ /* 0x000fce00078e0205 */
[----:B------:R-:W2:Y:S01]  /*1e40*/  LDC.64 R16, c[0x0][0x3d8] ;  /* 0x0000f600ff107b82 */ /* 0x000ea20000000a00 */
[C---:B-1----:R-:W-:Y:S01]  /*1e50*/  IMAD R25, R19.reuse, 0x3, RZ ;  /* 0x0000000313197824 */ /* 0x042fe200078e02ff */
[----:B------:R-:W-:Y:S01]  /*1e60*/  LEA.HI R27, P1, R19, R18, RZ, 0x1 ;  /* 0x00000012131b7211 */ /* 0x000fe200078308ff */
[----:B------:R-:W-:-:S03]  /*1e70*/  IMAD.WIDE.U32 R20, R18, 0x3, RZ ;  /* 0x0000000312147825 */ /* 0x000fc600078e00ff */
[----:B------:R-:W-:Y:S02]  /*1e80*/  IADD3.X R22, PT, PT, RZ, R19, RZ, P1, !PT ;  /* 0x00000013ff167210 */ /* 0x000fe40000ffe4ff */
[----:B------:R-:W-:Y:S01]  /*1e90*/  IADD3 R25, PT, PT, R21, R25, RZ ;  /* 0x0000001915197210 */ /* 0x000fe20007ffe0ff */
[----:B--2---:R-:W-:Y:S01]  /*1ea0*/  IMAD.WIDE R16, R23, 0x4, R16 ;  /* 0x0000000417107825 */ /* 0x004fe200078e0210 */
[----:B------:R-:W-:Y:S02]  /*1eb0*/  SHF.L.U32 R21, R27, 0x1, RZ ;  /* 0x000000011b157819 */ /* 0x000fe400000006ff */
[----:B------:R-:W-:Y:S02]  /*1ec0*/  LEA.HI R4, P1, R25, R20, RZ, 0x1 ;  /* 0x0000001419047211 */ /* 0x000fe400078308ff */
[----:B------:R-:W-:Y:S01]  /*1ed0*/  LOP3.LUT R21, R21, 0xfffffffc, RZ, 0xc0, !PT ;  /* 0xfffffffc15157812 */ /* 0x000fe200078ec0ff */
[----:B------:R4:W-:Y:S01]  /*1ee0*/  REDG.E.ADD.F32.FTZ.RN.STRONG.GPU desc[UR16][R16.64], R12 ;  /* 0x0000000c100079a6 */ /* 0x0009e2000c12f310 */
[----:B------:R-:W-:-:S02]  /*1ef0*/  SHF.L.U32 R23, R4, 0x1, RZ ;  /* 0x0000000104177819 */ /* 0x000fc400000006ff */
[----:B------:R-:W-:Y:S02]  /*1f00*/  LEA R20, P4, R18, R16, 0x2 ;  /* 0x0000001012147211 */ /* 0x000fe400078810ff */
[----:B------:R-:W-:Y:S02]  /*1f10*/  IADD3.X R25, PT, PT, RZ, R25, RZ, P1, !PT ;  /* 0x00000019ff197210 */ /* 0x000fe40000ffe4ff */
[----:B------:R-:W-:Y:S02]  /*1f20*/  LOP3.LUT R23, R23, 0xfffffffc, RZ, 0xc0, !PT ;  /* 0xfffffffc17177812 */ /* 0x000fe400078ec0ff */
[----:B------:R-:W-:Y:S02]  /*1f30*/  SHF.L.U64.HI R27, R27, 0x1, R22 ;  /* 0x000000011b1b7819 */ /* 0x000fe40000010216 */
[----:B------:R-:W-:Y:S02]  /*1f40*/  IADD3 R22, P1, PT, R16, R21, RZ ;  /* 0x0000001510167210 */ /* 0x000fe40007f3e0ff */
[----:B------:R-:W-:-:S02]  /*1f50*/  LEA.HI.X R21, R18, R17, R19, 0x2, P4 ;  /* 0x0000001112157211 */ /* 0x000fc400020f1413 */
[----:B------:R-:W-:Y:S02]  /*1f60*/  SHF.L.U64.HI R19, R4, 0x1, R25 ;  /* 0x0000000104137819 */ /* 0x000fe40000010219 */
[----:B------:R-:W-:Y:S02]  /*1f70*/  IADD3 R18, P4, PT, R16, R23, RZ ;  /* 0x0000001710127210 */ /* 0x000fe40007f9e0ff */
[C---:B------:R-:W-:Y:S02]  /*1f80*/  IADD3.X R23, PT, PT, R17.reuse, R27, RZ, P1, !PT ;  /* 0x0000001b11177210 */ /* 0x040fe40000ffe4ff */
[----:B------:R-:W-:-:S03]  /*1f90*/  IADD3.X R19, PT, PT, R17, R19, RZ, P4, !PT ;  /* 0x0000001311137210 */ /* 0x000fc600027fe4ff */
[----:B------:R4:W-:Y:S04]  /*1fa0*/  REDG.E.ADD.F32.FTZ.RN.STRONG.GPU desc[UR16][R22.64], R13 ;  /* 0x0000000d160079a6 */ /* 0x0009e8000c12f310 */
[----:B------:R4:W-:Y:S04]  /*1fb0*/  REDG.E.ADD.F32.FTZ.RN.STRONG.GPU desc[UR16][R20.64], R14 ;  /* 0x0000000e140079a6 */ /* 0x0009e8000c12f310 */
[----:B------:R4:W-:Y:S02]  /*1fc0*/  REDG.E.ADD.F32.FTZ.RN.STRONG.GPU desc[UR16][R18.64], R15 ;  /* 0x0000000f120079a6 */ /* 0x0009e4000c12f310 */
.L_x_11:
[----:B------:R-:W-:Y:S05]  /*1fd0*/  BSYNC.RECONVERGENT B0 ;  /* 0x0000000000007941 */ /* 0x000fea0003800200 */
.L_x_10:
[----:B------:R-:W-:-:S09]  /*1fe0*/  UISETP.GE.U32.AND UP1, UPT, UR19, 0x2, UPT ;  /* 0x000000021300788c */ /* 0x000fd2000bf26070 */
[----:B------:R-:W-:Y:S05]  /*1ff0*/  BRA.U !UP1, `(.L_x_12) ;  /* 0x0000000d09387547 */ /* 0x000fea000b800000 */
[----:B------:R-:W5:Y:S01]  /*2000*/  LDCU.64 UR10, c[0x0][0x3d0] ;  /* 0x00007a00ff0a77ac */ /* 0x000f620008000a00 */
[----:B------:R-:W-:Y:S01]  /*2010*/  MOV R4, UR19 ;  /* 0x0000001300047c02 */ /* 0x000fe20008000f00 */
[----:B------:R-:W-:-:S03]  /*2020*/  ULOP3.LUT UR9, UR4, 0x1, URZ, 0xc0, !UPT ;  /* 0x0000000104097892 */ /* 0x000fc6000f8ec0ff */
[----:B------:R-:W-:Y:S01]  /*2030*/  ISETP.GE.U32.AND P4, PT, R4, 0x8, PT ;  /* 0x000000080400780c */ /* 0x000fe20003f86070 */
[----:B------:R-:W-:-:S04]  /*2040*/  UIMAD UR14, UR9, UR18, URZ ;  /* 0x00000012090e72a4 */ /* 0x000fc8000f8e02ff */
[----:B------:R-:W-:-:S04]  /*2050*/  UIMAD UR9, UR14, UR19, URZ ;  /* 0x000000130e0972a4 */ /* 0x000fc8000f8e02ff */
[----:B------:R-:W-:-:S04]  /*2060*/  USHF.L.U32 UR9, UR9, 0x1, URZ ;  /* 0x0000000109097899 */ /* 0x000fc800080006ff */
[----:B-----5:R-:W-:Y:S01]  /*2070*/  UIMAD.WIDE UR12, UR9, 0x4, UR10 ;  /* 0x00000004090c78a5 */ /* 0x020fe2000f8e020a */
[----:B------:R-:W-:Y:S11]  /*2080*/  @P3 BRA `(.L_x_13) ;  /* 0x0000000000603947 */ /* 0x000ff60003800000 */
[----:B----4-:R-:W4:Y:S01]  /*2090*/  LDC.64 R12, c[0x0][0x3c8] ;  /* 0x0000f200ff0c7b82 */ /* 0x010f220000000a00 */
[----:B------:R-:W-:Y:S01]  /*20a0*/  MOV R4, UR4 ;  /* 0x0000000400047c02 */ /* 0x000fe20008000f00 */
[----:B------:R-:W-:Y:S02]  /*20b0*/  UIADD3 UR9, UPT, UPT, UR14, UR5, URZ ;  /* 0x000000050e097290 */ /* 0x000fe4000fffe0ff */
[----:B------:R-:W-:Y:S01]  /*20c0*/  UIMAD UR10, UR15, UR18, UR5 ;  /* 0x000000120f0a72a4 */ /* 0x000fe2000f8e0205 */
[----:B------:R-:W-:-:S03]  /*20d0*/  LOP3.LUT P1, R4, R4, 0x2, RZ, 0xc0, !PT ;  /* 0x0000000204047812 */ /* 0x000fc6000782c0ff */
[----:B------:R-:W-:Y:S01]  /*20e0*/  UIMAD.WIDE.U32 UR10, UR10, 0x8, UR12 ;  /* 0x000000080a0a78a5 */ /* 0x000fe2000f8e000c */
[----:B--2---:R-:W-:Y:S02]  /*20f0*/  SEL R19, RZ, UR19, P1 ;  /* 0x00000013ff137c07 */ /* 0x004fe40008800000 */
[----:B------:R-:W-:Y:S02]  /*2100*/  MOV R15, UR9 ;  /* 0x00000009000f7c02 */ /* 0x000fe40008000f00 */
[----:B------:R-:W-:Y:S02]  /*2110*/  ISETP.NE.AND P1, PT, R19, -0x1, PT ;  /* 0xffffffff1300780c */ /* 0x000fe40003f25270 */
[----:B------:R-:W-:Y:S02]  /*2120*/  MOV R14, UR10 ;  /* 0x0000000a000e7c02 */ /* 0x000fe40008000f00 */
[----:B------:R-:W-:Y:S01]  /*2130*/  IADD3 R17, PT, PT, -R4, 0x1, RZ ;  /* 0x0000000104117810 */ /* 0x000fe20007ffe1ff */
[----:B----4-:R-:W-:Y:S01]  /*2140*/  IMAD.WIDE.U32 R12, R15, 0x4, R12 ;  /* 0x000000040f0c7825 */ /* 0x010fe200078e000c */
[----:B------:R-:W-:-:S05]  /*2150*/  MOV R15, UR11 ;  /* 0x0000000b000f7c02 */ /* 0x000fca0008000f00 */
[----:B------:R2:W-:Y:S01]  /*2160*/  STG.E.64 desc[UR16][R14.64], R10 ;  /* 0x0000000a0e007986 */ /* 0x0005e2000c101b10 */
[----:B------:R-:W-:Y:S06]  /*2170*/  MEMBAR.ALL.GPU ;  /* 0x0000000000007992 */ /* 0x000fec000000a000 */
[----:B------:R-:W-:-:S00]  /*2180*/  ERRBAR ;  /* 0x00000000000079ab */ /* 0x000fc00000000000 */
[----:B------:R-:W-:Y:S06]  /*2190*/  CGAERRBAR ;  /* 0x00000000000075ab */ /* 0x000fec0000000000 */
[----:B------:R2:W-:Y:S01]  /*21a0*/  REDG.E.ADD.S32.STRONG.GPU desc[UR16][R12.64], R17 ;  /* 0x000000110c00798e */ /* 0x0005e2000c12e310 */
[----:B------:R-:W-:Y:S05]  /*21b0*/  @!P1 BRA `(.L_x_13) ;  /* 0x0000000000149947 */ /* 0x000fea0003800000 */
.L_x_14:
[----:B------:R-:W4:Y:S04]  /*21c0*/  LDG.E.STRONG.GPU R4, desc[UR16][R12.64] ;  /* 0x000000100c047981 */ /* 0x000f28000c1ef900 */
[----:B----4-:R-:W-:Y:S01]  /*21d0*/  CCTL.IVALL ;  /* 0x00000000ff00798f */ /* 0x010fe20002000000 */
[----:B------:R-:W-:Y:S05]  /*21e0*/  YIELD ;  /* 0x0000000000007946 */ /* 0x000fea0003800000 */
[----:B------:R-:W-:-:S13]  /*21f0*/  ISETP.NE.AND P1, PT, R4, R19, PT ;  /* 0x000000130400720c */ /* 0x000fda0003f25270 */
[----:B------:R-:W-:Y:S05]  /*2200*/  @P1 BRA `(.L_x_14) ;  /* 0xfffffffc00ec1947 */ /* 0x000fea000383ffff */
.L_x_13:
[----:B------:R-:W-:Y:S05]  /*2210*/  WARPSYNC.ALL ;  /* 0x0000000000007948 */ /* 0x000fea0003800000 */
[----:B------:R-:W-:Y:S01]  /*2220*/  BAR.SYNC.DEFER_BLOCKING 0x0 ;  /* 0x0000000000007b1d */ /* 0x000fe20000010000 */
[----:B------:R-:W-:-:S05]  /*2230*/  HFMA2 R4, -RZ, RZ, 0, 0 ;  /* 0x00000000ff047431 */ /* 0x000fca00000001ff */
[----:B------:R-:W-:Y:S05]  /*2240*/  @!P4 BRA `(.L_x_15) ;  /* 0x000000040078c947 */ /* 0x000fea0003800000 */
[----:B------:R-:W-:Y:S01]  /*2250*/  MOV R4, RZ ;  /* 0x000000ff00047202 */ /* 0x000fe20000000f00 */
[----:B------:R-:W-:Y:S02]  /*2260*/  UIMAD UR23, UR18, 0x3, UR5 ;  /* 0x00000003121778a4 */ /* 0x000fe4000f8e0205 */
[----:B------:R-:W-:Y:S02]  /*2270*/  UIMAD UR27, UR18, 0x7, UR5 ;  /* 0x00000007121b78a4 */ /* 0x000fe4000f8e0205 */
[----:B------:R-:W-:Y:S02]  /*2280*/  UIMAD UR26, UR18, 0x6, UR5 ;  /* 0x00000006121a78a4 */ /* 0x000fe4000f8e0205 */
[----:B------:R-:W-:Y:S02]  /*2290*/  UIMAD UR25, UR18, 0x5, UR5 ;  /* 0x00000005121978a4 */ /* 0x000fe4000f8e0205 */
[----:B------:R-:W-:Y:S02]  /*22a0*/  ULEA UR24, UR18, UR5, 0x2 ;  /* 0x0000000512187291 */ /* 0x000fe4000f8e10ff */
[----:B------:R-:W-:-:S02]  /*22b0*/  ULEA UR14, UR18, UR5, 0x1 ;  /* 0x00000005120e7291 */ /* 0x000fc4000f8e08ff */
[----:B------:R-:W-:Y:S02]  /*22c0*/  UIADD3 UR11, UPT, UPT, UR5, UR18, URZ ;  /* 0x00000012050b7290 */ /* 0x000fe4000fffe0ff */
[----:B------:R-:W-:Y:S01]  /*22d0*/  UIADD3 UR10, UPT, UPT, -UR15, URZ, URZ ;  /* 0x000000ff0f0a7290 */ /* 0x000fe2000fffe1ff */
[----:B------:R-:W-:-:S11]  /*22e0*/  UMOV UR9, UR5 ;  /* 0x0000000500097c82 */ /* 0x000fd60008000000 */
.L_x_16:
[----:B--2-4-:R-:W-:Y:S02]  /*22f0*/  IADD3 R12, PT, PT, R4, 0x1, RZ ;  /* 0x00000001040c7810 */ /* 0x014fe40007ffe0ff */
[----:B------:R-:W-:Y:S02]  /*2300*/  ISETP.EQ.OR P1, PT, RZ, UR10, P3 ;  /* 0x0000000aff007c0c */ /* 0x000fe40009f22670 */
[----:B------:R-:W-:Y:S02]  /*2310*/  ISETP.EQ.OR P4, PT, R12, UR15, P3 ;  /* 0x0000000f0c007c0c */ /* 0x000fe40009f82670 */
[----:B------:R-:W-:-:S04]  /*2320*/  IADD3 R12, PT, PT, R4, 0x2, RZ ;  /* 0x00000002040c7810 */ /* 0x000fc80007ffe0ff */
[----:B------:R-:W-:Y:S02]  /*2330*/  ISETP.EQ.OR P6, PT, R12, UR15, P3 ;  /* 0x0000000f0c007c0c */ /* 0x000fe40009fc2670 */
[----:B------:R-:W-:-:S03]  /*2340*/  IADD3 R12, PT, PT, R4, 0x3, RZ ;  /* 0x00000003040c7810 */ /* 0x000fc60007ffe0ff */
[----:B------:R-:W-:Y:S01]  /*2350*/  VOTEU.ALL UP2, P1 ;  /* 0x0000000000ff7886 */ /* 0x000fe20000840000 */
[----:B------:R-:W-:Y:S01]  /*2360*/  ISETP.EQ.OR P5, PT, R12, UR15, P3 ;  /* 0x0000000f0c007c0c */ /* 0x000fe20009fa2670 */
[----:B------:R-:W-:-:S03]  /*2370*/  VOTEU.ALL UP1, P4 ;  /* 0x0000000000ff7886 */ /* 0x000fc60002020000 */
[----:B------:R-:W-:Y:S02]  /*2380*/  @!UP2 UIMAD.WIDE.U32 UR28, UR9, 0x8, UR12 ;  /* 0x00000008091ca8a5 */ /* 0x000fe4000f8e000c */
[----:B------:R-:W-:Y:S01]  /*2390*/  @!UP1 UIMAD.WIDE.U32 UR30, UR11, 0x8, UR12 ;  /* 0x000000080b1e98a5 */ /* 0x000fe2000f8e000c */
[----:B------:R-:W-:-:S03]  /*23a0*/  VOTEU.ALL UP2, P6 ;  /* 0x0000000000ff7886 */ /* 0x000fc60003040000 */
[----:B------:R-:W-:Y:S02]  /*23b0*/  MOV R12, UR28 ;  /* 0x0000001c000c7c02 */ /* 0x000fe40008000f00 */
[----:B------:R-:W-:Y:S01]  /*23c0*/  MOV R13, UR29 ;  /* 0x0000001d000d7c02 */ /* 0x000fe20008000f00 */
[----:B------:R-:W-:Y:S01]  /*23d0*/  @!UP2 UIMAD.WIDE.U32 UR28, UR14, 0x8, UR12 ;  /* 0x000000080e1ca8a5 */ /* 0x000fe2000f8e000c */
[----:B------:R-:W-:Y:S01]  /*23e0*/  MOV R14, UR30 ;  /* 0x0000001e000e7c02 */ /* 0x000fe20008000f00 */
[----:B------:R-:W-:Y:S01]  /*23f0*/  VOTEU.ALL UP1, P5 ;  /* 0x0000000000ff7886 */ /* 0x000fe20002820000 */
[----:B------:R-:W-:Y:S02]  /*2400*/  MOV R15, UR31 ;  /* 0x0000001f000f7c02 */ /* 0x000fe40008000f00 */
[----:B------:R-:W0:Y:S01]  /*2410*/  @!P1 LDG.E.64 R12, desc[UR16][R12.64] ;  /* 0x000000100c0c9981 */ /* 0x000e22000c1e1b00 */
[----:B------:R-:W-:Y:S02]  /*2420*/  MOV R16, UR28 ;  /* 0x0000001c00107c02 */ /* 0x000fe40008000f00 */
[----:B------:R-:W-:Y:S01]  /*2430*/  MOV R17, UR29 ;  /* 0x0000001d00117c02 */ /* 0x000fe20008000f00 */
[----:B------:R-:W2:Y:S01]  /*2440*/  @!P4 LDG.E.64 R14, desc[UR16][R14.64] ;  /* 0x000000100e0ec981 */ /* 0x000ea2000c1e1b00 */
[----:B------:R-:W-:-:S04]  /*2450*/  @!UP1 UIMAD.WIDE.U32 UR28, UR23, 0x8, UR12 ;  /* 0x00000008171c98a5 */ /* 0x000fc8000f8e000c */
[----:B------:R-:W4:Y:S02]  /*2460*/  @!P6 LDG.E.64 R16, desc[UR16][R16.64] ;  /* 0x000000101010e981 */ /* 0x000f24000c1e1b00 */
[----:B-1----:R-:W-:Y:S02]  /*2470*/  MOV R18, UR28 ;  /* 0x0000001c00127c02 */ /* 0x002fe40008000f00 */
[----:B------:R-:W-:-:S06]  /*2480*/  MOV R19, UR29 ;  /* 0x0000001d00137c02 */ /* 0x000fcc0008000f00 */
[----:B------:R-:W5:Y:S01]  /*2490*/  @!P5 LDG.E.64 R18, desc[UR16][R18.64] ;  /* 0x000000101212d981 */ /* 0x000f62000c1e1b00 */
[----:B------:R-:W-:Y:S01]  /*24a0*/  IADD3 R20, PT, PT, R4, 0x4, RZ ;  /* 0x0000000404147810 */ /* 0x000fe20007ffe0ff */
[----:B0--3--:R-:W-:Y:S01]  /*24b0*/  @!P1 FADD.FTZ R10, R10, R12 ;  /* 0x0000000c0a0a9221 */ /* 0x009fe20000010000 */
[----:B------:R-:W-:Y:S01]  /*24c0*/  @!P1 FADD.FTZ R11, R11, R13 ;  /* 0x0000000d0b0b9221 */ /* 0x000fe20000010000 */
[----:B------:R-:W-:Y:S02]  /*24d0*/  IADD3 R12, PT, PT, R4, 0x5, RZ ;  /* 0x00000005040c7810 */ /* 0x000fe40007ffe0ff */
[----:B------:R-:W-:Y:S01]  /*24e0*/  ISETP.EQ.OR P1, PT, R20, UR15, P3 ;  /* 0x0000000f14007c0c */ /* 0x000fe20009f22670 */
[----:B--2---:R-:W-:Y:S01]  /*24f0*/  @!P4 FADD.FTZ R10, R10, R14 ;  /* 0x0000000e0a0ac221 */ /* 0x004fe20000010000 */
[----:B------:R-:W-:Y:S01]  /*2500*/  @!P4 FADD.FTZ R11, R11, R15 ;  /* 0x0000000f0b0bc221 */ /* 0x000fe20000010000 */
[----:B------:R-:W-:Y:S02]  /*2510*/  ISETP.EQ.OR P4, PT, R12, UR15, P3 ;  /* 0x0000000f0c007c0c */ /* 0x000fe40009f82670 */
[----:B------:R-:W-:Y:S01]  /*2520*/  IADD3 R12, PT, PT, R4, 0x6, RZ ;  /* 0x00000006040c7810 */ /* 0x000fe20007ffe0ff */
[----:B----4-:R-:W-:Y:S01]  /*2530*/  @!P6 FADD.FTZ R10, R10, R16 ;  /* 0x000000100a0ae221 */ /* 0x010fe20000010000 */
[----:B------:R-:W-:-:S02]  /*2540*/  @!P6 FADD.FTZ R11, R11, R17 ;  /* 0x000000110b0be221 */ /* 0x000fc40000010000 */
[----:B------:R-:W-:Y:S02]  /*2550*/  ISETP.EQ.OR P6, PT, R12, UR15, P3 ;  /* 0x0000000f0c007c0c */ /* 0x000fe40009fc2670 */
[----:B------:R-:W-:Y:S02]  /*2560*/  IADD3 R12, PT, PT, R4, 0x7, RZ ;  /* 0x00000007040c7810 */ /* 0x000fe40007ffe0ff */
[----:B------:R-:W-:Y:S01]  /*2570*/  VOTEU.ALL UP2, P1 ;  /* 0x0000000000ff7886 */ /* 0x000fe20000840000 */
[----:B-----5:R-:W-:Y:S01]  /*2580*/  @!P5 FADD.FTZ R10, R10, R18 ;  /* 0x000000120a0ad221 */ /* 0x020fe20000010000 */
[----:B------:R-:W-:Y:S01]  /*2590*/  @!P5 FADD.FTZ R11, R11, R19 ;  /* 0x000000130b0bd221 */ /* 0x000fe20000010000 */
[----:B------:R-:W-:Y:S02]  /*25a0*/  ISETP.EQ.OR P5, PT, R12, UR15, P3 ;  /* 0x0000000f0c007c0c */ /* 0x000fe40009fa2670 */
[----:B------:R-:W-:Y:S01]  /*25b0*/  @!UP2 UIMAD.WIDE.U32 UR28, UR24, 0x8, UR12 ;  /* 0x00000008181ca8a5 */ /* 0x000fe2000f8e000c */
[----:B------:R-:W-:-:S03]  /*25c0*/  VOTEU.ALL UP1, P4 ;  /* 0x0000000000ff7886 */ /* 0x000fc60002020000 */
[----:B------:R-:W-:Y:S02]  /*25d0*/  VOTEU.ALL UP2, P6 ;  /* 0x0000000000ff7886 */ /* 0x000fe40003040000 */
[----:B------:R-:W-:Y:S01]  /*25e0*/  MOV R12, UR28 ;  /* 0x0000001c000c7c02 */ /* 0x000fe20008000f00 */
[----:B------:R-:W-:Y:S01]  /*25f0*/  @!UP1 UIMAD.WIDE.U32 UR30, UR25, 0x8, UR12 ;  /* 0x00000008191e98a5 */ /* 0x000fe2000f8e000c */
[----:B------:R-:W-:Y:S01]  /*2600*/  MOV R13, UR29 ;  /* 0x0000001d000d7c02 */ /* 0x000fe20008000f00 */
[----:B------:R-:W-:Y:S02]  /*2610*/  @!UP2 UIMAD.WIDE.U32 UR28, UR26, 0x8, UR12 ;  /* 0x000000081a1ca8a5 */ /* 0x000fe4000f8e000c */
[----:B------:R-:W-:Y:S02]  /*2620*/  VOTEU.ALL UP1, P5 ;  /* 0x0000000000ff7886 */ /* 0x000fe40002820000 */
[----:B------:R-:W-:Y:S01]  /*2630*/  MOV R14, UR30 ;  /* 0x0000001e000e7c02 */ /* 0x000fe20008000f00 */
[----:B------:R-:W2:Y:S01]  /*2640*/  @!P1 LDG.E.64 R12, desc[UR16][R12.64] ;  /* 0x000000100c0c9981 */ /* 0x000ea2000c1e1b00 */
[----:B------:R-:W-:-:S02]  /*2650*/  MOV R15, UR31 ;  /* 0x0000001f000f7c02 */ /* 0x000fc40008000f00 */
[----:B------:R-:W-:Y:S02]  /*2660*/  MOV R16, UR28 ;  /* 0x0000001c00107c02 */ /* 0x000fe40008000f00 */
[----:B------:R-:W-:Y:S01]  /*2670*/  MOV R17, UR29 ;  /* 0x0000001d00117c02 */ /* 0x000fe20008000f00 */
[----:B------:R-:W-:Y:S01]  /*2680*/  @!UP1 UIMAD.WIDE.U32 UR28, UR27, 0x8, UR12 ;  /* 0x000000081b1c98a5 */ /* 0x000fe2000f8e000c */
[----:B------:R-:W3:Y:S04]  /*2690*/  @!P4 LDG.E.64 R14, desc[UR16][R14.64] ;  /* 0x000000100e0ec981 */ /* 0x000ee8000c1e1b00 */
[----:B------:R-:W4:Y:S01]  /*26a0*/  @!P6 LDG.E.64 R16, desc[UR16][R16.64] ;  /* 0x000000101010e981 */ /* 0x000f22000c1e1b00 */
[----:B------:R-:W-:Y:S01]  /*26b0*/  MOV R18, UR28 ;  /* 0x0000001c00127c02 */ /* 0x000fe20008000f00 */
[----:B------:R-:W-:-:S06]  /*26c0*/  IMAD.U32 R19, RZ, RZ, UR29 ;  /* 0x0000001dff137e24 */ /* 0x000fcc000f8e00ff */
[----:B------:R-:W5:Y:S01]  /*26d0*/  @!P5 LDG.E.64 R18, desc[UR16][R18.64] ;  /* 0x000000101212d981 */ /* 0x000f62000c1e1b00 */
[----:B------:R-:W-:Y:S01]  /*26e0*/  IADD3 R4, PT, PT, R4, 0x8, RZ ;  /* 0x0000000804047810 */ /* 0x000fe20007ffe0ff */
[----:B------:R-:W-:Y:S02]  /*26f0*/  UIADD3 UR10, UPT, UPT, UR10, 0x8, URZ ;  /* 0x000000080a0a7890 */ /* 0x000fe4000fffe0ff */
[----:B------:R-:W-:Y:S02]  /*2700*/  ULEA UR9, UR18, UR9, 0x3 ;  /* 0x0000000912097291 */ /* 0x000fe4000f8e18ff */
[----:B------:R-:W-:Y:S02]  /*2710*/  ULEA UR11, UR18, UR11, 0x3 ;  /* 0x0000000b120b7291 */ /* 0x000fe4000f8e18ff */
[----:B------:R-:W-:Y:S02]  /*2720*/  ULEA UR14, UR18, UR14, 0x3 ;  /* 0x0000000e120e7291 */ /* 0x000fe4000f8e18ff */
[----:B------:R-:W-:-:S02]  /*2730*/  ULEA UR23, UR18, UR23, 0x3 ;  /* 0x0000001712177291 */ /* 0x000fc4000f8e18ff */
[----:B------:R-:W-:Y:S02]  /*2740*/  ULEA UR24, UR18, UR24, 0x3 ;  /* 0x0000001812187291 */ /* 0x000fe4000f8e18ff */
[----:B------:R-:W-:Y:S02]  /*2750*/  ULEA UR25, UR18, UR25, 0x3 ;  /* 0x0000001912197291 */ /* 0x000fe4000f8e18ff */
[----:B------:R-:W-:Y:S02]  /*2760*/  ULEA UR26, UR18, UR26, 0x3 ;  /* 0x0000001a121a7291 */ /* 0x000fe4000f8e18ff */
[----:B------:R-:W-:Y:S01]  /*2770*/  ULEA UR27, UR18, UR27, 0x3 ;  /* 0x0000001b121b7291 */ /* 0x000fe2000f8e18ff */
[----:B--2---:R-:W-:Y:S01]  /*2780*/  @!P1 FADD.FTZ R10, R10, R12 ;  /* 0x0000000c0a0a9221 */ /* 0x004fe20000010000 */
[----:B------:R-:W-:Y:S01]  /*2790*/  @!P1 FADD.FTZ R11, R11, R13 ;  /* 0x0000000d0b0b9221 */ /* 0x000fe20000010000 */
[----:B------:R-:W-:Y:S02]  /*27a0*/  ISETP.NE.AND P1, PT, R4, UR21, PT ;  /* 0x0000001504007c0c */ /* 0x000fe4000bf25270 */
[----:B---3--:R-:W-:Y:S01]  /*27b0*/  @!P4 FADD.FTZ R10, R10, R14 ;  /* 0x0000000e0a0ac221 */ /* 0x008fe20000010000 */
[----:B------:R-:W-:-:S03]  /*27c0*/  @!P4 FADD.FTZ R11, R11, R15 ;  /* 0x0000000f0b0bc221 */ /* 0x000fc60000010000 */
[----:B----4-:R-:W-:Y:S01]  /*27d0*/  @!P6 FADD.FTZ R10, R10, R16 ;  /* 0x000000100a0ae221 */ /* 0x010fe20000010000 */
[----:B------:R-:W-:-:S03]  /*27e0*/  @!P6 FADD.FTZ R11, R11, R17 ;  /* 0x000000110b0be221 */ /* 0x000fc60000010000 */
[----:B-----5:R-:W-:Y:S01]  /*27f0*/  @!P5 FADD.FTZ R10, R10, R18 ;  /* 0x000000120a0ad221 */ /* 0x020fe20000010000 */
[----:B------:R-:W-:Y:S02]  /*2800*/  @!P5 FADD.FTZ R11, R11, R19 ;  /* 0x000000130b0bd221 */ /* 0x000fe40000010000 */
[----:B------:R-:W-:Y:S05]  /*2810*/  @P1 BRA `(.L_x_16) ;  /* 0xfffffff800b41947 */ /* 0x000fea000383ffff */
[----:B------:R-:W-:-:S07]  /*2820*/  MOV R4, UR21 ;  /* 0x0000001500047c02 */ /* 0x000fce0008000f00 */
.L_x_15:
[----:B------:R-:W-:-:S04]  /*2830*/  ULOP3.LUT UR9, UR19, 0x7, URZ, 0xc0, !UPT ;  /* 0x0000000713097892 */ /* 0x000fc8000f8ec0ff */
[----:B------:R-:W-:-:S09]  /*2840*/  UISETP.NE.AND UP1, UPT, UR9, URZ, UPT ;  /* 0x000000ff0900728c */ /* 0x000fd2000bf25270 */
[----:B------:R-:W-:Y:S05]  /*2850*/  BRA.U !UP1, `(.L_x_12) ;  /* 0x0000000509207547 */ /* 0x000fea000b800000 */
[----:B------:R-:W-:-:S04]  /*2860*/  ULOP3.LUT UR9, UR19, 0x3, URZ, 0xc0, !UPT ;  /* 0x0000000313097892 */ /* 0x000fc8000f8ec0ff */
[----:B------:R-:W-:Y:S01]  /*2870*/  UISETP.NE.AND UP1, UPT, UR9, URZ, UPT ;  /* 0x000000ff0900728c */ /* 0x000fe2000bf25270 */
[----:B------:R-:W-:Y:S10]  /*2880*/  BRA.U !UP0, `(.L_x_17) ;  /* 0x00000001088c7547 */ /* 0x000ff4000b800000 */
[C---:B----4-:R-:W-:Y:S02]  /*2890*/  IADD3 R16, PT, PT, R4.reuse, 0x1, RZ ;  /* 0x0000000104107810 */ /* 0x050fe40007ffe0ff */
[----:B------:R-:W-:Y:S02]  /*28a0*/  ISETP.EQ.OR P1, PT, R4, UR15, P3 ;  /* 0x0000000f04007c0c */ /* 0x000fe40009f22670 */
[----:B------:R-:W-:Y:S02]  /*28b0*/  ISETP.EQ.OR P4, PT, R16, UR15, P3 ;  /* 0x0000000f10007c0c */ /* 0x000fe40009f82670 */
[C---:B--2---:R-:W-:Y:S02]  /*28c0*/  IADD3 R14, PT, PT, R4.reuse, 0x2, RZ ;  /* 0x00000002040e7810 */ /* 0x044fe40007ffe0ff */
[----:B------:R-:W-:Y:S02]  /*28d0*/  MOV R17, UR18 ;  /* 0x0000001200117c02 */ /* 0x000fe40008000f00 */
[----:B-1----:R-:W-:-:S02]  /*28e0*/  IADD3 R18, PT, PT, R4, 0x3, RZ ;  /* 0x0000000304127810 */ /* 0x002fc40007ffe0ff */
[----:B------:R-:W-:Y:S02]  /*28f0*/  ISETP.EQ.OR P5, PT, R14, UR15, P3 ;  /* 0x0000000f0e007c0c */ /* 0x000fe40009fa2670 */
[----:B------:R-:W-:Y:S02]  /*2900*/  MOV R13, UR18 ;  /* 0x00000012000d7c02 */ /* 0x000fe40008000f00 */
[----:B------:R-:W-:Y:S01]  /*2910*/  ISETP.EQ.OR P6, PT, R18, UR15, P3 ;  /* 0x0000000f12007c0c */ /* 0x000fe20009fc2670 */
[----:B------:R-:W-:Y:S02]  /*2920*/  @!P4 IMAD R16, R16, R17, UR5 ;  /* 0x000000051010ce24 */ /* 0x000fe4000f8e0211 */
[----:B------:R-:W-:Y:S01]  /*2930*/  HFMA2 R17, -RZ, RZ, 0, 4.76837158203125e-07 ;  /* 0x00000008ff117431 */ /* 0x000fe200000001ff */
[----:B------:R-:W-:Y:S01]  /*2940*/  MOV R15, 0x8 ;  /* 0x00000008000f7802 */ /* 0x000fe20000000f00 */
[----:B------:R-:W-:Y:S01]  /*2950*/  @!P1 IMAD R12, R4, R13, UR5 ;  /* 0x00000005040c9e24 */ /* 0x000fe2000f8e020d */
[----:B------:R-:W-:-:S02]  /*2960*/  MOV R19, UR18 ;  /* 0x0000001200137c02 */ /* 0x000fc40008000f00 */
[----:B------:R-:W-:Y:S01]  /*2970*/  MOV R21, UR18 ;  /* 0x0000001200157c02 */ /* 0x000fe20008000f00 */
[----:B------:R-:W-:-:S04]  /*2980*/  @!P1 IMAD.WIDE.U32 R12, R12, R15, UR12 ;  /* 0x0000000c0c0c9e25 */ /* 0x000fc8000f8e000f */
[----:B------:R-:W-:Y:S02]  /*2990*/  @!P5 IMAD R14, R14, R19, UR5 ;  /* 0x000000050e0ede24 */ /* 0x000fe4000f8e0213 */
[----:B------:R-:W-:Y:S01]  /*29a0*/  @!P4 IMAD.WIDE.U32 R16, R16, R17, UR12 ;  /* 0x0000000c1010ce25 */ /* 0x000fe2000f8e0011 */
[----:B------:R-:W0:Y:S01]  /*29b0*/  @!P1 LDG.E.64 R12, desc[UR16][R12.64] ;  /* 0x000000100c0c9981 */ /* 0x000e22000c1e1b00 */
[----:B------:R-:W-:Y:S02]  /*29c0*/  MOV R19, 0x8 ;  /* 0x0000000800137802 */ /* 0x000fe40000000f00 */
[----:B------:R-:W-:Y:S02]  /*29d0*/  @!P6 IMAD R18, R18, R21, UR5 ;  /* 0x000000051212ee24 */ /* 0x000fe4000f8e0215 */
[----:B------:R-:W-:Y:S01]  /*29e0*/  @!P5 IMAD.WIDE.U32 R14, R14, R15, UR12 ;  /* 0x0000000c0e0ede25 */ /* 0x000fe2000f8e000f */
[----:B------:R-:W2:Y:S03]  /*29f0*/  @!P4 LDG.E.64 R16, desc[UR16][R16.64] ;  /* 0x000000101010c981 */ /* 0x000ea6000c1e1b00 */
[----:B------:R-:W-:-:S02]  /*2a00*/  @!P6 IMAD.WIDE.U32 R18, R18, R19, UR12 ;  /* 0x0000000c1212ee25 */ /* 0x000fc4000f8e0013 */
[----:B------:R-:W4:Y:S04]  /*2a10*/  @!P5 LDG.E.64 R14, desc[UR16][R14.64] ;  /* 0x000000100e0ed981 */ /* 0x000f28000c1e1b00 */
[----:B------:R-:W5:Y:S01]  /*2a20*/  @!P6 LDG.E.64 R18, desc[UR16][R18.64] ;  /* 0x000000101212e981 */ /* 0x000f62000c1e1b00 */
[----:B------:R-:W-:Y:S01]  /*2a30*/  IADD3 R4, PT, PT, R4, 0x4, RZ ;  /* 0x0000000404047810 */ /* 0x000fe20007ffe0ff */
[----:B0--3--:R-:W-:Y:S01]  /*2a40*/  @!P1 FADD.FTZ R10, R10, R12 ;  /* 0x0000000c0a0a9221 */ /* 0x009fe20000010000 */
[----:B------:R-:W-:-:S03]  /*2a50*/  @!P1 FADD.FTZ R11, R11, R13 ;  /* 0x0000000d0b0b9221 */ /* 0x000fc60000010000 */
[----:B--2---:R-:W-:Y:S01]  /*2a60*/  @!P4 FADD.FTZ R10, R10, R16 ;  /* 0x000000100a0ac221 */ /* 0x004fe20000010000 */
[----:B------:R-:W-:-:S03]  /*2a70*/  @!P4 FADD.FTZ R11, R11, R17 ;  /* 0x000000110b0bc221 */ /* 0x000fc60000010000 */
[----:B----4-:R-:W-:Y:S01]  /*2a80*/  @!P5 FADD.FTZ R10, R10, R14 ;  /* 0x0000000e0a0ad221 */ /* 0x010fe20000010000 */
[----:B------:R-:W-:-:S03]  /*2a90*/  @!P5 FADD.FTZ R11, R11, R15 ;  /* 0x0000000f0b0bd221 */ /* 0x000fc60000010000 */
[----:B-----5:R-:W-:Y:S01]  /*2aa0*/  @!P6 FADD.FTZ R10, R10, R18 ;  /* 0x000000120a0ae221 */ /* 0x020fe20000010000 */
[----:B------:R-:W-:-:S07]  /*2ab0*/  @!P6 FADD.FTZ R11, R11, R19 ;  /* 0x000000130b0be221 */ /* 0x000fce0000010000 */
.L_x_17:
[----:B------:R-:W-:Y:S05]  /*2ac0*/  BRA.U !UP1, `(.L_x_12) ;  /* 0x0000000109847547 */ /* 0x000fea000b800000 */
[----:B------:R-:W-:Y:S02]  /*2ad0*/  UISETP.NE.AND UP1, UPT, UR9, 0x1, UPT ;  /* 0x000000010900788c */ /* 0x000fe4000bf25270 */
[----:B------:R-:W-:-:S07]  /*2ae0*/  ULOP3.LUT UP2, URZ, UR19, 0x1, URZ, 0xc0, !UPT ;  /* 0x0000000113ff7892 */ /* 0x000fce000f84c0ff */
[----:B------:R-:W-:Y:S05]  /*2af0*/  BRA.U !UP1, `(.L_x_18) ;  /* 0x0000000109487547 */ /* 0x000fea000b800000 */
[C---:B--2-4-:R-:W-:Y:S01]  /*2b00*/  IADD3 R12, PT, PT, R4.reuse, 0x1, RZ ;  /* 0x00000001040c7810 */ /* 0x054fe20007ffe0ff */
[----:B------:R-:W-:Y:S01]  /*2b10*/  HFMA2 R15, -RZ, RZ, 0, 4.76837158203125e-07 ;  /* 0x00000008ff0f7431 */ /* 0x000fe200000001ff */
[----:B------:R-:W-:Y:S02]  /*2b20*/  ISETP.EQ.OR P4, PT, R4, UR15, P3 ;  /* 0x0000000f04007c0c */ /* 0x000fe40009f82670 */
[----:B------:R-:W-:Y:S02]  /*2b30*/  ISETP.EQ.OR P1, PT, R12, UR15, P3 ;  /* 0x0000000f0c007c0c */ /* 0x000fe40009f22670 */
[----:B------:R-:W-:Y:S02]  /*2b40*/  MOV R13, UR18 ;  /* 0x00000012000d7c02 */ /* 0x000fe40008000f00 */
[----:B------:R-:W-:-:S07]  /*2b50*/  MOV R17, UR18 ;  /* 0x0000001200117c02 */ /* 0x000fce0008000f00 */
[----:B------:R-:W-:Y:S01]  /*2b60*/  @!P4 IMAD R14, R4, R13, UR5 ;  /* 0x00000005040ece24 */ /* 0x000fe2000f8e020d */
[----:B------:R-:W-:Y:S01]  /*2b70*/  MOV R13, 0x8 ;  /* 0x00000008000d7802 */ /* 0x000fe20000000f00 */
[----:B------:R-:W-:Y:S02]  /*2b80*/  @!P1 IMAD R12, R12, R17, UR5 ;  /* 0x000000050c0c9e24 */ /* 0x000fe4000f8e0211 */
[----:B------:R-:W-:-:S04]  /*2b90*/  @!P4 IMAD.WIDE.U32 R14, R14, R15, UR12 ;  /* 0x0000000c0e0ece25 */ /* 0x000fc8000f8e000f */
[----:B------:R-:W-:Y:S02]  /*2ba0*/  @!P1 IMAD.WIDE.U32 R12, R12, R13, UR12 ;  /* 0x0000000c0c0c9e25 */ /* 0x000fe4000f8e000d */
[----:B------:R-:W0:Y:S04]  /*2bb0*/  @!P4 LDG.E.64 R14, desc[UR16][R14.64] ;  /* 0x000000100e0ec981 */ /* 0x000e28000c1e1b00 */
[----:B------:R-:W2:Y:S01]  /*2bc0*/  @!P1 LDG.E.64 R12, desc[UR16][R12.64] ;  /* 0x000000100c0c9981 */ /* 0x000ea2000c1e1b00 */
[----:B------:R-:W-:Y:S01]  /*2bd0*/  IADD3 R4, PT, PT, R4, 0x2, RZ ;  /* 0x0000000204047810 */ /* 0x000fe20007ffe0ff */
[----:B0--3--:R-:W-:Y:S01]  /*2be0*/  @!P4 FADD.FTZ R10, R10, R14 ;  /* 0x0000000e0a0ac221 */ /* 0x009fe20000010000 */
[----:B------:R-:W-:-:S03]  /*2bf0*/  @!P4 FADD.FTZ R11, R11, R15 ;  /* 0x0000000f0b0bc221 */ /* 0x000fc60000010000 */
[----:B--2---:R-:W-:Y:S01]  /*2c00*/  @!P1 FADD.FTZ R10, R10, R12 ;  /* 0x0000000c0a0a9221 */ /* 0x004fe20000010000 */
[----:B------:R-:W-:-:S07]  /*2c10*/  @!P1 FADD.FTZ R11, R11, R13 ;  /* 0x0000000d0b0b9221 */ /* 0x000fce0000010000 */
.L_x_18:
[----:B------:R-:W-:Y:S01]  /*2c20*/  ISETP.EQ.OR P1, PT, R4, UR15, P3 ;  /* 0x0000000f04007c0c */ /* 0x000fe20009f22670 */
[----:B------:R-:W-:Y:S03]  /*2c30*/  BSSY.RECONVERGENT B0, `(.L_x_12) ;  /* 0x000000a000007945 */ /* 0x000fe60003800200 */
[----:B------:R-:W-:-:S13]  /*2c40*/  PLOP3.LUT P1, PT, P1, PT, UP2, 0xd5, 0x5d ;  /* 0x00000000005d781c */ /* 0x000fda0000f2fa2d */
[----:B------:R-:W-:Y:S05]  /*2c50*/  @P1 BRA `(.L_x_19) ;  /* 0x00000000001c1947 */ /* 0x000fea0003800000 */
[----:B--2-4-:R-:W-:Y:S01]  /*2c60*/  HFMA2 R15, -RZ, RZ, 0, 4.76837158203125e-07 ;  /* 0x00000008ff0f7431 */ /* 0x014fe200000001ff */
[----:B------:R-:W-:-:S05]  /*2c70*/  MOV R13, UR18 ;  /* 0x00000012000d7c02 */ /* 0x000fca0008000f00 */
[----:B------:R-:W-:-:S04]  /*2c80*/  IMAD R12, R4, R13, UR5 ;  /* 0x00000005040c7e24 */ /* 0x000fc8000f8e020d */
[----:B------:R-:W-:-:S06]  /*2c90*/  IMAD.WIDE.U32 R12, R12, R15, UR12 ;  /* 0x0000000c0c0c7e25 */ /* 0x000fcc000f8e000f */
[----:B------:R-:W0:Y:S02]  /*2ca0*/  LDG.E.64 R12, desc[UR16][R12.64] ;  /* 0x000000100c0c7981 */ /* 0x000e24000c1e1b00 */
[----:B0--3--:R-:W-:Y:S01]  /*2cb0*/  FADD.FTZ R10, R10, R12 ;  /* 0x0000000c0a0a7221 */ /* 0x009fe20000010000 */
[----:B------:R-:W-:-:S07]  /*2cc0*/  FADD.FTZ R11, R11, R13 ;  /* 0x0000000d0b0b7221 */ /* 0x000fce0000010000 */
.L_x_19:
[----:B------:R-:W-:Y:S05]  /*2cd0*/  BSYNC.RECONVERGENT B0 ;  /* 0x0000000000007941 */ /* 0x000fea0003800200 */
.L_x_12:
[----:B------:R-:W5:Y:S01]  /*2ce0*/  S2UR UR10, SR_CgaCtaId ;  /* 0x00000000000a79c3 */ /* 0x000f620000008800 */
[----:B------:R-:W-:Y:S01]  /*2cf0*/  UMOV UR9, 0x400 ;  /* 0x0000040000097882 */ /* 0x000fe20000000000 */
[----:B------:R-:W-:Y:S02]  /*2d00*/  SHF.L.U32 R43, R43, 0x10, RZ ;  /* 0x000000102b2b7819 */ /* 0x000fe400000006ff */
[----:B------:R-:W-:Y:S02]  /*2d10*/  SHF.L.U32 R40, R40, 0x10, RZ ;  /* 0x0000001028287819 */ /* 0x000fe400000006ff */
[----:B------:R-:W-:Y:S01]  /*2d20*/  SHF.L.U32 R39, R39, 0x10, RZ ;  /* 0x0000001027277819 */ /* 0x000fe200000006ff */
[----:B------:R-:W-:Y:S01]  /*2d30*/  FADD.FTZ R43, R43, -UR32 ;  /* 0x800000202b2b7e21 */ /* 0x000fe20008010000 */
[----:B------:R-:W-:Y:S01]  /*2d40*/  SHF.L.U32 R36, R36, 0x10, RZ ;  /* 0x0000001024247819 */ /* 0x000fe200000006ff */
[----:B------:R-:W-:Y:S01]  /*2d50*/  FADD.FTZ R40, R40, -UR32 ;  /* 0x8000002028287e21 */ /* 0x000fe20008010000 */
[----:B--2-4-:R-:W-:Y:S01]  /*2d60*/  SHF.L.U32 R15, R42, 0x10, RZ ;  /* 0x000000102a0f7819 */ /* 0x014fe200000006ff */
[----:B------:R-:W-:-:S02]  /*2d70*/  FMUL.FTZ R43, R43, UR22 ;  /* 0x000000162b2b7c20 */ /* 0x000fc40008410000 */
[----:B------:R-:W-:Y:S01]  /*2d80*/  FMUL.FTZ R40, R40, UR22 ;  /* 0x0000001628287c20 */ /* 0x000fe20008410000 */
[----:B-----5:R-:W-:-:S09]  /*2d90*/  ULEA UR9, UR10, UR9, 0x18 ;  /* 0x000000090a097291 */ /* 0x020fd2000f8ec0ff */
[----:B------:R0:W-:Y:S01]  /*2da0*/  @!P3 STS.64 [UR9+0x48], R10 ;  /* 0x0000480aff00b988 */ /* 0x0001e20008000a09 */
[----:B------:R-:W-:Y:S01]  /*2db0*/  BAR.SYNC.DEFER_BLOCKING 0x0 ;  /* 0x0000000000007b1d */ /* 0x000fe20000010000 */
[----:B0--3--:R-:W-:Y:S01]  /*2dc0*/  FADD.FTZ R10, R39, -UR32 ;  /* 0x80000020270a7e21 */ /* 0x009fe20008010000 */
[----:B------:R-:W-:-:S04]  /*2dd0*/  FADD.FTZ R11, R36, -UR32 ;  /* 0x80000020240b7e21 */ /* 0x000fc80008010000 */
[----:B------:R-:W0:Y:S01]  /*2de0*/  LDS.64 R12, [UR9+0x48] ;  /* 0x00004809ff0c7984 */ /* 0x000e220008000a00 */
[----:B------:R-:W0:Y:S02]  /*2df0*/  LDCU UR9, c[0x0][0x42c] ;  /* 0x00008580ff0977ac */ /* 0x000e240008000800 */
[----:B0-----:R-:W-:Y:S01]  /*2e00*/  FMUL.FTZ R4, R12, UR9 ;  /* 0x000000090c047c20 */ /* 0x001fe20008410000 */
[----:B------:R-:W-:Y:S01]  /*2e10*/  FMUL.FTZ R13, R13, UR9 ;  /* 0x000000090d0d7c20 */ /* 0x000fe20008410000 */
[----:B------:R-:W-:Y:S01]  /*2e20*/  SHF.L.U32 R12, R41, 0x10, RZ ;  /* 0x00000010290c7819 */ /* 0x000fe200000006ff */
[----:B------:R-:W-:Y:S06]  /*2e30*/  @!P2 BRA `(.L_x_20) ;  /* 0x000000000048a947 */ /* 0x000fec0003800000 */
[----:B------:R-:W-:Y:S01]  /*2e40*/  FFMA.FTZ R14, R8, R43, R6 ;  /* 0x0000002b080e7223 */ /* 0x000fe20000010006 */
[----:B------:R-:W-:-:S03]  /*2e50*/  FFMA.FTZ R16, R9, R40, R7 ;  /* 0x0000002809107223 */ /* 0x000fc60000010007 */
[----:B------:R-:W-:Y:S01]  /*2e60*/  FMUL.FTZ R17, R14, -1.4426950216293334961 ;  /* 0xbfb8aa3b0e117820 */ /* 0x000fe20000410000 */
[----:B------:R-:W-:-:S05]  /*2e70*/  FMUL.FTZ R19, R16, -1.4426950216293334961 ;  /* 0xbfb8aa3b10137820 */ /* 0x000fca0000410000 */
[----:B------:R-:W1:Y:S08]  /*2e80*/  MUFU.EX2 R17, R17 ;  /* 0x0000001100117308 */ /* 0x000e700000000800 */
[----:B------:R-:W0:Y:S01]  /*2e90*/  MUFU.EX2 R19, R19 ;  /* 0x0000001300137308 */ /* 0x000e220000000800 */
[----:B-1----:R-:W-:-:S07]  /*2ea0*/  FADD.FTZ R18, R17, 1 ;  /* 0x3f80000011127421 */ /* 0x002fce0000010000 */
[----:B------:R-:W1:Y:S01]  /*2eb0*/  MUFU.RCP R18, R18 ;  /* 0x0000001200127308 */ /* 0x000e620000001000 */
[----:B0-----:R-:W-:-:S07]  /*2ec0*/  FADD.FTZ R20, R19, 1 ;  /* 0x3f80000013147421 */ /* 0x001fce0000010000 */
[----:B------:R-:W0:Y:S01]  /*2ed0*/  MUFU.RCP R21, R20 ;  /* 0x0000001400157308 */ /* 0x000e220000001000 */
[----:B-1----:R-:W-:Y:S01]  /*2ee0*/  FADD.FTZ R23, -R18, 1 ;  /* 0x3f80000012177421 */ /* 0x002fe20000010100 */
[----:B------:R-:W-:-:S03]  /*2ef0*/  FMUL.FTZ R15, R15, R18 ;  /* 0x000000120f0f7220 */ /* 0x000fc60000410000 */
[----:B------:R-:W-:Y:S01]  /*2f00*/  FFMA.FTZ R14, R14, R23, 1 ;  /* 0x3f8000000e0e7423 */ /* 0x000fe20000010017 */
[----:B0-----:R-:W-:Y:S01]  /*2f10*/  FADD.FTZ R25, -R21, 1 ;  /* 0x3f80000015197421 */ /* 0x001fe20000010100 */
[----:B------:R-:W-:Y:S02]  /*2f20*/  FMUL.FTZ R12, R12, R21 ;  /* 0x000000150c0c7220 */ /* 0x000fe40000410000 */
[----:B------:R-:W-:Y:S01]  /*2f30*/  FMUL.FTZ R15, R15, R14 ;  /* 0x0000000e0f0f7220 */ /* 0x000fe20000410000 */
[----:B------:R-:W-:-:S04]  /*2f40*/  FFMA.FTZ R25, R16, R25, 1 ;  /* 0x3f80000010197423 */ /* 0x000fc80000010019 */
[----:B------:R-:W-:-:S07]  /*2f50*/  FMUL.FTZ R12, R12, R25 ;  /* 0x000000190c0c7220 */ /* 0x000fce0000410000 */
.L_x_20:
[----:B------:R-:W-:Y:S04]  /*2f60*/  BSSY.RECONVERGENT B0, `(.L_x_21) ;  /* 0x0000015000007945 */ /* 0x000fe80003800200 */
[----:B------:R-:W-:Y:S05]  /*2f70*/  @P0 BRA `(.L_x_22) ;  /* 0x00000000004c0947 */ /* 0x000fea0003800000 */
[----:B------:R-:W0:Y:S01]  /*2f80*/  LDCU.64 UR12, c[0x0][0x3f8] ;  /* 0x00007f00ff0c77ac */ /* 0x000e220008000a00 */
[C-C-:B------:R-:W-:Y:S01]  /*2f90*/  FFMA.FTZ R17, R4.reuse, R43, R13.reuse ;  /* 0x0000002b04117223 */ /* 0x140fe2000001000d */
[----:B------:R-:W-:Y:S01]  /*2fa0*/  FFMA.FTZ R14, R4, R40, R13 ;  /* 0x00000028040e7223 */ /* 0x000fe2000001000d */
[----:B------:R-:W-:Y:S01]  /*2fb0*/  SHF.R.S32.HI R16, RZ, 0x1f, R47 ;  /* 0x0000001fff107819 */ /* 0x000fe2000001142f */
[----:B------:R-:W2:Y:S01]  /*2fc0*/  LDCU.64 UR10, c[0x0][0x380] ;  /* 0x00007000ff0a77ac */ /* 0x000ea20008000a00 */
[----:B------:R-:W-:Y:S01]  /*2fd0*/  FFMA.FTZ R17, R8, R15, -R17 ;  /* 0x0000000f08117223 */ /* 0x000fe20000010811 */
[----:B------:R-:W-:Y:S01]  /*2fe0*/  FFMA.FTZ R12, R9, R12, -R14 ;  /* 0x0000000c090c7223 */ /* 0x000fe2000001080e */
[----:B------:R-:W-:Y:S02]  /*2ff0*/  MOV R14, R48 ;  /* 0x00000030000e7202 */ /* 0x000fe40000000f00 */
[----:B------:R-:W-:Y:S01]  /*3000*/  MOV R15, R51 ;  /* 0x00000033000f7202 */ /* 0x000fe20000000f00 */
[----:B------:R-:W-:Y:S01]  /*3010*/  FMUL.FTZ R19, R17, UR22 ;  /* 0x0000001611137c20 */ /* 0x000fe20008410000 */
[----:B------:R-:W-:Y:S01]  /*3020*/  FMUL.FTZ R12, R12, UR22 ;  /* 0x000000160c0c7c20 */ /* 0x000fe20008410000 */
[----:B0-----:R-:W-:-:S02]  /*3030*/  IMAD R16, R16, UR12, RZ ;  /* 0x0000000c10107c24 */ /* 0x001fc4000f8e02ff */
[----:B------:R-:W-:-:S04]  /*3040*/  IMAD.WIDE.U32 R14, R47, UR12, R14 ;  /* 0x0000000c2f0e7c25 */ /* 0x000fc8000f8e000e */
[----:B------:R-:W-:Y:S01]  /*3050*/  IMAD R21, R47, UR13, R16 ;  /* 0x0000000d2f157c24 */ /* 0x000fe2000f8e0210 */
[----:B--2---:R-:W-:-:S04]  /*3060*/  LEA R16, P0, R14, UR10, 0x1 ;  /* 0x0000000a0e107c11 */ /* 0x004fc8000f8008ff */
[----:B------:R-:W-:Y:S02]  /*3070*/  IADD3 R21, PT, PT, R15, R21, RZ ;  /* 0x000000150f157210 */ /* 0x000fe40007ffe0ff */
[----:B------:R-:W-:Y:S02]  /*3080*/  F2FP.BF16.F32.PACK_AB R15, R12, R19 ;  /* 0x000000130c0f723e */ /* 0x000fe400000010ff */
[----:B------:R-:W-:-:S05]  /*3090*/  LEA.HI.X R17, R14, UR11, R21, 0x1, P0 ;  /* 0x0000000b0e117c11 */ /* 0x000fca00080f0c15 */
[----:B------:R0:W-:Y:S02]  /*30a0*/  STG.E desc[UR16][R16.64], R15 ;  /* 0x0000000f10007986 */ /* 0x0001e4000c101910 */
.L_x_22:
[----:B------:R-:W-:Y:S05]  /*30b0*/  BSYNC.RECONVERGENT B0 ;  /* 0x0000000000007941 */ /* 0x000fea0003800200 */
.L_x_21:
[----:B------:R-:W-:Y:S01]  /*30c0*/  UISETP.NE.AND UP1, UPT, UR20, URZ, UPT ;  /* 0x000000ff1400728c */ /* 0x000fe2000bf25270 */
[----:B0-----:R-:W-:Y:S01]  /*30d0*/  SHF.L.U32 R15, R38, 0x10, RZ ;  /* 0x00000010260f7819 */ /* 0x001fe200000006ff */
[----:B------:R-:W-:Y:S01]  /*30e0*/  FMUL.FTZ R21, R10, UR22 ;  /* 0x000000160a157c20 */ /* 0x000fe20008410000 */
[----:B------:R-:W-:Y:S01]  /*30f0*/  SHF.L.U32 R12, R37, 0x10, RZ ;  /* 0x00000010250c7819 */ /* 0x000fe200000006ff */
[----:B------:R-:W-:-:S05]  /*3100*/  FMUL.FTZ R20, R11, UR22 ;  /* 0x000000160b147c20 */ /* 0x000fca0008410000 */
[----:B------:R-:W-:Y:S05]  /*3110*/  BRA.U !UP1, `(.L_x_23) ;  /* 0x0000000109487547 */ /* 0x000fea000b800000 */
[----:B------:R-:W-:Y:S01]  /*3120*/  FFMA.FTZ R7, R9, R20, R7 ;  /* 0x0000001409077223 */ /* 0x000fe20000010007 */
[----:B------:R-:W-:-:S03]  /*3130*/  FFMA.FTZ R6, R8, R21, R6 ;  /* 0x0000001508067223 */ /* 0x000fc60000010006 */
[----:B------:R-:W-:Y:S01]  /*3140*/  FMUL.FTZ R16, R7, -1.4426950216293334961 ;  /* 0xbfb8aa3b07107820 */ /* 0x000fe20000410000 */
[----:B------:R-:W-:-:S05]  /*3150*/  FMUL.FTZ R10, R6, -1.4426950216293334961 ;  /* 0xbfb8aa3b060a7820 */ /* 0x000fca0000410000 */
[----:B------:R-:W0:Y:S08]  /*3160*/  MUFU.EX2 R16, R16 ;  /* 0x0000001000107308 */ /* 0x000e300000000800 */
[----:B------:R-:W2:Y:S01]  /*3170*/  MUFU.EX2 R10, R10 ;  /* 0x0000000a000a7308 */ /* 0x000ea20000000800 */
[----:B0-----:R-:W-:-:S07]  /*3180*/  FADD.FTZ R17, R16, 1 ;  /* 0x3f80000010117421 */ /* 0x001fce0000010000 */
[----:B------:R-:W1:Y:S01]  /*3190*/  MUFU.RCP R17, R17 ;  /* 0x0000001100117308 */ /* 0x000e620000001000 */
[----:B--2---:R-:W-:-:S07]  /*31a0*/  FADD.FTZ R11, R10, 1 ;  /* 0x3f8000000a0b7421 */ /* 0x004fce0000010000 */
        /* <DEDUP_REMOVED lines=9> */
.L_x_23:
[----:B------:R-:W0:Y:S01]  /*3240*/  LDCU.64 UR10, c[0x0][0x400] ;  /* 0x00008000ff0a77ac */ /* 0x000e220008000a00 */
[C-C-:B------:R-:W-:Y:S01]  /*3250*/  FFMA.FTZ R7, R4.reuse, R21, R13.reuse ;  /* 0x0000001504077223 */ /* 0x140fe2000001000d */
[----:B------:R-:W-:Y:S01]  /*3260*/  FFMA.FTZ R4, R4, R20, R13 ;  /* 0x0000001404047223 */ /* 0x000fe2000001000d */
[----:B------:R-:W-:Y:S02]  /*3270*/  BSSY.RECONVERGENT B0, `(.L_x_24) ;  /* 0x0000013000007945 */ /* 0x000fe40003800200 */
[----:B------:R-:W-:Y:S01]  /*3280*/  FFMA.FTZ R7, R8, R15, -R7 ;  /* 0x0000000f08077223 */ /* 0x000fe20000010807 */
[----:B------:R-:W-:-:S03]  /*3290*/  FFMA.FTZ R4, R9, R12, -R4 ;  /* 0x0000000c09047223 */ /* 0x000fc60000010804 */
[----:B------:R-:W-:Y:S01]  /*32a0*/  FMUL.FTZ R9, R7, UR22 ;  /* 0x0000001607097c20 */ /* 0x000fe20008410000 */
[----:B------:R-:W-:Y:S01]  /*32b0*/  FMUL.FTZ R4, R4, UR22 ;  /* 0x0000001604047c20 */ /* 0x000fe20008410000 */
[----:B0-----:R-:W-:-:S04]  /*32c0*/  ISETP.GE.U32.AND P0, PT, R44, UR10, PT ;  /* 0x0000000a2c007c0c */ /* 0x001fc8000bf06070 */
[----:B------:R-:W-:-:S13]  /*32d0*/  ISETP.GE.AND.EX P0, PT, R3, UR11, PT, P0 ;  /* 0x0000000b03007c0c */ /* 0x000fda000bf06300 */
[----:B------:R-:W-:Y:S05]  /*32e0*/  @P0 BRA `(.L_x_25) ;  /* 0x00000000002c0947 */ /* 0x000fea0003800000 */
[----:B------:R-:W0:Y:S01]  /*32f0*/  LDCU.64 UR10, c[0x0][0x3f8] ;  /* 0x00007f00ff0a77ac */ /* 0x000e220008000a00 */
[----:B------:R-:W-:Y:S02]  /*3300*/  MOV R49, R51 ;  /* 0x0000003300317202 */ /* 0x000fe40000000f00 */
[----:B------:R-:W-:Y:S01]  /*3310*/  F2FP.BF16.F32.PACK_AB R9, R4, R9 ;  /* 0x000000090409723e */ /* 0x000fe200000010ff */
[----:B------:R-:W2:Y:S01]  /*3320*/  LDCU.64 UR12, c[0x0][0x380] ;  /* 0x00007000ff0c77ac */ /* 0x000ea20008000a00 */
[----:B0-----:R-:W-:Y:S02]  /*3330*/  IMAD R7, R3, UR10, RZ ;  /* 0x0000000a03077c24 */ /* 0x001fe4000f8e02ff */
[----:B------:R-:W-:-:S04]  /*3340*/  IMAD.WIDE.U32 R48, R44, UR10, R48 ;  /* 0x0000000a2c307c25 */ /* 0x000fc8000f8e0030 */
[----:B------:R-:W-:Y:S01]  /*3350*/  IMAD R7, R44, UR11, R7 ;  /* 0x0000000b2c077c24 */ /* 0x000fe2000f8e0207 */
[----:B--2---:R-:W-:-:S04]  /*3360*/  LEA R6, P0, R48, UR12, 0x1 ;  /* 0x0000000c30067c11 */ /* 0x004fc8000f8008ff */
[----:B------:R-:W-:-:S04]  /*3370*/  IADD3 R7, PT, PT, R49, R7, RZ ;  /* 0x0000000731077210 */ /* 0x000fc80007ffe0ff */
[----:B------:R-:W-:-:S05]  /*3380*/  LEA.HI.X R7, R48, UR13, R7, 0x1, P0 ;  /* 0x0000000d30077c11 */ /* 0x000fca00080f0c07 */
[----:B------:R0:W-:Y:S02]  /*3390*/  STG.E desc[UR16][R6.64], R9 ;  /* 0x0000000906007986 */ /* 0x0001e4000c101910 */
.L_x_25:
[----:B------:R-:W-:Y:S05]  /*33a0*/  BSYNC.RECONVERGENT B0 ;  /* 0x0000000000007941 */ /* 0x000fea0003800200 */
.L_x_24:
[----:B------:R-:W-:Y:S02]  /*33b0*/  UIADD3 UR8, UPT, UPT, UR18, UR8, URZ ;  /* 0x0000000812087290 */ /* 0x000fe4000fffe0ff */
[----:B------:R-:W-:Y:S02]  /*33c0*/  UIADD3 UR4, UPT, UPT, UR4, 0x1, URZ ;  /* 0x0000000104047890 */ /* 0x000fe4000fffe0ff */
[----:B------:R-:W-:-:S09]  /*33d0*/  UISETP.GE.AND UP1, UPT, UR8, UR6, UPT ;  /* 0x000000060800728c */ /* 0x000fd2000bf26270 */
[----:B------:R-:W-:Y:S05]  /*33e0*/  BRA.U !UP1, `(.L_x_26) ;  /* 0xffffffcd09ac7547 */ /* 0x000fea000b83ffff */
.L_x_1:
[----:B------:R-:W2:Y:S01]  /*33f0*/  LDC R4, c[0x0][0x370] ;  /* 0x0000dc00ff047b82 */ /* 0x000ea20000000800 */
[----:B------:R-:W-:Y:S01]  /*3400*/  ISETP.NE.AND P2, PT, R5, RZ, PT ;  /* 0x000000ff0500720c */ /* 0x000fe20003f45270 */
[----:B------:R-:W-:Y:S06]  /*3410*/  BSSY.RECONVERGENT B0, `(.L_x_27) ;  /* 0x0000011000007945 */ /* 0x000fec0003800200 */
[----:B0-----:R-:W0:Y:S08]  /*3420*/  LDC R9, c[0x0][0x374] ;  /* 0x0000dd00ff097b82 */ /* 0x001e300000000800 */
[----:B------:R-:W3:Y:S01]  /*3430*/  LDC.64 R2, c[0x0][0x3c8] ;  /* 0x0000f200ff027b82 */ /* 0x000ee20000000a00 */
[----:B--2---:R-:W-:-:S02]  /*3440*/  ISETP.NE.AND P1, PT, R4, 0x1, PT ;  /* 0x000000010400780c */ /* 0x004fc40003f25270 */
[----:B------:R-:W-:Y:S02]  /*3450*/  IADD3 R6, PT, PT, R4, -0x1, RZ ;  /* 0xffffffff04067810 */ /* 0x000fe40007ffe0ff */
[----:B0-----:R-:W-:-:S04]  /*3460*/  IADD3 R0, PT, PT, R9, -0x1, RZ ;  /* 0xffffffff09007810 */ /* 0x001fc80007ffe0ff */
[----:B------:R-:W-:Y:S02]  /*3470*/  ISETP.NE.AND P0, PT, R0, UR5, PT ;  /* 0x0000000500007c0c */ /* 0x000fe4000bf05270 */
[----:B------:R-:W-:Y:S02]  /*3480*/  SHF.L.U32 R0, R9, 0x1, RZ ;  /* 0x0000000109007819 */ /* 0x000fe400000006ff */
[----:B------:R-:W-:Y:S02]  /*3490*/  ISETP.NE.OR P0, PT, R6, UR15, P0 ;  /* 0x0000000f06007c0c */ /* 0x000fe40008705670 */
[----:B------:R-:W-:-:S05]  /*34a0*/  SEL R7, R0, RZ, P1 ;  /* 0x000000ff00077207 */ /* 0x000fca0000800000 */
[----:B---3--:R-:W-:Y:S01]  /*34b0*/  IMAD.WIDE.U32 R2, R7, 0x4, R2 ;  /* 0x0000000407027825 */ /* 0x008fe200078e0002 */
[----:B------:R-:W-:Y:S06]  /*34c0*/  @P2 BRA `(.L_x_28) ;  /* 0x0000000000142947 */ /* 0x000fec0003800000 */
[----:B------:R-:W-:Y:S01]  /*34d0*/  HFMA2 R7, -RZ, RZ, 0, 5.9604644775390625e-08 ;  /* 0x00000001ff077431 */ /* 0x000fe200000001ff */
[----:B------:R-:W-:Y:S06]  /*34e0*/  MEMBAR.ALL.GPU ;  /* 0x0000000000007992 */ /* 0x000fec000000a000 */
[----:B------:R-:W-:-:S00]  /*34f0*/  ERRBAR ;  /* 0x00000000000079ab */ /* 0x000fc00000000000 */
[----:B------:R-:W-:Y:S06]  /*3500*/  CGAERRBAR ;  /* 0x00000000000075ab */ /* 0x000fec0000000000 */
[----:B------:R0:W-:Y:S02]  /*3510*/  REDG.E.ADD.S32.STRONG.GPU desc[UR16][R2.64], R7 ;  /* 0x000000070200798e */ /* 0x0001e4000c12e310 */
.L_x_28:
[----:B------:R-:W-:Y:S05]  /*3520*/  BSYNC.RECONVERGENT B0 ;  /* 0x0000000000007941 */ /* 0x000fea0003800200 */
.L_x_27:
[----:B------:R-:W-:Y:S05]  /*3530*/  @P0 EXIT ;  /* 0x000000000000094d */ /* 0x000fea0003800000 */
[----:B------:R-:W-:Y:S05]  /*3540*/  @P2 BRA `(.L_x_29) ;  /* 0x0000000000202947 */ /* 0x000fea0003800000 */
[----:B------:R-:W-:-:S05]  /*3550*/  IMAD R0, R4, R9, RZ ;  /* 0x0000000904007224 */ /* 0x000fca00078e02ff */
[----:B------:R-:W-:-:S13]  /*3560*/  ISETP.NE.AND P0, PT, R0, -0x1, PT ;  /* 0xffffffff0000780c */ /* 0x000fda0003f05270 */
[----:B------:R-:W-:Y:S05]  /*3570*/  @!P0 BRA `(.L_x_29) ;  /* 0x0000000000148947 */ /* 0x000fea0003800000 */
.L_x_30:
[----:B0-----:R-:W2:Y:S04]  /*3580*/  LDG.E.STRONG.GPU R7, desc[UR16][R2.64] ;  /* 0x0000001002077981 */ /* 0x001ea8000c1ef900 */
[----:B--2---:R-:W-:Y:S01]  /*3590*/  CCTL.IVALL ;  /* 0x00000000ff00798f */ /* 0x004fe20002000000 */
[----:B------:R-:W-:Y:S05]  /*35a0*/  YIELD ;  /* 0x0000000000007946 */ /* 0x000fea0003800000 */
[----:B------:R-:W-:-:S13]  /*35b0*/  ISETP.NE.AND P0, PT, R7, R0, PT ;  /* 0x000000000700720c */ /* 0x000fda0003f05270 */
[----:B------:R-:W-:Y:S05]  /*35c0*/  @P0 BRA `(.L_x_30) ;  /* 0xfffffffc00ec0947 */ /* 0x000fea000383ffff */
.L_x_29:
[----:B------:R-:W-:Y:S05]  /*35d0*/  WARPSYNC.ALL ;  /* 0x0000000000007948 */ /* 0x000fea0003800000 */
[----:B------:R-:W2:Y:S08]  /*35e0*/  LDC.64 R8, c[0x0][0x3f8] ;  /* 0x0000fe00ff087b82 */ /* 0x000eb00000000a00 */
[----:B------:R-:W-:Y:S01]  /*35f0*/  BAR.SYNC.DEFER_BLOCKING 0x0 ;  /* 0x0000000000007b1d */ /* 0x000fe20000010000 */
[----:B--2---:R-:W-:-:S04]  /*3600*/  LEA.HI R0, P0, R9, R8, RZ, 0x1 ;  /* 0x0000000809007211 */ /* 0x004fc800078108ff */
[----:B0-----:R-:W-:-:S04]  /*3610*/  IADD3.X R3, PT, PT, RZ, R9, RZ, P0, !PT ;  /* 0x00000009ff037210 */ /* 0x001fc800007fe4ff */
[--C-:B------:R-:W-:Y:S02]  /*3620*/  SHF.R.S64 R0, R0, 0x1, R3.reuse ;  /* 0x0000000100007819 */ /* 0x100fe40000001003 */
[----:B------:R-:W-:Y:S02]  /*3630*/  SHF.R.S32.HI R3, RZ, 0x1, R3 ;  /* 0x00000001ff037819 */ /* 0x000fe40000011403 */
[----:B------:R-:W-:-:S04]  /*3640*/  ISETP.GT.U32.AND P0, PT, R0, R5, PT ;  /* 0x000000050000720c */ /* 0x000fc80003f04070 */
[----:B------:R-:W-:-:S13]  /*3650*/  ISETP.GT.AND.EX P0, PT, R3, RZ, PT, P0 ;  /* 0x000000ff0300720c */ /* 0x000fda0003f04300 */
[----:B------:R-:W-:Y:S05]  /*3660*/  @!P0 EXIT ;  /* 0x000000000000894d */ /* 0x000fea0003800000 */
[----:B------:R-:W-:Y:S01]  /*3670*/  IADD3 R7, P1, PT, R5, 0xe0, RZ ;  /* 0x000000e005077810 */ /* 0x000fe20007f3e0ff */
[----:B------:R-:W-:Y:S01]  /*3680*/  BSSY.RECONVERGENT B0, `(.L_x_31) ;  /* 0x000005d000007945 */ /* 0x000fe20003800200 */
[----:B------:R-:W-:Y:S02]  /*3690*/  MOV R2, RZ ;  /* 0x000000ff00027202 */ /* 0x000fe40000000f00 */
[----:B------:R-:W-:Y:S02]  /*36a0*/  ISETP.GT.U32.AND P0, PT, R0, R7, PT ;  /* 0x000000070000720c */ /* 0x000fe40003f04070 */
[----:B------:R-:W-:-:S04]  /*36b0*/  IADD3.X R6, PT, PT, RZ, R2, RZ, P1, !PT ;  /* 0x00000002ff067210 */ /* 0x000fc80000ffe4ff */
[----:B------:R-:W-:-:S04]  /*36c0*/  ISETP.GT.AND.EX P0, PT, R3, R6, PT, P0 ;  /* 0x000000060300720c */ /* 0x000fc80003f04300 */
[----:B------:R-:W-:Y:S02]  /*36d0*/  SEL R4, R0, R7, P0 ;  /* 0x0000000700047207 */ /* 0x000fe40000000000 */
[----:B------:R-:W-:Y:S02]  /*36e0*/  SEL R7, R3, R6, P0 ;  /* 0x0000000603077207 */ /* 0x000fe40000000000 */
[----:B------:R-:W-:-:S04]  /*36f0*/  IADD3 R4, P0, PT, R4, -0xe0, RZ ;  /* 0xffffff2004047810 */ /* 0x000fc80007f1e0ff */
[----:B------:R-:W-:Y:S02]  /*3700*/  IADD3.X R7, PT, PT, R7, -0x1, RZ, P0, !PT ;  /* 0xffffffff07077810 */ /* 0x000fe400007fe4ff */
[----:B------:R-:W-:-:S04]  /*3710*/  ISETP.NE.U32.AND P0, PT, R4, R5, PT ;  /* 0x000000050400720c */ /* 0x000fc80003f05070 */
[----:B------:R-:W-:-:S04]  /*3720*/  ISETP.NE.AND.EX P0, PT, R7, R2, PT, P0 ;  /* 0x000000020700720c */ /* 0x000fc80003f05300 */
[----:B------:R-:W-:-:S04]  /*3730*/  SEL R14, RZ, 0x1, !P0 ;  /* 0x00000001ff0e7807 */ /* 0x000fc80004000000 */
[----:B------:R-:W-:-:S04]  /*3740*/  IADD3 R13, P0, P1, R4, -R14, -R5 ;  /* 0x8000000e040d7210 */ /* 0x000fc8000791e805 */
[----:B------:R-:W-:-:S04]  /*3750*/  IADD3.X R4, PT, PT, R7, -0x1, ~R2, P0, P1 ;  /* 0xffffffff07047810 */ /* 0x000fc800007e2c02 */
[--C-:B------:R-:W-:Y:S02]  /*3760*/  SHF.R.U32.HI R15, RZ, 0x5, R4.reuse ;  /* 0x00000005ff0f7819 */ /* 0x100fe40000011604 */
[----:B------:R-:W-:-:S03]  /*3770*/  SHF.R.U64 R13, R13, 0x5, R4 ;  /* 0x000000050d0d7819 */ /* 0x000fc60000001204 */
[----:B------:R-:W-:-:S04]  /*3780*/  IMAD.WIDE.U32 R6, R15, -0x6db6db6d, RZ ;  /* 0x924924930f067825 */ /* 0x000fc800078e00ff */
[----:B------:R-:W-:-:S04]  /*3790*/  IMAD.WIDE.U32 R10, P0, R13, 0x24924924, R6 ;  /* 0x249249240d0a7825 */ /* 0x000fc80007800006 */
[----:B------:R-:W-:Y:S01]  /*37a0*/  IMAD.WIDE.U32 R6, R13, -0x6db6db6d, RZ ;  /* 0x924924930d067825 */ /* 0x000fe200078e00ff */
[----:B------:R-:W-:-:S03]  /*37b0*/  MOV R12, R11 ;  /* 0x0000000b000c7202 */ /* 0x000fc60000000f00 */
[----:B------:R-:W-:Y:S01]  /*37c0*/  IMAD.X R13, RZ, RZ, RZ, P0 ;  /* 0x000000ffff0d7224 */ /* 0x000fe200000e06ff */
[----:B------:R-:W-:Y:S01]  /*37d0*/  IADD3 RZ, P0, PT, R7, R10, RZ ;  /* 0x0000000a07ff7210 */ /* 0x000fe20007f1e0ff */
[----:B------:R-:W-:-:S04]  /*37e0*/  IMAD.WIDE.U32 R10, R8, 0x3, RZ ;  /* 0x00000003080a7825 */ /* 0x000fc800078e00ff */
[----:B------:R-:W-:-:S04]  /*37f0*/  IMAD.WIDE.U32.X R6, R15, 0x24924924, R12, P0 ;  /* 0x249249240f067825 */ /* 0x000fc800000e040c */
[----:B------:R-:W-:Y:S01]  /*3800*/  IMAD R13, R9, 0x3, RZ ;  /* 0x00000003090d7824 */ /* 0x000fe200078e02ff */
[----:B------:R-:W-:-:S04]  /*3810*/  IADD3 R14, P0, PT, R14, R6, RZ ;  /* 0x000000060e0e7210 */ /* 0x000fc80007f1e0ff */
[----:B------:R-:W-:Y:S02]  /*3820*/  LOP3.LUT R4, R14, 0x3, RZ, 0xc0, !PT ;  /* 0x000000030e047812 */ /* 0x000fe400078ec0ff */
[----:B------:R-:W-:Y:S02]  /*3830*/  IADD3 R13, PT, PT, R11, R13, RZ ;  /* 0x0000000d0b0d7210 */ /* 0x000fe40007ffe0ff */
[----:B------:R-:W-:Y:S02]  /*3840*/  ISETP.NE.U32.AND P1, PT, R4, 0x3, PT ;  /* 0x000000030400780c */ /* 0x000fe40003f25070 */
[----:B------:R-:W-:Y:S02]  /*3850*/  LEA.HI R30, P2, R13, R10, RZ, 0x1 ;  /* 0x0000000a0d1e7211 */ /* 0x000fe400078508ff */
[----:B------:R-:W-:Y:S02]  /*3860*/  ISETP.NE.AND.EX P1, PT, RZ, RZ, PT, P1 ;  /* 0x000000ffff00720c */ /* 0x000fe40003f25310 */
[----:B------:R-:W-:-:S02]  /*3870*/  IADD3.X R6, PT, PT, RZ, R7, RZ, P0, !PT ;  /* 0x00000007ff067210 */ /* 0x000fc400007fe4ff */
[----:B------:R-:W-:Y:S02]  /*3880*/  ISETP.GE.U32.AND P0, PT, R14, 0x3, PT ;  /* 0x000000030e00780c */ /* 0x000fe40003f06070 */
[----:B------:R-:W-:Y:S02]  /*3890*/  IADD3.X R13, PT, PT, RZ, R13, RZ, P2, !PT ;  /* 0x0000000dff0d7210 */ /* 0x000fe400017fe4ff */
[----:B------:R-:W-:Y:S02]  /*38a0*/  ISETP.GE.U32.AND.EX P0, PT, R6, RZ, PT, P0 ;  /* 0x000000ff0600720c */ /* 0x000fe40003f06100 */
[--C-:B------:R-:W-:Y:S02]  /*38b0*/  SHF.R.S64 R30, R30, 0x1, R13.reuse ;  /* 0x000000011e1e7819 */ /* 0x100fe4000000100d */
[----:B------:R-:W-:Y:S01]  /*38c0*/  SHF.R.S32.HI R35, RZ, 0x1, R13 ;  /* 0x00000001ff237819 */ /* 0x000fe2000001140d */
[----:B------:R-:W-:Y:S08]  /*38d0*/  @!P1 BRA `(.L_x_32) ;  /* 0x0000000000dc9947 */ /* 0x000ff00003800000 */
[----:B------:R-:W0:Y:S01]  /*38e0*/  LDCU.64 UR4, c[0x0][0x3d8] ;  /* 0x00007b00ff0477ac */ /* 0x000e220008000a00 */
[----:B------:R-:W-:Y:S02]  /*38f0*/  IADD3 R11, PT, PT, R14, 0x1, RZ ;  /* 0x000000010e0b7810 */ /* 0x000fe40007ffe0ff */
[----:B------:R-:W-:Y:S01]  /*3900*/  MOV R6, R5 ;  /* 0x0000000500067202 */ /* 0x000fe20000000f00 */
[----:B------:R-:W2:Y:S01]  /*3910*/  LDCU.64 UR6, c[0x0][0x390] ;  /* 0x00007200ff0677ac */ /* 0x000ea20008000a00 */
[----:B------:R-:W-:Y:S02]  /*3920*/  LOP3.LUT R11, R11, 0x3, RZ, 0xc0, !PT ;  /* 0x000000030b0b7812 */ /* 0x000fe400078ec0ff */
[----:B------:R-:W-:Y:S01]  /*3930*/  MOV R7, R2 ;  /* 0x0000000200077202 */ /* 0x000fe20000000f00 */
[----:B------:R-:W3:Y:S01]  /*3940*/  LDCU.64 UR8, c[0x0][0x388] ;  /* 0x00007100ff0877ac */ /* 0x000ee20008000a00 */
[C---:B------:R-:W-:Y:S02]  /*3950*/  SHF.L.U32 R23, R5.reuse, 0x3, RZ ;  /* 0x0000000305177819 */ /* 0x040fe400000006ff */
[----:B------:R-:W-:Y:S01]  /*3960*/  SHF.L.U64.HI R24, R5, 0x3, R2 ;  /* 0x0000000305187819 */ /* 0x000fe20000010202 */
[----:B------:R-:W-:Y:S01]  /*3970*/  IMAD.WIDE.U32 R6, R11, 0xe0, R6 ;  /* 0x000000e00b067825 */ /* 0x000fe200078e0006 */
[----:B------:R-:W-:-:S02]  /*3980*/  SHF.L.U32 R31, R9, 0x2, RZ ;  /* 0x00000002091f7819 */ /* 0x000fc400000006ff */
[----:B------:R-:W-:Y:S02]  /*3990*/  SHF.L.U64.HI R33, R0, 0x2, R3 ;  /* 0x0000000200217819 */ /* 0x000fe40000010203 */
[----:B------:R-:W-:Y:S02]  /*39a0*/  SHF.L.U64.HI R29, R30, 0x2, R35 ;  /* 0x000000021e1d7819 */ /* 0x000fe40000010223 */
[----:B0-----:R-:W-:Y:S01]  /*39b0*/  LEA R27, P1, R5, UR4, 0x2 ;  /* 0x00000004051b7c11 */ /* 0x001fe2000f8210ff */
[----:B------:R-:W-:Y:S01]  /*39c0*/  UMOV UR4, URZ ;  /* 0x000000ff00047c82 */ /* 0x000fe20008000000 */
[----:B--2---:R-:W-:Y:S02]  /*39d0*/  IADD3 R25, P2, PT, R23, UR6, RZ ;  /* 0x0000000617197c10 */ /* 0x004fe4000ff5e0ff */
[----:B------:R-:W-:Y:S02]  /*39e0*/  LEA.HI.X R28, R5, UR5, R2, 0x2, P1 ;  /* 0x00000005051c7c11 */ /* 0x000fe400088f1402 */
[----:B------:R-:W-:-:S02]  /*39f0*/  IADD3 R2, PT, PT, R7, UR4, RZ ;  /* 0x0000000407027c10 */ /* 0x000fc4000fffe0ff */
[----:B------:R-:W-:Y:S01]  /*3a00*/  MOV R5, R6 ;  /* 0x0000000600057202 */ /* 0x000fe20000000f00 */
[----:B------:R-:W-:Y:S01]  /*3a10*/  IMAD.WIDE.U32 R6, R8, 0x4, RZ ;  /* 0x0000000408067825 */ /* 0x000fe200078e00ff */
[C---:B------:R-:W-:Y:S02]  /*3a20*/  IADD3.X R26, PT, PT, R24.reuse, UR7, RZ, P2, !PT ;  /* 0x00000007181a7c10 */ /* 0x040fe400097fe4ff */
[----:B---3--:R-:W-:Y:S02]  /*3a30*/  IADD3 R23, P1, PT, R23, UR8, RZ ;  /* 0x0000000817177c10 */ /* 0x008fe4000ff3e0ff */
[----:B------:R-:W-:Y:S02]  /*3a40*/  IADD3 R4, P2, PT, RZ, -R11, RZ ;  /* 0x8000000bff047210 */ /* 0x000fe40007f5e0ff */
[----:B------:R-:W-:Y:S02]  /*3a50*/  IADD3.X R24, PT, PT, R24, UR9, RZ, P1, !PT ;  /* 0x0000000918187c10 */ /* 0x000fe40008ffe4ff */
[----:B------:R-:W-:-:S02]  /*3a60*/  IADD3 R31, PT, PT, R7, R31, RZ ;  /* 0x0000001f071f7210 */ /* 0x000fc40007ffe0ff */
[----:B------:R-:W-:-:S07]  /*3a70*/  IADD3.X R22, PT, PT, RZ, -0x1, RZ, P2, !PT ;  /* 0xffffffffff167810 */ /* 0x000fce00017fe4ff */
.L_x_33:
[-C--:B0-----:R-:W-:Y:S02]  /*3a80*/  LEA R12, P1, R0, R27.reuse, 0x2 ;  /* 0x0000001b000c7211 */ /* 0x081fe400078210ff */
[----:B------:R-:W-:Y:S02]  /*3a90*/  IADD3 R14, P2, PT, R27, R6, RZ ;  /* 0x000000061b0e7210 */ /* 0x000fe40007f5e0ff */
[----:B------:R-:W-:Y:S02]  /*3aa0*/  LEA R16, P3, R30, R27, 0x2 ;  /* 0x0000001b1e107211 */ /* 0x000fe400078610ff */
[C---:B------:R-:W-:Y:S02]  /*3ab0*/  IADD3.X R13, PT, PT, R28.reuse, R33, RZ, P1, !PT ;  /* 0x000000211c0d7210 */ /* 0x040fe40000ffe4ff */
[----:B------:R-:W-:Y:S02]  /*3ac0*/  MOV R10, R27 ;  /* 0x0000001b000a7202 */ /* 0x000fe40000000f00 */
[----:B------:R-:W-:Y:S01]  /*3ad0*/  MOV R11, R28 ;  /* 0x0000001c000b7202 */ /* 0x000fe20000000f00 */
[----:B------:R0:W2:Y:S01]  /*3ae0*/  LDG.E R19, desc[UR16][R12.64] ;  /* 0x000000100c137981 */ /* 0x0000a2000c1e1900 */
[----:B------:R-:W-:-:S02]  /*3af0*/  IADD3.X R15, PT, PT, R28, R31, RZ, P2, !PT ;  /* 0x0000001f1c0f7210 */ /* 0x000fc400017fe4ff */
[----:B------:R-:W-:Y:S01]  /*3b00*/  IADD3.X R17, PT, PT, R28, R29, RZ, P3, !PT ;  /* 0x0000001d1c117210 */ /* 0x000fe20001ffe4ff */
[----:B-1----:R1:W2:Y:S04]  /*3b10*/  LDG.E R18, desc[UR16][R10.64] ;  /* 0x000000100a127981 */ /* 0x0022a8000c1e1900 */
[----:B------:R-:W3:Y:S04]  /*3b20*/  LDG.E R20, desc[UR16][R14.64] ;  /* 0x000000100e147981 */ /* 0x000ee8000c1e1900 */
[----:B------:R-:W3:Y:S01]  /*3b30*/  LDG.E R21, desc[UR16][R16.64] ;  /* 0x0000001010157981 */ /* 0x000ee2000c1e1900 */
[----:B0-----:R-:W-:-:S02]  /*3b40*/  MOV R12, R25 ;  /* 0x00000019000c7202 */ /* 0x001fc40000000f00 */
[----:B-1----:R-:W-:Y:S02]  /*3b50*/  MOV R10, R23 ;  /* 0x00000017000a7202 */ /* 0x002fe40000000f00 */
[----:B------:R-:W-:Y:S02]  /*3b60*/  MOV R11, R24 ;  /* 0x00000018000b7202 */ /* 0x000fe40000000f00 */
[----:B------:R-:W-:Y:S02]  /*3b70*/  MOV R13, R26 ;  /* 0x0000001a000d7202 */ /* 0x000fe40000000f00 */
[----:B------:R-:W-:-:S04]  /*3b80*/  IADD3 R4, P1, PT, R4, 0x1, RZ ;  /* 0x0000000104047810 */ /* 0x000fc80007f3e0ff */
[----:B------:R-:W-:Y:S02]  /*3b90*/  IADD3.X R22, PT, PT, RZ, R22, RZ, P1, !PT ;  /* 0x00000016ff167210 */ /* 0x000fe40000ffe4ff */
[----:B------:R-:W-:-:S04]  /*3ba0*/  ISETP.NE.U32.AND P1, PT, R4, RZ, PT ;  /* 0x000000ff0400720c */ /* 0x000fc80003f25070 */
[----:B------:R-:W-:Y:S02]  /*3bb0*/  ISETP.NE.AND.EX P1, PT, R22, RZ, PT, P1 ;  /* 0x000000ff1600720c */ /* 0x000fe40003f25310 */
[----:B------:R-:W-:Y:S02]  /*3bc0*/  IADD3 R27, P2, PT, R27, 0x380, RZ ;  /* 0x000003801b1b7810 */ /* 0x000fe40007f5e0ff */
[----:B------:R-:W-:Y:S02]  /*3bd0*/  IADD3 R25, P3, PT, R25, 0x700, RZ ;  /* 0x0000070019197810 */ /* 0x000fe40007f7e0ff */
[----:B------:R-:W-:Y:S02]  /*3be0*/  IADD3 R23, P4, PT, R23, 0x700, RZ ;  /* 0x0000070017177810 */ /* 0x000fe40007f9e0ff */
[----:B------:R-:W-:Y:S02]  /*3bf0*/  IADD3.X R28, PT, PT, RZ, R28, RZ, P2, !PT ;  /* 0x0000001cff1c7210 */ /* 0x000fe400017fe4ff */
[----:B------:R-:W-:-:S02]  /*3c00*/  IADD3.X R26, PT, PT, RZ, R26, RZ, P3, !PT ;  /* 0x0000001aff1a7210 */ /* 0x000fc40001ffe4ff */
[----:B------:R-:W-:Y:S01]  /*3c10*/  IADD3.X R24, PT, PT, RZ, R24, RZ, P4, !PT ;  /* 0x00000018ff187210 */ /* 0x000fe200027fe4ff */
[----:B--2---:R0:W-:Y:S04]  /*3c20*/  STG.E.64 desc[UR16][R10.64], R18 ;  /* 0x000000120a007986 */ /* 0x0041e8000c101b10 */
[----:B---3--:R0:W-:Y:S01]  /*3c30*/  STG.E.64 desc[UR16][R12.64], R20 ;  /* 0x000000140c007986 */ /* 0x0081e2000c101b10 */
[----:B------:R-:W-:Y:S05]  /*3c40*/  @P1 BRA `(.L_x_33) ;  /* 0xfffffffc008c1947 */ /* 0x000fea000383ffff */
.L_x_32:
[----:B------:R-:W-:Y:S05]  /*3c50*/  BSYNC.RECONVERGENT B0 ;  /* 0x0000000000007941 */ /* 0x000fea0003800200 */
.L_x_31:
[----:B------:R-:W-:Y:S05]  /*3c60*/  @!P0 EXIT ;  /* 0x000000000000894d */ /* 0x000fea0003800000 */
[C---:B------:R-:W-:Y:S01]  /*3c70*/  SHF.L.U64.HI R4, R8.reuse, 0x2, R9 ;  /* 0x0000000208047819 */ /* 0x040fe20000010209 */
[----:B------:R-:W2:Y:S01]  /*3c80*/  LDCU.64 UR4, c[0x0][0x3d8] ;  /* 0x00007b00ff0477ac */ /* 0x000ea20008000a00 */
[----:B------:R-:W-:Y:S02]  /*3c90*/  SHF.L.U32 R8, R8, 0x2, RZ ;  /* 0x0000000208087819 */ /* 0x000fe400000006ff */
[C---:B------:R-:W-:Y:S01]  /*3ca0*/  SHF.L.U64.HI R9, R30.reuse, 0x2, R35 ;  /* 0x000000021e097819 */ /* 0x040fe20000010223 */
[----:B------:R-:W3:Y:S01]  /*3cb0*/  LDCU.64 UR6, c[0x0][0x388] ;  /* 0x00007100ff0677ac */ /* 0x000ee20008000a00 */
[----:B0-----:R-:W-:Y:S02]  /*3cc0*/  SHF.L.U32 R10, R30, 0x2, RZ ;  /* 0x000000021e0a7819 */ /* 0x001fe400000006ff */
[C---:B------:R-:W-:Y:S01]  /*3cd0*/  SHF.L.U64.HI R6, R0.reuse, 0x2, R3 ;  /* 0x0000000200067819 */ /* 0x040fe20000010203 */
[----:B------:R-:W0:Y:S01]  /*3ce0*/  LDCU.64 UR8, c[0x0][0x390] ;  /* 0x00007200ff0877ac */ /* 0x000e220008000a00 */
[----:B------:R-:W-:-:S07]  /*3cf0*/  SHF.L.U32 R7, R0, 0x2, RZ ;  /* 0x0000000200077819 */ /* 0x000fce00000006ff */
.L_x_34:
[C---:B----4-:R-:W-:Y:S02]  /*3d00*/  SHF.L.U32 R25, R5.reuse, 0x2, RZ ;  /* 0x0000000205197819 */ /* 0x050fe400000006ff */
[----:B------:R-:W-:Y:S02]  /*3d10*/  SHF.L.U64.HI R28, R5, 0x2, R2 ;  /* 0x00000002051c7819 */ /* 0x000fe40000010202 */
[----:B--2---:R-:W-:-:S04]  /*3d20*/  IADD3 R12, P0, PT, R25, UR4, RZ ;  /* 0x00000004190c7c10 */ /* 0x004fc8000ff1e0ff */
[----:B------:R-:W-:Y:S02]  /*3d30*/  IADD3.X R13, PT, PT, R28, UR5, RZ, P0, !PT ;  /* 0x000000051c0d7c10 */ /* 0x000fe400087fe4ff */
[C---:B------:R-:W-:Y:S02]  /*3d40*/  IADD3 R14, P0, PT, R12.reuse, R7, RZ ;  /* 0x000000070c0e7210 */ /* 0x040fe40007f1e0ff */
[C---:B-1----:R-:W-:Y:S01]  /*3d50*/  IADD3 R18, P1, PT, R12.reuse, R10, RZ ;  /* 0x0000000a0c127210 */ /* 0x042fe20007f3e0ff */
[----:B------:R1:W2:Y:S01]  /*3d60*/  LDG.E R20, desc[UR16][R12.64] ;  /* 0x000000100c147981 */ /* 0x0002a2000c1e1900 */
[C---:B------:R-:W-:Y:S02]  /*3d70*/  IADD3.X R15, PT, PT, R13.reuse, R6, RZ, P0, !PT ;  /* 0x000000060d0f7210 */ /* 0x040fe400007fe4ff */
[----:B------:R-:W-:Y:S02]  /*3d80*/  IADD3 R16, P0, PT, R12, R8, RZ ;  /* 0x000000080c107210 */ /* 0x000fe40007f1e0ff */
[C---:B------:R-:W-:Y:S01]  /*3d90*/  IADD3.X R19, PT, PT, R13.reuse, R9, RZ, P1, !PT ;  /* 0x000000090d137210 */ /* 0x040fe20000ffe4ff */
[----:B------:R-:W2:Y:S01]  /*3da0*/  LDG.E R21, desc[UR16][R14.64] ;  /* 0x000000100e157981 */ /* 0x000ea2000c1e1900 */
[----:B------:R-:W-:-:S03]  /*3db0*/  IADD3.X R17, PT, PT, R13, R4, RZ, P0, !PT ;  /* 0x000000040d117210 */ /* 0x000fc600007fe4ff */
[----:B------:R-:W4:Y:S04]  /*3dc0*/  LDG.E R23, desc[UR16][R18.64] ;  /* 0x0000001012177981 */ /* 0x000f28000c1e1900 */
[----:B------:R5:W4:Y:S01]  /*3dd0*/  LDG.E R22, desc[UR16][R16.64] ;  /* 0x0000001010167981 */ /* 0x000b22000c1e1900 */
[C---:B------:R-:W-:Y:S02]  /*3de0*/  SHF.L.U32 R11, R5.reuse, 0x3, RZ ;  /* 0x00000003050b7819 */ /* 0x040fe400000006ff */
[----:B------:R-:W-:Y:S02]  /*3df0*/  SHF.L.U64.HI R2, R5, 0x3, R2 ;  /* 0x0000000305027819 */ /* 0x000fe40000010202 */
[----:B------:R-:W-:Y:S02]  /*3e00*/  LOP3.LUT R26, R11, 0xfffffff8, RZ, 0xc0, !PT ;  /* 0xfffffff80b1a7812 */ /* 0x000fe400078ec0ff */
[----:B------:R-:W-:-:S02]  /*3e10*/  LOP3.LUT R25, R25, 0xfffffffc, RZ, 0xc0, !PT ;  /* 0xfffffffc19197812 */ /* 0x000fc400078ec0ff */
[----:B------:R-:W-:Y:S02]  /*3e20*/  LOP3.LUT R27, R2, 0x3, RZ, 0xc0, !PT ;  /* 0x00000003021b7812 */ /* 0x000fe400078ec0ff */
[----:B---3--:R-:W-:Y:S02]  /*3e30*/  IADD3 R24, P0, PT, R26, UR6, RZ ;  /* 0x000000061a187c10 */ /* 0x008fe4000ff1e0ff */
[----:B-1----:R-:W-:Y:S02]  /*3e40*/  LOP3.LUT R13, R28, 0x3, RZ, 0xc0, !PT ;  /* 0x000000031c0d7812 */ /* 0x002fe400078ec0ff */
[----:B0-----:R-:W-:Y:S02]  /*3e50*/  IADD3 R26, P1, PT, R26, UR8, RZ ;  /* 0x000000081a1a7c10 */ /* 0x001fe4000ff3e0ff */
[----:B------:R-:W-:Y:S02]  /*3e60*/  IADD3 R12, P2, PT, R25, UR4, RZ ;  /* 0x00000004190c7c10 */ /* 0x000fe4000ff5e0ff */
[----:B------:R-:W-:-:S02]  /*3e70*/  IADD3.X R25, PT, PT, R27, UR7, RZ, P0, !PT ;  /* 0x000000071b197c10 */ /* 0x000fc400087fe4ff */
[----:B------:R-:W-:Y:S02]  /*3e80*/  IADD3.X R27, PT, PT, R27, UR9, RZ, P1, !PT ;  /* 0x000000091b1b7c10 */ /* 0x000fe40008ffe4ff */
[----:B------:R-:W-:Y:S02]  /*3e90*/  IADD3.X R13, PT, PT, R13, UR5, RZ, P2, !PT ;  /* 0x000000050d0d7c10 */ /* 0x000fe400097fe4ff */
[C---:B-----5:R-:W-:Y:S02]  /*3ea0*/  IADD3 R16, P0, PT, R12.reuse, R7, RZ ;  /* 0x000000070c107210 */ /* 0x060fe40007f1e0ff */
[C---:B------:R-:W-:Y:S02]  /*3eb0*/  IADD3 R18, P1, PT, R12.reuse, R8, RZ ;  /* 0x000000080c127210 */ /* 0x040fe40007f3e0ff */
[----:B------:R-:W-:Y:S02]  /*3ec0*/  IADD3 R14, P2, PT, R12, R10, RZ ;  /* 0x0000000a0c0e7210 */ /* 0x000fe40007f5e0ff */
[----:B------:R-:W-:-:S02]  /*3ed0*/  IADD3.X R17, PT, PT, R13, R6, RZ, P0, !PT ;  /* 0x000000060d117210 */ /* 0x000fc400007fe4ff */
[C---:B------:R-:W-:Y:S02]  /*3ee0*/  IADD3.X R19, PT, PT, R13.reuse, R4, RZ, P1, !PT ;  /* 0x000000040d137210 */ /* 0x040fe40000ffe4ff */
[----:B------:R-:W-:Y:S01]  /*3ef0*/  IADD3.X R15, PT, PT, R13, R9, RZ, P2, !PT ;  /* 0x000000090d0f7210 */ /* 0x000fe200017fe4ff */
[----:B--2---:R0:W-:Y:S04]  /*3f00*/  STG.E.64 desc[UR16][R24.64], R20 ;  /* 0x0000001418007986 */ /* 0x0041e8000c101b10 */
[----:B----4-:R1:W-:Y:S04]  /*3f10*/  STG.E.64 desc[UR16][R26.64], R22 ;  /* 0x000000161a007986 */ /* 0x0103e8000c101b10 */
[----:B------:R-:W2:Y:S04]  /*3f20*/  LDG.E R28, desc[UR16][R12.64+0x380] ;  /* 0x000380100c1c7981 */ /* 0x000ea8000c1e1900 */
[----:B------:R-:W2:Y:S04]  /*3f30*/  LDG.E R29, desc[UR16][R16.64+0x380] ;  /* 0x00038010101d7981 */ /* 0x000ea8000c1e1900 */
[----:B------:R-:W3:Y:S04]  /*3f40*/  LDG.E R30, desc[UR16][R18.64+0x380] ;  /* 0x00038010121e7981 */ /* 0x000ee8000c1e1900 */
[----:B------:R-:W3:Y:S01]  /*3f50*/  LDG.E R31, desc[UR16][R14.64+0x380] ;  /* 0x000380100e1f7981 */ /* 0x000ee2000c1e1900 */
[----:B0-----:R-:W-:-:S04]  /*3f60*/  IADD3 R24, P0, PT, R11, 0x700, RZ ;  /* 0x000007000b187810 */ /* 0x001fc80007f1e0ff */
[----:B------:R-:W-:Y:S02]  /*3f70*/  IADD3.X R25, PT, PT, RZ, R2, RZ, P0, !PT ;  /* 0x00000002ff197210 */ /* 0x000fe400007fe4ff */
[----:B------:R-:W-:Y:S02]  /*3f80*/  LOP3.LUT R24, R24, 0xfffffff8, RZ, 0xc0, !PT ;  /* 0xfffffff818187812 */ /* 0x000fe400078ec0ff */
[----:B------:R-:W-:Y:S02]  /*3f90*/  LOP3.LUT R25, R25, 0x3, RZ, 0xc0, !PT ;  /* 0x0000000319197812 */ /* 0x000fe400078ec0ff */
[C---:B------:R-:W-:Y:S02]  /*3fa0*/  IADD3 R20, P0, PT, R24.reuse, UR6, RZ ;  /* 0x0000000618147c10 */ /* 0x040fe4000ff1e0ff */
[----:B------:R-:W-:Y:S02]  /*3fb0*/  IADD3 R24, P1, PT, R24, UR8, RZ ;  /* 0x0000000818187c10 */ /* 0x000fe4000ff3e0ff */
[----:B------:R-:W-:-:S02]  /*3fc0*/  IADD3.X R21, PT, PT, R25, UR7, RZ, P0, !PT ;  /* 0x0000000719157c10 */ /* 0x000fc400087fe4ff */
[----:B------:R-:W-:-:S03]  /*3fd0*/  IADD3.X R25, PT, PT, R25, UR9, RZ, P1, !PT ;  /* 0x0000000919197c10 */ /* 0x000fc60008ffe4ff */
[----:B--2---:R0:W-:Y:S04]  /*3fe0*/  STG.E.64 desc[UR16][R20.64], R28 ;  /* 0x0000001c14007986 */ /* 0x0041e8000c101b10 */
[----:B---3--:R2:W-:Y:S04]  /*3ff0*/  STG.E.64 desc[UR16][R24.64], R30 ;  /* 0x0000001e18007986 */ /* 0x0085e8000c101b10 */
[----:B-1----:R-:W3:Y:S04]  /*4000*/  LDG.E R26, desc[UR16][R12.64+0x700] ;  /* 0x000700100c1a7981 */ /* 0x002ee8000c1e1900 */
[----:B------:R-:W3:Y:S04]  /*4010*/  LDG.E R27, desc[UR16][R16.64+0x700] ;  /* 0x00070010101b7981 */ /* 0x000ee8000c1e1900 */
[----:B------:R-:W4:Y:S04]  /*4020*/  LDG.E R32, desc[UR16][R18.64+0x700] ;  /* 0x0007001012207981 */ /* 0x000f28000c1e1900 */
[----:B------:R-:W4:Y:S01]  /*4030*/  LDG.E R33, desc[UR16][R14.64+0x700] ;  /* 0x000700100e217981 */ /* 0x000f22000c1e1900 */
[----:B------:R-:W-:-:S04]  /*4040*/  IADD3 R23, P0, PT, R11, 0xe00, RZ ;  /* 0x00000e000b177810 */ /* 0x000fc80007f1e0ff */
[----:B------:R-:W-:Y:S02]  /*4050*/  IADD3.X R34, PT, PT, RZ, R2, RZ, P0, !PT ;  /* 0x00000002ff227210 */ /* 0x000fe400007fe4ff */
[----:B------:R-:W-:Y:S02]  /*4060*/  LOP3.LUT R23, R23, 0xfffffff8, RZ, 0xc0, !PT ;  /* 0xfffffff817177812 */ /* 0x000fe400078ec0ff */
[----:B------:R-:W-:Y:S02]  /*4070*/  LOP3.LUT R34, R34, 0x3, RZ, 0xc0, !PT ;  /* 0x0000000322227812 */ /* 0x000fe400078ec0ff */
[C---:B------:R-:W-:Y:S02]  /*4080*/  IADD3 R22, P0, PT, R23.reuse, UR6, RZ ;  /* 0x0000000617167c10 */ /* 0x040fe4000ff1e0ff */
[----:B0-----:R-:W-:Y:S02]  /*4090*/  IADD3 R20, P1, PT, R23, UR8, RZ ;  /* 0x0000000817147c10 */ /* 0x001fe4000ff3e0ff */
[----:B------:R-:W-:-:S02]  /*40a0*/  IADD3.X R23, PT, PT, R34, UR7, RZ, P0, !PT ;  /* 0x0000000722177c10 */ /* 0x000fc400087fe4ff */
[----:B------:R-:W-:-:S03]  /*40b0*/  IADD3.X R21, PT, PT, R34, UR9, RZ, P1, !PT ;  /* 0x0000000922157c10 */ /* 0x000fc60008ffe4ff */
[----:B---3--:R0:W-:Y:S04]  /*40c0*/  STG.E.64 desc[UR16][R22.64], R26 ;  /* 0x0000001a16007986 */ /* 0x0081e8000c101b10 */
[----:B----4-:R4:W-:Y:S04]  /*40d0*/  STG.E.64 desc[UR16][R20.64], R32 ;  /* 0x0000002014007986 */ /* 0x0109e8000c101b10 */
[----:B------:R-:W3:Y:S04]  /*40e0*/  LDG.E R28, desc[UR16][R12.64+0xa80] ;  /* 0x000a80100c1c7981 */ /* 0x000ee8000c1e1900 */
[----:B------:R-:W3:Y:S04]  /*40f0*/  LDG.E R29, desc[UR16][R16.64+0xa80] ;  /* 0x000a8010101d7981 */ /* 0x000ee8000c1e1900 */
[----:B--2---:R-:W2:Y:S04]  /*4100*/  LDG.E R30, desc[UR16][R18.64+0xa80] ;  /* 0x000a8010121e7981 */ /* 0x004ea8000c1e1900 */
[----:B------:R-:W2:Y:S01]  /*4110*/  LDG.E R31, desc[UR16][R14.64+0xa80] ;  /* 0x000a80100e1f7981 */ /* 0x000ea2000c1e1900 */
[----:B------:R-:W-:-:S04]  /*4120*/  IADD3 R11, P0, PT, R11, 0x1500, RZ ;  /* 0x000015000b0b7810 */ /* 0x000fc80007f1e0ff */
[----:B------:R-:W-:Y:S02]  /*4130*/  IADD3.X R24, PT, PT, RZ, R2, RZ, P0, !PT ;  /* 0x00000002ff187210 */ /* 0x000fe400007fe4ff */
[----:B------:R-:W-:Y:S02]  /*4140*/  LOP3.LUT R2, R11, 0xfffffff8, RZ, 0xc0, !PT ;  /* 0xfffffff80b027812 */ /* 0x000fe400078ec0ff */
[----:B------:R-:W-:Y:S02]  /*4150*/  LOP3.LUT R11, R24, 0x3, RZ, 0xc0, !PT ;  /* 0x00000003180b7812 */ /* 0x000fe400078ec0ff */
[C---:B------:R-:W-:Y:S02]  /*4160*/  IADD3 R24, P0, PT, R2.reuse, UR6, RZ ;  /* 0x0000000602187c10 */ /* 0x040fe4000ff1e0ff */
[----:B0-----:R-:W-:Y:S02]  /*4170*/  IADD3 R22, P1, PT, R2, UR8, RZ ;  /* 0x0000000802167c10 */ /* 0x001fe4000ff3e0ff */
[----:B------:R-:W-:-:S02]  /*4180*/  IADD3.X R25, PT, PT, R11, UR7, RZ, P0, !PT ;  /* 0x000000070b197c10 */ /* 0x000fc400087fe4ff */
[----:B------:R-:W-:Y:S02]  /*4190*/  IADD3.X R23, PT, PT, R11, UR9, RZ, P1, !PT ;  /* 0x000000090b177c10 */ /* 0x000fe40008ffe4ff */
[----:B------:R-:W-:-:S04]  /*41a0*/  IADD3 R5, PT, PT, R5, 0x380, RZ ;  /* 0x0000038005057810 */ /* 0x000fc80007ffe0ff */
[----:B------:R-:W-:-:S04]  /*41b0*/  ISETP.GT.U32.AND P0, PT, R0, R5, PT ;  /* 0x000000050000720c */ /* 0x000fc80003f04070 */
[----:B------:R-:W-:Y:S01]  /*41c0*/  ISETP.GT.AND.EX P0, PT, R3, RZ, PT, P0 ;  /* 0x000000ff0300720c */ /* 0x000fe20003f04300 */
[----:B------:R-:W-:Y:S01]  /*41d0*/  HFMA2 R2, -RZ, RZ, 0, 0 ;  /* 0x00000000ff027431 */ /* 0x000fe200000001ff */
[----:B---3--:R4:W-:Y:S04]  /*41e0*/  STG.E.64 desc[UR16][R24.64], R28 ;  /* 0x0000001c18007986 */ /* 0x0089e8000c101b10 */
[----:B--2---:R4:W-:Y:S07]  /*41f0*/  STG.E.64 desc[UR16][R22.64], R30 ;  /* 0x0000001e16007986 */ /* 0x0049ee000c101b10 */
[----:B------:R-:W-:Y:S05]  /*4200*/  @P0 BRA `(.L_x_34) ;  /* 0xfffffff800bc0947 */ /* 0x000fea000383ffff */
[----:B------:R-:W-:Y:S05]  /*4210*/  EXIT ;  /* 0x000000000000794d */ /* 0x000fea0003800000 */
.L_x_35:
        /* <DEDUP_REMOVED lines=14> */
.L_x_3407:


//--------------------- .text._Z35group_norm_nhwc_bwd_one_pass_kernelI11Bf16IOFp32WLi128ELi14ELi224EEv26Group_norm_nhwc_bwd_params --------------------------
	.section	.text._Z35group_norm_nhwc_bwd_one_pass_kernelI11Bf16IOFp32WLi128ELi14ELi224EEv26Group_norm_nhwc_bwd_params,"ax",@progbits
	.align	128
        .global         _Z35group_norm_nhwc_bwd_one_pass_kernelI11Bf16IOFp32WLi128ELi14ELi224EEv26Group_norm_nhwc_bwd_params
        .type           _Z35group_norm_nhwc_bwd_one_pass_kernelI11Bf16IOFp32WLi128ELi14ELi224EEv26Group_norm_nhwc_bwd_params,@function
        .size           _Z35group_norm_nhwc_bwd_one_pass_kernelI11Bf16IOFp32WLi128ELi14ELi224EEv26Group_norm_nhwc_bwd_params,(.L_x_3408 - _Z35group_norm_nhwc_bwd_one_pass_kernelI11Bf16IOFp32WLi128ELi14ELi224EEv26Group_norm_nhwc_bwd_params)
        .other          _Z35group_norm_nhwc_bwd_one_pass_kernelI11Bf16IOFp32WLi128ELi14ELi224EEv26Group_norm_nhwc_bwd_params,@"STO_CUDA_ENTRY STV_DEFAULT"
_Z35group_norm_nhwc_bwd_one_pass_kernelI11Bf16IOFp32WLi128ELi14ELi224EEv26Group_norm_nhwc_bwd_params:
.text._Z35group_norm_nhwc_bwd_one_pass_kernelI11Bf16IOFp32WLi128ELi14ELi224EEv26Group_norm_nhwc_bwd_params:
        /* <DEDUP_REMOVED lines=12> */
[----:B------:R-:W1:Y:S01]  /*00c0*/  S2R R52, SR_LANEID ;  /* 0x0000000000347919 */ /* 0x000e620000000000 */
[----:B------:R-:W2:Y:S02]  /*00d0*/  LDCU UR16, c[0x0][0x374] ;  /* 0x00006e80ff1077ac */ /* 0x000ea40008000800 */
[----:B------:R-:W-:Y:S01]  /*00e0*/  IMAD R0, R0, 0x2493, RZ ;  /* 0x0000249300007824 */ /* 0x000fe200078e02ff */
[----:B------:R-:W3:Y:S03]  /*00f0*/  LDCU UR17, c[0x0][0x370] ;  /* 0x00006e00ff1177ac */ /* 0x000ee60008000800 */
[----:B------:R-:W4:Y:S01]  /*0100*/  S2UR UR6, SR_CgaCtaId ;  /* 0x00000000000679c3 */ /* 0x000f220000008800 */
[----:B------:R-:W-:Y:S01]  /*0110*/  SHF.R.U32.HI R0, RZ, 0x10, R0 ;  /* 0x00000010ff007819 */ /* 0x000fe20000011600 */
[----:B------:R-:W-:Y:S01]  /*0120*/  UMOV UR9, 0x400 ;  /* 0x0000040000097882 */ /* 0x000fe20000000000 */
[----:B------:R-:W0:Y:S02]  /*0130*/  LDCU.U8 UR18, c[0x0][0x414] ;  /* 0x00008280ff1277ac */ /* 0x000e240008000000 */
[----:B------:R-:W-:Y:S01]  /*0140*/  PRMT R2, R0, 0x9910, RZ ;  /* 0x0000991000027816 */ /* 0x000fe200000000ff */
[----:B------:R-:W-:-:S03]  /*0150*/  UIADD3 UR4, UPT, UPT, UR9, 0x50, URZ ;  /* 0x0000005009047890 */ /* 0x000fc6000fffe0ff */
[----:B------:R-:W-:Y:S01]  /*0160*/  LEA R2, R2, -R2, 0x3 ;  /* 0x8000000202027211 */ /* 0x000fe200078e18ff */
[----:B------:R-:W-:Y:S01]  /*0170*/  UMOV UR10, UR5 ;  /* 0x00000005000a7c82 */ /* 0x000fe20008000000 */
[----:B--2---:R-:W-:Y:S02]  /*0180*/  UIMAD UR19, UR13, UR16, UR5 ;  /* 0x000000100d1372a4 */ /* 0x004fe4000f8e0205 */
[----:B------:R-:W-:Y:S01]  /*0190*/  IADD3 R2, PT, PT, RZ, -R2, RZ ;  /* 0x80000002ff027210 */ /* 0x000fe20007ffe0ff */
[----:B0-----:R-:W-:-:S03]  /*01a0*/  IMAD R0, R5, UR13, R0 ;  /* 0x0000000d05007c24 */ /* 0x001fc6000f8e0200 */
[----:B------:R-:W-:Y:S01]  /*01b0*/  PRMT R2, R2, 0x7710, RZ ;  /* 0x0000771002027816 */ /* 0x000fe200000000ff */
[----:B---3--:R-:W-:Y:S02]  /*01c0*/  ULOP3.LUT UR20, UR17, 0x7, URZ, 0xc0, !UPT ;  /* 0x0000000711147892 */ /* 0x008fe4000f8ec0ff */
[----:B------:R-:W-:Y:S01]  /*01d0*/  ULOP3.LUT UR21, UR17, 0x7ffffff8, URZ, 0xc0, !UPT ;  /* 0x7ffffff811157892 */ /* 0x000fe2000f8ec0ff */
[----:B------:R-:W-:Y:S02]  /*01e0*/  IADD3 R2, PT, PT, R2, R53, RZ ;  /* 0x0000003502027210 */ /* 0x000fe40007ffe0ff */
[----:B------:R-:W-:Y:S01]  /*01f0*/  IADD3 R51, PT, PT, R0, 0x60, RZ ;  /* 0x0000006000337810 */ /* 0x000fe20007ffe0ff */
[----:B----4-:R-:W-:Y:S01]  /*0200*/  ULEA UR4, UR6, UR4, 0x18 ;  /* 0x0000000406047291 */ /* 0x010fe2000f8ec0ff */
[----:B------:R-:W-:Y:S01]  /*0210*/  SHF.L.U32 R50, R2, 0x1, RZ ;  /* 0x0000000102327819 */ /* 0x000fe200000006ff */
[----:B------:R-:W-:-:S03]  /*0220*/  ULEA UR9, UR6, UR9, 0x18 ;  /* 0x0000000906097291 */ /* 0x000fc6000f8ec0ff */
[----:B------:R-:W-:Y:S02]  /*0230*/  LOP3.LUT R50, R50, 0xffff, RZ, 0xc0, !PT ;  /* 0x0000ffff32327812 */ /* 0x000fe400078ec0ff */
[----:B------:R-:W-:Y:S01]  /*0240*/  LEA R2, R53, UR4, 0x4 ;  /* 0x0000000435027c11 */ /* 0x000fe2000f8e20ff */
[----:B-1----:R-:W-:-:S06]  /*0250*/  UMOV UR4, URZ ;  /* 0x000000ff00047c82 */ /* 0x002fcc0008000000 */
.L_x_67:
[----:B0-----:R-:W0:Y:S01]  /*0260*/  LDC R8, c[0x0][0x410] ;  /* 0x00010400ff087b82 */ /* 0x001e220000000800 */
[----:B------:R-:W-:Y:S01]  /*0270*/  IABS R9, UR10 ;  /* 0x0000000a00097c13 */ /* 0x000fe20008000000 */
[----:B-1----:R-:W1:Y:S01]  /*0280*/  LDCU.128 UR24, c[0x0][0x400] ;  /* 0x00008000ff1877ac */ /* 0x002e620008000c00 */
[C---:B------:R-:W-:Y:S02]  /*0290*/  IADD3 R19, PT, PT, R0.reuse, 0x20, RZ ;  /* 0x0000002000137810 */ /* 0x040fe40007ffe0ff */
[----:B------:R-:W-:Y:S01]  /*02a0*/  ISETP.LE.AND P2, PT, RZ, UR10, PT ;  /* 0x0000000aff007c0c */ /* 0x000fe2000bf43270 */
[----:B------:R-:W2:Y:S01]  /*02b0*/  LDCU.64 UR6, c[0x0][0x3b8] ;  /* 0x00007700ff0677ac */ /* 0x000ea20008000a00 */
[----:B------:R-:W-:Y:S02]  /*02c0*/  SHF.R.S32.HI R17, RZ, 0x1f, R19 ;  /* 0x0000001fff117819 */ /* 0x000fe40000011413 */
[----:B------:R-:W-:Y:S02]  /*02d0*/  IADD3 R18, PT, PT, R0, 0x40, RZ ;  /* 0x0000004000127810 */ /* 0x000fe40007ffe0ff */
[----:B------:R-:W-:-:S02]  /*02e0*/  SHF.R.S32.HI R27, RZ, 0x1f, R0 ;  /* 0x0000001fff1b7819 */ /* 0x000fc40000011400 */
[----:B------:R-:W-:Y:S02]  /*02f0*/  SHF.R.S32.HI R29, RZ, 0x1f, R18 ;  /* 0x0000001fff1d7819 */ /* 0x000fe40000011412 */
[----:B-1----:R-:W-:Y:S02]  /*0300*/  ISETP.GE.U32.AND P1, PT, R19, UR24, PT ;  /* 0x0000001813007c0c */ /* 0x002fe4000bf26070 */
[----:B0-----:R-:W-:Y:S01]  /*0310*/  IABS R6, R8 ;  /* 0x0000000800067213 */ /* 0x001fe20000000000 */
[----:B--2---:R-:W-:Y:S01]  /*0320*/  UIMAD.WIDE UR6, UR10, 0x8, UR6 ;  /* 0x000000080a0678a5 */ /* 0x004fe2000f8e0206 */
[----:B------:R-:W-:Y:S02]  /*0330*/  ISETP.GE.AND.EX P1, PT, R17, UR25, PT, P1 ;  /* 0x0000001911007c0c */ /* 0x000fe4000bf26310 */
[----:B------:R-:W0:Y:S03]  /*0340*/  I2F.RP R3, R6 ;  /* 0x0000000600037306 */ /* 0x000e260000209400 */
[----:B------:R-:W-:-:S02]  /*0350*/  MOV R12, UR6 ;  /* 0x00000006000c7c02 */ /* 0x000fc40008000f00 */
[----:B------:R-:W-:-:S06]  /*0360*/  MOV R13, UR7 ;  /* 0x00000007000d7c02 */ /* 0x000fcc0008000f00 */
[----:B------:R-:W2:Y:S01]  /*0370*/  LDG.E.64 R12, desc[UR14][R12.64] ;  /* 0x0000000e0c0c7981 */ /* 0x000ea2000c1e1b00 */
[----:B------:R-:W1:Y:S01]  /*0380*/  @!P1 LDC.64 R14, c[0x0][0x3a0] ;  /* 0x0000e800ff0e9b82 */ /* 0x000e620000000a00 */
[----:B0-----:R-:W0:Y:S07]  /*0390*/  MUFU.RCP R3, R3 ;  /* 0x0000000300037308 */ /* 0x001e2e0000001000 */
[----:B------:R-:W3:Y:S01]  /*03a0*/  @!P1 LDC.64 R24, c[0x0][0x398] ;  /* 0x0000e600ff189b82 */ /* 0x000ee20000000a00 */
[----:B0-----:R-:W-:-:S04]  /*03b0*/  IADD3 R4, PT, PT, R3, 0xffffffe, RZ ;  /* 0x0ffffffe03047810 */ /* 0x001fc80007ffe0ff */
[----:B------:R0:W4:Y:S02]  /*03c0*/  F2I.FTZ.U32.TRUNC.NTZ R5, R4 ;  /* 0x0000000400057305 */ /* 0x000124000021f000 */
[----:B0-----:R-:W-:Y:S01]  /*03d0*/  HFMA2 R4, -RZ, RZ, 0, 0 ;  /* 0x00000000ff047431 */ /* 0x001fe200000001ff */
[----:B----4-:R-:W-:-:S05]  /*03e0*/  IADD3 R7, PT, PT, RZ, -R5, RZ ;  /* 0x80000005ff077210 */ /* 0x010fca0007ffe0ff */
[----:B------:R-:W-:-:S04]  /*03f0*/  IMAD R7, R7, R6, RZ ;  /* 0x0000000607077224 */ /* 0x000fc800078e02ff */
[----:B------:R-:W-:Y:S01]  /*0400*/  IMAD.HI.U32 R5, R5, R7, R4 ;  /* 0x0000000705057227 */ /* 0x000fe200078e0004 */
[----:B------:R-:W-:-:S05]  /*0410*/  MOV R7, R9 ;  /* 0x0000000900077202 */ /* 0x000fca0000000f00 */
[----:B------:R-:W-:-:S05]  /*0420*/  IMAD.HI.U32 R5, R5, R7, RZ ;  /* 0x0000000705057227 */ /* 0x000fca00078e00ff */
[----:B------:R-:W-:-:S05]  /*0430*/  IADD3 R3, PT, PT, -R5, RZ, RZ ;  /* 0x000000ff05037210 */ /* 0x000fca0007ffe1ff */
[----:B------:R-:W-:Y:S01]  /*0440*/  IMAD R3, R6, R3, R7 ;  /* 0x0000000306037224 */ /* 0x000fe200078e0207 */
[----:B------:R-:W-:-:S04]  /*0450*/  LOP3.LUT R7, R8, UR10, RZ, 0x3c, !PT ;  /* 0x0000000a08077c12 */ /* 0x000fc8000f8e3cff */
[----:B------:R-:W-:Y:S02]  /*0460*/  ISETP.GT.U32.AND P4, PT, R6, R3, PT ;  /* 0x000000030600720c */ /* 0x000fe40003f84070 */
[----:B------:R-:W-:-:S11]  /*0470*/  ISETP.GE.AND P0, PT, R7, RZ, PT ;  /* 0x000000ff0700720c */ /* 0x000fd60003f06270 */
[-C--:B------:R-:W-:Y:S02]  /*0480*/  @!P4 IADD3 R3, PT, PT, R3, -R6.reuse, RZ ;  /* 0x800000060303c210 */ /* 0x080fe40007ffe0ff */
[----:B------:R-:W-:Y:S02]  /*0490*/  @!P4 IADD3 R5, PT, PT, R5, 0x1, RZ ;  /* 0x000000010505c810 */ /* 0x000fe40007ffe0ff */
[CC--:B------:R-:W-:Y:S02]  /*04a0*/  ISETP.GE.U32.AND P3, PT, R3.reuse, R6.reuse, PT ;  /* 0x000000060300720c */ /* 0x0c0fe40003f66070 */
[----:B------:R-:W-:Y:S02]  /*04b0*/  ISETP.GT.U32.AND P5, PT, R6, R3, PT ;  /* 0x000000030600720c */ /* 0x000fe40003fa4070 */
[----:B------:R-:W-:-:S04]  /*04c0*/  IADD3 R4, PT, PT, R3, -R6, RZ ;  /* 0x8000000603047210 */ /* 0x000fc80007ffe0ff */
[----:B------:R-:W-:Y:S02]  /*04d0*/  SEL R3, R4, R3, !P5 ;  /* 0x0000000304037207 */ /* 0x000fe40006800000 */
[----:B------:R-:W-:Y:S02]  /*04e0*/  LOP3.LUT R4, RZ, R8, RZ, 0x33, !PT ;  /* 0x00000008ff047212 */ /* 0x000fe400078e33ff */
[----:B------:R-:W-:Y:S02]  /*04f0*/  @!P2 IADD3 R3, PT, PT, -R3, RZ, RZ ;  /* 0x000000ff0303a210 */ /* 0x000fe40007ffe1ff */
[----:B------:R-:W-:Y:S02]  /*0500*/  @P3 IADD3 R5, PT, PT, R5, 0x1, RZ ;  /* 0x0000000105053810 */ /* 0x000fe40007ffe0ff */
[----:B------:R-:W-:Y:S02]  /*0510*/  ISETP.NE.AND P3, PT, R8, RZ, PT ;  /* 0x000000ff0800720c */ /* 0x000fe40003f65270 */
[----:B------:R-:W0:Y:S01]  /*0520*/  @!P1 LDC.64 R8, c[0x0][0x3f8] ;  /* 0x0000fe00ff089b82 */ /* 0x000e220000000a00 */
[----:B------:R-:W-:-:S02]  /*0530*/  ISETP.GE.U32.AND P2, PT, R18, UR24, PT ;  /* 0x0000001812007c0c */ /* 0x000fc4000bf46070 */
[----:B------:R-:W-:Y:S02]  /*0540*/  @!P0 IADD3 R5, PT, PT, -R5, RZ, RZ ;  /* 0x000000ff05058210 */ /* 0x000fe40007ffe1ff */
[C---:B------:R-:W-:Y:S02]  /*0550*/  SEL R49, R4.reuse, R3, !P3 ;  /* 0x0000000304317207 */ /* 0x040fe40005800000 */
[----:B------:R-:W-:Y:S02]  /*0560*/  ISETP.GE.AND.EX P2, PT, R29, UR25, PT, P2 ;  /* 0x000000191d007c0c */ /* 0x000fe4000bf46320 */
[----:B------:R-:W-:Y:S01]  /*0570*/  SEL R3, R4, R5, !P3 ;  /* 0x0000000504037207 */ /* 0x000fe20005800000 */
[----:B------:R-:W-:-:S03]  /*0580*/  IMAD R23, R49, 0xe, RZ ;  /* 0x0000000e31177824 */ /* 0x000fc600078e02ff */
[----:B------:R-:W-:Y:S02]  /*0590*/  SHF.R.S32.HI R5, RZ, 0x1f, R3 ;  /* 0x0000001fff057819 */ /* 0x000fe40000011403 */
[----:B------:R-:W-:-:S03]  /*05a0*/  IADD3 R4, P0, PT, R23, R50, RZ ;  /* 0x0000003217047210 */ /* 0x000fc60007f1e0ff */
[----:B------:R-:W-:Y:S01]  /*05b0*/  IMAD R6, R5, UR26, RZ ;  /* 0x0000001a05067c24 */ /* 0x000fe2000f8e02ff */
[----:B------:R-:W-:Y:S01]  /*05c0*/  LEA.HI.X.SX32 R5, R23, RZ, 0x1, P0 ;  /* 0x000000ff17057211 */ /* 0x000fe200000f0eff */
[----:B------:R-:W4:Y:S01]  /*05d0*/  @!P2 LDC.64 R10, c[0x0][0x3f8] ;  /* 0x0000fe00ff0aab82 */ /* 0x000f220000000a00 */
[----:B------:R-:W-:Y:S01]  /*05e0*/  ISETP.GE.U32.AND P0, PT, R0, UR24, PT ;  /* 0x0000001800007c0c */ /* 0x000fe2000bf06070 */
[C---:B------:R-:W-:Y:S02]  /*05f0*/  IMAD R7, R3.reuse, UR27, R6 ;  /* 0x0000001b03077c24 */ /* 0x040fe4000f8e0206 */
[----:B------:R-:W-:Y:S01]  /*0600*/  IMAD.WIDE.U32 R4, R3, UR26, R4 ;  /* 0x0000001a03047c25 */ /* 0x000fe2000f8e0004 */
[----:B------:R-:W-:-:S03]  /*0610*/  ISETP.GE.AND.EX P0, PT, R27, UR25, PT, P0 ;  /* 0x000000191b007c0c */ /* 0x000fc6000bf06300 */
[----:B0-----:R-:W-:Y:S01]  /*0620*/  @!P1 IMAD R6, R17, R8, RZ ;  /* 0x0000000811069224 */ /* 0x001fe200078e02ff */
[----:B------:R-:W-:Y:S01]  /*0630*/  IADD3 R7, PT, PT, R5, R7, RZ ;  /* 0x0000000705077210 */ /* 0x000fe20007ffe0ff */
[----:B------:R-:W0:Y:S02]  /*0640*/  @!P2 LDC.64 R20, c[0x0][0x3a0] ;  /* 0x0000e800ff14ab82 */ /* 0x000e240000000a00 */
[----:B------:R-:W-:Y:S01]  /*0650*/  @!P1 IMAD R17, R19, R9, R6 ;  /* 0x0000000913119224 */ /* 0x000fe200078e0206 */
[----:B------:R-:W-:-:S05]  /*0660*/  @!P1 MOV R6, R4 ;  /* 0x0000000400069202 */ /* 0x000fca0000000f00 */
[----:B------:R-:W-:-:S05]  /*0670*/  @!P1 IMAD.WIDE.U32 R8, R19, R8, R6 ;  /* 0x0000000813089225 */ /* 0x000fca00078e0006 */
[----:B------:R-:W-:Y:S02]  /*0680*/  @!P1 IADD3 R9, PT, PT, R9, R17, RZ ;  /* 0x0000001109099210 */ /* 0x000fe40007ffe0ff */
[----:B------:R-:W0:Y:S01]  /*0690*/  @!P0 LDC.64 R16, c[0x0][0x3f8] ;  /* 0x0000fe00ff108b82 */ /* 0x000e220000000a00 */
[----:B----4-:R-:W-:Y:S01]  /*06a0*/  @!P2 IMAD R26, R29, R10, RZ ;  /* 0x0000000a1d1aa224 */ /* 0x010fe200078e02ff */
[----:B------:R-:W-:Y:S02]  /*06b0*/  SHF.R.S32.HI R3, RZ, 0x1f, R51 ;  /* 0x0000001fff037819 */ /* 0x000fe40000011433 */
[----:B------:R-:W-:Y:S02]  /*06c0*/  ISETP.GE.U32.AND P3, PT, R51, UR24, PT ;  /* 0x0000001833007c0c */ /* 0x000fe4000bf66070 */
[----:B------:R-:W-:Y:S02]  /*06d0*/  @!P2 MOV R28, R4 ;  /* 0x00000004001ca202 */ /* 0x000fe40000000f00 */
[----:B------:R-:W-:-:S02]  /*06e0*/  @!P2 MOV R29, R7 ;  /* 0x00000007001da202 */ /* 0x000fc40000000f00 */
[----:B------:R-:W-:Y:S01]  /*06f0*/  @!P1 SHF.L.U32 R19, R8, 0x1, RZ ;  /* 0x0000000108139819 */ /* 0x000fe200000006ff */
[C---:B------:R-:W-:Y:S01]  /*0700*/  @!P2 IMAD R33, R18.reuse, R11, R26 ;  /* 0x0000000b1221a224 */ /* 0x040fe200078e021a */
[----:B------:R-:W-:Y:S01]  /*0710*/  ISETP.GE.AND.EX P3, PT, R3, UR25, PT, P3 ;  /* 0x0000001903007c0c */ /* 0x000fe2000bf66330 */
[----:B------:R-:W-:Y:S01]  /*0720*/  @!P2 IMAD.WIDE.U32 R10, R18, R10, R28 ;  /* 0x0000000a120aa225 */ /* 0x000fe200078e001c */
[----:B------:R-:W-:Y:S02]  /*0730*/  @!P1 SHF.L.U64.HI R22, R8, 0x1, R9 ;  /* 0x0000000108169819 */ /* 0x000fe40000010209 */
[----:B-1----:R-:W-:Y:S01]  /*0740*/  @!P1 IADD3 R30, P4, PT, R19, R14, RZ ;  /* 0x0000000e131e9210 */ /* 0x002fe20007f9e0ff */
[----:B------:R-:W1:Y:S01]  /*0750*/  @!P2 LDC.64 R8, c[0x0][0x398] ;  /* 0x0000e600ff08ab82 */ /* 0x000e620000000a00 */
[----:B------:R-:W-:Y:S02]  /*0760*/  @!P2 IADD3 R11, PT, PT, R11, R33, RZ ;  /* 0x000000210b0ba210 */ /* 0x000fe40007ffe0ff */
[----:B------:R-:W-:-:S02]  /*0770*/  @!P1 IADD3.X R31, PT, PT, R22, R15, RZ, P4, !PT ;  /* 0x0000000f161f9210 */ /* 0x000fc400027fe4ff */
[----:B---3--:R-:W-:Y:S02]  /*0780*/  @!P1 IADD3 R24, P4, PT, R19, R24, RZ ;  /* 0x0000001813189210 */ /* 0x008fe40007f9e0ff */
[----:B------:R-:W-:Y:S02]  /*0790*/  @!P2 SHF.L.U32 R33, R10, 0x1, RZ ;  /* 0x000000010a21a819 */ /* 0x000fe400000006ff */
[----:B------:R-:W-:Y:S02]  /*07a0*/  CS2R R38, SRZ ;  /* 0x0000000000267805 */ /* 0x000fe4000001ff00 */
[----:B------:R-:W-:Y:S01]  /*07b0*/  @!P1 IADD3.X R25, PT, PT, R22, R25, RZ, P4, !PT ;  /* 0x0000001916199210 */ /* 0x000fe200027fe4ff */
[----:B------:R-:W3:Y:S01]  /*07c0*/  @!P3 LDC.64 R14, c[0x0][0x3f8] ;  /* 0x0000fe00ff0ebb82 */ /* 0x000ee20000000a00 */
[----:B------:R-:W-:Y:S01]  /*07d0*/  @!P2 SHF.L.U64.HI R22, R10, 0x1, R11 ;  /* 0x000000010a16a819 */ /* 0x000fe2000001020b */
[----:B0-----:R-:W-:Y:S01]  /*07e0*/  @!P0 IMAD R27, R27, R16, RZ ;  /* 0x000000101b1b8224 */ /* 0x001fe200078e02ff */
[----:B------:R0:W4:Y:S05]  /*07f0*/  @!P1 LDG.E R39, desc[UR14][R30.64] ;  /* 0x0000000e1e279981 */ /* 0x00012a000c1e1900 */
[----:B------:R-:W3:Y:S01]  /*0800*/  @!P0 LDC.64 R10, c[0x0][0x3a0] ;  /* 0x0000e800ff0a8b82 */ /* 0x000ee20000000a00 */
[----:B------:R-:W-:-:S07]  /*0810*/  @!P0 MOV R26, R4 ;  /* 0x00000004001a8202 */ /* 0x000fce0000000f00 */
[----:B------:R-:W3:Y:S01]  /*0820*/  @!P0 LDC.64 R18, c[0x0][0x398] ;  /* 0x0000e600ff128b82 */ /* 0x000ee20000000a00 */
[C---:B0-----:R-:W-:Y:S01]  /*0830*/  @!P0 IMAD R31, R0.reuse, R17, R27 ;  /* 0x00000011001f8224 */ /* 0x041fe200078e021b */
[----:B------:R-:W-:Y:S02]  /*0840*/  @!P0 MOV R27, R7 ;  /* 0x00000007001b8202 */ /* 0x000fe40000000f00 */
[----:B------:R-:W-:Y:S02]  /*0850*/  CS2R R34, SRZ ;  /* 0x0000000000227805 */ /* 0x000fe4000001ff00 */
[----:B------:R-:W-:Y:S01]  /*0860*/  @!P2 IADD3 R28, P4, PT, R33, R20, RZ ;  /* 0x00000014211ca210 */ /* 0x000fe20007f9e0ff */
[----:B------:R-:W-:-:S03]  /*0870*/  @!P0 IMAD.WIDE.U32 R26, R0, R16, R26 ;  /* 0x00000010001a8225 */ /* 0x000fc600078e001a */
[C---:B------:R-:W-:Y:S01]  /*0880*/  @!P2 IADD3.X R29, PT, PT, R22.reuse, R21, RZ, P4, !PT ;  /* 0x00000015161da210 */ /* 0x040fe200027fe4ff */
[----:B------:R0:W4:Y:S01]  /*0890*/  @!P1 LDG.E R35, desc[UR14][R24.64] ;  /* 0x0000000e18239981 */ /* 0x000122000c1e1900 */
[----:B------:R-:W-:Y:S01]  /*08a0*/  ISETP.NE.AND P4, PT, RZ, UR18, PT ;  /* 0x00000012ff007c0c */ /* 0x000fe2000bf85270 */
[----:B------:R-:W2:Y:S01]  /*08b0*/  @!P3 LDC.64 R16, c[0x0][0x3a0] ;  /* 0x0000e800ff10bb82 */ /* 0x000ea20000000a00 */
[----:B-1----:R-:W-:Y:S01]  /*08c0*/  @!P2 IADD3 R20, P1, PT, R33, R8, RZ ;  /* 0x000000082114a210 */ /* 0x002fe20007f3e0ff */
[----:B------:R1:W4:Y:S01]  /*08d0*/  @!P2 LDG.E R38, desc[UR14][R28.64] ;  /* 0x0000000e1c26a981 */ /* 0x000322000c1e1900 */
[----:B------:R-:W-:Y:S02]  /*08e0*/  @!P0 IADD3 R27, PT, PT, R27, R31, RZ ;  /* 0x0000001f1b1b8210 */ /* 0x000fe40007ffe0ff */
[----:B------:R-:W-:Y:S02]  /*08f0*/  @!P2 IADD3.X R21, PT, PT, R22, R9, RZ, P1, !PT ;  /* 0x000000091615a210 */ /* 0x000fe40000ffe4ff */
[C---:B0-----:R-:W-:Y:S01]  /*0900*/  @!P0 SHF.L.U32 R25, R26.reuse, 0x1, RZ ;  /* 0x000000011a198819 */ /* 0x041fe200000006ff */
[----:B------:R-:W0:Y:S01]  /*0910*/  @!P3 LDC.64 R8, c[0x0][0x398] ;  /* 0x0000e600ff08bb82 */ /* 0x000e220000000a00 */
[----:B------:R-:W-:Y:S01]  /*0920*/  @!P0 SHF.L.U64.HI R22, R26, 0x1, R27 ;  /* 0x000000011a168819 */ /* 0x000fe2000001021b */
[----:B------:R1:W4:Y:S01]  /*0930*/  @!P2 LDG.E R34, desc[UR14][R20.64] ;  /* 0x0000000e1422a981 */ /* 0x000322000c1e1900 */
[----:B---3--:R-:W-:Y:S01]  /*0940*/  @!P0 IADD3 R24, P1, PT, R25, R10, RZ ;  /* 0x0000000a19188210 */ /* 0x008fe20007f3e0ff */
[----:B-1----:R-:W-:Y:S01]  /*0950*/  @!P3 IMAD R28, R3, R14, RZ ;  /* 0x0000000e031cb224 */ /* 0x002fe200078e02ff */
[----:B------:R-:W-:-:S02]  /*0960*/  @!P3 MOV R26, R4 ;  /* 0x00000004001ab202 */ /* 0x000fc40000000f00 */
[----:B------:R-:W-:Y:S02]  /*0970*/  @!P3 MOV R27, R7 ;  /* 0x00000007001bb202 */ /* 0x000fe40000000f00 */
[----:B------:R-:W-:Y:S01]  /*0980*/  @!P0 IADD3 R18, P2, PT, R25, R18, RZ ;  /* 0x0000001219128210 */ /* 0x000fe20007f5e0ff */
[C---:B------:R-:W-:Y:S01]  /*0990*/  @!P3 IMAD R3, R51.reuse, R15, R28 ;  /* 0x0000000f3303b224 */ /* 0x040fe200078e021c */
[----:B------:R-:W-:Y:S01]  /*09a0*/  @!P0 IADD3.X R25, PT, PT, R22, R11, RZ, P1, !PT ;  /* 0x0000000b16198210 */ /* 0x000fe20000ffe4ff */
[----:B------:R-:W-:Y:S01]  /*09b0*/  @!P3 IMAD.WIDE.U32 R26, R51, R14, R26 ;  /* 0x0000000e331ab225 */ /* 0x000fe200078e001a */
[----:B------:R-:W1:Y:S03]  /*09c0*/  @P4 LDC.64 R10, c[0x0][0x3b0] ;  /* 0x0000ec00ff0a4b82 */ /* 0x000e660000000a00 */
[----:B------:R-:W-:-:S05]  /*09d0*/  HFMA2 R40, -RZ, RZ, 0, 0 ;  /* 0x00000000ff287431 */ /* 0x000fca00000001ff */
[----:B------:R-:W3:Y:S01]  /*09e0*/  LDC.64 R14, c[0x0][0x3a8] ;  /* 0x0000ea00ff0e7b82 */ /* 0x000ee20000000a00 */
[----:B------:R-:W-:Y:S02]  /*09f0*/  @!P3 IADD3 R3, PT, PT, R27, R3, RZ ;  /* 0x000000031b03b210 */ /* 0x000fe40007ffe0ff */
[----:B------:R-:W-:Y:S01]  /*0a00*/  @!P3 SHF.L.U32 R21, R26, 0x1, RZ ;  /* 0x000000011a15b819 */ /* 0x000fe200000006ff */
[----:B------:R0:W4:Y:S01]  /*0a10*/  @!P0 LDG.E R40, desc[UR14][R24.64] ;  /* 0x0000000e18288981 */ /* 0x000122000c1e1900 */
[----:B------:R-:W-:Y:S02]  /*0a20*/  @!P0 IADD3.X R19, PT, PT, R22, R19, RZ, P2, !PT ;  /* 0x0000001316138210 */ /* 0x000fe400017fe4ff */
[----:B------:R-:W-:Y:S02]  /*0a30*/  @!P3 SHF.L.U64.HI R26, R26, 0x1, R3 ;  /* 0x000000011a1ab819 */ /* 0x000fe40000010203 */
[C---:B--2---:R-:W-:Y:S02]  /*0a40*/  @!P3 IADD3 R16, P1, PT, R21.reuse, R16, RZ ;  /* 0x000000101510b210 */ /* 0x044fe40007f3e0ff */
[----:B0-----:R-:W-:-:S02]  /*0a50*/  @!P3 IADD3 R20, P2, PT, R21, R8, RZ ;  /* 0x000000081514b210 */ /* 0x001fc40007f5e0ff */
[----:B------:R-:W-:Y:S02]  /*0a60*/  CS2R R36, SRZ ;  /* 0x0000000000247805 */ /* 0x000fe4000001ff00 */
[----:B------:R-:W-:Y:S02]  /*0a70*/  IADD3 R25, PT, PT, R23, R50, RZ ;  /* 0x0000003217197210 */ /* 0x000fe40007ffe0ff */
[----:B------:R-:W-:Y:S02]  /*0a80*/  MOV R3, RZ ;  /* 0x000000ff00037202 */ /* 0x000fe40000000f00 */
[C---:B------:R-:W-:Y:S02]  /*0a90*/  @!P3 IADD3.X R17, PT, PT, R26.reuse, R17, RZ, P1, !PT ;  /* 0x000000111a11b210 */ /* 0x040fe40000ffe4ff */
[----:B------:R-:W-:Y:S01]  /*0aa0*/  @!P3 IADD3.X R21, PT, PT, R26, R9, RZ, P2, !PT ;  /* 0x000000091a15b210 */ /* 0x000fe200017fe4ff */
[C---:B-1----:R-:W-:Y:S01]  /*0ab0*/  @P4 IMAD.WIDE R22, R25.reuse, 0x4, R10 ;  /* 0x0000000419164825 */ /* 0x042fe200078e020a */
[----:B------:R-:W-:Y:S01]  /*0ac0*/  CS2R R8, SRZ ;  /* 0x0000000000087805 */ /* 0x000fe2000001ff00 */
[----:B------:R-:W2:Y:S02]  /*0ad0*/  @!P0 LDG.E R36, desc[UR14][R18.64] ;  /* 0x0000000e12248981 */ /* 0x000ea4000c1e1900 */
[----:B---3--:R-:W-:-:S02]  /*0ae0*/  IMAD.WIDE R10, R25, 0x4, R14 ;  /* 0x00000004190a7825 */ /* 0x008fc400078e020e */
[----:B------:R-:W3:Y:S04]  /*0af0*/  @!P3 LDG.E R37, desc[UR14][R16.64] ;  /* 0x0000000e1025b981 */ /* 0x000ee8000c1e1900 */
[----:B------:R-:W3:Y:S04]  /*0b00*/  @!P3 LDG.E R3, desc[UR14][R20.64] ;  /* 0x0000000e1403b981 */ /* 0x000ee8000c1e1900 */
[----:B------:R0:W5:Y:S04]  /*0b10*/  @P4 LDG.E.64 R8, desc[UR14][R22.64] ;  /* 0x0000000e16084981 */ /* 0x000168000c1e1b00 */
[----:B------:R-:W5:Y:S01]  /*0b20*/  LDG.E.64 R10, desc[UR14][R10.64] ;  /* 0x0000000e0a0a7981 */ /* 0x000f62000c1e1b00 */
[----:B------:R-:W-:-:S13]  /*0b30*/  R2UR UR22, R12 ;  /* 0x000000000c1672ca */ /* 0x000fda00000e0000 */
[----:B------:R-:W-:-:S05]  /*0b40*/  MOV R12, UR22 ;  /* 0x00000016000c7c02 */ /* 0x000fca0008000f00 */
[----:B------:R-:W-:-:S05]  /*0b50*/  FFMA.FTZ R13, -R12, UR22, R13 ;  /* 0x000000160c0d7c23 */ /* 0x000fca000801010d */
[----:B------:R-:W-:-:S13]  /*0b60*/  FSETP.GTU.FTZ.AND P1, PT, R13, RZ, PT ;  /* 0x000000ff0d00720b */ /* 0x000fda0003f3c000 */
[----:B------:R-:W-:-:S05]  /*0b70*/  VOTEU.ANY UP0, P1 ;  /* 0x0000000000ff7886 */ /* 0x000fca0000800100 */
[----:B------:R-:W1:Y:S01]  /*0b80*/  @UP0 LDCU UR6, c[0x0][0x3c0] ;  /* 0x00007800ff0607ac */ /* 0x000e620008000800 */
[----:B------:R-:W-:-:S13]  /*0b90*/  PLOP3.LUT P1, PT, PT, PT, UP0, 0x80, 0x8 ;  /* 0x000000000008781c */ /* 0x000fda0003f2f008 */
[----:B-1----:R-:W-:-:S06]  /*0ba0*/  @P1 FADD.FTZ R12, R13, UR6 ;  /* 0x000000060d0c1e21 */ /* 0x002fcc0008010000 */
[----:B------:R-:W1:Y:S01]  /*0bb0*/  @P1 MUFU.RSQ R12, R12 ;  /* 0x0000000c000c1308 */ /* 0x000e620000001400 */
[----:B------:R-:W-:Y:S01]  /*0bc0*/  UISETP.NE.AND UP1, UPT, UR18, URZ, UPT ;  /* 0x000000ff1200728c */ /* 0x000fe2000bf25270 */
[----:B------:R-:W-:Y:S01]  /*0bd0*/  UMOV UR23, 0x3f800000 ;  /* 0x3f80000000177882 */ /* 0x000fe20000000000 */
[----:B-1----:R-:W-:-:S13]  /*0be0*/  @P1 R2UR UR6, R12 ;  /* 0x000000000c0612ca */ /* 0x002fda00000e0000 */
[----:B------:R-:W-:Y:S01]  /*0bf0*/  @UP0 UMOV UR23, UR6 ;  /* 0x0000000600170c82 */ /* 0x000fe20008000000 */
[----:B----4-:R-:W-:Y:S02]  /*0c00*/  PRMT R47, R39, 0x7632, R47 ;  /* 0x00007632272f7816 */ /* 0x010fe4000000002f */
[----:B------:R-:W-:Y:S02]  /*0c10*/  PRMT R43, R35, 0x7632, R43 ;  /* 0x00007632232b7816 */ /* 0x000fe4000000002b */
[----:B------:R-:W-:Y:S02]  /*0c20*/  PRMT R46, R38, 0x7632, R46 ;  /* 0x00007632262e7816 */ /* 0x000fe4000000002e */
[----:B------:R-:W-:Y:S02]  /*0c30*/  PRMT R42, R34, 0x7632, R42 ;  /* 0x00007632222a7816 */ /* 0x000fe4000000002a */
[----:B------:R-:W-:Y:S02]  /*0c40*/  PRMT R48, R40, 0x7632, R48 ;  /* 0x0000763228307816 */ /* 0x000fe40000000030 */
[----:B--2---:R-:W-:-:S02]  /*0c50*/  PRMT R44, R36, 0x7632, R44 ;  /* 0x00007632242c7816 */ /* 0x004fc4000000002c */
[----:B---3--:R-:W-:Y:S02]  /*0c60*/  PRMT R45, R37, 0x7632, R45 ;  /* 0x00007632252d7816 */ /* 0x008fe4000000002d */
        /* <DEDUP_REMOVED lines=11> */
[----:B------:R-:W-:Y:S01]  /*0d20*/  FMUL.FTZ R17, R15, UR23 ;  /* 0x000000170f117c20 */ /* 0x000fe20008410000 */
[----:B------:R-:W-:Y:S01]  /*0d30*/  FMUL.FTZ R16, R11, R12 ;  /* 0x0000000c0b107220 */ /* 0x000fe20000410000 */
[----:B------:R-:W-:Y:S01]  /*0d40*/  FADD.FTZ R15, RZ, R19 ;  /* 0x00000013ff0f7221 */ /* 0x000fe20000010000 */
[----:B------:R-:W-:Y:S01]  /*0d50*/  FFMA.FTZ R18, R14, R19, RZ ;  /* 0x000000130e127223 */ /* 0x000fe200000100ff */
[----:B------:R-:W-:Y:S01]  /*0d60*/  FADD.FTZ R22, R20, -UR22 ;  /* 0x8000001614167e21 */ /* 0x000fe20008010000 */
[----:B------:R-:W-:Y:S01]  /*0d70*/  SHF.L.U32 R19, R35, 0x10, RZ ;  /* 0x0000001023137819 */ /* 0x000fe200000006ff */
        /* <DEDUP_REMOVED lines=10> */
[----:B------:R-:W-:Y:S01]  /*0e20*/  SHF.L.U32 R25, R38, 0x10, RZ ;  /* 0x0000001026197819 */ /* 0x000fe200000006ff */
[----:B------:R-:W-:Y:S01]  /*0e30*/  FMUL.FTZ R21, R18, UR23 ;  /* 0x0000001712157c20 */ /* 0x000fe20008410000 */
[----:B------:R-:W-:Y:S01]  /*0e40*/  FFMA.FTZ R20, R13, R14, RZ ;  /* 0x0000000e0d147223 */ /* 0x000fe200000100ff */
[----:B------:R-:W-:Y:S01]  /*0e50*/  FADD.FTZ R18, RZ, R13 ;  /* 0x0000000dff127221 */ /* 0x000fe20000010000 */
[----:B------:R-:W-:Y:S01]  /*0e60*/  FMUL.FTZ R24, R11, R16 ;  /* 0x000000100b187220 */ /* 0x000fe20000410000 */
[----:B------:R-:W-:Y:S01]  /*0e70*/  SHF.L.U32 R15, R34, 0x10, RZ ;  /* 0x00000010220f7819 */ /* 0x000fe200000006ff */
[----:B------:R-:W-:Y:S01]  /*0e80*/  FADD.FTZ R14, R25, -UR22 ;  /* 0x80000016190e7e21 */ /* 0x000fe20008010000 */
[C---:B------:R-:W-:Y:S01]  /*0e90*/  FADD.FTZ R18, R19.reuse, R18 ;  /* 0x0000001213127221 */ /* 0x040fe20000010000 */
[----:B------:R-:W-:Y:S01]  /*0ea0*/  FFMA.FTZ R22, R19, R22, R20 ;  /* 0x0000001613167223 */ /* 0x000fe20000010014 */
[----:B------:R-:W-:Y:S01]  /*0eb0*/  FADD.FTZ R13, R24, R23 ;  /* 0x00000017180d7221 */ /* 0x000fe20000010000 */
[----:B------:R-:W-:Y:S01]  /*0ec0*/  SHF.L.U32 R19, R46, 0x10, RZ ;  /* 0x000000102e137819 */ /* 0x000fe200000006ff */
[----:B------:R-:W-:Y:S01]  /*0ed0*/  FFMA.FTZ R23, R21, R24, R26 ;  /* 0x0000001815177223 */ /* 0x000fe2000001001a */
[----:B------:R-:W-:Y:S01]  /*0ee0*/  FMUL.FTZ R24, R10, R15 ;  /* 0x0000000f0a187220 */ /* 0x000fe20000410000 */
[----:B------:R-:W-:Y:S01]  /*0ef0*/  FMUL.FTZ R14, R14, UR23 ;  /* 0x000000170e0e7c20 */ /* 0x000fe20008410000 */
[----:B------:R-:W-:Y:S01]  /*0f00*/  SHF.L.U32 R20, R42, 0x10, RZ ;  /* 0x000000102a147819 */ /* 0x000fe200000006ff */
[----:B------:R-:W-:Y:S01]  /*0f10*/  FADD.FTZ R19, R19, -UR22 ;  /* 0x8000001613137e21 */ /* 0x000fe20008010000 */
[----:B------:R-:W-:Y:S01]  /*0f20*/  FADD.FTZ R13, R13, R24 ;  /* 0x000000180d0d7221 */ /* 0x000fe20000010000 */
[----:B------:R-:W-:Y:S01]  /*0f30*/  FFMA.FTZ R24, R14, R24, R23 ;  /* 0x000000180e187223 */ /* 0x000fe20000010017 */
[----:B------:R-:W-:Y:S01]  /*0f40*/  FADD.FTZ R23, RZ, R12 ;  /* 0x0000000cff177221 */ /* 0x000fe20000010000 */
[----:B------:R-:W-:Y:S01]  /*0f50*/  FMUL.FTZ R12, R11, R20 ;  /* 0x000000140b0c7220 */ /* 0x000fe20000410000 */
[----:B------:R-:W-:Y:S01]  /*0f60*/  FMUL.FTZ R19, R19, UR23 ;  /* 0x0000001713137c20 */ /* 0x000fe20008410000 */
[----:B------:R-:W-:Y:S01]  /*0f70*/  SHF.L.U32 R26, R37, 0x10, RZ ;  /* 0x00000010251a7819 */ /* 0x000fe200000006ff */
[----:B------:R-:W-:Y:S01]  /*0f80*/  FFMA.FTZ R21, R16, R21, R17 ;  /* 0x0000001510157223 */ /* 0x000fe20000010011 */
[----:B------:R-:W-:Y:S01]  /*0f90*/  SHF.L.U32 R17, R3, 0x10, RZ ;  /* 0x0000001003117819 */ /* 0x000fe200000006ff */
[----:B------:R-:W-:Y:S01]  /*0fa0*/  FFMA.FTZ R25, R19, R12, R24 ;  /* 0x0000000c13197223 */ /* 0x000fe20000010018 */
[----:B------:R-:W-:Y:S01]  /*0fb0*/  FADD.FTZ R13, R12, R13 ;  /* 0x0000000d0c0d7221 */ /* 0x000fe20000010000 */
[----:B------:R-:W-:Y:S01]  /*0fc0*/  SHF.L.U32 R24, R45, 0x10, RZ ;  /* 0x000000102d187819 */ /* 0x000fe200000006ff */
[----:B------:R-:W-:Y:S01]  /*0fd0*/  FADD.FTZ R12, R26, -UR22 ;  /* 0x800000161a0c7e21 */ /* 0x000fe20008010000 */
[----:B------:R-:W-:Y:S01]  /*0fe0*/  FADD.FTZ R23, R16, R23 ;  /* 0x0000001710177221 */ /* 0x000fe20000010000 */
[----:B------:R-:W-:Y:S01]  /*0ff0*/  SHF.L.U32 R16, R41, 0x10, RZ ;  /* 0x0000001029107819 */ /* 0x000fe200000006ff */
[----:B------:R-:W-:Y:S01]  /*1000*/  FMUL.FTZ R26, R10, R17 ;  /* 0x000000110a1a7220 */ /* 0x000fe20000410000 */
[----:B------:R-:W-:Y:S01]  /*1010*/  FMUL.FTZ R12, R12, UR23 ;  /* 0x000000170c0c7c20 */ /* 0x000fe20008410000 */
[----:B------:R-:W-:Y:S01]  /*1020*/  FADD.FTZ R24, R24, -UR22 ;  /* 0x8000001618187e21 */ /* 0x000fe20008010000 */
[----:B------:R-:W-:Y:S01]  /*1030*/  FFMA.FTZ R22, R15, R14, R22 ;  /* 0x0000000e0f167223 */ /* 0x000fe20000010016 */
[----:B------:R-:W-:Y:S01]  /*1040*/  FADD.FTZ R14, R13, R26 ;  /* 0x0000001a0d0e7221 */ /* 0x000fe20000010000 */
[----:B------:R-:W-:Y:S01]  /*1050*/  FFMA.FTZ R25, R12, R26, R25 ;  /* 0x0000001a0c197223 */ /* 0x000fe20000010019 */
[----:B------:R-:W-:Y:S01]  /*1060*/  FMUL.FTZ R13, R11, R16 ;  /* 0x000000100b0d7220 */ /* 0x000fe20000410000 */
[----:B------:R-:W-:Y:S01]  /*1070*/  FMUL.FTZ R24, R24, UR23 ;  /* 0x0000001718187c20 */ /* 0x000fe20008410000 */
[----:B------:R-:W-:Y:S01]  /*1080*/  FADD.FTZ R18, R18, R15 ;  /* 0x0000000f12127221 */ /* 0x000fe20000010000 */
[----:B------:R-:W-:Y:S01]  /*1090*/  FADD.FTZ R23, R23, R20 ;  /* 0x0000001417177221 */ /* 0x000fe20000010000 */
[----:B------:R-:W-:Y:S01]  /*10a0*/  FFMA.FTZ R21, R20, R19, R21 ;  /* 0x0000001314157223 */ /* 0x000fe20000010015 */
[----:B------:R-:W-:Y:S01]  /*10b0*/  FADD.FTZ R19, R13, R14 ;  /* 0x0000000e0d137221 */ /* 0x000fe20000010000 */
[----:B------:R-:W-:Y:S01]  /*10c0*/  FFMA.FTZ R20, R24, R13, R25 ;  /* 0x0000000d18147223 */ /* 0x000fe20000010019 */
[----:B------:R-:W-:Y:S01]  /*10d0*/  FADD.FTZ R14, R18, R17 ;  /* 0x00000011120e7221 */ /* 0x000fe20000010000 */
[----:B------:R-:W-:Y:S01]  /*10e0*/  FFMA.FTZ R12, R17, R12, R22 ;  /* 0x0000000c110c7223 */ /* 0x000fe20000010016 */
[----:B------:R-:W-:Y:S01]  /*10f0*/  FADD.FTZ R15, R23, R16 ;  /* 0x00000010170f7221 */ /* 0x000fe20000010000 */
[----:B------:R-:W-:Y:S01]  /*1100*/  FFMA.FTZ R13, R16, R24, R21 ;  /* 0x00000018100d7223 */ /* 0x000fe20000010015 */
[----:B------:R-:W-:Y:S06]  /*1110*/  BRA `(.L_x_38) ;  /* 0x0000000800407947 */ /* 0x000fec0003800000 */
.L_x_37:
        /* <DEDUP_REMOVED lines=8> */
[----:B------:R-:W-:Y:S01]  /*11a0*/  SHF.L.U32 R25, R38, 0x10, RZ ;  /* 0x0000001026197819 */ /* 0x000fe200000006ff */
[----:B------:R-:W-:Y:S01]  /*11b0*/  FADD.FTZ R12, R12, -UR22 ;  /* 0x800000160c0c7e21 */ /* 0x000fe20008010000 */
[----:B------:R-:W-:Y:S01]  /*11c0*/  FMUL.FTZ R15, R15, UR23 ;  /* 0x000000170f0f7c20 */ /* 0x000fe20008410000 */
[--C-:B-----5:R-:W-:Y:S01]  /*11d0*/  FFMA.FTZ R17, R10, R13, R8.reuse ;  /* 0x0000000d0a117223 */ /* 0x120fe20000010008 */
[----:B------:R-:W-:Y:S01]  /*11e0*/  SHF.L.U32 R29, R46, 0x10, RZ ;  /* 0x000000102e1d7819 */ /* 0x000fe200000006ff */
[----:B------:R-:W-:Y:S01]  /*11f0*/  FMUL.FTZ R12, R12, UR23 ;  /* 0x000000170c0c7c20 */ /* 0x000fe20008410000 */
[----:B------:R-:W-:Y:S01]  /*1200*/  FFMA.FTZ R16, R10, R15, R8 ;  /* 0x0000000f0a107223 */ /* 0x000fe20000010008 */
[----:B------:R-:W-:Y:S01]  /*1210*/  FMUL.FTZ R14, R17, -1.4426950216293334961 ;  /* 0xbfb8aa3b110e7820 */ /* 0x000fe20000410000 */
[----:B------:R-:W-:Y:S01]  /*1220*/  SHF.L.U32 R32, R34, 0x10, RZ ;  /* 0x0000001022207819 */ /* 0x000fe200000006ff */
[----:B------:R-:W-:Y:S01]  /*1230*/  FFMA.FTZ R18, R11, R12, R9 ;  /* 0x0000000c0b127223 */ /* 0x000fe20000010009 */
[----:B------:R-:W-:-:S03]  /*1240*/  FMUL.FTZ R23, R16, -1.4426950216293334961 ;  /* 0xbfb8aa3b10177820 */ /* 0x000fc60000410000 */
[----:B------:R-:W0:Y:S01]  /*1250*/  MUFU.EX2 R14, R14 ;  /* 0x0000000e000e7308 */ /* 0x000e220000000800 */
[----:B------:R-:W-:-:S07]  /*1260*/  FMUL.FTZ R22, R18, -1.4426950216293334961 ;  /* 0xbfb8aa3b12167820 */ /* 0x000fce0000410000 */
[----:B------:R-:W1:Y:S08]  /*1270*/  MUFU.EX2 R22, R22 ;  /* 0x0000001600167308 */ /* 0x000e700000000800 */
[----:B------:R-:W2:Y:S01]  /*1280*/  MUFU.EX2 R23, R23 ;  /* 0x0000001700177308 */ /* 0x000ea20000000800 */
[----:B0-----:R-:W-:Y:S01]  /*1290*/  FADD.FTZ R19, R14, 1 ;  /* 0x3f8000000e137421 */ /* 0x001fe20000010000 */
[----:B------:R-:W-:-:S05]  /*12a0*/  SHF.L.U32 R14, R47, 0x10, RZ ;  /* 0x000000102f0e7819 */ /* 0x000fca00000006ff */
[----:B------:R-:W-:Y:S01]  /*12b0*/  FADD.FTZ R14, R14, -UR22 ;  /* 0x800000160e0e7e21 */ /* 0x000fe20008010000 */
[----:B------:R-:W0:Y:S01]  /*12c0*/  MUFU.RCP R19, R19 ;  /* 0x0000001300137308 */ /* 0x000e220000001000 */
[----:B-1----:R-:W-:Y:S02]  /*12d0*/  FADD.FTZ R21, R22, 1 ;  /* 0x3f80000016157421 */ /* 0x002fe40000010000 */
[----:B------:R-:W-:-:S05]  /*12e0*/  FMUL.FTZ R14, R14, UR23 ;  /* 0x000000170e0e7c20 */ /* 0x000fca0008410000 */
[----:B------:R-:W1:Y:S01]  /*12f0*/  MUFU.RCP R21, R21 ;  /* 0x0000001500157308 */ /* 0x000e620000001000 */
[----:B--2---:R-:W-:-:S07]  /*1300*/  FADD.FTZ R20, R23, 1 ;  /* 0x3f80000017147421 */ /* 0x004fce0000010000 */
[----:B------:R-:W2:Y:S01]  /*1310*/  MUFU.RCP R20, R20 ;  /* 0x0000001400147308 */ /* 0x000ea20000001000 */
[----:B0-----:R-:W-:Y:S01]  /*1320*/  FADD.FTZ R24, -R19, 1 ;  /* 0x3f80000013187421 */ /* 0x001fe20000010100 */
[----:B------:R-:W-:-:S03]  /*1330*/  FMUL.FTZ R22, R26, R19 ;  /* 0x000000131a167220 */ /* 0x000fc60000410000 */
[----:B------:R-:W-:Y:S01]  /*1340*/  FFMA.FTZ R23, R17, R24, 1 ;  /* 0x3f80000011177423 */ /* 0x000fe20000010018 */
[--C-:B------:R-:W-:Y:S01]  /*1350*/  FFMA.FTZ R24, R11, R14, R9.reuse ;  /* 0x0000000e0b187223 */ /* 0x100fe20000010009 */
[----:B------:R-:W-:Y:S01]  /*1360*/  FADD.FTZ R17, R25, -UR22 ;  /* 0x8000001619117e21 */ /* 0x000fe20008010000 */
[----:B-1----:R-:W-:Y:S01]  /*1370*/  FMUL.FTZ R19, R28, R21 ;  /* 0x000000151c137220 */ /* 0x002fe20000410000 */
[----:B------:R-:W-:Y:S01]  /*1380*/  FADD.FTZ R21, -R21, 1 ;  /* 0x3f80000015157421 */ /* 0x000fe20000010100 */
[----:B------:R-:W-:Y:S01]  /*1390*/  FMUL.FTZ R28, R24, -1.4426950216293334961 ;  /* 0xbfb8aa3b181c7820 */ /* 0x000fe20000410000 */
[----:B------:R-:W-:Y:S02]  /*13a0*/  FMUL.FTZ R17, R17, UR23 ;  /* 0x0000001711117c20 */ /* 0x000fe40008410000 */
[----:B------:R-:W-:Y:S01]  /*13b0*/  FFMA.FTZ R26, R18, R21, 1 ;  /* 0x3f800000121a7423 */ /* 0x000fe20000010015 */
[----:B------:R-:W-:Y:S01]  /*13c0*/  FADD.FTZ R18, R29, -UR22 ;  /* 0x800000161d127e21 */ /* 0x000fe20008010000 */
[----:B------:R-:W0:Y:S01]  /*13d0*/  MUFU.EX2 R21, R28 ;  /* 0x0000001c00157308 */ /* 0x000e220000000800 */
[----:B--2---:R-:W-:Y:S01]  /*13e0*/  FADD.FTZ R27, -R20, 1 ;  /* 0x3f800000141b7421 */ /* 0x004fe20000010100 */
[----:B------:R-:W-:Y:S01]  /*13f0*/  FFMA.FTZ R25, R10, R17, R8 ;  /* 0x000000110a197223 */ /* 0x000fe20000010008 */
[----:B------:R-:W-:Y:S01]  /*1400*/  FMUL.FTZ R18, R18, UR23 ;  /* 0x0000001712127c20 */ /* 0x000fe20008410000 */
[----:B------:R-:W-:Y:S01]  /*1410*/  FMUL.FTZ R19, R19, R26 ;  /* 0x0000001a13137220 */ /* 0x000fe20000410000 */
[----:B------:R-:W-:Y:S01]  /*1420*/  FFMA.FTZ R27, R16, R27, 1 ;  /* 0x3f800000101b7423 */ /* 0x000fe2000001001b */
[----:B------:R-:W-:Y:S01]  /*1430*/  FMUL.FTZ R16, R22, R23 ;  /* 0x0000001716107220 */ /* 0x000fe20000410000 */
[----:B------:R-:W-:Y:S01]  /*1440*/  FMUL.FTZ R22, R25, -1.4426950216293334961 ;  /* 0xbfb8aa3b19167820 */ /* 0x000fe20000410000 */
[----:B------:R-:W-:Y:S01]  /*1450*/  SHF.L.U32 R23, R35, 0x10, RZ ;  /* 0x0000001023177819 */ /* 0x000fe200000006ff */
[----:B------:R-:W-:-:S04]  /*1460*/  FFMA.FTZ R26, R11, R18, R9 ;  /* 0x000000120b1a7223 */ /* 0x000fc80000010009 */
[----:B------:R-:W1:Y:S01]  /*1470*/  MUFU.EX2 R22, R22 ;  /* 0x0000001600167308 */ /* 0x000e620000000800 */
[----:B------:R-:W-:Y:S01]  /*1480*/  FMUL.FTZ R20, R23, R20 ;  /* 0x0000001417147220 */ /* 0x000fe20000410000 */
[----:B------:R-:W-:Y:S01]  /*1490*/  FMUL.FTZ R23, R26, -1.4426950216293334961 ;  /* 0xbfb8aa3b1a177820 */ /* 0x000fe20000410000 */
[----:B0-----:R-:W-:Y:S01]  /*14a0*/  FADD.FTZ R30, R21, 1 ;  /* 0x3f800000151e7421 */ /* 0x001fe20000010000 */
[----:B------:R-:W-:Y:S01]  /*14b0*/  SHF.L.U32 R21, R37, 0x10, RZ ;  /* 0x0000001025157819 */ /* 0x000fe200000006ff */
[----:B------:R-:W-:-:S03]  /*14c0*/  FMUL.FTZ R20, R20, R27 ;  /* 0x0000001b14147220 */ /* 0x000fc60000410000 */
[----:B------:R-:W0:Y:S01]  /*14d0*/  MUFU.EX2 R23, R23 ;  /* 0x0000001700177308 */ /* 0x000e220000000800 */
[----:B------:R-:W-:-:S04]  /*14e0*/  FADD.FTZ R21, R21, -UR22 ;  /* 0x8000001615157e21 */ /* 0x000fc80008010000 */
[----:B------:R-:W-:-:S03]  /*14f0*/  FMUL.FTZ R21, R21, UR23 ;  /* 0x0000001715157c20 */ /* 0x000fc60008410000 */
[----:B------:R-:W2:Y:S01]  /*1500*/  MUFU.RCP R30, R30 ;  /* 0x0000001e001e7308 */ /* 0x000ea20000001000 */
[----:B-1----:R-:W-:Y:S01]  /*1510*/  FADD.FTZ R27, R22, 1 ;  /* 0x3f800000161b7421 */ /* 0x002fe20000010000 */
[----:B------:R-:W-:-:S04]  /*1520*/  FFMA.FTZ R22, R10, R21, R8 ;  /* 0x000000150a167223 */ /* 0x000fc80000010008 */
[----:B------:R-:W-:Y:S02]  /*1530*/  FMUL.FTZ R28, R22, -1.4426950216293334961 ;  /* 0xbfb8aa3b161c7820 */ /* 0x000fe40000410000 */
[----:B------:R-:W1:Y:S01]  /*1540*/  MUFU.RCP R27, R27 ;  /* 0x0000001b001b7308 */ /* 0x000e620000001000 */
[----:B0-----:R-:W-:-:S07]  /*1550*/  FADD.FTZ R29, R23, 1 ;  /* 0x3f800000171d7421 */ /* 0x001fce0000010000 */
[----:B------:R-:W0:Y:S01]  /*1560*/  MUFU.EX2 R28, R28 ;  /* 0x0000001c001c7308 */ /* 0x000e220000000800 */
[----:B--2---:R-:W-:-:S04]  /*1570*/  FADD.FTZ R23, -R30, 1 ;  /* 0x3f8000001e177421 */ /* 0x004fc80000010100 */
[----:B------:R-:W-:Y:S01]  /*1580*/  FFMA.FTZ R24, R24, R23, 1 ;  /* 0x3f80000018187423 */ /* 0x000fe20000010017 */
[----:B------:R-:W-:Y:S02]  /*1590*/  SHF.L.U32 R23, R43, 0x10, RZ ;  /* 0x000000102b177819 */ /* 0x000fe400000006ff */
[----:B------:R-:W2:Y:S03]  /*15a0*/  MUFU.RCP R29, R29 ;  /* 0x0000001d001d7308 */ /* 0x000ea60000001000 */
[----:B------:R-:W-:Y:S01]  /*15b0*/  FMUL.FTZ R23, R23, R30 ;  /* 0x0000001e17177220 */ /* 0x000fe20000410000 */
[----:B-1----:R-:W-:-:S03]  /*15c0*/  FADD.FTZ R30, -R27, 1 ;  /* 0x3f8000001b1e7421 */ /* 0x002fc60000010100 */
[----:B------:R-:W-:Y:S01]  /*15d0*/  FMUL.FTZ R24, R23, R24 ;  /* 0x0000001817187220 */ /* 0x000fe20000410000 */
[----:B------:R-:W-:Y:S01]  /*15e0*/  FFMA.FTZ R25, R25, R30, 1 ;  /* 0x3f80000019197423 */ /* 0x000fe2000001001e */
[----:B0-----:R-:W-:Y:S01]  /*15f0*/  FADD.FTZ R30, R28, 1 ;  /* 0x3f8000001c1e7421 */ /* 0x001fe20000010000 */
[----:B------:R-:W-:Y:S01]  /*1600*/  FMUL.FTZ R28, R32, R27 ;  /* 0x0000001b201c7220 */ /* 0x000fe20000410000 */
[----:B------:R-:W-:-:S03]  /*1610*/  SHF.L.U32 R32, R42, 0x10, RZ ;  /* 0x000000102a207819 */ /* 0x000fc600000006ff */
[----:B------:R-:W-:Y:S01]  /*1620*/  FMUL.FTZ R25, R28, R25 ;  /* 0x000000191c197220 */ /* 0x000fe20000410000 */
[----:B------:R-:W0:Y:S01]  /*1630*/  MUFU.RCP R30, R30 ;  /* 0x0000001e001e7308 */ /* 0x000e220000001000 */
[----:B--2---:R-:W-:Y:S01]  /*1640*/  FADD.FTZ R27, -R29, 1 ;  /* 0x3f8000001d1b7421 */ /* 0x004fe20000010100 */
[----:B------:R-:W-:-:S03]  /*1650*/  FMUL.FTZ R29, R32, R29 ;  /* 0x0000001d201d7220 */ /* 0x000fc60000410000 */
[----:B------:R-:W-:Y:S01]  /*1660*/  FFMA.FTZ R26, R26, R27, 1 ;  /* 0x3f8000001a1a7423 */ /* 0x000fe2000001001b */
[----:B------:R-:W-:-:S03]  /*1670*/  SHF.L.U32 R27, R3, 0x10, RZ ;  /* 0x00000010031b7819 */ /* 0x000fc600000006ff */
[----:B------:R-:W-:Y:S01]  /*1680*/  FMUL.FTZ R26, R29, R26 ;  /* 0x0000001a1d1a7220 */ /* 0x000fe20000410000 */
[----:B0-----:R-:W-:Y:S01]  /*1690*/  FADD.FTZ R31, -R30, 1 ;  /* 0x3f8000001e1f7421 */ /* 0x001fe20000010100 */
[----:B------:R-:W-:-:S03]  /*16a0*/  FMUL.FTZ R27, R27, R30 ;  /* 0x0000001e1b1b7220 */ /* 0x000fc60000410000 */
[----:B------:R-:W-:Y:S01]  /*16b0*/  FFMA.FTZ R22, R22, R31, 1 ;  /* 0x3f80000016167423 */ /* 0x000fe2000001001f */
[----:B------:R-:W-:-:S03]  /*16c0*/  FFMA.FTZ R31, R13, R16, RZ ;  /* 0x000000100d1f7223 */ /* 0x000fc600000100ff */
[----:B------:R-:W-:Y:S01]  /*16d0*/  FMUL.FTZ R23, R27, R22 ;  /* 0x000000161b177220 */ /* 0x000fe20000410000 */
[----:B------:R-:W-:Y:S01]  /*16e0*/  SHF.L.U32 R27, R45, 0x10, RZ ;  /* 0x000000102d1b7819 */ /* 0x000fe200000006ff */
[----:B------:R-:W-:-:S04]  /*16f0*/  FMUL.FTZ R22, R10, R16 ;  /* 0x000000100a167220 */ /* 0x000fc80000410000 */
[----:B------:R-:W-:Y:S01]  /*1700*/  FADD.FTZ R30, R27, -UR22 ;  /* 0x800000161b1e7e21 */ /* 0x000fe20008010000 */
[----:B------:R-:W-:Y:S01]  /*1710*/  FFMA.FTZ R29, R13, R22, RZ ;  /* 0x000000160d1d7223 */ /* 0x000fe200000100ff */
[----:B------:R-:W-:Y:S01]  /*1720*/  FADD.FTZ R28, RZ, R22 ;  /* 0x00000016ff1c7221 */ /* 0x000fe20000010000 */
[----:B------:R-:W-:Y:S01]  /*1730*/  FMUL.FTZ R27, R11, R19 ;  /* 0x000000130b1b7220 */ /* 0x000fe20000410000 */
[----:B------:R-:W-:Y:S01]  /*1740*/  FMUL.FTZ R22, R30, UR23 ;  /* 0x000000171e167c20 */ /* 0x000fe20008410000 */
[----:B------:R-:W-:Y:S01]  /*1750*/  FADD.FTZ R13, RZ, R16 ;  /* 0x00000010ff0d7221 */ /* 0x000fe20000010000 */
[----:B------:R-:W-:Y:S01]  /*1760*/  FFMA.FTZ R16, R15, R20, R31 ;  /* 0x000000140f107223 */ /* 0x000fe2000001001f */
[----:B------:R-:W-:Y:S01]  /*1770*/  FFMA.FTZ R32, R12, R27, R29 ;  /* 0x0000001b0c207223 */ /* 0x000fe2000001001d */
[----:B------:R-:W-:Y:S01]  /*1780*/  FFMA.FTZ R29, R11, R22, R9 ;  /* 0x000000160b1d7223 */ /* 0x000fe20000010009 */
[----:B------:R-:W-:Y:S01]  /*1790*/  FADD.FTZ R27, R27, R28 ;  /* 0x0000001c1b1b7221 */ /* 0x000fe20000010000 */
[----:B------:R-:W-:Y:S01]  /*17a0*/  FMUL.FTZ R31, R10, R20 ;  /* 0x000000140a1f7220 */ /* 0x000fe20000410000 */
[----:B------:R-:W-:Y:S01]  /*17b0*/  FADD.FTZ R30, R13, R20 ;  /* 0x000000140d1e7221 */ /* 0x000fe20000010000 */
[----:B------:R-:W-:Y:S01]  /*17c0*/  FMUL.FTZ R33, R29, -1.4426950216293334961 ;  /* 0xbfb8aa3b1d217820 */ /* 0x000fe20000410000 */
[----:B------:R-:W-:Y:S01]  /*17d0*/  FFMA.FTZ R16, R17, R25, R16 ;  /* 0x0000001911107223 */ /* 0x000fe20000010010 */
[----:B------:R-:W-:Y:S01]  /*17e0*/  FFMA.FTZ R13, R15, R31, R32 ;  /* 0x0000001f0f0d7223 */ /* 0x000fe20000010020 */
[----:B------:R-:W-:Y:S01]  /*17f0*/  FADD.FTZ R31, R27, R31 ;  /* 0x0000001f1b1f7221 */ /* 0x000fe20000010000 */
[----:B------:R-:W-:Y:S01]  /*1800*/  FFMA.FTZ R27, R12, R19, RZ ;  /* 0x000000130c1b7223 */ /* 0x000fe200000100ff */
[-C--:B------:R-:W-:Y:S01]  /*1810*/  FMUL.FTZ R12, R11, R24.reuse ;  /* 0x000000180b0c7220 */ /* 0x080fe20000410000 */
[----:B------:R-:W0:Y:S01]  /*1820*/  MUFU.EX2 R33, R33 ;  /* 0x0000002100217308 */ /* 0x000e220000000800 */
[----:B------:R-:W-:Y:S01]  /*1830*/  SHF.L.U32 R15, R41, 0x10, RZ ;  /* 0x00000010290f7819 */ /* 0x000fe200000006ff */
[C---:B------:R-:W-:Y:S01]  /*1840*/  FFMA.FTZ R27, R14.reuse, R24, R27 ;  /* 0x000000180e1b7223 */ /* 0x040fe2000001001b */
[----:B------:R-:W-:Y:S01]  /*1850*/  FFMA.FTZ R14, R14, R12, R13 ;  /* 0x0000000c0e0e7223 */ /* 0x000fe2000001000d */
[----:B------:R-:W-:Y:S01]  /*1860*/  FADD.FTZ R31, R12, R31 ;  /* 0x0000001f0c1f7221 */ /* 0x000fe20000010000 */
[----:B------:R-:W-:Y:S01]  /*1870*/  FMUL.FTZ R12, R10, R25 ;  /* 0x000000190a0c7220 */ /* 0x000fe20000410000 */
[----:B------:R-:W-:Y:S01]  /*1880*/  FADD.FTZ R13, RZ, R19 ;  /* 0x00000013ff0d7221 */ /* 0x000fe20000010000 */
[-C--:B------:R-:W-:Y:S01]  /*1890*/  FMUL.FTZ R19, R11, R26.reuse ;  /* 0x0000001a0b137220 */ /* 0x080fe20000410000 */
[----:B------:R-:W-:Y:S01]  /*18a0*/  FADD.FTZ R30, R30, R25 ;  /* 0x000000191e1e7221 */ /* 0x000fe20000010000 */
[----:B------:R-:W-:Y:S01]  /*18b0*/  FFMA.FTZ R27, R18, R26, R27 ;  /* 0x0000001a121b7223 */ /* 0x000fe2000001001b */
[----:B------:R-:W-:-:S04]  /*18c0*/  FADD.FTZ R13, R13, R24 ;  /* 0x000000180d0d7221 */ /* 0x000fc80000010000 */
[----:B------:R-:W-:Y:S01]  /*18d0*/  FADD.FTZ R26, R13, R26 ;  /* 0x0000001a0d1a7221 */ /* 0x000fe20000010000 */
[----:B0-----:R-:W-:-:S06]  /*18e0*/  FADD.FTZ R28, R33, 1 ;  /* 0x3f800000211c7421 */ /* 0x001fcc0000010000 */
[----:B------:R-:W0:Y:S02]  /*18f0*/  MUFU.RCP R28, R28 ;  /* 0x0000001c001c7308 */ /* 0x000e240000001000 */
[----:B0-----:R-:W-:Y:S01]  /*1900*/  FADD.FTZ R20, -R28, 1 ;  /* 0x3f8000001c147421 */ /* 0x001fe20000010100 */
[----:B------:R-:W-:-:S03]  /*1910*/  FMUL.FTZ R15, R15, R28 ;  /* 0x0000001c0f0f7220 */ /* 0x000fc60000410000 */
[----:B------:R-:W-:Y:S01]  /*1920*/  FFMA.FTZ R20, R29, R20, 1 ;  /* 0x3f8000001d147423 */ /* 0x000fe20000010014 */
[----:B------:R-:W-:Y:S01]  /*1930*/  FFMA.FTZ R29, R17, R12, R14 ;  /* 0x0000000c111d7223 */ /* 0x000fe2000001000e */
[----:B------:R-:W-:Y:S01]  /*1940*/  FADD.FTZ R14, R31, R12 ;  /* 0x0000000c1f0e7221 */ /* 0x000fe20000010000 */
[----:B------:R-:W-:Y:S01]  /*1950*/  FMUL.FTZ R17, R10, R23 ;  /* 0x000000170a117220 */ /* 0x000fe20000410000 */
[----:B------:R-:W-:Y:S01]  /*1960*/  FMUL.FTZ R15, R15, R20 ;  /* 0x000000140f0f7220 */ /* 0x000fe20000410000 */
[----:B------:R-:W-:Y:S01]  /*1970*/  FFMA.FTZ R12, R18, R19, R29 ;  /* 0x00000013120c7223 */ /* 0x000fe2000001001d */
[----:B------:R-:W-:Y:S02]  /*1980*/  FADD.FTZ R14, R19, R14 ;  /* 0x0000000e130e7221 */ /* 0x000fe40000010000 */
[----:B------:R-:W-:Y:S01]  /*1990*/  FMUL.FTZ R19, R11, R15 ;  /* 0x0000000f0b137220 */ /* 0x000fe20000410000 */
[C---:B------:R-:W-:Y:S01]  /*19a0*/  FFMA.FTZ R25, R21.reuse, R17, R12 ;  /* 0x0000001115197223 */ /* 0x040fe2000001000c */
[----:B------:R-:W-:Y:S01]  /*19b0*/  FADD.FTZ R14, R14, R17 ;  /* 0x000000110e0e7221 */ /* 0x000fe20000010000 */
[C---:B------:R-:W-:Y:S01]  /*19c0*/  FFMA.FTZ R13, R22.reuse, R15, R27 ;  /* 0x0000000f160d7223 */ /* 0x040fe2000001001b */
[----:B------:R-:W-:Y:S01]  /*19d0*/  FFMA.FTZ R12, R21, R23, R16 ;  /* 0x00000017150c7223 */ /* 0x000fe20000010010 */
[----:B------:R-:W-:Y:S01]  /*19e0*/  FFMA.FTZ R20, R22, R19, R25 ;  /* 0x0000001316147223 */ /* 0x000fe20000010019 */
[----:B------:R-:W-:Y:S01]  /*19f0*/  FADD.FTZ R19, R19, R14 ;  /* 0x0000000e13137221 */ /* 0x000fe20000010000 */
[----:B------:R-:W-:Y:S01]  /*1a00*/  FADD.FTZ R14, R30, R23 ;  /* 0x000000171e0e7221 */ /* 0x000fe20000010000 */
[----:B------:R-:W-:-:S07]  /*1a10*/  FADD.FTZ R15, R26, R15 ;  /* 0x0000000f1a0f7221 */ /* 0x000fce0000010000 */
.L_x_38:
        /* <DEDUP_REMOVED lines=32> */
[----:B------:R-:W-:Y:S01]  /*1c20*/  SHF.R.U32.HI R22, RZ, 0x2, R53 ;  /* 0x00000002ff167819 */ /* 0x000fe20000011635 */
[----:B--2---:R-:W-:-:S03]  /*1c30*/  FADD.FTZ R33, R16, R17 ;  /* 0x0000001110217221 */ /* 0x004fc60000010000 */
[----:B------:R-:W-:-:S07]  /*1c40*/  LOP3.LUT R22, R22, 0xf8, RZ, 0xc0, !PT ;  /* 0x000000f816167812 */ /* 0x000fce00078ec0ff */
[----:B------:R3:W-:Y:S02]  /*1c50*/  @!P1 STS.64 [R22+UR9+0x8], R32 ;  /* 0x0000082016009988 */ /* 0x0007e40008000a09 */
.L_x_40:
[----:B------:R-:W-:Y:S05]  /*1c60*/  BSYNC.RECONVERGENT B0 ;  /* 0x0000000000007941 */ /* 0x000fea0003800200 */
.L_x_39:
[----:B------:R-:W-:Y:S06]  /*1c70*/  BAR.SYNC.DEFER_BLOCKING 0x0 ;  /* 0x0000000000007b1d */ /* 0x000fec0000010000 */
[----:B------:R-:W-:Y:S04]  /*1c80*/  BSSY.RECONVERGENT B0, `(.L_x_41) ;  /* 0x0000014000007945 */ /* 0x000fe80003800200 */
[----:B------:R-:W-:Y:S05]  /*1c90*/  @P2 BRA `(.L_x_42) ;  /* 0x0000000000482947 */ /* 0x000fea0003800000 */
[----:B------:R-:W4:Y:S01]  /*1ca0*/  S2UR UR7, SR_CgaCtaId ;  /* 0x00000000000779c3 */ /* 0x000f220000008800 */
[----:B------:R-:W-:Y:S02]  /*1cb0*/  UMOV UR6, 0x400 ;  /* 0x0000040000067882 */ /* 0x000fe40000000000 */
[----:B----4-:R-:W-:-:S09]  /*1cc0*/  ULEA UR6, UR7, UR6, 0x18 ;  /* 0x0000000607067291 */ /* 0x010fd2000f8ec0ff */
[----:B-12---:R-:W1:Y:S04]  /*1cd0*/  LDS.128 R16, [UR6+0x10] ;  /* 0x00001006ff107984 */ /* 0x006e680008000c00 */
[----:B---3--:R-:W2:Y:S04]  /*1ce0*/  LDS.128 R20, [UR6+0x20] ;  /* 0x00002006ff147984 */ /* 0x008ea80008000c00 */
[----:B------:R-:W3:Y:S01]  /*1cf0*/  LDS.128 R24, [UR6+0x30] ;  /* 0x00003006ff187984 */ /* 0x000ee20008000c00 */
[----:B-1----:R-:W-:Y:S01]  /*1d00*/  FADD.FTZ R29, R32, R16 ;  /* 0x00000010201d7221 */ /* 0x002fe20000010000 */
[----:B------:R-:W-:-:S03]  /*1d10*/  FADD.FTZ R16, R33, R17 ;  /* 0x0000001121107221 */ /* 0x000fc60000010000 */
[----:B------:R-:W-:Y:S01]  /*1d20*/  FADD.FTZ R29, R29, R18 ;  /* 0x000000121d1d7221 */ /* 0x000fe20000010000 */
[----:B------:R-:W-:-:S03]  /*1d30*/  FADD.FTZ R16, R16, R19 ;  /* 0x0000001310107221 */ /* 0x000fc60000010000 */
[----:B--2---:R-:W-:Y:S01]  /*1d40*/  FADD.FTZ R29, R29, R20 ;  /* 0x000000141d1d7221 */ /* 0x004fe20000010000 */
[----:B------:R-:W-:-:S03]  /*1d50*/  FADD.FTZ R16, R16, R21 ;  /* 0x0000001510107221 */ /* 0x000fc60000010000 */
[----:B------:R-:W-:Y:S01]  /*1d60*/  FADD.FTZ R29, R29, R22 ;  /* 0x000000161d1d7221 */ /* 0x000fe20000010000 */
[----:B------:R-:W-:-:S03]  /*1d70*/  FADD.FTZ R16, R16, R23 ;  /* 0x0000001710107221 */ /* 0x000fc60000010000 */
[----:B---3--:R-:W-:Y:S01]  /*1d80*/  FADD.FTZ R29, R29, R24 ;  /* 0x000000181d1d7221 */ /* 0x008fe20000010000 */
[----:B------:R-:W-:-:S03]  /*1d90*/  FADD.FTZ R16, R16, R25 ;  /* 0x0000001910107221 */ /* 0x000fc60000010000 */
[----:B0-----:R-:W-:Y:S01]  /*1da0*/  FADD.FTZ R32, R29, R26 ;  /* 0x0000001a1d207221 */ /* 0x001fe20000010000 */
[----:B------:R-:W-:-:S07]  /*1db0*/  FADD.FTZ R33, R16, R27 ;  /* 0x0000001b10217221 */ /* 0x000fce0000010000 */
.L_x_42:
[----:B------:R-:W-:Y:S05]  /*1dc0*/  BSYNC.RECONVERGENT B0 ;  /* 0x0000000000007941 */ /* 0x000fea0003800200 */
.L_x_41:
[----:B------:R-:W-:Y:S06]  /*1dd0*/  BAR.SYNC.DEFER_BLOCKING 0x0 ;  /* 0x0000000000007b1d */ /* 0x000fec0000010000 */
[----:B------:R-:W-:Y:S04]  /*1de0*/  BSSY.RECONVERGENT B0, `(.L_x_43) ;  /* 0x000009d000007945 */ /* 0x000fe80003800200 */
[----:B------:R-:W-:Y:S05]  /*1df0*/  @P5 BRA `(.L_x_44) ;  /* 0x00000008006c5947 */ /* 0x000fea0003800000 */
[----:B-12---:R-:W1:Y:S04]  /*1e00*/  LDS.128 R16, [R2+0x70] ;  /* 0x0000700002107984 */ /* 0x006e680000000c00 */
[----:B---3--:R-:W2:Y:S04]  /*1e10*/  LDS.128 R20, [R2+0xe0] ;  /* 0x0000e00002147984 */ /* 0x008ea80000000c00 */
[----:B------:R-:W3:Y:S04]  /*1e20*/  LDS.128 R24, [R2+0x150] ;  /* 0x0001500002187984 */ /* 0x000ee80000000c00 */
[----:B------:R-:W4:Y:S01]  /*1e30*/  LDS.128 R28, [R2+0x1c0] ;  /* 0x0001c000021c7984 */ /* 0x000f220000000c00 */
        /* <DEDUP_REMOVED lines=8> */
[----:B---3--:R-:W-:Y:S01]  /*1ec0*/  FADD.FTZ R17, R15, R24 ;  /* 0x000000180f117221 */ /* 0x008fe20000010000 */
[----:B------:R-:W-:Y:S01]  /*1ed0*/  FADD.FTZ R18, R12, R25 ;  /* 0x000000190c127221 */ /* 0x000fe20000010000 */
[----:B------:R-:W-:Y:S01]  /*1ee0*/  FADD.FTZ R21, R13, R26 ;  /* 0x0000001a0d157221 */ /* 0x000fe20000010000 */
[----:B------:R-:W-:Y:S01]  /*1ef0*/  FADD.FTZ R24, R16, R27 ;  /* 0x0000001b10187221 */ /* 0x000fe20000010000 */
[----:B------:R-:W1:Y:S01]  /*1f00*/  LDS.128 R12, [R2+0x230] ;  /* 0x00023000020c7984 */ /* 0x000e620000000c00 */
[----:B----4-:R-:W-:Y:S01]  /*1f10*/  FADD.FTZ R25, R17, R28 ;  /* 0x0000001c11197221 */ /* 0x010fe20000010000 */
[----:B------:R-:W-:Y:S01]  /*1f20*/  FADD.FTZ R26, R18, R29 ;  /* 0x0000001d121a7221 */ /* 0x000fe20000010000 */
[----:B------:R-:W-:Y:S01]  /*1f30*/  FADD.FTZ R27, R21, R30 ;  /* 0x0000001e151b7221 */ /* 0x000fe20000010000 */
[----:B------:R-:W2:Y:S01]  /*1f40*/  LDS.128 R16, [R2+0x2a0] ;  /* 0x0002a00002107984 */ /* 0x000ea20000000c00 */
[----:B------:R-:W-:-:S03]  /*1f50*/  FADD.FTZ R24, R24, R31 ;  /* 0x0000001f18187221 */ /* 0x000fc60000010000 */
[----:B------:R-:W3:Y:S01]  /*1f60*/  LDS.128 R20, [R2+0x310] ;  /* 0x0003100002147984 */ /* 0x000ee20000000c00 */
        /* <DEDUP_REMOVED lines=9> */
[----:B---3--:R-:W-:Y:S01]  /*2000*/  FADD.FTZ R29, R29, R20 ;  /* 0x000000141d1d7221 */ /* 0x008fe20000010000 */
[----:B------:R-:W2:Y:S01]  /*2010*/  LDS.128 R16, [R2+0x3f0] ;  /* 0x0003f00002107984 */ /* 0x000ea20000000c00 */
[----:B------:R-:W-:Y:S01]  /*2020*/  FADD.FTZ R20, R26, R21 ;  /* 0x000000151a147221 */ /* 0x000fe20000010000 */
[----:B------:R-:W-:Y:S01]  /*2030*/  FADD.FTZ R21, R25, R22 ;  /* 0x0000001619157221 */ /* 0x000fe20000010000 */
[----:B------:R-:W-:Y:S01]  /*2040*/  FADD.FTZ R28, R28, R23 ;  /* 0x000000171c1c7221 */ /* 0x000fe20000010000 */
[----:B------:R-:W3:Y:S01]  /*2050*/  LDS.128 R24, [R2+0x460] ;  /* 0x0004600002187984 */ /* 0x000ee20000000c00 */
[----:B-1----:R-:W-:Y:S01]  /*2060*/  FADD.FTZ R29, R29, R12 ;  /* 0x0000000c1d1d7221 */ /* 0x002fe20000010000 */
[----:B------:R-:W-:Y:S01]  /*2070*/  FADD.FTZ R20, R20, R13 ;  /* 0x0000000d14147221 */ /* 0x000fe20000010000 */
[----:B------:R-:W-:Y:S01]  /*2080*/  FADD.FTZ R21, R21, R14 ;  /* 0x0000000e15157221 */ /* 0x000fe20000010000 */
[----:B------:R-:W-:-:S02]  /*2090*/  FADD.FTZ R28, R28, R15 ;  /* 0x0000000f1c1c7221 */ /* 0x000fc40000010000 */
[----:B------:R-:W1:Y:S01]  /*20a0*/  LDS.128 R12, [R2+0x4d0] ;  /* 0x0004d000020c7984 */ /* 0x000e620000000c00 */
[----:B--2---:R-:W-:Y:S01]  /*20b0*/  FADD.FTZ R29, R29, R16 ;  /* 0x000000101d1d7221 */ /* 0x004fe20000010000 */
        /* <DEDUP_REMOVED lines=110> */
[----:B------:R-:W-:-:S07]  /*27a0*/  FADD.FTZ R15, R28, R23 ;  /* 0x000000171c0f7221 */ /* 0x000fce0000010000 */
.L_x_44:
[----:B------:R-:W-:Y:S05]  /*27b0*/  BSYNC.RECONVERGENT B0 ;  /* 0x0000000000007941 */ /* 0x000fea0003800200 */
.L_x_43:
[----:B------:R-:W-:Y:S04]  /*27c0*/  BSSY.RECONVERGENT B0, `(.L_x_45) ;  /* 0x000001d000007945 */ /* 0x000fe80003800200 */
[----:B------:R-:W-:Y:S05]  /*27d0*/  @P5 BRA `(.L_x_46) ;  /* 0x00000000006c5947 */ /* 0x000fea0003800000 */
[----:B---3--:R-:W2:Y:S01]  /*27e0*/  LDC.64 R22, c[0x0][0x3f8] ;  /* 0x0000fe00ff167b82 */ /* 0x008ea20000000a00 */
[----:B------:R-:W-:-:S07]  /*27f0*/  IMAD R49, R49, 0x7, R53 ;  /* 0x0000000731317824 */ /* 0x000fce00078e0235 */
[----:B------:R-:W3:Y:S01]  /*2800*/  LDC.64 R20, c[0x0][0x3d8] ;  /* 0x0000f600ff147b82 */ /* 0x000ee20000000a00 */
[----:B--2---:R-:W-:Y:S01]  /*2810*/  IMAD.WIDE.U32 R16, R22, 0x3, RZ ;  /* 0x0000000316107825 */ /* 0x004fe200078e00ff */
[C---:B------:R-:W-:Y:S02]  /*2820*/  LEA R25, R23.reuse, R23, 0x1 ;  /* 0x0000001717197211 */ /* 0x040fe400078e08ff */
[----:B------:R-:W-:Y:S02]  /*2830*/  LEA.HI R19, P1, R23, R22, RZ, 0x1 ;  /* 0x0000001617137211 */ /* 0x000fe400078308ff */
[----:B------:R-:W-:Y:S02]  /*2840*/  IADD3 R17, PT, PT, R17, R25, RZ ;  /* 0x0000001911117210 */ /* 0x000fe40007ffe0ff */
[----:B-1----:R-:W-:Y:S01]  /*2850*/  IADD3.X R18, PT, PT, RZ, R23, RZ, P1, !PT ;  /* 0x00000017ff127210 */ /* 0x002fe20000ffe4ff */
[----:B---3--:R-:W-:Y:S01]  /*2860*/  IMAD.WIDE R20, R49, 0x4, R20 ;  /* 0x0000000431147825 */ /* 0x008fe200078e0214 */
[----:B------:R-:W-:-:S02]  /*2870*/  LEA.HI R24, P1, R17, R16, RZ, 0x1 ;  /* 0x0000001011187211 */ /* 0x000fc400078308ff */
[----:B------:R-:W-:Y:S02]  /*2880*/  SHF.L.U32 R29, R19, 0x1, RZ ;  /* 0x00000001131d7819 */ /* 0x000fe400000006ff */
[----:B------:R-:W-:Y:S01]  /*2890*/  SHF.L.U32 R25, R24, 0x1, RZ ;  /* 0x0000000118197819 */ /* 0x000fe200000006ff */
[----:B------:R4:W-:Y:S01]  /*28a0*/  REDG.E.ADD.F32.FTZ.RN.STRONG.GPU desc[UR14][R20.64], R12 ;  /* 0x0000000c140079a6 */ /* 0x0009e2000c12f30e */
[----:B------:R-:W-:Y:S02]  /*28b0*/  LOP3.LUT R29, R29, 0xfffffffc, RZ, 0xc0, !PT ;  /* 0xfffffffc1d1d7812 */ /* 0x000fe400078ec0ff */
[----:B------:R-:W-:Y:S02]  /*28c0*/  LEA R16, P3, R22, R20, 0x2 ;  /* 0x0000001416107211 */ /* 0x000fe400078610ff */
[----:B------:R-:W-:Y:S02]  /*28d0*/  IADD3.X R27, PT, PT, RZ, R17, RZ, P1, !PT ;  /* 0x00000011ff1b7210 */ /* 0x000fe40000ffe4ff */
[----:B------:R-:W-:-:S02]  /*28e0*/  LOP3.LUT R25, R25, 0xfffffffc, RZ, 0xc0, !PT ;  /* 0xfffffffc19197812 */ /* 0x000fc400078ec0ff */
[----:B------:R-:W-:Y:S02]  /*28f0*/  SHF.L.U64.HI R19, R19, 0x1, R18 ;  /* 0x0000000113137819 */ /* 0x000fe40000010212 */
[----:B------:R-:W-:Y:S02]  /*2900*/  IADD3 R18, P1, PT, R20, R29, RZ ;  /* 0x0000001d14127210 */ /* 0x000fe40007f3e0ff */
[----:B------:R-:W-:Y:S02]  /*2910*/  LEA.HI.X R17, R22, R21, R23, 0x2, P3 ;  /* 0x0000001516117211 */ /* 0x000fe400018f1417 */
[----:B------:R-:W-:Y:S02]  /*2920*/  SHF.L.U64.HI R23, R24, 0x1, R27 ;  /* 0x0000000118177819 */ /* 0x000fe4000001021b */
[----:B------:R-:W-:Y:S02]  /*2930*/  IADD3 R22, P3, PT, R20, R25, RZ ;  /* 0x0000001914167210 */ /* 0x000fe40007f7e0ff */
[----:B------:R-:W-:-:S02]  /*2940*/  IADD3.X R19, PT, PT, R21, R19, RZ, P1, !PT ;  /* 0x0000001315137210 */ /* 0x000fc40000ffe4ff */
[----:B------:R-:W-:-:S03]  /*2950*/  IADD3.X R23, PT, PT, R21, R23, RZ, P3, !PT ;  /* 0x0000001715177210 */ /* 0x000fc60001ffe4ff */
[----:B------:R4:W-:Y:S04]  /*2960*/  REDG.E.ADD.F32.FTZ.RN.STRONG.GPU desc[UR14][R18.64], R13 ;  /* 0x0000000d120079a6 */ /* 0x0009e8000c12f30e */
[----:B------:R4:W-:Y:S04]  /*2970*/  REDG.E.ADD.F32.FTZ.RN.STRONG.GPU desc[UR14][R16.64], R14 ;  /* 0x0000000e100079a6 */ /* 0x0009e8000c12f30e */
[----:B------:R4:W-:Y:S02]  /*2980*/  REDG.E.ADD.F32.FTZ.RN.STRONG.GPU desc[UR14][R22.64], R15 ;  /* 0x0000000f160079a6 */ /* 0x0009e4000c12f30e */
.L_x_46:
[----:B------:R-:W-:Y:S05]  /*2990*/  BSYNC.RECONVERGENT B0 ;  /* 0x0000000000007941 */ /* 0x000fea0003800200 */
.L_x_45:
[----:B------:R-:W-:-:S09]  /*29a0*/  UISETP.GE.U32.AND UP0, UPT, UR17, 0x2, UPT ;  /* 0x000000021100788c */ /* 0x000fd2000bf06070 */
[----:B------:R-:W-:Y:S05]  /*29b0*/  BRA.U !UP0, `(.L_x_47) ;  /* 0x0000000d08387547 */ /* 0x000fea000b800000 */
[----:B------:R-:W5:Y:S01]  /*29c0*/  LDCU.64 UR6, c[0x0][0x3d0] ;  /* 0x00007a00ff0677ac */ /* 0x000f620008000a00 */
[----:B----4-:R-:W-:Y:S01]  /*29d0*/  MOV R12, UR17 ;  /* 0x00000011000c7c02 */ /* 0x010fe20008000f00 */
[----:B------:R-:W-:-:S03]  /*29e0*/  ULOP3.LUT UR11, UR4, 0x1, URZ, 0xc0, !UPT ;  /* 0x00000001040b7892 */ /* 0x000fc6000f8ec0ff */
[----:B------:R-:W-:Y:S01]  /*29f0*/  ISETP.GE.U32.AND P3, PT, R12, 0x8, PT ;  /* 0x000000080c00780c */ /* 0x000fe20003f66070 */
[----:B------:R-:W-:-:S04]  /*2a00*/  UIMAD UR12, UR11, UR16, URZ ;  /* 0x000000100b0c72a4 */ /* 0x000fc8000f8e02ff */
[----:B------:R-:W-:-:S04]  /*2a10*/  UIMAD UR11, UR12, UR17, URZ ;  /* 0x000000110c0b72a4 */ /* 0x000fc8000f8e02ff */
[----:B------:R-:W-:-:S04]  /*2a20*/  USHF.L.U32 UR11, UR11, 0x1, URZ ;  /* 0x000000010b0b7899 */ /* 0x000fc800080006ff */
[----:B-----5:R-:W-:Y:S01]  /*2a30*/  UIMAD.WIDE UR6, UR11, 0x4, UR6 ;  /* 0x000000040b0678a5 */ /* 0x020fe2000f8e0206 */
[----:B------:R-:W-:Y:S11]  /*2a40*/  @P2 BRA `(.L_x_48) ;  /* 0x00000000005c2947 */ /* 0x000ff60003800000 */
[----:B------:R-:W4:Y:S01]  /*2a50*/  LDC.64 R12, c[0x0][0x3c8] ;  /* 0x0000f200ff0c7b82 */ /* 0x000f220000000a00 */
[----:B------:R-:W-:Y:S01]  /*2a60*/  MOV R16, UR4 ;  /* 0x0000000400107c02 */ /* 0x000fe20008000f00 */
[----:B------:R-:W-:Y:S02]  /*2a70*/  UIADD3 UR11, UPT, UPT, UR12, UR5, URZ ;  /* 0x000000050c0b7290 */ /* 0x000fe4000fffe0ff */
[----:B------:R-:W-:Y:S01]  /*2a80*/  UIMAD.WIDE.U32 UR24, UR19, 0x8, UR6 ;  /* 0x00000008131878a5 */ /* 0x000fe2000f8e0006 */
[----:B------:R-:W-:-:S03]  /*2a90*/  LOP3.LUT P1, R16, R16, 0x2, RZ, 0xc0, !PT ;  /* 0x0000000210107812 */ /* 0x000fc6000782c0ff */
[----:B--2---:R-:W-:Y:S02]  /*2aa0*/  MOV R17, UR11 ;  /* 0x0000000b00117c02 */ /* 0x004fe40008000f00 */
[----:B------:R-:W-:Y:S02]  /*2ab0*/  SEL R19, RZ, UR17, P1 ;  /* 0x00000011ff137c07 */ /* 0x000fe40008800000 */
[----:B------:R-:W-:Y:S02]  /*2ac0*/  MOV R14, UR24 ;  /* 0x00000018000e7c02 */ /* 0x000fe40008000f00 */
[----:B------:R-:W-:Y:S02]  /*2ad0*/  ISETP.NE.AND P1, PT, R19, -0x1, PT ;  /* 0xffffffff1300780c */ /* 0x000fe40003f25270 */
[----:B------:R-:W-:-:S05]  /*2ae0*/  MOV R15, UR25 ;  /* 0x00000019000f7c02 */ /* 0x000fca0008000f00 */
[----:B------:R2:W-:Y:S01]  /*2af0*/  STG.E.64 desc[UR14][R14.64], R32 ;  /* 0x000000200e007986 */ /* 0x0005e2000c101b0e */
[----:B----4-:R-:W-:Y:S01]  /*2b00*/  IMAD.WIDE.U32 R12, R17, 0x4, R12 ;  /* 0x00000004110c7825 */ /* 0x010fe200078e000c */
[----:B------:R-:W-:Y:S01]  /*2b10*/  IADD3 R17, PT, PT, -R16, 0x1, RZ ;  /* 0x0000000110117810 */ /* 0x000fe20007ffe1ff */
[----:B------:R-:W-:Y:S06]  /*2b20*/  MEMBAR.ALL.GPU ;  /* 0x0000000000007992 */ /* 0x000fec000000a000 */
[----:B------:R-:W-:-:S00]  /*2b30*/  ERRBAR ;  /* 0x00000000000079ab */ /* 0x000fc00000000000 */
[----:B------:R-:W-:Y:S06]  /*2b40*/  CGAERRBAR ;  /* 0x00000000000075ab */ /* 0x000fec0000000000 */
[----:B------:R2:W-:Y:S01]  /*2b50*/  REDG.E.ADD.S32.STRONG.GPU desc[UR14][R12.64], R17 ;  /* 0x000000110c00798e */ /* 0x0005e2000c12e30e */
[----:B------:R-:W-:Y:S05]  /*2b60*/  @!P1 BRA `(.L_x_48) ;  /* 0x0000000000149947 */ /* 0x000fea0003800000 */
.L_x_49:
[----:B--2---:R-:W2:Y:S04]  /*2b70*/  LDG.E.STRONG.GPU R14, desc[UR14][R12.64] ;  /* 0x0000000e0c0e7981 */ /* 0x004ea8000c1ef900 */
[----:B--2---:R-:W-:Y:S01]  /*2b80*/  CCTL.IVALL ;  /* 0x00000000ff00798f */ /* 0x004fe20002000000 */
[----:B------:R-:W-:Y:S05]  /*2b90*/  YIELD ;  /* 0x0000000000007946 */ /* 0x000fea0003800000 */
[----:B------:R-:W-:-:S13]  /*2ba0*/  ISETP.NE.AND P1, PT, R14, R19, PT ;  /* 0x000000130e00720c */ /* 0x000fda0003f25270 */
[----:B------:R-:W-:Y:S05]  /*2bb0*/  @P1 BRA `(.L_x_49) ;  /* 0xfffffffc00ec1947 */ /* 0x000fea000383ffff */
.L_x_48:
[----:B------:R-:W-:Y:S05]  /*2bc0*/  WARPSYNC.ALL ;  /* 0x0000000000007948 */ /* 0x000fea0003800000 */
[----:B------:R-:W-:Y:S01]  /*2bd0*/  BAR.SYNC.DEFER_BLOCKING 0x0 ;  /* 0x0000000000007b1d */ /* 0x000fe20000010000 */
[----:B------:R-:W-:-:S05]  /*2be0*/  HFMA2 R20, -RZ, RZ, 0, 0 ;  /* 0x00000000ff147431 */ /* 0x000fca00000001ff */
[----:B------:R-:W-:Y:S05]  /*2bf0*/  @!P3 BRA `(.L_x_50) ;  /* 0x000000040078b947 */ /* 0x000fea0003800000 */
[----:B------:R-:W-:Y:S01]  /*2c00*/  MOV R20, RZ ;  /* 0x000000ff00147202 */ /* 0x000fe20000000f00 */
[----:B------:R-:W-:Y:S02]  /*2c10*/  UIMAD UR29, UR16, 0x6, UR5 ;  /* 0x00000006101d78a4 */ /* 0x000fe4000f8e0205 */
[----:B------:R-:W-:Y:S02]  /*2c20*/  UIMAD UR28, UR16, 0x5, UR5 ;  /* 0x00000005101c78a4 */ /* 0x000fe4000f8e0205 */
[----:B------:R-:W-:Y:S02]  /*2c30*/  ULEA UR27, UR16, UR5, 0x2 ;  /* 0x00000005101b7291 */ /* 0x000fe4000f8e10ff */
[----:B------:R-:W-:Y:S02]  /*2c40*/  UIMAD UR26, UR16, 0x3, UR5 ;  /* 0x00000003101a78a4 */ /* 0x000fe4000f8e0205 */
[----:B------:R-:W-:Y:S02]  /*2c50*/  ULEA UR25, UR16, UR5, 0x1 ;  /* 0x0000000510197291 */ /* 0x000fe4000f8e08ff */
[----:B------:R-:W-:-:S02]  /*2c60*/  UIMAD UR30, UR16, 0x7, UR5 ;  /* 0x00000007101e78a4 */ /* 0x000fc4000f8e0205 */
[----:B------:R-:W-:Y:S02]  /*2c70*/  UIADD3 UR12, UPT, UPT, UR5, UR16, URZ ;  /* 0x00000010050c7290 */ /* 0x000fe4000fffe0ff */
[----:B------:R-:W-:Y:S01]  /*2c80*/  UIADD3 UR24, UPT, UPT, -UR13, URZ, URZ ;  /* 0x000000ff0d187290 */ /* 0x000fe2000fffe1ff */
[----:B------:R-:W-:-:S11]  /*2c90*/  UMOV UR11, UR5 ;  /* 0x00000005000b7c82 */ /* 0x000fd60008000000 */
.L_x_51:
[----:B--2---:R-:W-:Y:S02]  /*2ca0*/  IADD3 R12, PT, PT, R20, 0x1, RZ ;  /* 0x00000001140c7810 */ /* 0x004fe40007ffe0ff */
        /* <DEDUP_REMOVED lines=36> */
[----:B------:R-:W-:Y:S01]  /*2ef0*/  @!P6 FADD.FTZ R33, R33, R13 ;  /* 0x0000000d2121e221 */ /* 0x000fe20000010000 */
[----:B------:R-:W-:-:S02]  /*2f00*/  IADD3 R12, PT, PT, R20, 0x7, RZ ;  /* 0x00000007140c7810 */ /* 0x000fc40007ffe0ff */
[----:B------:R-:W-:-:S03]  /*2f10*/  ISETP.EQ.OR P6, PT, R14, UR13, P2 ;  /* 0x0000000d0e007c0c */ /* 0x000fc600097c2670 */
[----:B------:R-:W-:Y:S01]  /*2f20*/  VOTEU.ALL UP1, P1 ;  /* 0x0000000000ff7886 */ /* 0x000fe20000820000 */
[----:B-----5:R-:W-:Y:S01]  /*2f30*/  @!P5 FADD.FTZ R32, R32, R18 ;  /* 0x000000122020d221 */ /* 0x020fe20000010000 */
[----:B------:R-:W-:Y:S01]  /*2f40*/  @!P5 FADD.FTZ R33, R33, R19 ;  /* 0x000000132121d221 */ /* 0x000fe20000010000 */
[----:B------:R-:W-:Y:S02]  /*2f50*/  ISETP.EQ.OR P5, PT, R12, UR13, P2 ;  /* 0x0000000d0c007c0c */ /* 0x000fe400097a2670 */
[----:B------:R-:W-:Y:S01]  /*2f60*/  @!UP1 UIMAD.WIDE.U32 UR32, UR27, 0x8, UR6 ;  /* 0x000000081b2098a5 */ /* 0x000fe2000f8e0006 */
[----:B------:R-:W-:-:S04]  /*2f70*/  VOTEU.ALL UP0, P3 ;  /* 0x0000000000ff7886 */ /* 0x000fc80001800000 */
[----:B------:R-:W-:Y:S01]  /*2f80*/  VOTEU.ALL UP1, P6 ;  /* 0x0000000000ff7886 */ /* 0x000fe20003020000 */
[----:B------:R-:W-:Y:S01]  /*2f90*/  MOV R16, UR32 ;  /* 0x0000002000107c02 */ /* 0x000fe20008000f00 */
[----:B------:R-:W-:Y:S01]  /*2fa0*/  @!UP0 UIMAD.WIDE.U32 UR34, UR28, 0x8, UR6 ;  /* 0x000000081c2288a5 */ /* 0x000fe2000f8e0006 */
[----:B------:R-:W-:Y:S02]  /*2fb0*/  MOV R17, UR33 ;  /* 0x0000002100117c02 */ /* 0x000fe40008000f00 */
[----:B------:R-:W-:Y:S01]  /*2fc0*/  @!UP1 UIMAD.WIDE.U32 UR32, UR29, 0x8, UR6 ;  /* 0x000000081d2098a5 */ /* 0x000fe2000f8e0006 */
        /* <DEDUP_REMOVED lines=9> */
[----:B------:R-:W-:Y:S02]  /*3060*/  MOV R18, UR32 ;  /* 0x0000002000127c02 */ /* 0x000fe40008000f00 */
[----:B------:R-:W-:-:S06]  /*3070*/  MOV R19, UR33 ;  /* 0x0000002100137c02 */ /* 0x000fcc0008000f00 */
        /* <DEDUP_REMOVED lines=22> */
.L_x_50:
[----:B------:R-:W-:-:S09]  /*31e0*/  UISETP.NE.AND UP0, UPT, UR20, URZ, UPT ;  /* 0x000000ff1400728c */ /* 0x000fd2000bf05270 */
[----:B------:R-:W-:Y:S05]  /*31f0*/  BRA.U !UP0, `(.L_x_47) ;  /* 0x0000000508287547 */ /* 0x000fea000b800000 */
[----:B------:R-:W-:Y:S02]  /*3200*/  UIADD3 UR11, UPT, UPT, UR20, -0x1, URZ ;  /* 0xffffffff140b7890 */ /* 0x000fe4000fffe0ff */
[----:B------:R-:W-:Y:S02]  /*3210*/  ULOP3.LUT UP1, UR12, UR17, 0x3, URZ, 0xc0, !UPT ;  /* 0x00000003110c7892 */ /* 0x000fe4000f82c0ff */
[----:B------:R-:W-:-:S09]  /*3220*/  UISETP.GE.U32.AND UP0, UPT, UR11, 0x3, UPT ;  /* 0x000000030b00788c */ /* 0x000fd2000bf06070 */
[----:B------:R-:W-:Y:S05]  /*3230*/  BRA.U !UP0, `(.L_x_52) ;  /* 0x00000001088c7547 */ /* 0x000fea000b800000 */
[C---:B--2---:R-:W-:Y:S02]  /*3240*/  IADD3 R14, PT, PT, R20.reuse, 0x1, RZ ;  /* 0x00000001140e7810 */ /* 0x044fe40007ffe0ff */
[----:B------:R-:W-:Y:S02]  /*3250*/  ISETP.EQ.OR P1, PT, R20, UR13, P2 ;  /* 0x0000000d14007c0c */ /* 0x000fe40009722670 */
[----:B------:R-:W-:Y:S02]  /*3260*/  ISETP.EQ.OR P3, PT, R14, UR13, P2 ;  /* 0x0000000d0e007c0c */ /* 0x000fe40009762670 */
[----:B-1----:R-:W-:Y:S02]  /*3270*/  IADD3 R18, PT, PT, R20, 0x2, RZ ;  /* 0x0000000214127810 */ /* 0x002fe40007ffe0ff */
[----:B------:R-:W-:Y:S02]  /*3280*/  MOV R17, UR16 ;  /* 0x0000001000117c02 */ /* 0x000fe40008000f00 */
[----:B------:R-:W-:-:S02]  /*3290*/  ISETP.EQ.OR P5, PT, R18, UR13, P2 ;  /* 0x0000000d12007c0c */ /* 0x000fc400097a2670 */
[----:B------:R-:W-:Y:S02]  /*32a0*/  IADD3 R16, PT, PT, R20, 0x3, RZ ;  /* 0x0000000314107810 */ /* 0x000fe40007ffe0ff */
        /* <DEDUP_REMOVED lines=9> */
[----:B------:R-:W-:Y:S01]  /*3340*/  @!P5 IMAD R18, R18, R19, UR5 ;  /* 0x000000051212de24 */ /* 0x000fe2000f8e0213 */
[----:B------:R-:W-:Y:S01]  /*3350*/  MOV R19, 0x8 ;  /* 0x0000000800137802 */ /* 0x000fe20000000f00 */
[----:B------:R-:W-:Y:S01]  /*3360*/  @!P3 IMAD.WIDE.U32 R14, R14, R17, UR6 ;  /* 0x000000060e0ebe25 */ /* 0x000fe2000f8e0011 */
[----:B------:R-:W0:Y:S03]  /*3370*/  @!P1 LDG.E.64 R12, desc[UR14][R12.64] ;  /* 0x0000000e0c0c9981 */ /* 0x000e26000c1e1b00 */
        /* <DEDUP_REMOVED lines=15> */
.L_x_52:
[----:B------:R-:W-:Y:S05]  /*3470*/  BRA.U !UP1, `(.L_x_47) ;  /* 0x0000000109887547 */ /* 0x000fea000b800000 */
[----:B------:R-:W-:Y:S02]  /*3480*/  UISETP.NE.AND UP0, UPT, UR12, 0x1, UPT ;  /* 0x000000010c00788c */ /* 0x000fe4000bf05270 */
[----:B------:R-:W-:-:S06]  /*3490*/  ULOP3.LUT UR11, UR17, 0x1, URZ, 0xc0, !UPT ;  /* 0x00000001110b7892 */ /* 0x000fcc000f8ec0ff */
[----:B------:R-:W-:Y:S01]  /*34a0*/  MOV R16, UR11 ;  /* 0x0000000b00107c02 */ /* 0x000fe20008000f00 */
[----:B------:R-:W-:Y:S06]  /*34b0*/  BRA.U !UP0, `(.L_x_53) ;  /* 0x0000000108487547 */ /* 0x000fec000b800000 */
[C---:B--2---:R-:W-:Y:S01]  /*34c0*/  IADD3 R12, PT, PT, R20.reuse, 0x1, RZ ;  /* 0x00000001140c7810 */ /* 0x044fe20007ffe0ff */
        /* <DEDUP_REMOVED lines=17> */
.L_x_53:
[----:B------:R-:W-:Y:S01]  /*35e0*/  ISETP.EQ.OR P1, PT, R20, UR13, P2 ;  /* 0x0000000d14007c0c */ /* 0x000fe20009722670 */
[----:B------:R-:W-:Y:S03]  /*35f0*/  BSSY.RECONVERGENT B0, `(.L_x_47) ;  /* 0x000000a000007945 */ /* 0x000fe60003800200 */
[----:B------:R-:W-:-:S13]  /*3600*/  ISETP.NE.U32.OR P1, PT, R16, 0x1, P1 ;  /* 0x000000011000780c */ /* 0x000fda0000f25470 */
[----:B------:R-:W-:Y:S05]  /*3610*/  @P1 BRA `(.L_x_54) ;  /* 0x00000000001c1947 */ /* 0x000fea0003800000 */
[----:B--2---:R-:W-:Y:S01]  /*3620*/  HFMA2 R15, -RZ, RZ, 0, 4.76837158203125e-07 ;  /* 0x00000008ff0f7431 */ /* 0x004fe200000001ff */
[----:B------:R-:W-:-:S05]  /*3630*/  MOV R13, UR16 ;  /* 0x00000010000d7c02 */ /* 0x000fca0008000f00 */
[----:B------:R-:W-:-:S04]  /*3640*/  IMAD R12, R20, R13, UR5 ;  /* 0x00000005140c7e24 */ /* 0x000fc8000f8e020d */
[----:B------:R-:W-:-:S06]  /*3650*/  IMAD.WIDE.U32 R12, R12, R15, UR6 ;  /* 0x000000060c0c7e25 */ /* 0x000fcc000f8e000f */
[----:B------:R-:W0:Y:S02]  /*3660*/  LDG.E.64 R12, desc[UR14][R12.64] ;  /* 0x0000000e0c0c7981 */ /* 0x000e24000c1e1b00 */
[----:B0--3--:R-:W-:Y:S01]  /*3670*/  FADD.FTZ R32, R32, R12 ;  /* 0x0000000c20207221 */ /* 0x009fe20000010000 */
[----:B------:R-:W-:-:S07]  /*3680*/  FADD.FTZ R33, R33, R13 ;  /* 0x0000000d21217221 */ /* 0x000fce0000010000 */
.L_x_54:
[----:B------:R-:W-:Y:S05]  /*3690*/  BSYNC.RECONVERGENT B0 ;  /* 0x0000000000007941 */ /* 0x000fea0003800200 */
.L_x_47:
[----:B------:R-:W5:Y:S01]  /*36a0*/  S2UR UR7, SR_CgaCtaId ;  /* 0x00000000000779c3 */ /* 0x000f620000008800 */
[----:B------:R-:W-:Y:S01]  /*36b0*/  UMOV UR6, 0x400 ;  /* 0x0000040000067882 */ /* 0x000fe20000000000 */
[----:B------:R-:W-:Y:S01]  /*36c0*/  SHF.L.U32 R40, R40, 0x10, RZ ;  /* 0x0000001028287819 */ /* 0x000fe200000006ff */
[----:B------:R-:W0:Y:S01]  /*36d0*/  LDCU.64 UR26, c[0x0][0x400] ;  /* 0x00008000ff1a77ac */ /* 0x000e220008000a00 */
[----:B------:R-:W-:Y:S02]  /*36e0*/  SHF.L.U32 R48, R48, 0x10, RZ ;  /* 0x0000001030307819 */ /* 0x000fe400000006ff */
[----:B------:R-:W-:Y:S01]  /*36f0*/  SHF.L.U32 R44, R44, 0x10, RZ ;  /* 0x000000102c2c7819 */ /* 0x000fe200000006ff */
[----:B------:R-:W-:Y:S01]  /*3700*/  FADD.FTZ R40, R40, -UR22 ;  /* 0x8000001628287e21 */ /* 0x000fe20008010000 */
[----:B------:R-:W-:Y:S01]  /*3710*/  SHF.L.U32 R39, R39, 0x10, RZ ;  /* 0x0000001027277819 */ /* 0x000fe200000006ff */
[----:B------:R-:W-:Y:S02]  /*3720*/  FADD.FTZ R48, R48, -UR22 ;  /* 0x8000001630307e21 */ /* 0x000fe40008010000 */
[----:B------:R-:W-:-:S02]  /*3730*/  FMUL.FTZ R27, R40, UR23 ;  /* 0x00000017281b7c20 */ /* 0x000fc40008410000 */
[----:B------:R-:W-:Y:S01]  /*3740*/  FMUL.FTZ R48, R48, UR23 ;  /* 0x0000001730307c20 */ /* 0x000fe20008410000 */
[----:B-----5:R-:W-:-:S09]  /*3750*/  ULEA UR6, UR7, UR6, 0x18 ;  /* 0x0000000607067291 */ /* 0x020fd2000f8ec0ff */
[----:B------:R-:W-:Y:S01]  /*3760*/  @!P2 STS.64 [UR6+0x48], R32 ;  /* 0x00004820ff00a988 */ /* 0x000fe20008000a06 */
[----:B------:R-:W-:Y:S06]  /*3770*/  BAR.SYNC.DEFER_BLOCKING 0x0 ;  /* 0x0000000000007b1d */ /* 0x000fec0000010000 */
[----:B--2-4-:R-:W2:Y:S01]  /*3780*/  LDS.64 R12, [UR6+0x48] ;  /* 0x00004806ff0c7984 */ /* 0x014ea20008000a00 */
[----:B------:R-:W2:Y:S02]  /*3790*/  LDCU UR6, c[0x0][0x42c] ;  /* 0x00008580ff0677ac */ /* 0x000ea40008000800 */
[----:B--2---:R-:W-:Y:S01]  /*37a0*/  FMUL.FTZ R16, R12, UR6 ;  /* 0x000000060c107c20 */ /* 0x004fe20008410000 */
[----:B------:R-:W-:Y:S01]  /*37b0*/  FMUL.FTZ R17, R13, UR6 ;  /* 0x000000060d117c20 */ /* 0x000fe20008410000 */
[----:B------:R-:W-:Y:S01]  /*37c0*/  SHF.L.U32 R13, R36, 0x10, RZ ;  /* 0x00000010240d7819 */ /* 0x000fe200000006ff */
[----:B0-----:R-:W-:Y:S06]  /*37d0*/  @!P4 BRA `(.L_x_55) ;  /* 0x000000000048c947 */ /* 0x001fec0003800000 */
        /* <DEDUP_REMOVED lines=18> */
.L_x_55:
        /* <DEDUP_REMOVED lines=8> */
[----:B-1----:R-:W-:Y:S01]  /*3980*/  FFMA.FTZ R18, R11, R44, -R12 ;  /* 0x0000002c0b127223 */ /* 0x002fe2000001080c */
[----:B------:R-:W-:Y:S02]  /*3990*/  MOV R12, R4 ;  /* 0x00000004000c7202 */ /* 0x000fe40000000f00 */
[----:B------:R-:W-:Y:S01]  /*39a0*/  MOV R13, R7 ;  /* 0x00000007000d7202 */ /* 0x000fe20000000f00 */
[----:B------:R-:W-:Y:S01]  /*39b0*/  FMUL.FTZ R18, R18, UR23 ;  /* 0x0000001712127c20 */ /* 0x000fe20008410000 */
[----:B0-----:R-:W-:-:S02]  /*39c0*/  IMAD R19, R19, UR24, RZ ;  /* 0x0000001813137c24 */ /* 0x001fc4000f8e02ff */
[----:B------:R-:W-:-:S04]  /*39d0*/  IMAD.WIDE.U32 R12, R0, UR24, R12 ;  /* 0x00000018000c7c25 */ /* 0x000fc8000f8e000c */
[----:B------:R-:W-:Y:S02]  /*39e0*/  IMAD R21, R0, UR25, R19 ;  /* 0x0000001900157c24 */ /* 0x000fe4000f8e0213 */
[----:B------:R-:W-:Y:S01]  /*39f0*/  FMUL.FTZ R19, R15, UR23 ;  /* 0x000000170f137c20 */ /* 0x000fe20008410000 */
[----:B--2---:R-:W-:Y:S02]  /*3a00*/  LEA R14, P0, R12, UR6, 0x1 ;  /* 0x000000060c0e7c11 */ /* 0x004fe4000f8008ff */
[----:B------:R-:W-:Y:S02]  /*3a10*/  IADD3 R21, PT, PT, R13, R21, RZ ;  /* 0x000000150d157210 */ /* 0x000fe40007ffe0ff */
[----:B------:R-:W-:Y:S02]  /*3a20*/  F2FP.BF16.F32.PACK_AB R13, R18, R19 ;  /* 0x00000013120d723e */ /* 0x000fe400000010ff */
[----:B------:R-:W-:-:S05]  /*3a30*/  LEA.HI.X R15, R12, UR7, R21, 0x1, P0 ;  /* 0x000000070c0f7c11 */ /* 0x000fca00080f0c15 */
[----:B------:R0:W-:Y:S02]  /*3a40*/  STG.E desc[UR14][R14.64], R13 ;  /* 0x0000000d0e007986 */ /* 0x0001e4000c10190e */
.L_x_57:
[----:B------:R-:W-:Y:S05]  /*3a50*/  BSYNC.RECONVERGENT B0 ;  /* 0x0000000000007941 */ /* 0x000fea0003800200 */
.L_x_56:
[----:B------:R-:W-:Y:S01]  /*3a60*/  SHF.L.U32 R47, R47, 0x10, RZ ;  /* 0x000000102f2f7819 */ /* 0x000fe200000006ff */
[----:B------:R-:W-:Y:S01]  /*3a70*/  UISETP.NE.AND UP0, UPT, UR18, URZ, UPT ;  /* 0x000000ff1200728c */ /* 0x000fe2000bf05270 */
[----:B------:R-:W-:Y:S01]  /*3a80*/  SHF.L.U32 R38, R38, 0x10, RZ ;  /* 0x0000001026267819 */ /* 0x000fe200000006ff */
[----:B------:R-:W-:Y:S01]  /*3a90*/  FADD.FTZ R39, R39, -UR22 ;  /* 0x8000001627277e21 */ /* 0x000fe20008010000 */
[----:B------:R-:W-:Y:S01]  /*3aa0*/  SHF.L.U32 R46, R46, 0x10, RZ ;  /* 0x000000102e2e7819 */ /* 0x000fe200000006ff */
[----:B------:R-:W-:Y:S01]  /*3ab0*/  FADD.FTZ R47, R47, -UR22 ;  /* 0x800000162f2f7e21 */ /* 0x000fe20008010000 */
[----:B------:R-:W-:Y:S01]  /*3ac0*/  SHF.L.U32 R37, R37, 0x10, RZ ;  /* 0x0000001025257819 */ /* 0x000fe200000006ff */
[----:B------:R-:W-:Y:S01]  /*3ad0*/  FADD.FTZ R23, R38, -UR22 ;  /* 0x8000001626177e21 */ /* 0x000fe20008010000 */
[----:B------:R-:W-:Y:S01]  /*3ae0*/  SHF.L.U32 R45, R45, 0x10, RZ ;  /* 0x000000102d2d7819 */ /* 0x000fe200000006ff */
[----:B------:R-:W-:Y:S01]  /*3af0*/  FADD.FTZ R24, R46, -UR22 ;  /* 0x800000162e187e21 */ /* 0x000fe20008010000 */
[C---:B0-----:R-:W-:Y:S01]  /*3b00*/  IADD3 R15, PT, PT, R0.reuse, 0x20, RZ ;  /* 0x00000020000f7810 */ /* 0x041fe20007ffe0ff */
[----:B-1----:R-:W-:Y:S01]  /*3b10*/  FADD.FTZ R18, R37, -UR22 ;  /* 0x8000001625127e21 */ /* 0x002fe20008010000 */
[----:B------:R-:W-:Y:S01]  /*3b20*/  IADD3 R21, PT, PT, R0, 0x40, RZ ;  /* 0x0000004000157810 */ /* 0x000fe20007ffe0ff */
[----:B------:R-:W-:Y:S01]  /*3b30*/  FADD.FTZ R20, R45, -UR22 ;  /* 0x800000162d147e21 */ /* 0x000fe20008010000 */
[----:B------:R-:W-:Y:S01]  /*3b40*/  FMUL.FTZ R39, R39, UR23 ;  /* 0x0000001727277c20 */ /* 0x000fe20008410000 */
[----:B------:R-:W-:Y:S01]  /*3b50*/  FMUL.FTZ R30, R47, UR23 ;  /* 0x000000172f1e7c20 */ /* 0x000fe20008410000 */
[----:B------:R-:W-:Y:S01]  /*3b60*/  FMUL.FTZ R23, R23, UR23 ;  /* 0x0000001717177c20 */ /* 0x000fe20008410000 */
[----:B------:R-:W-:Y:S01]  /*3b70*/  FMUL.FTZ R24, R24, UR23 ;  /* 0x0000001718187c20 */ /* 0x000fe20008410000 */
[----:B------:R-:W-:Y:S01]  /*3b80*/  FMUL.FTZ R18, R18, UR23 ;  /* 0x0000001712127c20 */ /* 0x000fe20008410000 */
[----:B------:R-:W-:Y:S01]  /*3b90*/  ISETP.GE.U32.AND P0, PT, R15, UR26, PT ;  /* 0x0000001a0f007c0c */ /* 0x000fe2000bf06070 */
[----:B------:R-:W-:Y:S01]  /*3ba0*/  FMUL.FTZ R20, R20, UR23 ;  /* 0x0000001714147c20 */ /* 0x000fe20008410000 */
[----:B------:R-:W-:Y:S01]  /*3bb0*/  ISETP.GE.U32.AND P1, PT, R21, UR26, PT ;  /* 0x0000001a15007c0c */ /* 0x000fe2000bf26070 */
[C---:B------:R-:W-:Y:S01]  /*3bc0*/  FFMA.FTZ R13, R16.reuse, R39, R17 ;  /* 0x00000027100d7223 */ /* 0x040fe20000010011 */
[----:B------:R-:W-:Y:S01]  /*3bd0*/  SHF.R.S32.HI R12, RZ, 0x1f, R15 ;  /* 0x0000001fff0c7819 */ /* 0x000fe2000001140f */
[C---:B------:R-:W-:Y:S01]  /*3be0*/  FFMA.FTZ R14, R16.reuse, R30, R17 ;  /* 0x0000001e100e7223 */ /* 0x040fe20000010011 */
[----:B---3--:R-:W-:Y:S01]  /*3bf0*/  SHF.R.S32.HI R22, RZ, 0x1f, R21 ;  /* 0x0000001fff167819 */ /* 0x008fe20000011415 */
[C-C-:B------:R-:W-:Y:S01]  /*3c00*/  FFMA.FTZ R25, R16.reuse, R23, R17.reuse ;  /* 0x0000001710197223 */ /* 0x140fe20000010011 */
[C-C-:B------:R-:W-:Y:S01]  /*3c10*/  FFMA.FTZ R26, R16.reuse, R24, R17.reuse ;  /* 0x00000018101a7223 */ /* 0x140fe20000010011 */
[C-C-:B------:R-:W-:Y:S01]  /*3c20*/  FFMA.FTZ R19, R16.reuse, R18, R17.reuse ;  /* 0x0000001210137223 */ /* 0x140fe20000010011 */
[----:B------:R-:W-:Y:S01]  /*3c30*/  ISETP.GE.U32.AND P2, PT, R51, UR26, PT ;  /* 0x0000001a33007c0c */ /* 0x000fe2000bf46070 */
[----:B------:R-:W-:Y:S01]  /*3c40*/  FFMA.FTZ R16, R16, R20, R17 ;  /* 0x0000001410107223 */ /* 0x000fe20000010011 */
[----:B------:R-:W-:-:S02]  /*3c50*/  ISETP.GE.AND.EX P0, PT, R12, UR27, PT, P0 ;  /* 0x0000001b0c007c0c */ /* 0x000fc4000bf06300 */
[----:B------:R-:W-:Y:S02]  /*3c60*/  ISETP.GE.AND.EX P1, PT, R22, UR27, PT, P1 ;  /* 0x0000001b16007c0c */ /* 0x000fe4000bf26310 */
[----:B------:R-:W-:Y:S02]  /*3c70*/  SHF.L.U32 R35, R35, 0x10, RZ ;  /* 0x0000001023237819 */ /* 0x000fe400000006ff */
[----:B------:R-:W-:Y:S01]  /*3c80*/  SHF.L.U32 R43, R43, 0x10, RZ ;  /* 0x000000102b2b7819 */ /* 0x000fe200000006ff */
[----:B------:R-:W-:Y:S08]  /*3c90*/  BRA.U !UP0, `(.L_x_58) ;  /* 0x0000000108487547 */ /* 0x000ff0000b800000 */
[----:B------:R-:W-:Y:S01]  /*3ca0*/  FFMA.FTZ R27, R11, R30, R9 ;  /* 0x0000001e0b1b7223 */ /* 0x000fe20000010009 */
[----:B------:R-:W-:-:S03]  /*3cb0*/  FFMA.FTZ R17, R10, R39, R8 ;  /* 0x000000270a117223 */ /* 0x000fc60000010008 */
[----:B------:R-:W-:Y:S01]  /*3cc0*/  FMUL.FTZ R31, R27, -1.4426950216293334961 ;  /* 0xbfb8aa3b1b1f7820 */ /* 0x000fe20000410000 */
[----:B------:R-:W-:-:S05]  /*3cd0*/  FMUL.FTZ R28, R17, -1.4426950216293334961 ;  /* 0xbfb8aa3b111c7820 */ /* 0x000fca0000410000 */
[----:B------:R-:W0:Y:S08]  /*3ce0*/  MUFU.EX2 R31, R31 ;  /* 0x0000001f001f7308 */ /* 0x000e300000000800 */
[----:B------:R-:W1:Y:S01]  /*3cf0*/  MUFU.EX2 R28, R28 ;  /* 0x0000001c001c7308 */ /* 0x000e620000000800 */
[----:B0-----:R-:W-:-:S07]  /*3d00*/  FADD.FTZ R32, R31, 1 ;  /* 0x3f8000001f207421 */ /* 0x001fce0000010000 */
[----:B------:R-:W0:Y:S01]  /*3d10*/  MUFU.RCP R32, R32 ;  /* 0x0000002000207308 */ /* 0x000e220000001000 */
[----:B-1----:R-:W-:-:S07]  /*3d20*/  FADD.FTZ R29, R28, 1 ;  /* 0x3f8000001c1d7421 */ /* 0x002fce0000010000 */
[----:B------:R-:W1:Y:S01]  /*3d30*/  MUFU.RCP R30, R29 ;  /* 0x0000001d001e7308 */ /* 0x000e620000001000 */
[----:B0-----:R-:W-:Y:S01]  /*3d40*/  FADD.FTZ R38, -R32, 1 ;  /* 0x3f80000020267421 */ /* 0x001fe20000010100 */
[----:B------:R-:W-:-:S03]  /*3d50*/  FMUL.FTZ R43, R43, R32 ;  /* 0x000000202b2b7220 */ /* 0x000fc60000410000 */
[----:B------:R-:W-:Y:S01]  /*3d60*/  FFMA.FTZ R38, R27, R38, 1 ;  /* 0x3f8000001b267423 */ /* 0x000fe20000010026 */
[----:B-1----:R-:W-:Y:S01]  /*3d70*/  FADD.FTZ R36, -R30, 1 ;  /* 0x3f8000001e247421 */ /* 0x002fe20000010100 */
[----:B------:R-:W-:Y:S02]  /*3d80*/  FMUL.FTZ R35, R35, R30 ;  /* 0x0000001e23237220 */ /* 0x000fe40000410000 */
[----:B------:R-:W-:Y:S01]  /*3d90*/  FMUL.FTZ R43, R43, R38 ;  /* 0x000000262b2b7220 */ /* 0x000fe20000410000 */
[----:B------:R-:W-:-:S04]  /*3da0*/  FFMA.FTZ R36, R17, R36, 1 ;  /* 0x3f80000011247423 */ /* 0x000fc80000010024 */
[----:B------:R-:W-:-:S07]  /*3db0*/  FMUL.FTZ R35, R35, R36 ;  /* 0x0000002423237220 */ /* 0x000fce0000410000 */
.L_x_58:
[----:B------:R-:W-:Y:S01]  /*3dc0*/  BSSY.RECONVERGENT B0, `(.L_x_59) ;  /* 0x0000012000007945 */ /* 0x000fe20003800200 */
[----:B------:R-:W-:Y:S01]  /*3dd0*/  FFMA.FTZ R35, R10, R35, -R13 ;  /* 0x000000230a237223 */ /* 0x000fe2000001080d */
[----:B------:R-:W-:Y:S02]  /*3de0*/  FFMA.FTZ R14, R11, R43, -R14 ;  /* 0x0000002b0b0e7223 */ /* 0x000fe4000001080e */
[----:B------:R-:W-:Y:S05]  /*3df0*/  @P0 BRA `(.L_x_60) ;  /* 0x0000000000380947 */ /* 0x000fea0003800000 */
[----:B------:R-:W0:Y:S01]  /*3e00*/  LDCU.64 UR6, c[0x0][0x3f8] ;  /* 0x00007f00ff0677ac */ /* 0x000e220008000a00 */
[----:B------:R-:W-:Y:S01]  /*3e10*/  MOV R13, R7 ;  /* 0x00000007000d7202 */ /* 0x000fe20000000f00 */
[----:B------:R-:W-:Y:S01]  /*3e20*/  FMUL.FTZ R17, R14, UR23 ;  /* 0x000000170e117c20 */ /* 0x000fe20008410000 */
[----:B------:R-:W1:Y:S01]  /*3e30*/  LDCU.64 UR24, c[0x0][0x380] ;  /* 0x00007000ff1877ac */ /* 0x000e620008000a00 */
[----:B0-----:R-:W-:Y:S01]  /*3e40*/  IMAD R28, R12, UR6, RZ ;  /* 0x000000060c1c7c24 */ /* 0x001fe2000f8e02ff */
[----:B------:R-:W-:-:S05]  /*3e50*/  MOV R12, R4 ;  /* 0x00000004000c7202 */ /* 0x000fca0000000f00 */
[----:B------:R-:W-:-:S04]  /*3e60*/  IMAD.WIDE.U32 R12, R15, UR6, R12 ;  /* 0x000000060f0c7c25 */ /* 0x000fc8000f8e000c */
[----:B------:R-:W-:Y:S02]  /*3e70*/  IMAD R15, R15, UR7, R28 ;  /* 0x000000070f0f7c24 */ /* 0x000fe4000f8e021c */
[----:B------:R-:W-:Y:S01]  /*3e80*/  FMUL.FTZ R28, R35, UR23 ;  /* 0x00000017231c7c20 */ /* 0x000fe20008410000 */
[C---:B-1----:R-:W-:Y:S02]  /*3e90*/  LEA R14, P0, R12.reuse, UR24, 0x1 ;  /* 0x000000180c0e7c11 */ /* 0x042fe4000f8008ff */
[----:B------:R-:W-:Y:S02]  /*3ea0*/  IADD3 R15, PT, PT, R13, R15, RZ ;  /* 0x0000000f0d0f7210 */ /* 0x000fe40007ffe0ff */
[----:B------:R-:W-:Y:S02]  /*3eb0*/  F2FP.BF16.F32.PACK_AB R17, R17, R28 ;  /* 0x0000001c1111723e */ /* 0x000fe400000010ff */
[----:B------:R-:W-:-:S05]  /*3ec0*/  LEA.HI.X R15, R12, UR25, R15, 0x1, P0 ;  /* 0x000000190c0f7c11 */ /* 0x000fca00080f0c0f */
[----:B------:R0:W-:Y:S02]  /*3ed0*/  STG.E desc[UR14][R14.64], R17 ;  /* 0x000000110e007986 */ /* 0x0001e4000c10190e */
.L_x_60:
[----:B------:R-:W-:Y:S05]  /*3ee0*/  BSYNC.RECONVERGENT B0 ;  /* 0x0000000000007941 */ /* 0x000fea0003800200 */
.L_x_59:
[----:B------:R-:W-:Y:S02]  /*3ef0*/  SHF.L.U32 R34, R34, 0x10, RZ ;  /* 0x0000001022227819 */ /* 0x000fe400000006ff */
[----:B------:R-:W-:Y:S01]  /*3f00*/  SHF.L.U32 R42, R42, 0x10, RZ ;  /* 0x000000102a2a7819 */ /* 0x000fe200000006ff */
[----:B------:R-:W-:Y:S06]  /*3f10*/  BRA.U !UP0, `(.L_x_61) ;  /* 0x0000000108487547 */ /* 0x000fec000b800000 */
[----:B------:R-:W-:Y:S01]  /*3f20*/  FFMA.FTZ R23, R10, R23, R8 ;  /* 0x000000170a177223 */ /* 0x000fe20000010008 */
[----:B------:R-:W-:-:S03]  /*3f30*/  FFMA.FTZ R24, R11, R24, R9 ;  /* 0x000000180b187223 */ /* 0x000fc60000010009 */
[----:B------:R-:W-:Y:S01]  /*3f40*/  FMUL.FTZ R12, R23, -1.4426950216293334961 ;  /* 0xbfb8aa3b170c7820 */ /* 0x000fe20000410000 */
[----:B0-----:R-:W-:-:S05]  /*3f50*/  FMUL.FTZ R14, R24, -1.4426950216293334961 ;  /* 0xbfb8aa3b180e7820 */ /* 0x001fca0000410000 */
        /* <DEDUP_REMOVED lines=14> */
.L_x_61:
[----:B------:R-:W-:Y:S01]  /*4040*/  BSSY.RECONVERGENT B0, `(.L_x_62) ;  /* 0x0000012000007945 */ /* 0x000fe20003800200 */
[----:B------:R-:W-:Y:S01]  /*4050*/  FFMA.FTZ R25, R10, R34, -R25 ;  /* 0x000000220a197223 */ /* 0x000fe20000010819 */
[----:B0-----:R-:W-:Y:S02]  /*4060*/  FFMA.FTZ R17, R11, R42, -R26 ;  /* 0x0000002a0b117223 */ /* 0x001fe4000001081a */
[----:B------:R-:W-:Y:S05]  /*4070*/  @P1 BRA `(.L_x_63) ;  /* 0x0000000000381947 */ /* 0x000fea0003800000 */
[----:B------:R-:W0:Y:S01]  /*4080*/  LDCU.64 UR6, c[0x0][0x3f8] ;  /* 0x00007f00ff0677ac */ /* 0x000e220008000a00 */
[----:B------:R-:W-:Y:S01]  /*4090*/  MOV R12, R4 ;  /* 0x00000004000c7202 */ /* 0x000fe20000000f00 */
[----:B------:R-:W-:Y:S01]  /*40a0*/  FMUL.FTZ R17, R17, UR23 ;  /* 0x0000001711117c20 */ /* 0x000fe20008410000 */
[----:B------:R-:W-:Y:S01]  /*40b0*/  MOV R13, R7 ;  /* 0x00000007000d7202 */ /* 0x000fe20000000f00 */
[----:B------:R-:W1:Y:S01]  /*40c0*/  LDCU.64 UR24, c[0x0][0x380] ;  /* 0x00007000ff1877ac */ /* 0x000e620008000a00 */
[----:B0-----:R-:W-:Y:S02]  /*40d0*/  IMAD R22, R22, UR6, RZ ;  /* 0x0000000616167c24 */ /* 0x001fe4000f8e02ff */
        /* <DEDUP_REMOVED lines=8> */
.L_x_63:
[----:B------:R-:W-:Y:S05]  /*4160*/  BSYNC.RECONVERGENT B0 ;  /* 0x0000000000007941 */ /* 0x000fea0003800200 */
.L_x_62:
[----:B------:R-:W-:Y:S02]  /*4170*/  SHF.L.U32 R3, R3, 0x10, RZ ;  /* 0x0000001003037819 */ /* 0x000fe400000006ff */
[----:B------:R-:W-:Y:S02]  /*4180*/  SHF.R.S32.HI R22, RZ, 0x1f, R51 ;  /* 0x0000001fff167819 */ /* 0x000fe40000011433 */
        /* <DEDUP_REMOVED lines=20> */
.L_x_64:
[----:B------:R-:W-:Y:S01]  /*42d0*/  ISETP.GE.AND.EX P2, PT, R22, UR27, PT, P2 ;  /* 0x0000001b16007c0c */ /* 0x000fe2000bf46320 */
[----:B------:R-:W-:Y:S01]  /*42e0*/  FFMA.FTZ R19, R10, R3, -R19 ;  /* 0x000000030a137223 */ /* 0x000fe20000010813 */
[----:B------:R-:W-:Y:S01]  /*42f0*/  FFMA.FTZ R16, R11, R41, -R16 ;  /* 0x000000290b107223 */ /* 0x000fe20000010810 */
[----:B------:R-:W-:Y:S02]  /*4300*/  BSSY.RECONVERGENT B0, `(.L_x_65) ;  /* 0x000000f000007945 */ /* 0x000fe40003800200 */
[----:B------:R-:W-:Y:S01]  /*4310*/  FMUL.FTZ R3, R19, UR23 ;  /* 0x0000001713037c20 */ /* 0x000fe20008410000 */
[----:B------:R-:W-:-:S07]  /*4320*/  FMUL.FTZ R16, R16, UR23 ;  /* 0x0000001710107c20 */ /* 0x000fce0008410000 */
[----:B------:R-:W-:Y:S05]  /*4330*/  @P2 BRA `(.L_x_66) ;  /* 0x00000000002c2947 */ /* 0x000fea0003800000 */
[----:B------:R-:W1:Y:S01]  /*4340*/  LDCU.64 UR6, c[0x0][0x3f8] ;  /* 0x00007f00ff0677ac */ /* 0x000e620008000a00 */
[----:B------:R-:W-:Y:S02]  /*4350*/  MOV R5, R7 ;  /* 0x0000000700057202 */ /* 0x000fe40000000f00 */
[----:B------:R-:W-:Y:S01]  /*4360*/  F2FP.BF16.F32.PACK_AB R3, R16, R3 ;  /* 0x000000031003723e */ /* 0x000fe200000010ff */
[----:B------:R-:W2:Y:S01]  /*4370*/  LDCU.64 UR22, c[0x0][0x380] ;  /* 0x00007000ff1677ac */ /* 0x000ea20008000a00 */
[----:B-1----:R-:W-:Y:S02]  /*4380*/  IMAD R8, R22, UR6, RZ ;  /* 0x0000000616087c24 */ /* 0x002fe4000f8e02ff */
[----:B------:R-:W-:-:S04]  /*4390*/  IMAD.WIDE.U32 R6, R51, UR6, R4 ;  /* 0x0000000633067c25 */ /* 0x000fc8000f8e0004 */
[----:B------:R-:W-:Y:S01]  /*43a0*/  IMAD R5, R51, UR7, R8 ;  /* 0x0000000733057c24 */ /* 0x000fe2000f8e0208 */
[----:B--2---:R-:W-:-:S04]  /*43b0*/  LEA R4, P0, R6, UR22, 0x1 ;  /* 0x0000001606047c11 */ /* 0x004fc8000f8008ff */
[----:B------:R-:W-:-:S04]  /*43c0*/  IADD3 R5, PT, PT, R7, R5, RZ ;  /* 0x0000000507057210 */ /* 0x000fc80007ffe0ff */
[----:B------:R-:W-:-:S05]  /*43d0*/  LEA.HI.X R5, R6, UR23, R5, 0x1, P0 ;  /* 0x0000001706057c11 */ /* 0x000fca00080f0c05 */
[----:B------:R1:W-:Y:S02]  /*43e0*/  STG.E desc[UR14][R4.64], R3 ;  /* 0x0000000304007986 */ /* 0x0003e4000c10190e */
.L_x_66:
[----:B------:R-:W-:Y:S05]  /*43f0*/  BSYNC.RECONVERGENT B0 ;  /* 0x0000000000007941 */ /* 0x000fea0003800200 */
.L_x_65:
[----:B------:R-:W-:Y:S02]  /*4400*/  UIADD3 UR10, UPT, UPT, UR16, UR10, URZ ;  /* 0x0000000a100a7290 */ /* 0x000fe4000fffe0ff */
[----:B------:R-:W-:Y:S02]  /*4410*/  UIADD3 UR4, UPT, UPT, UR4, 0x1, URZ ;  /* 0x0000000104047890 */ /* 0x000fe4000fffe0ff */
[----:B------:R-:W-:-:S09]  /*4420*/  UISETP.GE.AND UP0, UPT, UR10, UR8, UPT ;  /* 0x000000080a00728c */ /* 0x000fd2000bf06270 */
[----:B------:R-:W-:Y:S05]  /*4430*/  BRA.U !UP0, `(.L_x_67) ;  /* 0xffffffbd08887547 */ /* 0x000fea000b83ffff */
.L_x_36:
[----:B-1----:R-:W1:Y:S01]  /*4440*/  LDC R4, c[0x0][0x370] ;  /* 0x0000dc00ff047b82 */ /* 0x002e620000000800 */
[----:B------:R-:W-:Y:S01]  /*4450*/  ISETP.NE.AND P2, PT, R53, RZ, PT ;  /* 0x000000ff3500720c */ /* 0x000fe20003f45270 */
[----:B------:R-:W-:Y:S06]  /*4460*/  BSSY.RECONVERGENT B0, `(.L_x_68) ;  /* 0x0000011000007945 */ /* 0x000fec0003800200 */
[----:B------:R-:W2:Y:S08]  /*4470*/  LDC R7, c[0x0][0x374] ;  /* 0x0000dd00ff077b82 */ /* 0x000eb00000000800 */
[----:B------:R-:W3:Y:S01]  /*4480*/  LDC.64 R2, c[0x0][0x3c8] ;  /* 0x0000f200ff027b82 */ /* 0x000ee20000000a00 */
[----:B-1----:R-:W-:-:S02]  /*4490*/  IADD3 R5, PT, PT, R4, -0x1, RZ ;  /* 0xffffffff04057810 */ /* 0x002fc40007ffe0ff */
[----:B------:R-:W-:Y:S02]  /*44a0*/  ISETP.NE.AND P1, PT, R4, 0x1, PT ;  /* 0x000000010400780c */ /* 0x000fe40003f25270 */
[----:B--2---:R-:W-:-:S04]  /*44b0*/  IADD3 R0, PT, PT, R7, -0x1, RZ ;  /* 0xffffffff07007810 */ /* 0x004fc80007ffe0ff */
        /* <DEDUP_REMOVED lines=11> */
.L_x_69:
[----:B------:R-:W-:Y:S05]  /*4570*/  BSYNC.RECONVERGENT B0 ;  /* 0x0000000000007941 */ /* 0x000fea0003800200 */
.L_x_68:
[----:B------:R-:W-:Y:S05]  /*4580*/  @P0 EXIT ;  /* 0x000000000000094d */ /* 0x000fea0003800000 */
[----:B------:R-:W-:Y:S05]  /*4590*/  @P2 BRA `(.L_x_70) ;  /* 0x0000000000202947 */ /* 0x000fea0003800000 */
[----:B------:R-:W-:-:S05]  /*45a0*/  IMAD R0, R4, R7, RZ ;  /* 0x0000000704007224 */ /* 0x000fca00078e02ff */
[----:B------:R-:W-:-:S13]  /*45b0*/  ISETP.NE.AND P0, PT, R0, -0x1, PT ;  /* 0xffffffff0000780c */ /* 0x000fda0003f05270 */
[----:B------:R-:W-:Y:S05]  /*45c0*/  @!P0 BRA `(.L_x_70) ;  /* 0x0000000000148947 */ /* 0x000fea0003800000 */
.L_x_71:
[----:B-1----:R-:W2:Y:S04]  /*45d0*/  LDG.E.STRONG.GPU R5, desc[UR14][R2.64] ;  /* 0x0000000e02057981 */ /* 0x002ea8000c1ef900 */
[----:B--2---:R-:W-:Y:S01]  /*45e0*/  CCTL.IVALL ;  /* 0x00000000ff00798f */ /* 0x004fe20002000000 */
[----:B------:R-:W-:Y:S05]  /*45f0*/  YIELD ;  /* 0x0000000000007946 */ /* 0x000fea0003800000 */
[----:B------:R-:W-:-:S13]  /*4600*/  ISETP.NE.AND P0, PT, R5, R0, PT ;  /* 0x000000000500720c */ /* 0x000fda0003f05270 */
[----:B------:R-:W-:Y:S05]  /*4610*/  @P0 BRA `(.L_x_71) ;  /* 0xfffffffc00ec0947 */ /* 0x000fea000383ffff */
.L_x_70:
[----:B------:R-:W-:Y:S05]  /*4620*/  WARPSYNC.ALL ;  /* 0x0000000000007948 */ /* 0x000fea0003800000 */
[----:B------:R-:W2:Y:S08]  /*4630*/  LDC.64 R6, c[0x0][0x3f8] ;  /* 0x0000fe00ff067b82 */ /* 0x000eb00000000a00 */
[----:B------:R-:W-:Y:S01]  /*4640*/  BAR.SYNC.DEFER_BLOCKING 0x0 ;  /* 0x0000000000007b1d */ /* 0x000fe20000010000 */
[----:B--2---:R-:W-:-:S04]  /*4650*/  LEA.HI R0, P0, R7, R6, RZ, 0x1 ;  /* 0x0000000607007211 */ /* 0x004fc800078108ff */
[----:B-1----:R-:W-:-:S04]  /*4660*/  IADD3.X R3, PT, PT, RZ, R7, RZ, P0, !PT ;  /* 0x00000007ff037210 */ /* 0x002fc800007fe4ff */
        /* <DEDUP_REMOVED lines=25> */
[----:B------:R-:W-:Y:S02]  /*4800*/  IADD3.X R11, PT, PT, RZ, RZ, RZ, P0, !PT ;  /* 0x000000ffff0b7210 */ /* 0x000fe400007fe4ff */
[----:B------:R-:W-:Y:S02]  /*4810*/  MOV R10, R9 ;  /* 0x00000009000a7202 */ /* 0x000fe40000000f00 */
[----:B------:R-:W-:Y:S01]  /*4820*/  IADD3 RZ, P0, PT, R5, R8, RZ ;  /* 0x0000000805ff7210 */ /* 0x000fe20007f1e0ff */
[----:B------:R-:W-:-:S04]  /*4830*/  IMAD.WIDE.U32 R8, R6, 0x3, RZ ;  /* 0x0000000306087825 */ /* 0x000fc800078e00ff */
[----:B------:R-:W-:Y:S01]  /*4840*/  IMAD.WIDE.U32.X R4, R13, 0x24924924, R10, P0 ;  /* 0x249249240d047825 */ /* 0x000fe200000e040a */
[----:B------:R-:W-:Y:S02]  /*4850*/  LEA R11, R7, R7, 0x1 ;  /* 0x00000007070b7211 */ /* 0x000fe400078e08ff */
[----:B------:R-:W-:Y:S02]  /*4860*/  IADD3 R12, P0, PT, R12, R4, RZ ;  /* 0x000000040c0c7210 */ /* 0x000fe40007f1e0ff */
[----:B------:R-:W-:Y:S02]  /*4870*/  IADD3 R11, PT, PT, R9, R11, RZ ;  /* 0x0000000b090b7210 */ /* 0x000fe40007ffe0ff */
[----:B------:R-:W-:Y:S02]  /*4880*/  LOP3.LUT R10, R12, 0x3, RZ, 0xc0, !PT ;  /* 0x000000030c0a7812 */ /* 0x000fe400078ec0ff */
[----:B------:R-:W-:Y:S02]  /*4890*/  LEA.HI R28, P2, R11, R8, RZ, 0x1 ;  /* 0x000000080b1c7211 */ /* 0x000fe400078508ff */
[----:B------:R-:W-:-:S02]  /*48a0*/  ISETP.NE.U32.AND P1, PT, R10, 0x3, PT ;  /* 0x000000030a00780c */ /* 0x000fc40003f25070 */
[----:B------:R-:W-:Y:S02]  /*48b0*/  IADD3.X R4, PT, PT, RZ, R5, RZ, P0, !PT ;  /* 0x00000005ff047210 */ /* 0x000fe400007fe4ff */
[----:B------:R-:W-:Y:S02]  /*48c0*/  ISETP.NE.AND.EX P1, PT, RZ, RZ, PT, P1 ;  /* 0x000000ffff00720c */ /* 0x000fe40003f25310 */
[----:B------:R-:W-:Y:S02]  /*48d0*/  ISETP.GE.U32.AND P0, PT, R12, 0x3, PT ;  /* 0x000000030c00780c */ /* 0x000fe40003f06070 */
[----:B------:R-:W-:Y:S02]  /*48e0*/  IADD3.X R11, PT, PT, RZ, R11, RZ, P2, !PT ;  /* 0x0000000bff0b7210 */ /* 0x000fe400017fe4ff */
[----:B------:R-:W-:Y:S02]  /*48f0*/  ISETP.GE.U32.AND.EX P0, PT, R4, RZ, PT, P0 ;  /* 0x000000ff0400720c */ /* 0x000fe40003f06100 */
[----:B------:R-:W-:-:S02]  /*4900*/  SHF.R.S64 R28, R28, 0x1, R11 ;  /* 0x000000011c1c7819 */ /* 0x000fc4000000100b */
[----:B------:R-:W-:-:S03]  /*4910*/  SHF.R.S32.HI R35, RZ, 0x1, R11 ;  /* 0x00000001ff237819 */ /* 0x000fc6000001140b */
[----:B------:R-:W-:Y:S06]  /*4920*/  @!P1 BRA `(.L_x_73) ;  /* 0x0000000000dc9947 */ /* 0x000fec0003800000 */
[----:B------:R-:W1:Y:S01]  /*4930*/  LDCU.64 UR4, c[0x0][0x3d8] ;  /* 0x00007b00ff0477ac */ /* 0x000e620008000a00 */
        /* <DEDUP_REMOVED lines=12> */
[C---:B-1----:R-:W-:Y:S01]  /*4a00*/  LEA R27, P1, R53.reuse, UR4, 0x2 ;  /* 0x00000004351b7c11 */ /* 0x042fe2000f8210ff */
        /* <DEDUP_REMOVED lines=12> */
.L_x_74:
[-C--:B-1----:R-:W-:Y:S02]  /*4ad0*/  LEA R10, P1, R0, R27.reuse, 0x2 ;  /* 0x0000001b000a7211 */ /* 0x082fe400078210ff */
[----:B------:R-:W-:Y:S02]  /*4ae0*/  IADD3 R12, P2, PT, R27, R4, RZ ;  /* 0x000000041b0c7210 */ /* 0x000fe40007f5e0ff */
[----:B0-----:R-:W-:Y:S02]  /*4af0*/  LEA R14, P3, R28, R27, 0x2 ;  /* 0x0000001b1c0e7211 */ /* 0x001fe400078610ff */
[C---:B------:R-:W-:Y:S02]  /*4b00*/  IADD3.X R11, PT, PT, R26.reuse, R33, RZ, P1, !PT ;  /* 0x000000211a0b7210 */ /* 0x040fe40000ffe4ff */
[----:B------:R-:W-:Y:S02]  /*4b10*/  MOV R8, R27 ;  /* 0x0000001b00087202 */ /* 0x000fe40000000f00 */
[----:B------:R-:W-:Y:S01]  /*4b20*/  MOV R9, R26 ;  /* 0x0000001a00097202 */ /* 0x000fe20000000f00 */
[----:B------:R0:W2:Y:S01]  /*4b30*/  LDG.E R17, desc[UR14][R10.64] ;  /* 0x0000000e0a117981 */ /* 0x0000a2000c1e1900 */
[----:B------:R-:W-:-:S02]  /*4b40*/  IADD3.X R13, PT, PT, R26, R31, RZ, P2, !PT ;  /* 0x0000001f1a0d7210 */ /* 0x000fc400017fe4ff */
[----:B------:R-:W-:Y:S01]  /*4b50*/  IADD3.X R15, PT, PT, R26, R29, RZ, P3, !PT ;  /* 0x0000001d1a0f7210 */ /* 0x000fe20001ffe4ff */
[----:B------:R1:W2:Y:S04]  /*4b60*/  LDG.E R16, desc[UR14][R8.64] ;  /* 0x0000000e08107981 */ /* 0x0002a8000c1e1900 */
        /* <DEDUP_REMOVED lines=19> */
.L_x_73:
[----:B------:R-:W-:Y:S05]  /*4ca0*/  BSYNC.RECONVERGENT B0 ;  /* 0x0000000000007941 */ /* 0x000fea0003800200 */
.L_x_72:
[----:B------:R-:W-:Y:S05]  /*4cb0*/  @!P0 EXIT ;  /* 0x000000000000894d */ /* 0x000fea0003800000 */
[C---:B------:R-:W-:Y:S01]  /*4cc0*/  SHF.L.U64.HI R4, R6.reuse, 0x2, R7 ;  /* 0x0000000206047819 */ /* 0x040fe20000010207 */
[----:B------:R-:W2:Y:S01]  /*4cd0*/  LDCU.64 UR4, c[0x0][0x3d8] ;  /* 0x00007b00ff0477ac */ /* 0x000ea20008000a00 */
[----:B------:R-:W-:Y:S02]  /*4ce0*/  SHF.L.U32 R7, R6, 0x2, RZ ;  /* 0x0000000206077819 */ /* 0x000fe400000006ff */
[C---:B-1----:R-:W-:Y:S01]  /*4cf0*/  SHF.L.U64.HI R8, R28.reuse, 0x2, R35 ;  /* 0x000000021c087819 */ /* 0x042fe20000010223 */
[----:B------:R-:W1:Y:S01]  /*4d00*/  LDCU.64 UR6, c[0x0][0x388] ;  /* 0x00007100ff0677ac */ /* 0x000e620008000a00 */
[----:B------:R-:W-:Y:S02]  /*4d10*/  SHF.L.U32 R9, R28, 0x2, RZ ;  /* 0x000000021c097819 */ /* 0x000fe400000006ff */
[C---:B------:R-:W-:Y:S01]  /*4d20*/  SHF.L.U64.HI R5, R0.reuse, 0x2, R3 ;  /* 0x0000000200057819 */ /* 0x040fe20000010203 */
[----:B------:R-:W3:Y:S01]  /*4d30*/  LDCU.64 UR8, c[0x0][0x390] ;  /* 0x00007200ff0877ac */ /* 0x000ee20008000a00 */
[----:B------:R-:W-:-:S07]  /*4d40*/  SHF.L.U32 R6, R0, 0x2, RZ ;  /* 0x0000000200067819 */ /* 0x000fce00000006ff */
.L_x_75:
[C---:B----4-:R-:W-:Y:S02]  /*4d50*/  SHF.L.U32 R19, R53.reuse, 0x2, RZ ;  /* 0x0000000235137819 */ /* 0x050fe400000006ff */
[----:B------:R-:W-:Y:S02]  /*4d60*/  SHF.L.U64.HI R25, R53, 0x2, R2 ;  /* 0x0000000235197819 */ /* 0x000fe40000010202 */
[----:B--2---:R-:W-:-:S04]  /*4d70*/  IADD3 R10, P0, PT, R19, UR4, RZ ;  /* 0x00000004130a7c10 */ /* 0x004fc8000ff1e0ff */
[----:B------:R-:W-:Y:S02]  /*4d80*/  IADD3.X R11, PT, PT, R25, UR5, RZ, P0, !PT ;  /* 0x00000005190b7c10 */ /* 0x000fe400087fe4ff */
[C---:B------:R-:W-:Y:S02]  /*4d90*/  IADD3 R12, P0, PT, R10.reuse, R6, RZ ;  /* 0x000000060a0c7210 */ /* 0x040fe40007f1e0ff */
[C---:B------:R-:W-:Y:S01]  /*4da0*/  IADD3 R16, P1, PT, R10.reuse, R9, RZ ;  /* 0x000000090a107210 */ /* 0x040fe20007f3e0ff */
[----:B------:R2:W4:Y:S01]  /*4db0*/  LDG.E R20, desc[UR14][R10.64] ;  /* 0x0000000e0a147981 */ /* 0x000522000c1e1900 */
[C---:B------:R-:W-:Y:S02]  /*4dc0*/  IADD3.X R13, PT, PT, R11.reuse, R5, RZ, P0, !PT ;  /* 0x000000050b0d7210 */ /* 0x040fe400007fe4ff */
[----:B0-----:R-:W-:Y:S02]  /*4dd0*/  IADD3 R14, P0, PT, R10, R7, RZ ;  /* 0x000000070a0e7210 */ /* 0x001fe40007f1e0ff */
[C---:B------:R-:W-:Y:S01]  /*4de0*/  IADD3.X R17, PT, PT, R11.reuse, R8, RZ, P1, !PT ;  /* 0x000000080b117210 */ /* 0x040fe20000ffe4ff */
[----:B------:R-:W4:Y:S01]  /*4df0*/  LDG.E R21, desc[UR14][R12.64] ;  /* 0x0000000e0c157981 */ /* 0x000f22000c1e1900 */
[----:B------:R-:W-:-:S03]  /*4e00*/  IADD3.X R15, PT, PT, R11, R4, RZ, P0, !PT ;  /* 0x000000040b0f7210 */ /* 0x000fc600007fe4ff */
[----:B------:R-:W5:Y:S04]  /*4e10*/  LDG.E R23, desc[UR14][R16.64] ;  /* 0x0000000e10177981 */ /* 0x000f68000c1e1900 */
[----:B------:R0:W5:Y:S01]  /*4e20*/  LDG.E R22, desc[UR14][R14.64] ;  /* 0x0000000e0e167981 */ /* 0x000162000c1e1900 */
[C---:B------:R-:W-:Y:S02]  /*4e30*/  SHF.L.U32 R18, R53.reuse, 0x3, RZ ;  /* 0x0000000335127819 */ /* 0x040fe400000006ff */
[----:B------:R-:W-:Y:S02]  /*4e40*/  SHF.L.U64.HI R2, R53, 0x3, R2 ;  /* 0x0000000335027819 */ /* 0x000fe40000010202 */
[----:B------:R-:W-:Y:S02]  /*4e50*/  LOP3.LUT R26, R18, 0xfffffff8, RZ, 0xc0, !PT ;  /* 0xfffffff8121a7812 */ /* 0x000fe400078ec0ff */
[----:B------:R-:W-:-:S02]  /*4e60*/  LOP3.LUT R19, R19, 0xfffffffc, RZ, 0xc0, !PT ;  /* 0xfffffffc13137812 */ /* 0x000fc400078ec0ff */
[----:B------:R-:W-:Y:S02]  /*4e70*/  LOP3.LUT R27, R2, 0x3, RZ, 0xc0, !PT ;  /* 0x00000003021b7812 */ /* 0x000fe400078ec0ff */
[C---:B-1----:R-:W-:Y:S02]  /*4e80*/  IADD3 R24, P0, PT, R26.reuse, UR6, RZ ;  /* 0x000000061a187c10 */ /* 0x042fe4000ff1e0ff */
[----:B--2---:R-:W-:Y:S02]  /*4e90*/  LOP3.LUT R11, R25, 0x3, RZ, 0xc0, !PT ;  /* 0x00000003190b7812 */ /* 0x004fe400078ec0ff */
[----:B---3--:R-:W-:Y:S02]  /*4ea0*/  IADD3 R26, P1, PT, R26, UR8, RZ ;  /* 0x000000081a1a7c10 */ /* 0x008fe4000ff3e0ff */
[----:B------:R-:W-:Y:S02]  /*4eb0*/  IADD3 R10, P2, PT, R19, UR4, RZ ;  /* 0x00000004130a7c10 */ /* 0x000fe4000ff5e0ff */
[----:B------:R-:W-:-:S02]  /*4ec0*/  IADD3.X R25, PT, PT, R27, UR7, RZ, P0, !PT ;  /* 0x000000071b197c10 */ /* 0x000fc400087fe4ff */
[----:B------:R-:W-:Y:S02]  /*4ed0*/  IADD3.X R27, PT, PT, R27, UR9, RZ, P1, !PT ;  /* 0x000000091b1b7c10 */ /* 0x000fe40008ffe4ff */
[----:B------:R-:W-:Y:S02]  /*4ee0*/  IADD3.X R11, PT, PT, R11, UR5, RZ, P2, !PT ;  /* 0x000000050b0b7c10 */ /* 0x000fe400097fe4ff */
[C---:B0-----:R-:W-:Y:S02]  /*4ef0*/  IADD3 R14, P0, PT, R10.reuse, R6, RZ ;  /* 0x000000060a0e7210 */ /* 0x041fe40007f1e0ff */
[C---:B------:R-:W-:Y:S02]  /*4f00*/  IADD3 R16, P1, PT, R10.reuse, R7, RZ ;  /* 0x000000070a107210 */ /* 0x040fe40007f3e0ff */
[----:B------:R-:W-:Y:S02]  /*4f10*/  IADD3 R12, P2, PT, R10, R9, RZ ;  /* 0x000000090a0c7210 */ /* 0x000fe40007f5e0ff */
[----:B------:R-:W-:-:S02]  /*4f20*/  IADD3.X R15, PT, PT, R11, R5, RZ, P0, !PT ;  /* 0x000000050b0f7210 */ /* 0x000fc400007fe4ff */
[C---:B------:R-:W-:Y:S02]  /*4f30*/  IADD3.X R17, PT, PT, R11.reuse, R4, RZ, P1, !PT ;  /* 0x000000040b117210 */ /* 0x040fe40000ffe4ff */
[----:B------:R-:W-:Y:S01]  /*4f40*/  IADD3.X R13, PT, PT, R11, R8, RZ, P2, !PT ;  /* 0x000000080b0d7210 */ /* 0x000fe200017fe4ff */
[----:B----4-:R0:W-:Y:S04]  /*4f50*/  STG.E.64 desc[UR14][R24.64], R20 ;  /* 0x0000001418007986 */ /* 0x0101e8000c101b0e */
[----:B-----5:R1:W-:Y:S04]  /*4f60*/  STG.E.64 desc[UR14][R26.64], R22 ;  /* 0x000000161a007986 */ /* 0x0203e8000c101b0e */
        /* <DEDUP_REMOVED lines=28> */
[----:B--2---:R-:W2:Y:S04]  /*5130*/  LDG.E R24, desc[UR14][R10.64+0xa80] ;  /* 0x000a800e0a187981 */ /* 0x004ea8000c1e1900 */
[----:B------:R-:W2:Y:S04]  /*5140*/  LDG.E R25, desc[UR14][R14.64+0xa80] ;  /* 0x000a800e0e197981 */ /* 0x000ea8000c1e1900 */
[----:B------:R-:W3:Y:S04]  /*5150*/  LDG.E R28, desc[UR14][R16.64+0xa80] ;  /* 0x000a800e101c7981 */ /* 0x000ee8000c1e1900 */
[----:B------:R-:W3:Y:S01]  /*5160*/  LDG.E R29, desc[UR14][R12.64+0xa80] ;  /* 0x000a800e0c1d7981 */ /* 0x000ee2000c1e1900 */
        /* <DEDUP_REMOVED lines=12> */
[----:B--2---:R4:W-:Y:S04]  /*5230*/  STG.E.64 desc[UR14][R18.64], R24 ;  /* 0x0000001812007986 */ /* 0x0049e8000c101b0e */
[----:B---3--:R4:W-:Y:S07]  /*5240*/  STG.E.64 desc[UR14][R22.64], R28 ;  /* 0x0000001c16007986 */ /* 0x0089ee000c101b0e */
[----:B------:R-:W-:Y:S05]  /*5250*/  @P0 BRA `(.L_x_75) ;  /* 0xfffffff800bc0947 */ /* 0x000fea000383ffff */
[----:B------:R-:W-:Y:S05]  /*5260*/  EXIT ;  /* 0x000000000000794d */ /* 0x000fea0003800000 */
.L_x_76:
        /* <DEDUP_REMOVED lines=9> */
.L_x_3408:


//--------------------- .text._Z35group_norm_nhwc_bwd_one_pass_kernelI11Bf16IOFp32WLi256ELi14ELi224EEv26Group_norm_nhwc_bwd_params --------------------------
	.section	.text._Z35group_norm_nhwc_bwd_one_pass_kernelI11Bf16IOFp32WLi256ELi14ELi224EEv26Group_norm_nhwc_bwd_params,"ax",@progbits
	.align	128
        .global         _Z35group_norm_nhwc_bwd_one_pass_kernelI11Bf16IOFp32WLi256ELi14ELi224EEv26Group_norm_nhwc_bwd_params
        .type           _Z35group_norm_nhwc_bwd_one_pass_kernelI11Bf16IOFp32WLi256ELi14ELi224EEv26Group_norm_nhwc_bwd_params,@function
        .size           _Z35group_norm_nhwc_bwd_one_pass_kernelI11Bf16IOFp32WLi256ELi14ELi224EEv26Group_norm_nhwc_bwd_params,(.L_x_3409 - _Z35group_norm_nhwc_bwd_one_pass_kernelI11Bf16IOFp32WLi256ELi14ELi224EEv26Group_norm_nhwc_bwd_params)
        .other          _Z35group_norm_nhwc_bwd_one_pass_kernelI11Bf16IOFp32WLi256ELi14ELi224EEv26Group_norm_nhwc_bwd_params,@"STO_CUDA_ENTRY STV_DEFAULT"
_Z35group_norm_nhwc_bwd_one_pass_kernelI11Bf16IOFp32WLi256ELi14ELi224EEv26Group_norm_nhwc_bwd_params:
.text._Z35group_norm_nhwc_bwd_one_pass_kernelI11Bf16IOFp32WLi256ELi14ELi224EEv26Group_norm_nhwc_bwd_params:
        /* <DEDUP_REMOVED lines=10> */
[----:B------:R-:W0:Y:S01]  /*00a0*/  LDC R5, c[0x0][0x41c] ;  /* 0x00010700ff057b82 */ /* 0x000e220000000800 */
[----:B------:R-:W1:Y:S01]  /*00b0*/  S2R R2, SR_LANEID ;  /* 0x0000000000027919 */ /* 0x000e620000000000 */
[----:B------:R-:W-:Y:S01]  /*00c0*/  LOP3.LUT R3, R0, 0xffff, RZ, 0xc0, !PT ;  /* 0x0000ffff00037812 */ /* 0x000fe200078ec0ff */
[----:B------:R-:W2:Y:S01]  /*00d0*/  LDCU UR17, c[0x0][0x374] ;  /* 0x00006e80ff1177ac */ /* 0x000ea20008000800 */
[----:B------:R-:W-:Y:S01]  /*00e0*/  SHF.R.U32.HI R62, RZ, 0x2, R0 ;  /* 0x00000002ff3e7819 */ /* 0x000fe20000011600 */
[----:B------:R-:W3:Y:S03]  /*00f0*/  LDCU UR18, c[0x0][0x370] ;  /* 0x00006e00ff1277ac */ /* 0x000ee60008000800 */
[----:B------:R-:W4:Y:S01]  /*0100*/  S2UR UR6, SR_CgaCtaId ;  /* 0x00000000000679c3 */ /* 0x000f220000008800 */
[----:B------:R-:W-:Y:S01]  /*0110*/  IMAD R3, R3, 0x2493, RZ ;  /* 0x0000249303037824 */ /* 0x000fe200078e02ff */
[----:B------:R-:W-:Y:S01]  /*0120*/  LOP3.LUT R62, R62, 0xf8, RZ, 0xc0, !PT ;  /* 0x000000f83e3e7812 */ /* 0x000fe200078ec0ff */
[----:B------:R-:W-:Y:S01]  /*0130*/  UMOV UR9, 0x400 ;  /* 0x0000040000097882 */ /* 0x000fe20000000000 */
[----:B------:R-:W0:Y:S02]  /*0140*/  LDCU.U8 UR19, c[0x0][0x414] ;  /* 0x00008280ff1377ac */ /* 0x000e240008000000 */
[----:B------:R-:W-:Y:S01]  /*0150*/  SHF.R.U32.HI R64, RZ, 0x10, R3 ;  /* 0x00000010ff407819 */ /* 0x000fe20000011603 */
[----:B------:R-:W-:Y:S01]  /*0160*/  UIADD3 UR4, UPT, UPT, UR9, 0x50, URZ ;  /* 0x0000005009047890 */ /* 0x000fe2000fffe0ff */
[----:B------:R-:W-:Y:S01]  /*0170*/  UMOV UR11, UR5 ;  /* 0x00000005000b7c82 */ /* 0x000fe20008000000 */
[----:B--2---:R-:W-:-:S02]  /*0180*/  UIMAD UR20, UR16, UR17, UR5 ;  /* 0x00000011101472a4 */ /* 0x004fc4000f8e0205 */
[----:B------:R-:W-:Y:S01]  /*0190*/  UIMAD UR10, UR17, 0x7, UR5 ;  /* 0x00000007110a78a4 */ /* 0x000fe2000f8e0205 */
[----:B0-----:R-:W-:Y:S01]  /*01a0*/  IMAD R64, R5, UR16, R64 ;  /* 0x0000001005407c24 */ /* 0x001fe2000f8e0240 */
[----:B---3--:R-:W-:-:S04]  /*01b0*/  ULOP3.LUT UR21, UR18, 0x7, URZ, 0xc0, !UPT ;  /* 0x0000000712157892 */ /* 0x008fc8000f8ec0ff */
[----:B------:R-:W-:Y:S01]  /*01c0*/  SHF.R.S32.HI R3, RZ, 0x1f, R64 ;  /* 0x0000001fff037819 */ /* 0x000fe20000011440 */
[----:B----4-:R-:W-:Y:S02]  /*01d0*/  ULEA UR4, UR6, UR4, 0x18 ;  /* 0x0000000406047291 */ /* 0x010fe4000f8ec0ff */
[----:B------:R-:W-:-:S04]  /*01e0*/  ULEA UR9, UR6, UR9, 0x18 ;  /* 0x0000000906097291 */ /* 0x000fc8000f8ec0ff */
[----:B------:R-:W-:Y:S01]  /*01f0*/  LEA R63, R0, UR4, 0x4 ;  /* 0x00000004003f7c11 */ /* 0x000fe2000f8e20ff */
[----:B-1----:R-:W-:-:S07]  /*0200*/  UMOV UR4, URZ ;  /* 0x000000ff00047c82 */ /* 0x002fce0008000000 */
.L_x_120:
[----:B0-----:R-:W0:Y:S01]  /*0210*/  LDC R10, c[0x0][0x410] ;  /* 0x00010400ff0a7b82 */ /* 0x001e220000000800 */
[----:B------:R-:W1:Y:S01]  /*0220*/  LDCU.128 UR24, c[0x0][0x400] ;  /* 0x00008000ff1877ac */ /* 0x000e620008000c00 */
[----:B------:R-:W-:Y:S02]  /*0230*/  ISETP.LE.AND P3, PT, RZ, UR11, PT ;  /* 0x0000000bff007c0c */ /* 0x000fe4000bf63270 */
[----:B------:R-:W-:Y:S02]  /*0240*/  CS2R R56, SRZ ;  /* 0x0000000000387805 */ /* 0x000fe4000001ff00 */
[C---:B------:R-:W-:Y:S02]  /*0250*/  IADD3 R25, PT, PT, R64.reuse, 0x40, RZ ;  /* 0x0000004040197810 */ /* 0x040fe40007ffe0ff */
[----:B------:R-:W-:Y:S02]  /*0260*/  IADD3 R14, PT, PT, R64, 0x80, RZ ;  /* 0x00000080400e7810 */ /* 0x000fe40007ffe0ff */
[----:B------:R-:W-:-:S02]  /*0270*/  CS2R R52, SRZ ;  /* 0x0000000000347805 */ /* 0x000fc4000001ff00 */
[----:B------:R-:W-:Y:S01]  /*0280*/  SHF.R.S32.HI R23, RZ, 0x1f, R25 ;  /* 0x0000001fff177819 */ /* 0x000fe20000011419 */
[----:B------:R-:W2:Y:S01]  /*0290*/  LDCU.64 UR6, c[0x0][0x3b8] ;  /* 0x00007700ff0677ac */ /* 0x000ea20008000a00 */
[----:B------:R-:W-:Y:S02]  /*02a0*/  SHF.R.S32.HI R29, RZ, 0x1f, R14 ;  /* 0x0000001fff1d7819 */ /* 0x000fe4000001140e */
[----:B0-----:R-:W-:-:S04]  /*02b0*/  IABS R7, R10 ;  /* 0x0000000a00077213 */ /* 0x001fc80000000000 */
[----:B------:R-:W0:Y:S08]  /*02c0*/  I2F.RP R6, R7 ;  /* 0x0000000700067306 */ /* 0x000e300000209400 */
[----:B0-----:R-:W0:Y:S02]  /*02d0*/  MUFU.RCP R6, R6 ;  /* 0x0000000600067308 */ /* 0x001e240000001000 */
[----:B0-----:R-:W-:-:S06]  /*02e0*/  IADD3 R4, PT, PT, R6, 0xffffffe, RZ ;  /* 0x0ffffffe06047810 */ /* 0x001fcc0007ffe0ff */
[----:B------:R0:W3:Y:S02]  /*02f0*/  F2I.FTZ.U32.TRUNC.NTZ R5, R4 ;  /* 0x0000000400057305 */ /* 0x0000e4000021f000 */
[----:B0-----:R-:W-:Y:S01]  /*0300*/  HFMA2 R4, -RZ, RZ, 0, 0 ;  /* 0x00000000ff047431 */ /* 0x001fe200000001ff */
[----:B---3--:R-:W-:-:S05]  /*0310*/  IADD3 R8, PT, PT, RZ, -R5, RZ ;  /* 0x80000005ff087210 */ /* 0x008fca0007ffe0ff */
[----:B------:R-:W-:Y:S01]  /*0320*/  IMAD R9, R8, R7, RZ ;  /* 0x0000000708097224 */ /* 0x000fe200078e02ff */
[----:B------:R-:W-:-:S03]  /*0330*/  IABS R8, UR11 ;  /* 0x0000000b00087c13 */ /* 0x000fc60008000000 */
[----:B------:R-:W-:Y:S01]  /*0340*/  IMAD.HI.U32 R5, R5, R9, R4 ;  /* 0x0000000905057227 */ /* 0x000fe200078e0004 */
[----:B------:R-:W-:Y:S02]  /*0350*/  LOP3.LUT R4, R0, 0xffff, RZ, 0xc0, !PT ;  /* 0x0000ffff00047812 */ /* 0x000fe400078ec0ff */
[----:B------:R-:W-:-:S03]  /*0360*/  IADD3 R9, PT, PT, R64, 0x20, RZ ;  /* 0x0000002040097810 */ /* 0x000fc60007ffe0ff */
[----:B------:R-:W-:Y:S01]  /*0370*/  IMAD.HI.U32 R5, R5, R8, RZ ;  /* 0x0000000805057227 */ /* 0x000fe200078e00ff */
[----:B-1----:R-:W-:Y:S02]  /*0380*/  ISETP.GE.U32.AND P0, PT, R9, UR24, PT ;  /* 0x0000001809007c0c */ /* 0x002fe4000bf06070 */
[----:B------:R-:W-:Y:S01]  /*0390*/  SHF.R.S32.HI R13, RZ, 0x1f, R9 ;  /* 0x0000001fff0d7819 */ /* 0x000fe20000011409 */
[----:B------:R-:W-:Y:S01]  /*03a0*/  IMAD R4, R4, 0x2493, RZ ;  /* 0x0000249304047824 */ /* 0x000fe200078e02ff */
[----:B------:R-:W-:Y:S02]  /*03b0*/  IADD3 R6, PT, PT, -R5, RZ, RZ ;  /* 0x000000ff05067210 */ /* 0x000fe40007ffe1ff */
[----:B------:R-:W-:Y:S02]  /*03c0*/  ISETP.GE.AND.EX P0, PT, R13, UR25, PT, P0 ;  /* 0x000000190d007c0c */ /* 0x000fe4000bf06300 */
[----:B------:R-:W-:Y:S01]  /*03d0*/  SHF.R.U32.HI R4, RZ, 0x10, R4 ;  /* 0x00000010ff047819 */ /* 0x000fe20000011604 */
[----:B------:R-:W-:Y:S01]  /*03e0*/  IMAD R6, R7, R6, R8 ;  /* 0x0000000607067224 */ /* 0x000fe200078e0208 */
[----:B------:R-:W-:-:S02]  /*03f0*/  LOP3.LUT R8, R10, UR11, RZ, 0x3c, !PT ;  /* 0x0000000b0a087c12 */ /* 0x000fc4000f8e3cff */
[----:B------:R-:W-:Y:S02]  /*0400*/  PRMT R4, R4, 0x9910, RZ ;  /* 0x0000991004047816 */ /* 0x000fe400000000ff */
[----:B------:R-:W-:Y:S02]  /*0410*/  ISETP.GT.U32.AND P1, PT, R7, R6, PT ;  /* 0x000000060700720c */ /* 0x000fe40003f24070 */
[----:B------:R-:W-:Y:S02]  /*0420*/  LEA R4, R4, -R4, 0x3 ;  /* 0x8000000404047211 */ /* 0x000fe400078e18ff */
[----:B------:R-:W-:Y:S01]  /*0430*/  ISETP.GE.AND P2, PT, R8, RZ, PT ;  /* 0x000000ff0800720c */ /* 0x000fe20003f46270 */
[----:B------:R-:W0:Y:S01]  /*0440*/  @!P0 LDC.64 R16, c[0x0][0x3a0] ;  /* 0x0000e800ff108b82 */ /* 0x000e220000000a00 */
[----:B------:R-:W-:-:S04]  /*0450*/  IADD3 R4, PT, PT, RZ, -R4, RZ ;  /* 0x80000004ff047210 */ /* 0x000fc80007ffe0ff */
[----:B------:R-:W-:-:S03]  /*0460*/  PRMT R15, R4, 0x7710, RZ ;  /* 0x00007710040f7816 */ /* 0x000fc600000000ff */
[-C--:B------:R-:W-:Y:S01]  /*0470*/  @!P1 IADD3 R6, PT, PT, R6, -R7.reuse, RZ ;  /* 0x8000000706069210 */ /* 0x080fe20007ffe0ff */
[----:B------:R-:W1:Y:S01]  /*0480*/  @!P0 LDC.64 R18, c[0x0][0x398] ;  /* 0x0000e600ff128b82 */ /* 0x000e620000000a00 */
[----:B------:R-:W-:Y:S02]  /*0490*/  @!P1 IADD3 R5, PT, PT, R5, 0x1, RZ ;  /* 0x0000000105059810 */ /* 0x000fe40007ffe0ff */
[CC--:B------:R-:W-:Y:S02]  /*04a0*/  ISETP.GE.U32.AND P4, PT, R6.reuse, R7.reuse, PT ;  /* 0x000000070600720c */ /* 0x0c0fe40003f86070 */
[----:B------:R-:W-:Y:S02]  /*04b0*/  ISETP.GT.U32.AND P5, PT, R7, R6, PT ;  /* 0x000000060700720c */ /* 0x000fe40003fa4070 */
[----:B------:R-:W-:Y:S02]  /*04c0*/  IADD3 R7, PT, PT, R6, -R7, RZ ;  /* 0x8000000706077210 */ /* 0x000fe40007ffe0ff */
[----:B------:R-:W-:-:S02]  /*04d0*/  ISETP.GE.U32.AND P1, PT, R25, UR24, PT ;  /* 0x0000001819007c0c */ /* 0x000fc4000bf26070 */
[----:B------:R-:W-:Y:S02]  /*04e0*/  SEL R6, R7, R6, !P5 ;  /* 0x0000000607067207 */ /* 0x000fe40006800000 */
[----:B------:R-:W-:Y:S02]  /*04f0*/  LOP3.LUT R7, RZ, R10, RZ, 0x33, !PT ;  /* 0x0000000aff077212 */ /* 0x000fe400078e33ff */
[----:B------:R-:W-:Y:S02]  /*0500*/  @!P3 IADD3 R6, PT, PT, -R6, RZ, RZ ;  /* 0x000000ff0606b210 */ /* 0x000fe40007ffe1ff */
[----:B------:R-:W-:Y:S02]  /*0510*/  @P4 IADD3 R5, PT, PT, R5, 0x1, RZ ;  /* 0x0000000105054810 */ /* 0x000fe40007ffe0ff */
[----:B------:R-:W-:Y:S02]  /*0520*/  ISETP.NE.AND P4, PT, R10, RZ, PT ;  /* 0x000000ff0a00720c */ /* 0x000fe40003f85270 */
[----:B------:R-:W-:Y:S01]  /*0530*/  IADD3 R15, PT, PT, R15, R0, RZ ;  /* 0x000000000f0f7210 */ /* 0x000fe20007ffe0ff */
[----:B------:R-:W3:Y:S01]  /*0540*/  @!P0 LDC.64 R10, c[0x0][0x3f8] ;  /* 0x0000fe00ff0a8b82 */ /* 0x000ee20000000a00 */
[----:B------:R-:W-:-:S02]  /*0550*/  SEL R65, R7, R6, !P4 ;  /* 0x0000000607417207 */ /* 0x000fc40006000000 */
[----:B------:R-:W-:Y:S02]  /*0560*/  @!P2 IADD3 R5, PT, PT, -R5, RZ, RZ ;  /* 0x000000ff0505a210 */ /* 0x000fe40007ffe1ff */
[----:B------:R-:W-:Y:S01]  /*0570*/  SHF.L.U32 R4, R15, 0x1, RZ ;  /* 0x000000010f047819 */ /* 0x000fe200000006ff */
[----:B------:R-:W-:Y:S01]  /*0580*/  IMAD R21, R65, 0xe, RZ ;  /* 0x0000000e41157824 */ /* 0x000fe200078e02ff */
[----:B------:R-:W-:Y:S02]  /*0590*/  ISETP.GE.AND.EX P1, PT, R23, UR25, PT, P1 ;  /* 0x0000001917007c0c */ /* 0x000fe4000bf26310 */
[----:B------:R-:W-:Y:S02]  /*05a0*/  SEL R5, R7, R5, !P4 ;  /* 0x0000000507057207 */ /* 0x000fe40006000000 */
[----:B------:R-:W-:Y:S02]  /*05b0*/  LOP3.LUT R4, R4, 0xffff, RZ, 0xc0, !PT ;  /* 0x0000ffff04047812 */ /* 0x000fe400078ec0ff */
[----:B------:R-:W-:-:S02]  /*05c0*/  SHF.R.S32.HI R6, RZ, 0x1f, R5 ;  /* 0x0000001fff067819 */ /* 0x000fc40000011405 */
[----:B------:R-:W-:Y:S02]  /*05d0*/  IADD3 R68, P2, PT, R4, R21, RZ ;  /* 0x0000001504447210 */ /* 0x000fe40007f5e0ff */
[----:B------:R-:W-:Y:S01]  /*05e0*/  ISETP.GE.U32.AND P3, PT, R14, UR24, PT ;  /* 0x000000180e007c0c */ /* 0x000fe2000bf66070 */
[----:B------:R-:W-:Y:S01]  /*05f0*/  IMAD R8, R6, UR26, RZ ;  /* 0x0000001a06087c24 */ /* 0x000fe2000f8e02ff */
[----:B------:R-:W-:Y:S01]  /*0600*/  LEA.HI.X.SX32 R69, R21, RZ, 0x1, P2 ;  /* 0x000000ff15457211 */ /* 0x000fe200010f0eff */
[----:B------:R-:W4:Y:S01]  /*0610*/  @!P1 LDC.64 R6, c[0x0][0x3f8] ;  /* 0x0000fe00ff069b82 */ /* 0x000f220000000a00 */
[----:B------:R-:W-:Y:S01]  /*0620*/  ISETP.GE.AND.EX P3, PT, R29, UR25, PT, P3 ;  /* 0x000000191d007c0c */ /* 0x000fe2000bf66330 */
[C---:B------:R-:W-:Y:S02]  /*0630*/  IMAD R67, R5.reuse, UR27, R8 ;  /* 0x0000001b05437c24 */ /* 0x040fe4000f8e0208 */
[----:B------:R-:W-:-:S04]  /*0640*/  IMAD.WIDE.U32 R68, R5, UR26, R68 ;  /* 0x0000001a05447c25 */ /* 0x000fc8000f8e0044 */
[----:B---3--:R-:W-:Y:S01]  /*0650*/  @!P0 IMAD R8, R13, R10, RZ ;  /* 0x0000000a0d088224 */ /* 0x008fe200078e02ff */
[----:B------:R-:W-:Y:S01]  /*0660*/  IADD3 R67, PT, PT, R69, R67, RZ ;  /* 0x0000004345437210 */ /* 0x000fe20007ffe0ff */
[----:B------:R-:W3:Y:S01]  /*0670*/  @!P1 LDC.64 R12, c[0x0][0x3a0] ;  /* 0x0000e800ff0c9b82 */ /* 0x000ee20000000a00 */
[-C--:B------:R-:W-:Y:S01]  /*0680*/  @!P0 MOV R66, R68.reuse ;  /* 0x0000004400428202 */ /* 0x080fe20000000f00 */
[----:B------:R-:W-:Y:S01]  /*0690*/  @!P0 IMAD R5, R9, R11, R8 ;  /* 0x0000000b09058224 */ /* 0x000fe200078e0208 */
[----:B------:R-:W-:-:S03]  /*06a0*/  @!P1 MOV R22, R68 ;  /* 0x0000004400169202 */ /* 0x000fc60000000f00 */
[----:B------:R-:W-:Y:S02]  /*06b0*/  @!P0 IMAD.WIDE.U32 R8, R9, R10, R66 ;  /* 0x0000000a09088225 */ /* 0x000fe400078e0042 */
[----:B------:R-:W2:Y:S03]  /*06c0*/  @!P3 LDC.64 R10, c[0x0][0x3f8] ;  /* 0x0000fe00ff0abb82 */ /* 0x000ea60000000a00 */
[----:B------:R-:W-:Y:S02]  /*06d0*/  @!P0 IADD3 R5, PT, PT, R9, R5, RZ ;  /* 0x0000000509058210 */ /* 0x000fe40007ffe0ff */
[C---:B------:R-:W-:Y:S02]  /*06e0*/  @!P0 SHF.L.U32 R15, R8.reuse, 0x1, RZ ;  /* 0x00000001080f8819 */ /* 0x040fe400000006ff */
[----:B------:R-:W-:Y:S01]  /*06f0*/  @!P0 SHF.L.U64.HI R20, R8, 0x1, R5 ;  /* 0x0000000108148819 */ /* 0x000fe20000010205 */
[----:B----4-:R-:W-:Y:S01]  /*0700*/  @!P1 IMAD R8, R23, R6, RZ ;  /* 0x0000000617089224 */ /* 0x010fe200078e02ff */
[----:B------:R-:W-:-:S02]  /*0710*/  IADD3 R5, PT, PT, R64, 0xa0, RZ ;  /* 0x000000a040057810 */ /* 0x000fc40007ffe0ff */
[----:B------:R-:W-:Y:S01]  /*0720*/  @!P1 MOV R23, R67 ;  /* 0x0000004300179202 */ /* 0x000fe20000000f00 */
[----:B------:R-:W-:Y:S01]  /*0730*/  @!P1 IMAD R27, R25, R7, R8 ;  /* 0x00000007191b9224 */ /* 0x000fe200078e0208 */
[----:B------:R-:W-:Y:S01]  /*0740*/  ISETP.GE.U32.AND P2, PT, R5, UR24, PT ;  /* 0x0000001805007c0c */ /* 0x000fe2000bf46070 */
[----:B------:R-:W4:Y:S01]  /*0750*/  @!P1 LDC.64 R8, c[0x0][0x398] ;  /* 0x0000e600ff089b82 */ /* 0x000f220000000a00 */
[----:B------:R-:W-:Y:S01]  /*0760*/  SHF.R.S32.HI R31, RZ, 0x1f, R5 ;  /* 0x0000001fff1f7819 */ /* 0x000fe20000011405 */
[----:B------:R-:W-:Y:S01]  /*0770*/  @!P1 IMAD.WIDE.U32 R6, R25, R6, R22 ;  /* 0x0000000619069225 */ /* 0x000fe200078e0016 */
[----:B0-----:R-:W-:Y:S02]  /*0780*/  @!P0 IADD3 R24, P4, PT, R15, R16, RZ ;  /* 0x000000100f188210 */ /* 0x001fe40007f9e0ff */
[----:B------:R-:W-:Y:S02]  /*0790*/  ISETP.GE.AND.EX P2, PT, R31, UR25, PT, P2 ;  /* 0x000000191f007c0c */ /* 0x000fe4000bf46320 */
[----:B------:R-:W-:Y:S01]  /*07a0*/  @!P0 IADD3.X R25, PT, PT, R20, R17, RZ, P4, !PT ;  /* 0x0000001114198210 */ /* 0x000fe200027fe4ff */
[----:B------:R-:W0:Y:S01]  /*07b0*/  @!P3 LDC.64 R22, c[0x0][0x398] ;  /* 0x0000e600ff16bb82 */ /* 0x000e220000000a00 */
[----:B-1----:R-:W-:-:S02]  /*07c0*/  @!P0 IADD3 R18, P4, PT, R15, R18, RZ ;  /* 0x000000120f128210 */ /* 0x002fc40007f9e0ff */
[----:B------:R-:W-:Y:S01]  /*07d0*/  @!P1 IADD3 R7, PT, PT, R7, R27, RZ ;  /* 0x0000001b07079210 */ /* 0x000fe20007ffe0ff */
[----:B------:R-:W4:Y:S01]  /*07e0*/  @!P0 LDG.E R57, desc[UR14][R24.64] ;  /* 0x0000000e18398981 */ /* 0x000f22000c1e1900 */
[----:B------:R-:W-:Y:S01]  /*07f0*/  @!P0 IADD3.X R19, PT, PT, R20, R19, RZ, P4, !PT ;  /* 0x0000001314138210 */ /* 0x000fe200027fe4ff */
[----:B--2---:R-:W-:Y:S01]  /*0800*/  @!P3 IMAD R26, R29, R10, RZ ;  /* 0x0000000a1d1ab224 */ /* 0x004fe200078e02ff */
[C---:B------:R-:W-:Y:S01]  /*0810*/  @!P1 SHF.L.U32 R15, R6.reuse, 0x1, RZ ;  /* 0x00000001060f9819 */ /* 0x040fe200000006ff */
[----:B------:R-:W1:Y:S01]  /*0820*/  @!P3 LDC.64 R16, c[0x0][0x3a0] ;  /* 0x0000e800ff10bb82 */ /* 0x000e620000000a00 */
[----:B------:R-:W-:Y:S01]  /*0830*/  @!P1 SHF.L.U64.HI R20, R6, 0x1, R7 ;  /* 0x0000000106149819 */ /* 0x000fe20000010207 */
[----:B------:R2:W2:Y:S01]  /*0840*/  @!P0 LDG.E R56, desc[UR14][R18.64] ;  /* 0x0000000e12388981 */ /* 0x0004a2000c1e1900 */
[----:B---3--:R-:W-:-:S05]  /*0850*/  @!P1 IADD3 R12, P4, PT, R15, R12, RZ ;  /* 0x0000000c0f0c9210 */ /* 0x008fca0007f9e0ff */
[----:B------:R-:W3:Y:S01]  /*0860*/  @!P2 LDC.64 R6, c[0x0][0x3f8] ;  /* 0x0000fe00ff06ab82 */ /* 0x000ee20000000a00 */
[----:B----4-:R-:W-:Y:S01]  /*0870*/  @!P1 IADD3 R8, P0, PT, R15, R8, RZ ;  /* 0x000000080f089210 */ /* 0x010fe20007f1e0ff */
[----:B------:R-:W-:Y:S01]  /*0880*/  @!P3 IMAD R15, R14, R11, R26 ;  /* 0x0000000b0e0fb224 */ /* 0x000fe200078e021a */
[C---:B------:R-:W-:Y:S02]  /*0890*/  @!P1 IADD3.X R13, PT, PT, R20.reuse, R13, RZ, P4, !PT ;  /* 0x0000000d140d9210 */ /* 0x040fe400027fe4ff */
[----:B------:R-:W-:Y:S02]  /*08a0*/  @!P1 IADD3.X R9, PT, PT, R20, R9, RZ, P0, !PT ;  /* 0x0000000914099210 */ /* 0x000fe400007fe4ff */
[----:B--2---:R-:W-:Y:S01]  /*08b0*/  @!P3 MOV R18, R68 ;  /* 0x000000440012b202 */ /* 0x004fe20000000f00 */
[----:B------:R2:W4:Y:S01]  /*08c0*/  @!P1 LDG.E R53, desc[UR14][R12.64] ;  /* 0x0000000e0c359981 */ /* 0x000522000c1e1900 */
[----:B------:R-:W-:Y:S01]  /*08d0*/  @!P3 MOV R19, R67 ;  /* 0x000000430013b202 */ /* 0x000fe20000000f00 */
[----:B------:R-:W0:Y:S01]  /*08e0*/  @!P2 LDC.64 R24, c[0x0][0x3a0] ;  /* 0x0000e800ff18ab82 */ /* 0x000e220000000a00 */
[----:B------:R-:W-:Y:S01]  /*08f0*/  IADD3 R26, PT, PT, R64, 0xc0, RZ ;  /* 0x000000c0401a7810 */ /* 0x000fe20007ffe0ff */
[----:B------:R0:W4:Y:S01]  /*0900*/  @!P1 LDG.E R52, desc[UR14][R8.64] ;  /* 0x0000000e08349981 */ /* 0x000122000c1e1900 */
[----:B------:R-:W-:-:S02]  /*0910*/  @!P3 IMAD.WIDE.U32 R10, R14, R10, R18 ;  /* 0x0000000a0e0ab225 */ /* 0x000fc400078e0012 */
[----:B------:R-:W-:Y:S02]  /*0920*/  ISETP.GE.U32.AND P1, PT, R26, UR24, PT ;  /* 0x000000181a007c0c */ /* 0x000fe4000bf26070 */
[----:B------:R-:W-:Y:S01]  /*0930*/  SHF.R.S32.HI R35, RZ, 0x1f, R26 ;  /* 0x0000001fff237819 */ /* 0x000fe2000001141a */
[----:B------:R-:W-:Y:S01]  /*0940*/  UIMAD.WIDE UR6, UR11, 0x8, UR6 ;  /* 0x000000080b0678a5 */ /* 0x000fe2000f8e0206 */
[----:B------:R-:W-:Y:S01]  /*0950*/  @!P3 IADD3 R15, PT, PT, R11, R15, RZ ;  /* 0x0000000f0b0fb210 */ /* 0x000fe20007ffe0ff */
[----:B--2---:R-:W2:Y:S01]  /*0960*/  @!P2 LDC.64 R12, c[0x0][0x398] ;  /* 0x0000e600ff0cab82 */ /* 0x004ea20000000a00 */
[----:B------:R-:W-:Y:S02]  /*0970*/  ISETP.GE.AND.EX P1, PT, R35, UR25, PT, P1 ;  /* 0x0000001923007c0c */ /* 0x000fe4000bf26310 */
[C---:B------:R-:W-:Y:S01]  /*0980*/  @!P3 SHF.L.U32 R11, R10.reuse, 0x1, RZ ;  /* 0x000000010a0bb819 */ /* 0x040fe200000006ff */
[----:B---3--:R-:W-:Y:S01]  /*0990*/  @!P2 IMAD R14, R31, R6, RZ ;  /* 0x000000061f0ea224 */ /* 0x008fe200078e02ff */
[----:B------:R-:W-:-:S02]  /*09a0*/  @!P3 SHF.L.U64.HI R10, R10, 0x1, R15 ;  /* 0x000000010a0ab819 */ /* 0x000fc4000001020f */
[C---:B-1----:R-:W-:Y:S02]  /*09b0*/  @!P3 IADD3 R16, P0, PT, R11.reuse, R16, RZ ;  /* 0x000000100b10b210 */ /* 0x042fe40007f1e0ff */
[----:B------:R-:W-:Y:S02]  /*09c0*/  IADD3 R20, PT, PT, R64, 0x60, RZ ;  /* 0x0000006040147810 */ /* 0x000fe40007ffe0ff */
[----:B------:R-:W-:Y:S02]  /*09d0*/  @!P3 IADD3.X R17, PT, PT, R10, R17, RZ, P0, !PT ;  /* 0x000000110a11b210 */ /* 0x000fe400007fe4ff */
[----:B0-----:R-:W-:Y:S01]  /*09e0*/  @!P3 IADD3 R22, P6, PT, R11, R22, RZ ;  /* 0x000000160b16b210 */ /* 0x001fe20007fde0ff */
[----:B------:R-:W-:Y:S01]  /*09f0*/  @!P2 IMAD R11, R5, R7, R14 ;  /* 0x00000007050ba224 */ /* 0x000fe200078e020e */
[----:B------:R-:W-:Y:S01]  /*0a00*/  @!P2 MOV R8, R68 ;  /* 0x000000440008a202 */ /* 0x000fe20000000f00 */
[----:B------:R-:W0:Y:S01]  /*0a10*/  @!P1 LDC.64 R14, c[0x0][0x3f8] ;  /* 0x0000fe00ff0e9b82 */ /* 0x000e220000000a00 */
[----:B------:R-:W-:-:S02]  /*0a20*/  @!P2 MOV R9, R67 ;  /* 0x000000430009a202 */ /* 0x000fc40000000f00 */
[----:B------:R-:W-:Y:S02]  /*0a30*/  ISETP.GE.U32.AND P0, PT, R20, UR24, PT ;  /* 0x0000001814007c0c */ /* 0x000fe4000bf06070 */
[----:B------:R-:W-:Y:S01]  /*0a40*/  SHF.R.S32.HI R29, RZ, 0x1f, R20 ;  /* 0x0000001fff1d7819 */ /* 0x000fe20000011414 */
[----:B------:R-:W-:Y:S01]  /*0a50*/  @!P2 IMAD.WIDE.U32 R6, R5, R6, R8 ;  /* 0x000000060506a225 */ /* 0x000fe200078e0008 */
[----:B------:R-:W-:Y:S02]  /*0a60*/  MOV R32, UR6 ;  /* 0x0000000600207c02 */ /* 0x000fe40008000f00 */
[----:B------:R-:W-:Y:S02]  /*0a70*/  CS2R R44, SRZ ;  /* 0x00000000002c7805 */ /* 0x000fe4000001ff00 */
[----:B------:R-:W-:Y:S01]  /*0a80*/  ISETP.GE.AND.EX P0, PT, R29, UR25, PT, P0 ;  /* 0x000000191d007c0c */ /* 0x000fe2000bf06300 */
[----:B------:R-:W1:Y:S01]  /*0a90*/  @!P1 LDC.64 R8, c[0x0][0x3a0] ;  /* 0x0000e800ff089b82 */ /* 0x000e620000000a00 */
[----:B------:R-:W-:-:S02]  /*0aa0*/  @!P2 IADD3 R5, PT, PT, R7, R11, RZ ;  /* 0x0000000b0705a210 */ /* 0x000fc40007ffe0ff */
[----:B------:R-:W-:Y:S01]  /*0ab0*/  MOV R33, UR7 ;  /* 0x0000000700217c02 */ /* 0x000fe20008000f00 */
[----:B------:R3:W4:Y:S01]  /*0ac0*/  @!P3 LDG.E R45, desc[UR14][R16.64] ;  /* 0x0000000e102db981 */ /* 0x000722000c1e1900 */
[C---:B------:R-:W-:Y:S02]  /*0ad0*/  @!P2 SHF.L.U32 R27, R6.reuse, 0x1, RZ ;  /* 0x00000001061ba819 */ /* 0x040fe400000006ff */
[----:B------:R-:W-:Y:S02]  /*0ae0*/  @!P2 SHF.L.U64.HI R28, R6, 0x1, R5 ;  /* 0x00000001061ca819 */ /* 0x000fe40000010205 */
[----:B------:R3:W4:Y:S01]  /*0af0*/  LDG.E.64 R6, desc[UR14][R32.64] ;  /* 0x0000000e20067981 */ /* 0x000722000c1e1b00 */
[----:B------:R-:W-:Y:S02]  /*0b00*/  @!P3 IADD3.X R23, PT, PT, R10, R23, RZ, P6, !PT ;  /* 0x000000170a17b210 */ /* 0x000fe400037fe4ff */
[----:B------:R-:W1:Y:S01]  /*0b10*/  @!P0 LDC.64 R10, c[0x0][0x3f8] ;  /* 0x0000fe00ff0a8b82 */ /* 0x000e620000000a00 */
[----:B------:R-:W-:-:S02]  /*0b20*/  @!P2 IADD3 R30, P6, PT, R27, R24, RZ ;  /* 0x000000181b1ea210 */ /* 0x000fc40007fde0ff */
[----:B------:R-:W-:Y:S01]  /*0b30*/  ISETP.GE.U32.AND P5, PT, R64, UR24, PT ;  /* 0x0000001840007c0c */ /* 0x000fe2000bfa6070 */
[----:B------:R-:W4:Y:S01]  /*0b40*/  @!P3 LDG.E R44, desc[UR14][R22.64] ;  /* 0x0000000e162cb981 */ /* 0x000f22000c1e1900 */
[----:B------:R-:W-:Y:S01]  /*0b50*/  @!P2 IADD3.X R31, PT, PT, R28, R25, RZ, P6, !PT ;  /* 0x000000191c1fa210 */ /* 0x000fe200037fe4ff */
[----:B0-----:R-:W-:Y:S01]  /*0b60*/  @!P1 IMAD R25, R35, R14, RZ ;  /* 0x0000000e23199224 */ /* 0x001fe200078e02ff */
[----:B---3--:R-:W-:Y:S02]  /*0b70*/  @!P1 MOV R16, R68 ;  /* 0x0000004400109202 */ /* 0x008fe40000000f00 */
[----:B------:R-:W-:Y:S01]  /*0b80*/  @!P1 MOV R17, R67 ;  /* 0x0000004300119202 */ /* 0x000fe20000000f00 */
[C---:B------:R-:W-:Y:S01]  /*0b90*/  @!P1 IMAD R33, R26.reuse, R15, R25 ;  /* 0x0000000f1a219224 */ /* 0x040fe200078e0219 */
[----:B------:R-:W-:Y:S02]  /*0ba0*/  ISETP.GE.AND.EX P5, PT, R3, UR25, PT, P5 ;  /* 0x0000001903007c0c */ /* 0x000fe4000bfa6350 */
[----:B--2---:R-:W-:Y:S01]  /*0bb0*/  @!P2 IADD3 R24, P3, PT, R27, R12, RZ ;  /* 0x0000000c1b18a210 */ /* 0x004fe20007f7e0ff */
[----:B------:R-:W-:Y:S01]  /*0bc0*/  @!P1 IMAD.WIDE.U32 R26, R26, R14, R16 ;  /* 0x0000000e1a1a9225 */ /* 0x000fe200078e0010 */
[----:B------:R-:W-:-:S02]  /*0bd0*/  IADD3 R18, PT, PT, R64, 0xe0, RZ ;  /* 0x000000e040127810 */ /* 0x000fc40007ffe0ff */
[----:B------:R-:W-:Y:S02]  /*0be0*/  CS2R R40, SRZ ;  /* 0x0000000000287805 */ /* 0x000fe4000001ff00 */
[----:B------:R-:W-:Y:S01]  /*0bf0*/  @!P2 IADD3.X R25, PT, PT, R28, R13, RZ, P3, !PT ;  /* 0x0000000d1c19a210 */ /* 0x000fe20001ffe4ff */
[----:B------:R-:W0:Y:S01]  /*0c00*/  @!P0 LDC.64 R14, c[0x0][0x3a0] ;  /* 0x0000e800ff0e8b82 */ /* 0x000e220000000a00 */
[----:B------:R-:W-:Y:S02]  /*0c10*/  ISETP.GE.U32.AND P4, PT, R18, UR24, PT ;  /* 0x0000001812007c0c */ /* 0x000fe4000bf86070 */
[----:B------:R-:W-:Y:S01]  /*0c20*/  SHF.R.S32.HI R19, RZ, 0x1f, R18 ;  /* 0x0000001fff137819 */ /* 0x000fe20000011412 */
[----:B------:R2:W3:Y:S01]  /*0c30*/  @!P2 LDG.E R41, desc[UR14][R30.64] ;  /* 0x0000000e1e29a981 */ /* 0x0004e2000c1e1900 */
[----:B------:R-:W-:Y:S02]  /*0c40*/  IADD3 R21, PT, PT, R4, R21, RZ ;  /* 0x0000001504157210 */ /* 0x000fe40007ffe0ff */
[----:B------:R-:W-:Y:S01]  /*0c50*/  @!P1 IADD3 R13, PT, PT, R27, R33, RZ ;  /* 0x000000211b0d9210 */ /* 0x000fe20007ffe0ff */
[----:B------:R-:W0:Y:S01]  /*0c60*/  @!P1 LDC.64 R4, c[0x0][0x398] ;  /* 0x0000e600ff049b82 */ /* 0x000e220000000a00 */
[----:B------:R-:W-:Y:S01]  /*0c70*/  ISETP.GE.AND.EX P4, PT, R19, UR25, PT, P4 ;  /* 0x0000001913007c0c */ /* 0x000fe2000bf86340 */
[----:B-1----:R-:W-:Y:S01]  /*0c80*/  @!P0 IMAD R29, R29, R10, RZ ;  /* 0x0000000a1d1d8224 */ /* 0x002fe200078e02ff */
[----:B------:R-:W-:Y:S01]  /*0c90*/  @!P0 MOV R12, R68 ;  /* 0x00000044000c8202 */ /* 0x000fe20000000f00 */
[----:B------:R1:W3:Y:S01]  /*0ca0*/  @!P2 LDG.E R40, desc[UR14][R24.64] ;  /* 0x0000000e1828a981 */ /* 0x0002e2000c1e1900 */
[----:B--2---:R-:W-:-:S02]  /*0cb0*/  @!P1 SHF.L.U64.HI R30, R26, 0x1, R13 ;  /* 0x000000011a1e9819 */ /* 0x004fc4000001020d */
[----:B------:R-:W-:Y:S01]  /*0cc0*/  @!P0 MOV R13, R67 ;  /* 0x00000043000d8202 */ /* 0x000fe20000000f00 */
[----:B------:R-:W2:Y:S01]  /*0cd0*/  @!P5 LDC.64 R16, c[0x0][0x3f8] ;  /* 0x0000fe00ff10db82 */ /* 0x000ea20000000a00 */
[----:B------:R-:W-:Y:S01]  /*0ce0*/  @!P1 SHF.L.U32 R23, R26, 0x1, RZ ;  /* 0x000000011a179819 */ /* 0x000fe200000006ff */
[C---:B------:R-:W-:Y:S02]  /*0cf0*/  @!P0 IMAD R29, R20.reuse, R11, R29 ;  /* 0x0000000b141d8224 */ /* 0x040fe400078e021d */
[----:B------:R-:W-:Y:S01]  /*0d00*/  @!P0 IMAD.WIDE.U32 R10, R20, R10, R12 ;  /* 0x0000000a140a8225 */ /* 0x000fe200078e000c */
[----:B------:R-:W-:-:S03]  /*0d10*/  @!P1 IADD3 R26, P2, PT, R23, R8, RZ ;  /* 0x00000008171a9210 */ /* 0x000fc60007f5e0ff */
[----:B------:R-:W2:Y:S01]  /*0d20*/  @!P0 LDC.64 R12, c[0x0][0x398] ;  /* 0x0000e600ff0c8b82 */ /* 0x000ea20000000a00 */
[----:B------:R-:W-:-:S07]  /*0d30*/  @!P1 IADD3.X R27, PT, PT, R30, R9, RZ, P2, !PT ;  /* 0x000000091e1b9210 */ /* 0x000fce00017fe4ff */
[----:B------:R-:W2:Y:S01]  /*0d40*/  @!P4 LDC.64 R8, c[0x0][0x3f8] ;  /* 0x0000fe00ff08cb82 */ /* 0x000ea20000000a00 */
[----:B------:R-:W-:Y:S02]  /*0d50*/  @!P0 IADD3 R11, PT, PT, R11, R29, RZ ;  /* 0x0000001d0b0b8210 */ /* 0x000fe40007ffe0ff */
[----:B------:R-:W-:Y:S02]  /*0d60*/  CS2R R36, SRZ ;  /* 0x0000000000247805 */ /* 0x000fe4000001ff00 */
[C---:B-1----:R-:W-:Y:S02]  /*0d70*/  @!P0 SHF.L.U32 R25, R10.reuse, 0x1, RZ ;  /* 0x000000010a198819 */ /* 0x042fe400000006ff */
[----:B0-----:R-:W-:Y:S02]  /*0d80*/  @!P1 IADD3 R22, P3, PT, R23, R4, RZ ;  /* 0x0000000417169210 */ /* 0x001fe40007f7e0ff */
[----:B------:R-:W-:Y:S01]  /*0d90*/  @!P0 SHF.L.U64.HI R20, R10, 0x1, R11 ;  /* 0x000000010a148819 */ /* 0x000fe2000001020b */
[----:B------:R0:W3:Y:S01]  /*0da0*/  @!P1 LDG.E R37, desc[UR14][R26.64] ;  /* 0x0000000e1a259981 */ /* 0x0000e2000c1e1900 */
[----:B------:R-:W-:Y:S01]  /*0db0*/  @!P0 IADD3 R28, P2, PT, R25, R14, RZ ;  /* 0x0000000e191c8210 */ /* 0x000fe20007f5e0ff */
[----:B--2---:R-:W-:Y:S01]  /*0dc0*/  @!P5 IMAD R4, R3, R16, RZ ;  /* 0x000000100304d224 */ /* 0x004fe200078e02ff */
[----:B------:R-:W-:Y:S01]  /*0dd0*/  @!P1 IADD3.X R23, PT, PT, R30, R5, RZ, P3, !PT ;  /* 0x000000051e179210 */ /* 0x000fe20001ffe4ff */
[----:B------:R-:W1:Y:S01]  /*0de0*/  @!P5 LDC.64 R10, c[0x0][0x3a0] ;  /* 0x0000e800ff0adb82 */ /* 0x000e620000000a00 */
[----:B------:R-:W-:-:S02]  /*0df0*/  @!P0 IADD3.X R29, PT, PT, R20, R15, RZ, P2, !PT ;  /* 0x0000000f141d8210 */ /* 0x000fc400017fe4ff */
[----:B------:R-:W-:Y:S01]  /*0e00*/  ISETP.NE.AND P2, PT, RZ, UR19, PT ;  /* 0x00000013ff007c0c */ /* 0x000fe2000bf45270 */
[----:B------:R2:W3:Y:S01]  /*0e10*/  @!P1 LDG.E R36, desc[UR14][R22.64] ;  /* 0x0000000e16249981 */ /* 0x0004e2000c1e1900 */
[----:B0-----:R-:W-:Y:S02]  /*0e20*/  @!P5 MOV R26, R68 ;  /* 0x00000044001ad202 */ /* 0x001fe40000000f00 */
[----:B------:R-:W-:Y:S01]  /*0e30*/  @!P5 MOV R27, R67 ;  /* 0x00000043001bd202 */ /* 0x000fe20000000f00 */
[C---:B------:R-:W-:Y:S01]  /*0e40*/  @!P5 IMAD R31, R64.reuse, R17, R4 ;  /* 0x00000011401fd224 */ /* 0x040fe200078e0204 */
[----:B------:R-:W-:Y:S01]  /*0e50*/  @!P0 IADD3 R24, P1, PT, R25, R12, RZ ;  /* 0x0000000c19188210 */ /* 0x000fe20007f3e0ff */
[----:B------:R-:W0:Y:S01]  /*0e60*/  @!P4 LDC.64 R4, c[0x0][0x398] ;  /* 0x0000e600ff04cb82 */ /* 0x000e220000000a00 */
[----:B------:R-:W-:Y:S02]  /*0e70*/  @!P5 IMAD.WIDE.U32 R26, R64, R16, R26 ;  /* 0x00000010401ad225 */ /* 0x000fe400078e001a */
[----:B------:R-:W-:-:S02]  /*0e80*/  @!P0 IADD3.X R25, PT, PT, R20, R13, RZ, P1, !PT ;  /* 0x0000000d14198210 */ /* 0x000fc40000ffe4ff */
[----:B------:R-:W-:Y:S01]  /*0e90*/  @!P4 MOV R12, R68 ;  /* 0x00000044000cc202 */ /* 0x000fe20000000f00 */
[----:B------:R-:W-:Y:S02]  /*0ea0*/  @!P4 IMAD R19, R19, R8, RZ ;  /* 0x000000081313c224 */ /* 0x000fe400078e02ff */
[----:B------:R-:W0:Y:S01]  /*0eb0*/  @!P5 LDC.64 R14, c[0x0][0x398] ;  /* 0x0000e600ff0edb82 */ /* 0x000e220000000a00 */
[----:B------:R-:W-:Y:S01]  /*0ec0*/  @!P4 MOV R13, R67 ;  /* 0x00000043000dc202 */ /* 0x000fe20000000f00 */
[----:B--2---:R-:W-:-:S06]  /*0ed0*/  @!P4 IMAD R23, R18, R9, R19 ;  /* 0x000000091217c224 */ /* 0x004fcc00078e0213 */
[----:B------:R-:W2:Y:S01]  /*0ee0*/  @!P4 LDC.64 R16, c[0x0][0x3a0] ;  /* 0x0000e800ff10cb82 */ /* 0x000ea20000000a00 */
[----:B------:R-:W-:Y:S01]  /*0ef0*/  @!P4 IMAD.WIDE.U32 R18, R18, R8, R12 ;  /* 0x000000081212c225 */ /* 0x000fe200078e000c */
[----:B------:R-:W-:-:S06]  /*0f00*/  @!P5 IADD3 R31, PT, PT, R27, R31, RZ ;  /* 0x0000001f1b1fd210 */ /* 0x000fcc0007ffe0ff */
[----:B------:R-:W2:Y:S01]  /*0f10*/  @P2 LDC.64 R12, c[0x0][0x3b0] ;  /* 0x0000ec00ff0c2b82 */ /* 0x000ea20000000a00 */
[----:B------:R-:W-:Y:S02]  /*0f20*/  @!P5 SHF.L.U32 R27, R26, 0x1, RZ ;  /* 0x000000011a1bd819 */ /* 0x000fe400000006ff */
[----:B------:R-:W-:Y:S02]  /*0f30*/  @!P4 IADD3 R23, PT, PT, R19, R23, RZ ;  /* 0x000000171317c210 */ /* 0x000fe40007ffe0ff */
[----:B------:R-:W-:Y:S02]  /*0f40*/  @!P4 SHF.L.U32 R19, R18, 0x1, RZ ;  /* 0x000000011213c819 */ /* 0x000fe400000006ff */
[----:B------:R-:W-:Y:S02]  /*0f50*/  @!P5 SHF.L.U64.HI R26, R26, 0x1, R31 ;  /* 0x000000011a1ad819 */ /* 0x000fe4000001021f */
[----:B------:R-:W-:Y:S02]  /*0f60*/  CS2R R60, SRZ ;  /* 0x00000000003c7805 */ /* 0x000fe4000001ff00 */
[----:B-1----:R-:W-:-:S02]  /*0f70*/  @!P5 IADD3 R10, P1, PT, R27, R10, RZ ;  /* 0x0000000a1b0ad210 */ /* 0x002fc40007f3e0ff */
[----:B------:R-:W-:Y:S02]  /*0f80*/  CS2R R48, SRZ ;  /* 0x0000000000307805 */ /* 0x000fe4000001ff00 */
[----:B------:R-:W-:Y:S01]  /*0f90*/  @!P4 SHF.L.U64.HI R20, R18, 0x1, R23 ;  /* 0x000000011214c819 */ /* 0x000fe20000010217 */
[----:B------:R-:W1:Y:S01]  /*0fa0*/  LDC.64 R8, c[0x0][0x3a8] ;  /* 0x0000ea00ff087b82 */ /* 0x000e620000000a00 */
[----:B0-----:R-:W-:Y:S02]  /*0fb0*/  @!P4 IADD3 R18, P6, PT, R19, R4, RZ ;  /* 0x000000041312c210 */ /* 0x001fe40007fde0ff */
[----:B------:R-:W-:Y:S01]  /*0fc0*/  @!P5 IADD3.X R11, PT, PT, R26, R11, RZ, P1, !PT ;  /* 0x0000000b1a0bd210 */ /* 0x000fe20000ffe4ff */
[----:B------:R-:W3:Y:S01]  /*0fd0*/  @!P0 LDG.E R49, desc[UR14][R28.64] ;  /* 0x0000000e1c318981 */ /* 0x000ee2000c1e1900 */
[----:B------:R-:W-:Y:S02]  /*0fe0*/  @!P5 IADD3 R14, P1, PT, R27, R14, RZ ;  /* 0x0000000e1b0ed210 */ /* 0x000fe40007f3e0ff */
[----:B--2---:R-:W-:Y:S01]  /*0ff0*/  @!P4 IADD3 R16, P3, PT, R19, R16, RZ ;  /* 0x000000101310c210 */ /* 0x004fe20007f7e0ff */
[----:B------:R0:W2:Y:S01]  /*1000*/  @!P5 LDG.E R61, desc[UR14][R10.64] ;  /* 0x0000000e0a3dd981 */ /* 0x0000a2000c1e1900 */
[----:B------:R-:W-:-:S02]  /*1010*/  @!P4 IADD3.X R19, PT, PT, R20, R5, RZ, P6, !PT ;  /* 0x000000051413c210 */ /* 0x000fc400037fe4ff */
[----:B------:R-:W-:Y:S02]  /*1020*/  CS2R R4, SRZ ;  /* 0x0000000000047805 */ /* 0x000fe4000001ff00 */
[----:B------:R-:W-:Y:S01]  /*1030*/  @!P5 IADD3.X R15, PT, PT, R26, R15, RZ, P1, !PT ;  /* 0x0000000f1a0fd210 */ /* 0x000fe20000ffe4ff */
[----:B------:R-:W2:Y:S01]  /*1040*/  @!P0 LDG.E R48, desc[UR14][R24.64] ;  /* 0x0000000e18308981 */ /* 0x000ea2000c1e1900 */
[----:B------:R-:W-:Y:S01]  /*1050*/  @!P4 IADD3.X R17, PT, PT, R20, R17, RZ, P3, !PT ;  /* 0x000000111411c210 */ /* 0x000fe20001ffe4ff */
[----:B------:R-:W-:Y:S02]  /*1060*/  @P2 IMAD.WIDE R22, R21, 0x4, R12 ;  /* 0x0000000415162825 */ /* 0x000fe400078e020c */
[----:B------:R-:W2:Y:S01]  /*1070*/  @!P5 LDG.E R60, desc[UR14][R14.64] ;  /* 0x0000000e0e3cd981 */ /* 0x000ea2000c1e1900 */
[----:B0-----:R-:W-:-:S03]  /*1080*/  CS2R R10, SRZ ;  /* 0x00000000000a7805 */ /* 0x001fc6000001ff00 */
[----:B------:R-:W2:Y:S04]  /*1090*/  @!P4 LDG.E R4, desc[UR14][R16.64] ;  /* 0x0000000e1004c981 */ /* 0x000ea8000c1e1900 */
[----:B------:R-:W2:Y:S04]  /*10a0*/  @!P4 LDG.E R5, desc[UR14][R18.64] ;  /* 0x0000000e1205c981 */ /* 0x000ea8000c1e1900 */
[----:B------:R-:W5:Y:S01]  /*10b0*/  @P2 LDG.E.64 R10, desc[UR14][R22.64] ;  /* 0x0000000e160a2981 */ /* 0x000f62000c1e1b00 */
[----:B------:R-:W-:Y:S01]  /*10c0*/  UISETP.NE.AND UP1, UPT, UR19, URZ, UPT ;  /* 0x000000ff1300728c */ /* 0x000fe2000bf25270 */
[----:B-1----:R-:W-:Y:S01]  /*10d0*/  IMAD.WIDE R8, R21, 0x4, R8 ;  /* 0x0000000415087825 */ /* 0x002fe200078e0208 */
[----:B------:R-:W-:-:S04]  /*10e0*/  UMOV UR23, 0x3f800000 ;  /* 0x3f80000000177882 */ /* 0x000fc80000000000 */
[----:B------:R0:W5:Y:S01]  /*10f0*/  LDG.E.64 R12, desc[UR14][R8.64] ;  /* 0x0000000e080c7981 */ /* 0x000162000c1e1b00 */
[----:B----4-:R-:W-:-:S13]  /*1100*/  R2UR UR22, R6 ;  /* 0x00000000061672ca */ /* 0x010fda00000e0000 */
        /* <DEDUP_REMOVED lines=8> */
[----:B------:R-:W-:Y:S02]  /*1190*/  PRMT R54, R57, 0x7632, R54 ;  /* 0x0000763239367816 */ /* 0x000fe40000000036 */
[----:B------:R-:W-:Y:S02]  /*11a0*/  PRMT R55, R56, 0x7632, R55 ;  /* 0x0000763238377816 */ /* 0x000fe40000000037 */
[----:B------:R-:W-:Y:S02]  /*11b0*/  PRMT R50, R53, 0x7632, R50 ;  /* 0x0000763235327816 */ /* 0x000fe40000000032 */
[----:B------:R-:W-:Y:S02]  /*11c0*/  PRMT R51, R52, 0x7632, R51 ;  /* 0x0000763234337816 */ /* 0x000fe40000000033 */
[----:B-1----:R-:W-:Y:S02]  /*11d0*/  @P1 R2UR UR6, R6 ;  /* 0x00000000060612ca */ /* 0x002fe400000e0000 */
[----:B------:R-:W-:-:S02]  /*11e0*/  PRMT R42, R45, 0x7632, R42 ;  /* 0x000076322d2a7816 */ /* 0x000fc4000000002a */
[----:B------:R-:W-:Y:S02]  /*11f0*/  PRMT R43, R44, 0x7632, R43 ;  /* 0x000076322c2b7816 */ /* 0x000fe4000000002b */
[----:B---3--:R-:W-:Y:S02]  /*1200*/  PRMT R38, R41, 0x7632, R38 ;  /* 0x0000763229267816 */ /* 0x008fe40000000026 */
[----:B------:R-:W-:Y:S02]  /*1210*/  PRMT R39, R40, 0x7632, R39 ;  /* 0x0000763228277816 */ /* 0x000fe40000000027 */
[----:B------:R-:W-:Y:S02]  /*1220*/  PRMT R6, R37, 0x7632, R6 ;  /* 0x0000763225067816 */ /* 0x000fe40000000006 */
[----:B------:R-:W-:Y:S01]  /*1230*/  PRMT R7, R36, 0x7632, R7 ;  /* 0x0000763224077816 */ /* 0x000fe20000000007 */
[----:B------:R-:W-:Y:S01]  /*1240*/  @UP0 UMOV UR23, UR6 ;  /* 0x0000000600170c82 */ /* 0x000fe20008000000 */
[----:B------:R-:W-:-:S02]  /*1250*/  PRMT R46, R49, 0x7632, R46 ;  /* 0x00007632312e7816 */ /* 0x000fc4000000002e */
[----:B--2---:R-:W-:Y:S02]  /*1260*/  PRMT R58, R61, 0x7632, R58 ;  /* 0x000076323d3a7816 */ /* 0x004fe4000000003a */
[----:B------:R-:W-:Y:S02]  /*1270*/  PRMT R47, R48, 0x7632, R47 ;  /* 0x00007632302f7816 */ /* 0x000fe4000000002f */
[----:B------:R-:W-:Y:S02]  /*1280*/  PRMT R59, R60, 0x7632, R59 ;  /* 0x000076323c3b7816 */ /* 0x000fe4000000003b */
[----:B0-----:R-:W-:Y:S02]  /*1290*/  PRMT R8, R4, 0x7632, R8 ;  /* 0x0000763204087816 */ /* 0x001fe40000000008 */
[----:B------:R-:W-:Y:S01]  /*12a0*/  PRMT R9, R5, 0x7632, R9 ;  /* 0x0000763205097816 */ /* 0x000fe20000000009 */
[----:B------:R-:W-:Y:S06]  /*12b0*/  BRA.U UP1, `(.L_x_78) ;  /* 0x0000000901447547 */ /* 0x000fec000b800000 */
        /* <DEDUP_REMOVED lines=9> */
[----:B------:R-:W-:Y:S01]  /*1350*/  FADD.FTZ R22, R18, -UR22 ;  /* 0x8000001612167e21 */ /* 0x000fe20008010000 */
[----:B------:R-:W-:Y:S01]  /*1360*/  SHF.L.U32 R23, R56, 0x10, RZ ;  /* 0x0000001038177819 */ /* 0x000fe200000006ff */
[----:B------:R-:W-:Y:S01]  /*1370*/  FMUL.FTZ R18, R13, R14 ;  /* 0x0000000e0d127220 */ /* 0x000fe20000410000 */
[----:B------:R-:W-:Y:S01]  /*1380*/  FMUL.FTZ R17, R17, UR23 ;  /* 0x0000001711117c20 */ /* 0x000fe20008410000 */
[----:B------:R-:W-:Y:S01]  /*1390*/  FFMA.FTZ R20, R16, R19, RZ ;  /* 0x0000001310147223 */ /* 0x000fe200000100ff */
[----:B------:R-:W-:Y:S01]  /*13a0*/  FADD.FTZ R21, RZ, R19 ;  /* 0x00000013ff157221 */ /* 0x000fe20000010000 */
[----:B------:R-:W-:Y:S01]  /*13b0*/  FFMA.FTZ R16, R15, R16, RZ ;  /* 0x000000100f107223 */ /* 0x000fe200000100ff */
[----:B------:R-:W-:Y:S01]  /*13c0*/  FADD.FTZ R24, RZ, R15 ;  /* 0x0000000fff187221 */ /* 0x000fe20000010000 */
[----:B------:R-:W-:Y:S01]  /*13d0*/  FMUL.FTZ R22, R22, UR23 ;  /* 0x0000001716167c20 */ /* 0x000fe20008410000 */
[----:B------:R-:W-:Y:S01]  /*13e0*/  FFMA.FTZ R19, R17, R18, R20 ;  /* 0x0000001211137223 */ /* 0x000fe20000010014 */
[----:B------:R-:W-:Y:S01]  /*13f0*/  FMUL.FTZ R26, R12, R23 ;  /* 0x000000170c1a7220 */ /* 0x000fe20000410000 */
[----:B------:R-:W-:Y:S01]  /*1400*/  FADD.FTZ R21, R18, R21 ;  /* 0x0000001512157221 */ /* 0x000fe20000010000 */
[C---:B------:R-:W-:Y:S01]  /*1410*/  FADD.FTZ R15, R23.reuse, R24 ;  /* 0x00000018170f7221 */ /* 0x040fe20000010000 */
[----:B------:R-:W-:Y:S01]  /*1420*/  FFMA.FTZ R16, R23, R22, R16 ;  /* 0x0000001617107223 */ /* 0x000fe20000010010 */
[----:B------:R-:W-:Y:S01]  /*1430*/  SHF.L.U32 R20, R54, 0x10, RZ ;  /* 0x0000001036147819 */ /* 0x000fe200000006ff */
[----:B------:R-:W-:Y:S01]  /*1440*/  FFMA.FTZ R19, R22, R26, R19 ;  /* 0x0000001a16137223 */ /* 0x000fe20000010013 */
[----:B------:R-:W-:Y:S01]  /*1450*/  SHF.L.U32 R23, R53, 0x10, RZ ;  /* 0x0000001035177819 */ /* 0x000fe200000006ff */
[----:B------:R-:W-:Y:S01]  /*1460*/  FADD.FTZ R18, R21, R26 ;  /* 0x0000001a15127221 */ /* 0x000fe20000010000 */
[----:B------:R-:W-:Y:S01]  /*1470*/  SHF.L.U32 R22, R55, 0x10, RZ ;  /* 0x0000001037167819 */ /* 0x000fe200000006ff */
[----:B------:R-:W-:Y:S01]  /*1480*/  FADD.FTZ R21, RZ, R14 ;  /* 0x0000000eff157221 */ /* 0x000fe20000010000 */
[----:B------:R-:W-:Y:S01]  /*1490*/  FADD.FTZ R20, R20, -UR22 ;  /* 0x8000001614147e21 */ /* 0x000fe20008010000 */
[----:B------:R-:W-:Y:S01]  /*14a0*/  FADD.FTZ R24, R23, -UR22 ;  /* 0x8000001617187e21 */ /* 0x000fe20008010000 */
[----:B------:R-:W-:Y:S01]  /*14b0*/  SHF.L.U32 R23, R50, 0x10, RZ ;  /* 0x0000001032177819 */ /* 0x000fe200000006ff */
[----:B------:R-:W-:Y:S01]  /*14c0*/  FFMA.FTZ R17, R14, R17, RZ ;  /* 0x000000110e117223 */ /* 0x000fe200000100ff */
[----:B------:R-:W-:Y:S01]  /*14d0*/  SHF.L.U32 R25, R52, 0x10, RZ ;  /* 0x0000001034197819 */ /* 0x000fe200000006ff */
[----:B------:R-:W-:Y:S01]  /*14e0*/  FADD.FTZ R14, R22, R21 ;  /* 0x00000015160e7221 */ /* 0x000fe20000010000 */
[----:B------:R-:W-:Y:S01]  /*14f0*/  FMUL.FTZ R20, R20, UR23 ;  /* 0x0000001714147c20 */ /* 0x000fe20008410000 */
[----:B------:R-:W-:Y:S01]  /*1500*/  FMUL.FTZ R24, R24, UR23 ;  /* 0x0000001718187c20 */ /* 0x000fe20008410000 */
[----:B------:R-:W-:Y:S01]  /*1510*/  FMUL.FTZ R21, R13, R22 ;  /* 0x000000160d157220 */ /* 0x000fe20000410000 */
[----:B------:R-:W-:Y:S01]  /*1520*/  FADD.FTZ R23, R23, -UR22 ;  /* 0x8000001617177e21 */ /* 0x000fe20008010000 */
[----:B------:R-:W-:Y:S01]  /*1530*/  FFMA.FTZ R17, R22, R20, R17 ;  /* 0x0000001416117223 */ /* 0x000fe20000010011 */
[----:B------:R-:W-:Y:S01]  /*1540*/  FADD.FTZ R15, R15, R25 ;  /* 0x000000190f0f7221 */ /* 0x000fe20000010000 */
[----:B------:R-:W-:Y:S01]  /*1550*/  FFMA.FTZ R16, R25, R24, R16 ;  /* 0x0000001819107223 */ /* 0x000fe20000010010 */
[----:B------:R-:W-:Y:S01]  /*1560*/  FFMA.FTZ R19, R20, R21, R19 ;  /* 0x0000001514137223 */ /* 0x000fe20000010013 */
[----:B------:R-:W-:Y:S01]  /*1570*/  FMUL.FTZ R25, R12, R25 ;  /* 0x000000190c197220 */ /* 0x000fe20000410000 */
[----:B------:R-:W-:Y:S01]  /*1580*/  FADD.FTZ R18, R21, R18 ;  /* 0x0000001215127221 */ /* 0x000fe20000010000 */
[----:B------:R-:W-:Y:S01]  /*1590*/  SHF.L.U32 R20, R51, 0x10, RZ ;  /* 0x0000001033147819 */ /* 0x000fe200000006ff */
[----:B------:R-:W-:Y:S01]  /*15a0*/  FMUL.FTZ R23, R23, UR23 ;  /* 0x0000001717177c20 */ /* 0x000fe20008410000 */
[----:B------:R-:W-:Y:S01]  /*15b0*/  FFMA.FTZ R24, R24, R25, R19 ;  /* 0x0000001918187223 */ /* 0x000fe20000010013 */
[----:B------:R-:W-:Y:S01]  /*15c0*/  FADD.FTZ R21, R18, R25 ;  /* 0x0000001912157221 */ /* 0x000fe20000010000 */
[----:B------:R-:W-:Y:S01]  /*15d0*/  SHF.L.U32 R19, R49, 0x10, RZ ;  /* 0x0000001031137819 */ /* 0x000fe200000006ff */
[----:B------:R-:W-:Y:S01]  /*15e0*/  FMUL.FTZ R22, R13, R20 ;  /* 0x000000140d167220 */ /* 0x000fe20000410000 */
[----:B------:R-:W-:Y:S01]  /*15f0*/  FADD.FTZ R14, R14, R20 ;  /* 0x000000140e0e7221 */ /* 0x000fe20000010000 */
[----:B------:R-:W-:Y:S01]  /*1600*/  FFMA.FTZ R18, R20, R23, R17 ;  /* 0x0000001714127223 */ /* 0x000fe20000010011 */
[----:B------:R-:W-:Y:S01]  /*1610*/  SHF.L.U32 R20, R46, 0x10, RZ ;  /* 0x000000102e147819 */ /* 0x000fe200000006ff */
[----:B------:R-:W-:Y:S01]  /*1620*/  FADD.FTZ R17, R22, R21 ;  /* 0x0000001516117221 */ /* 0x000fe20000010000 */
[----:B------:R-:W-:Y:S01]  /*1630*/  FFMA.FTZ R24, R23, R22, R24 ;  /* 0x0000001617187223 */ /* 0x000fe20000010018 */
[----:B------:R-:W-:Y:S01]  /*1640*/  FADD.FTZ R22, R19, -UR22 ;  /* 0x8000001613167e21 */ /* 0x000fe20008010000 */
[----:B------:R-:W-:Y:S01]  /*1650*/  SHF.L.U32 R19, R48, 0x10, RZ ;  /* 0x0000001030137819 */ /* 0x000fe200000006ff */
[----:B------:R-:W-:Y:S01]  /*1660*/  FADD.FTZ R20, R20, -UR22 ;  /* 0x8000001614147e21 */ /* 0x000fe20008010000 */
[----:B------:R-:W-:Y:S01]  /*1670*/  SHF.L.U32 R21, R47, 0x10, RZ ;  /* 0x000000102f157819 */ /* 0x000fe200000006ff */
[----:B------:R-:W-:Y:S01]  /*1680*/  FMUL.FTZ R23, R22, UR23 ;  /* 0x0000001716177c20 */ /* 0x000fe20008410000 */
[----:B------:R-:W-:Y:S01]  /*1690*/  SHF.L.U32 R25, R45, 0x10, RZ ;  /* 0x000000102d197819 */ /* 0x000fe200000006ff */
[----:B------:R-:W-:Y:S01]  /*16a0*/  FMUL.FTZ R20, R20, UR23 ;  /* 0x0000001714147c20 */ /* 0x000fe20008410000 */
[----:B------:R-:W-:Y:S01]  /*16b0*/  FMUL.FTZ R22, R12, R19 ;  /* 0x000000130c167220 */ /* 0x000fe20000410000 */
[----:B------:R-:W-:Y:S01]  /*16c0*/  FFMA.FTZ R16, R19, R23, R16 ;  /* 0x0000001713107223 */ /* 0x000fe20000010010 */
[----:B------:R-:W-:Y:S01]  /*16d0*/  FADD.FTZ R14, R14, R21 ;  /* 0x000000150e0e7221 */ /* 0x000fe20000010000 */
[----:B------:R-:W-:Y:S01]  /*16e0*/  FFMA.FTZ R18, R21, R20, R18 ;  /* 0x0000001415127223 */ /* 0x000fe20000010012 */
[----:B------:R-:W-:Y:S01]  /*16f0*/  FMUL.FTZ R21, R13, R21 ;  /* 0x000000150d157220 */ /* 0x000fe20000410000 */
[----:B------:R-:W-:Y:S01]  /*1700*/  FFMA.FTZ R23, R23, R22, R24 ;  /* 0x0000001617177223 */ /* 0x000fe20000010018 */
[----:B------:R-:W-:Y:S01]  /*1710*/  FADD.FTZ R26, R17, R22 ;  /* 0x00000016111a7221 */ /* 0x000fe20000010000 */
[----:B------:R-:W-:Y:S01]  /*1720*/  FADD.FTZ R15, R15, R19 ;  /* 0x000000130f0f7221 */ /* 0x000fe20000010000 */
[----:B------:R-:W-:Y:S01]  /*1730*/  FADD.FTZ R25, R25, -UR22 ;  /* 0x8000001619197e21 */ /* 0x000fe20008010000 */
[----:B------:R-:W-:Y:S01]  /*1740*/  SHF.L.U32 R17, R44, 0x10, RZ ;  /* 0x000000102c117819 */ /* 0x000fe200000006ff */
[----:B------:R-:W-:Y:S01]  /*1750*/  FFMA.FTZ R19, R20, R21, R23 ;  /* 0x0000001514137223 */ /* 0x000fe20000010017 */
[----:B------:R-:W-:Y:S01]  /*1760*/  SHF.L.U32 R20, R42, 0x10, RZ ;  /* 0x000000102a147819 */ /* 0x000fe200000006ff */
[----:B------:R-:W-:Y:S01]  /*1770*/  FADD.FTZ R26, R21, R26 ;  /* 0x0000001a151a7221 */ /* 0x000fe20000010000 */
[----:B------:R-:W-:Y:S01]  /*1780*/  FMUL.FTZ R22, R25, UR23 ;  /* 0x0000001719167c20 */ /* 0x000fe20008410000 */
[----:B------:R-:W-:Y:S01]  /*1790*/  FMUL.FTZ R21, R12, R17 ;  /* 0x000000110c157220 */ /* 0x000fe20000410000 */
[----:B------:R-:W-:Y:S01]  /*17a0*/  FADD.FTZ R15, R15, R17 ;  /* 0x000000110f0f7221 */ /* 0x000fe20000010000 */
[----:B------:R-:W-:Y:S01]  /*17b0*/  FADD.FTZ R20, R20, -UR22 ;  /* 0x8000001614147e21 */ /* 0x000fe20008010000 */
[----:B------:R-:W-:Y:S01]  /*17c0*/  FFMA.FTZ R17, R17, R22, R16 ;  /* 0x0000001611117223 */ /* 0x000fe20000010010 */
[----:B------:R-:W-:Y:S01]  /*17d0*/  FADD.FTZ R16, R26, R21 ;  /* 0x000000151a107221 */ /* 0x000fe20000010000 */
[----:B------:R-:W-:Y:S01]  /*17e0*/  FFMA.FTZ R19, R22, R21, R19 ;  /* 0x0000001516137223 */ /* 0x000fe20000010013 */
[----:B------:R-:W-:Y:S01]  /*17f0*/  SHF.L.U32 R23, R41, 0x10, RZ ;  /* 0x0000001029177819 */ /* 0x000fe200000006ff */
[----:B------:R-:W-:Y:S01]  /*1800*/  FMUL.FTZ R22, R20, UR23 ;  /* 0x0000001714167c20 */ /* 0x000fe20008410000 */
[----:B------:R-:W-:-:S02]  /*1810*/  SHF.L.U32 R21, R43, 0x10, RZ ;  /* 0x000000102b157819 */ /* 0x000fc400000006ff */
[----:B------:R-:W-:Y:S01]  /*1820*/  SHF.L.U32 R24, R40, 0x10, RZ ;  /* 0x0000001028187819 */ /* 0x000fe200000006ff */
[----:B------:R-:W-:Y:S01]  /*1830*/  FADD.FTZ R25, R23, -UR22 ;  /* 0x8000001617197e21 */ /* 0x000fe20008010000 */
[----:B------:R-:W-:Y:S01]  /*1840*/  SHF.L.U32 R23, R38, 0x10, RZ ;  /* 0x0000001026177819 */ /* 0x000fe200000006ff */
[----:B------:R-:W-:Y:S01]  /*1850*/  FADD.FTZ R14, R14, R21 ;  /* 0x000000150e0e7221 */ /* 0x000fe20000010000 */
[----:B------:R-:W-:Y:S01]  /*1860*/  FFMA.FTZ R18, R21, R22, R18 ;  /* 0x0000001615127223 */ /* 0x000fe20000010012 */
[----:B------:R-:W-:Y:S01]  /*1870*/  FMUL.FTZ R21, R13, R21 ;  /* 0x000000150d157220 */ /* 0x000fe20000410000 */
[----:B------:R-:W-:Y:S01]  /*1880*/  FMUL.FTZ R20, R25, UR23 ;  /* 0x0000001719147c20 */ /* 0x000fe20008410000 */
[----:B------:R-:W-:Y:S01]  /*1890*/  FMUL.FTZ R25, R12, R24 ;  /* 0x000000180c197220 */ /* 0x000fe20000410000 */
[----:B------:R-:W-:Y:S01]  /*18a0*/  FADD.FTZ R23, R23, -UR22 ;  /* 0x8000001617177e21 */ /* 0x000fe20008010000 */
[----:B------:R-:W-:Y:S01]  /*18b0*/  FFMA.FTZ R19, R22, R21, R19 ;  /* 0x0000001516137223 */ /* 0x000fe20000010013 */
[----:B------:R-:W-:Y:S01]  /*18c0*/  FADD.FTZ R16, R21, R16 ;  /* 0x0000001015107221 */ /* 0x000fe20000010000 */
[----:B------:R-:W-:Y:S01]  /*18d0*/  SHF.L.U32 R21, R39, 0x10, RZ ;  /* 0x0000001027157819 */ /* 0x000fe200000006ff */
[----:B------:R-:W-:Y:S01]  /*18e0*/  FMUL.FTZ R23, R23, UR23 ;  /* 0x0000001717177c20 */ /* 0x000fe20008410000 */
[----:B------:R-:W-:Y:S01]  /*18f0*/  FFMA.FTZ R22, R20, R25, R19 ;  /* 0x0000001914167223 */ /* 0x000fe20000010013 */
[----:B------:R-:W-:Y:S01]  /*1900*/  SHF.L.U32 R19, R37, 0x10, RZ ;  /* 0x0000001025137819 */ /* 0x000fe200000006ff */
[----:B------:R-:W-:Y:S01]  /*1910*/  FFMA.FTZ R17, R24, R20, R17 ;  /* 0x0000001418117223 */ /* 0x000fe20000010011 */
[----:B------:R-:W-:Y:S01]  /*1920*/  FADD.FTZ R27, R16, R25 ;  /* 0x00000019101b7221 */ /* 0x000fe20000010000 */
[----:B------:R-:W-:Y:S01]  /*1930*/  FMUL.FTZ R20, R13, R21 ;  /* 0x000000150d147220 */ /* 0x000fe20000410000 */
[----:B------:R-:W-:Y:S01]  /*1940*/  FADD.FTZ R14, R14, R21 ;  /* 0x000000150e0e7221 */ /* 0x000fe20000010000 */
[----:B------:R-:W-:Y:S01]  /*1950*/  FFMA.FTZ R18, R21, R23, R18 ;  /* 0x0000001715127223 */ /* 0x000fe20000010012 */
[----:B------:R-:W-:Y:S01]  /*1960*/  SHF.L.U32 R16, R36, 0x10, RZ ;  /* 0x0000001024107819 */ /* 0x000fe200000006ff */
[----:B------:R-:W-:Y:S01]  /*1970*/  FADD.FTZ R19, R19, -UR22 ;  /* 0x8000001613137e21 */ /* 0x000fe20008010000 */
[----:B------:R-:W-:Y:S01]  /*1980*/  SHF.L.U32 R21, R6, 0x10, RZ ;  /* 0x0000001006157819 */ /* 0x000fe200000006ff */
[----:B------:R-:W-:Y:S01]  /*1990*/  FFMA.FTZ R22, R23, R20, R22 ;  /* 0x0000001417167223 */ /* 0x000fe20000010016 */
[----:B------:R-:W-:Y:S01]  /*19a0*/  FADD.FTZ R27, R20, R27 ;  /* 0x0000001b141b7221 */ /* 0x000fe20000010000 */
[----:B------:R-:W-:Y:S01]  /*19b0*/  FMUL.FTZ R23, R19, UR23 ;  /* 0x0000001713177c20 */ /* 0x000fe20008410000 */
[----:B------:R-:W-:Y:S01]  /*19c0*/  FMUL.FTZ R20, R12, R16 ;  /* 0x000000100c147220 */ /* 0x000fe20000410000 */
[----:B------:R-:W-:Y:S01]  /*19d0*/  SHF.L.U32 R19, R7, 0x10, RZ ;  /* 0x0000001007137819 */ /* 0x000fe200000006ff */
[----:B------:R-:W-:Y:S01]  /*19e0*/  FADD.FTZ R21, R21, -UR22 ;  /* 0x8000001615157e21 */ /* 0x000fe20008010000 */
[----:B------:R-:W-:Y:S01]  /*19f0*/  FADD.FTZ R15, R15, R24 ;  /* 0x000000180f0f7221 */ /* 0x000fe20000010000 */
[----:B------:R-:W-:Y:S01]  /*1a00*/  FFMA.FTZ R24, R23, R20, R22 ;  /* 0x0000001417187223 */ /* 0x000fe20000010016 */
[----:B------:R-:W-:Y:S01]  /*1a10*/  SHF.L.U32 R25, R4, 0x10, RZ ;  /* 0x0000001004197819 */ /* 0x000fe200000006ff */
[----:B------:R-:W-:Y:S01]  /*1a20*/  FADD.FTZ R27, R27, R20 ;  /* 0x000000141b1b7221 */ /* 0x000fe20000010000 */
[----:B------:R-:W-:Y:S01]  /*1a30*/  FMUL.FTZ R22, R13, R19 ;  /* 0x000000130d167220 */ /* 0x000fe20000410000 */
[----:B------:R-:W-:Y:S01]  /*1a40*/  FMUL.FTZ R21, R21, UR23 ;  /* 0x0000001715157c20 */ /* 0x000fe20008410000 */
[----:B------:R-:W-:Y:S01]  /*1a50*/  SHF.L.U32 R20, R5, 0x10, RZ ;  /* 0x0000001005147819 */ /* 0x000fe200000006ff */
[----:B------:R-:W-:Y:S01]  /*1a60*/  FFMA.FTZ R17, R16, R23, R17 ;  /* 0x0000001710117223 */ /* 0x000fe20000010011 */
[----:B------:R-:W-:Y:S01]  /*1a70*/  SHF.L.U32 R26, R8, 0x10, RZ ;  /* 0x00000010081a7819 */ /* 0x000fe200000006ff */
[----:B------:R-:W-:Y:S01]  /*1a80*/  FADD.FTZ R27, R22, R27 ;  /* 0x0000001b161b7221 */ /* 0x000fe20000010000 */
[----:B------:R-:W-:Y:S01]  /*1a90*/  FFMA.FTZ R24, R21, R22, R24 ;  /* 0x0000001615187223 */ /* 0x000fe20000010018 */
[----:B------:R-:W-:Y:S01]  /*1aa0*/  FADD.FTZ R23, R25, -UR22 ;  /* 0x8000001619177e21 */ /* 0x000fe20008010000 */
[----:B------:R-:W-:Y:S01]  /*1ab0*/  SHF.L.U32 R22, R9, 0x10, RZ ;  /* 0x0000001009167819 */ /* 0x000fe200000006ff */
[----:B------:R-:W-:Y:S01]  /*1ac0*/  FMUL.FTZ R28, R12, R20 ;  /* 0x000000140c1c7220 */ /* 0x000fe20000410000 */
[----:B------:R-:W-:Y:S01]  /*1ad0*/  FADD.FTZ R26, R26, -UR22 ;  /* 0x800000161a1a7e21 */ /* 0x000fe20008010000 */
[----:B------:R-:W-:Y:S01]  /*1ae0*/  FMUL.FTZ R23, R23, UR23 ;  /* 0x0000001717177c20 */ /* 0x000fe20008410000 */
[----:B------:R-:W-:Y:S01]  /*1af0*/  FADD.FTZ R25, R15, R16 ;  /* 0x000000100f197221 */ /* 0x000fe20000010000 */
[----:B------:R-:W-:Y:S01]  /*1b00*/  FADD.FTZ R16, R27, R28 ;  /* 0x0000001c1b107221 */ /* 0x000fe20000010000 */
[----:B------:R-:W-:Y:S01]  /*1b10*/  FMUL.FTZ R31, R13, R22 ;  /* 0x000000160d1f7220 */ /* 0x000fe20000410000 */
[----:B------:R-:W-:Y:S01]  /*1b20*/  FFMA.FTZ R33, R23, R28, R24 ;  /* 0x0000001c17217223 */ /* 0x000fe20000010018 */
[----:B------:R-:W-:Y:S01]  /*1b30*/  FMUL.FTZ R26, R26, UR23 ;  /* 0x000000171a1a7c20 */ /* 0x000fe20008410000 */
[----:B------:R-:W-:Y:S01]  /*1b40*/  FADD.FTZ R27, R14, R19 ;  /* 0x000000130e1b7221 */ /* 0x000fe20000010000 */
[----:B------:R-:W-:Y:S01]  /*1b50*/  FFMA.FTZ R29, R19, R21, R18 ;  /* 0x00000015131d7223 */ /* 0x000fe20000010012 */
[----:B------:R-:W-:Y:S01]  /*1b60*/  FADD.FTZ R15, R31, R16 ;  /* 0x000000101f0f7221 */ /* 0x000fe20000010000 */
[----:B------:R-:W-:Y:S01]  /*1b70*/  FFMA.FTZ R16, R20, R23, R17 ;  /* 0x0000001714107223 */ /* 0x000fe20000010011 */
[----:B------:R-:W-:Y:S01]  /*1b80*/  FFMA.FTZ R21, R26, R31, R33 ;  /* 0x0000001f1a157223 */ /* 0x000fe20000010021 */
[----:B------:R-:W-:Y:S01]  /*1b90*/  FADD.FTZ R18, R25, R20 ;  /* 0x0000001419127221 */ /* 0x000fe20000010000 */
[----:B------:R-:W-:Y:S01]  /*1ba0*/  FADD.FTZ R19, R27, R22 ;  /* 0x000000161b137221 */ /* 0x000fe20000010000 */
[----:B------:R-:W-:Y:S01]  /*1bb0*/  FFMA.FTZ R17, R22, R26, R29 ;  /* 0x0000001a16117223 */ /* 0x000fe2000001001d */
[----:B------:R-:W-:Y:S06]  /*1bc0*/  BRA `(.L_x_79) ;  /* 0x0000001000807947 */ /* 0x000fec0003800000 */
.L_x_78:
        /* <DEDUP_REMOVED lines=18> */
[----:B------:R-:W-:Y:S01]  /*1cf0*/  FMUL.FTZ R23, R17, -1.4426950216293334961 ;  /* 0xbfb8aa3b11177820 */ /* 0x000fe20000410000 */
[----:B------:R-:W-:-:S02]  /*1d00*/  SHF.L.U32 R33, R55, 0x10, RZ ;  /* 0x0000001037217819 */ /* 0x000fc400000006ff */
[----:B------:R-:W-:Y:S01]  /*1d10*/  FMUL.FTZ R19, R16, -1.4426950216293334961 ;  /* 0xbfb8aa3b10137820 */ /* 0x000fe20000410000 */
[----:B------:R-:W0:Y:S08]  /*1d20*/  MUFU.EX2 R18, R18 ;  /* 0x0000001200127308 */ /* 0x000e300000000800 */
[----:B------:R-:W1:Y:S08]  /*1d30*/  MUFU.EX2 R19, R19 ;  /* 0x0000001300137308 */ /* 0x000e700000000800 */
[----:B------:R-:W2:Y:S01]  /*1d40*/  MUFU.EX2 R23, R23 ;  /* 0x0000001700177308 */ /* 0x000ea20000000800 */
[----:B0-----:R-:W-:Y:S01]  /*1d50*/  FADD.FTZ R21, R18, 1 ;  /* 0x3f80000012157421 */ /* 0x001fe20000010000 */
[----:B------:R-:W-:-:S06]  /*1d60*/  SHF.L.U32 R18, R60, 0x10, RZ ;  /* 0x000000103c127819 */ /* 0x000fcc00000006ff */
[----:B------:R-:W0:Y:S01]  /*1d70*/  MUFU.RCP R21, R21 ;  /* 0x0000001500157308 */ /* 0x000e220000001000 */
[----:B-1----:R-:W-:-:S07]  /*1d80*/  FADD.FTZ R22, R19, 1 ;  /* 0x3f80000013167421 */ /* 0x002fce0000010000 */
[----:B------:R-:W1:Y:S01]  /*1d90*/  MUFU.RCP R22, R22 ;  /* 0x0000001600167308 */ /* 0x000e620000001000 */
[----:B--2---:R-:W-:-:S07]  /*1da0*/  FADD.FTZ R24, R23, 1 ;  /* 0x3f80000017187421 */ /* 0x004fce0000010000 */
[----:B------:R2:W3:Y:S01]  /*1db0*/  MUFU.RCP R19, R24 ;  /* 0x0000001800137308 */ /* 0x0004e20000001000 */
[----:B0-----:R-:W-:Y:S01]  /*1dc0*/  FMUL.FTZ R25, R18, R21 ;  /* 0x0000001512197220 */ /* 0x001fe20000410000 */
[----:B------:R-:W-:Y:S01]  /*1dd0*/  FADD.FTZ R21, -R21, 1 ;  /* 0x3f80000015157421 */ /* 0x000fe20000010100 */
[----:B------:R-:W-:-:S03]  /*1de0*/  FMUL.FTZ R18, R26, UR23 ;  /* 0x000000171a127c20 */ /* 0x000fc60008410000 */
[----:B------:R-:W-:Y:S01]  /*1df0*/  FFMA.FTZ R20, R20, R21, 1 ;  /* 0x3f80000014147423 */ /* 0x000fe20000010015 */
[----:B------:R-:W-:Y:S01]  /*1e00*/  FADD.FTZ R21, R28, -UR22 ;  /* 0x800000161c157e21 */ /* 0x000fe20008010000 */
[--C-:B------:R-:W-:Y:S01]  /*1e10*/  FFMA.FTZ R29, R13, R18, R11.reuse ;  /* 0x000000120d1d7223 */ /* 0x100fe2000001000b */
[----:B-1----:R-:W-:Y:S01]  /*1e20*/  FMUL.FTZ R23, R27, R22 ;  /* 0x000000161b177220 */ /* 0x002fe20000410000 */
[----:B------:R-:W-:Y:S01]  /*1e30*/  FADD.FTZ R27, -R22, 1 ;  /* 0x3f800000161b7421 */ /* 0x000fe20000010100 */
[----:B------:R-:W-:Y:S01]  /*1e40*/  FMUL.FTZ R21, R21, UR23 ;  /* 0x0000001715157c20 */ /* 0x000fe20008410000 */
[----:B--2---:R-:W-:Y:S01]  /*1e50*/  SHF.L.U32 R24, R50, 0x10, RZ ;  /* 0x0000001032187819 */ /* 0x004fe200000006ff */
[----:B------:R-:W-:Y:S01]  /*1e60*/  FMUL.FTZ R22, R29, -1.4426950216293334961 ;  /* 0xbfb8aa3b1d167820 */ /* 0x000fe20000410000 */
[----:B------:R-:W-:Y:S01]  /*1e70*/  FFMA.FTZ R16, R16, R27, 1 ;  /* 0x3f80000010107423 */ /* 0x000fe2000001001b */
[----:B------:R-:W-:Y:S02]  /*1e80*/  FMUL.FTZ R25, R25, R20 ;  /* 0x0000001419197220 */ /* 0x000fe40000410000 */
[----:B------:R-:W-:Y:S01]  /*1e90*/  FADD.FTZ R26, R24, -UR22 ;  /* 0x80000016181a7e21 */ /* 0x000fe20008010000 */
[----:B------:R-:W-:Y:S01]  /*1ea0*/  FMUL.FTZ R23, R23, R16 ;  /* 0x0000001017177220 */ /* 0x000fe20000410000 */
[----:B------:R-:W-:Y:S01]  /*1eb0*/  FFMA.FTZ R16, R12, R21, R10 ;  /* 0x000000150c107223 */ /* 0x000fe2000001000a */
[----:B---3--:R-:W-:Y:S01]  /*1ec0*/  FADD.FTZ R20, -R19, 1 ;  /* 0x3f80000013147421 */ /* 0x008fe20000010100 */
[----:B------:R-:W0:Y:S01]  /*1ed0*/  MUFU.EX2 R22, R22 ;  /* 0x0000001600167308 */ /* 0x000e220000000800 */
[----:B------:R-:W-:Y:S01]  /*1ee0*/  FMUL.FTZ R26, R26, UR23 ;  /* 0x000000171a1a7c20 */ /* 0x000fe20008410000 */
[----:B------:R-:W-:Y:S01]  /*1ef0*/  FMUL.FTZ R28, R16, -1.4426950216293334961 ;  /* 0xbfb8aa3b101c7820 */ /* 0x000fe20000410000 */
[----:B------:R-:W-:Y:S01]  /*1f00*/  FFMA.FTZ R24, R17, R20, 1 ;  /* 0x3f80000011187423 */ /* 0x000fe20000010014 */
[----:B------:R-:W-:Y:S01]  /*1f10*/  FMUL.FTZ R17, R30, R19 ;  /* 0x000000131e117220 */ /* 0x000fe20000410000 */
[----:B------:R-:W-:Y:S01]  /*1f20*/  FFMA.FTZ R20, R13, R26, R11 ;  /* 0x0000001a0d147223 */ /* 0x000fe2000001000b */
[----:B------:R-:W-:-:S02]  /*1f30*/  SHF.L.U32 R19, R49, 0x10, RZ ;  /* 0x0000001031137819 */ /* 0x000fc400000006ff */
[----:B------:R-:W1:Y:S01]  /*1f40*/  MUFU.EX2 R28, R28 ;  /* 0x0000001c001c7308 */ /* 0x000e620000000800 */
[----:B------:R-:W-:Y:S01]  /*1f50*/  FMUL.FTZ R27, R20, -1.4426950216293334961 ;  /* 0xbfb8aa3b141b7820 */ /* 0x000fe20000410000 */
[----:B------:R-:W-:Y:S01]  /*1f60*/  FMUL.FTZ R17, R17, R24 ;  /* 0x0000001811117220 */ /* 0x000fe20000410000 */
[----:B------:R-:W-:-:S04]  /*1f70*/  FADD.FTZ R19, R19, -UR22 ;  /* 0x8000001613137e21 */ /* 0x000fc80008010000 */
[----:B------:R-:W-:Y:S01]  /*1f80*/  FMUL.FTZ R19, R19, UR23 ;  /* 0x0000001713137c20 */ /* 0x000fe20008410000 */
[----:B------:R-:W2:Y:S01]  /*1f90*/  MUFU.EX2 R27, R27 ;  /* 0x0000001b001b7308 */ /* 0x000ea20000000800 */
[----:B0-----:R-:W-:Y:S02]  /*1fa0*/  FADD.FTZ R24, R22, 1 ;  /* 0x3f80000016187421 */ /* 0x001fe40000010000 */
[----:B------:R-:W-:-:S05]  /*1fb0*/  FFMA.FTZ R22, R12, R19, R10 ;  /* 0x000000130c167223 */ /* 0x000fca000001000a */
[----:B------:R-:W0:Y:S01]  /*1fc0*/  MUFU.RCP R24, R24 ;  /* 0x0000001800187308 */ /* 0x000e220000001000 */
[----:B-1----:R-:W-:Y:S01]  /*1fd0*/  FADD.FTZ R30, R28, 1 ;  /* 0x3f8000001c1e7421 */ /* 0x002fe20000010000 */
[----:B------:R-:W-:-:S06]  /*1fe0*/  FMUL.FTZ R28, R22, -1.4426950216293334961 ;  /* 0xbfb8aa3b161c7820 */ /* 0x000fcc0000410000 */
[----:B------:R-:W1:Y:S01]  /*1ff0*/  MUFU.RCP R30, R30 ;  /* 0x0000001e001e7308 */ /* 0x000e620000001000 */
[----:B--2---:R-:W-:-:S07]  /*2000*/  FADD.FTZ R27, R27, 1 ;  /* 0x3f8000001b1b7421 */ /* 0x004fce0000010000 */
[----:B------:R-:W2:Y:S01]  /*2010*/  MUFU.EX2 R28, R28 ;  /* 0x0000001c001c7308 */ /* 0x000ea20000000800 */
[----:B0-----:R-:W-:Y:S01]  /*2020*/  FADD.FTZ R32, -R24, 1 ;  /* 0x3f80000018207421 */ /* 0x001fe20000010100 */
[----:B------:R-:W-:-:S03]  /*2030*/  FMUL.FTZ R24, R33, R24 ;  /* 0x0000001821187220 */ /* 0x000fc60000410000 */
[----:B------:R-:W-:-:S03]  /*2040*/  FFMA.FTZ R29, R29, R32, 1 ;  /* 0x3f8000001d1d7423 */ /* 0x000fc60000010020 */
[----:B------:R-:W0:Y:S01]  /*2050*/  MUFU.RCP R27, R27 ;  /* 0x0000001b001b7308 */ /* 0x000e220000001000 */
[----:B-1----:R-:W-:Y:S01]  /*2060*/  FADD.FTZ R33, -R30, 1 ;  /* 0x3f8000001e217421 */ /* 0x002fe20000010100 */
[----:B------:R-:W-:-:S03]  /*2070*/  FMUL.FTZ R29, R24, R29 ;  /* 0x0000001d181d7220 */ /* 0x000fc60000410000 */
[----:B------:R-:W-:Y:S01]  /*2080*/  FFMA.FTZ R16, R16, R33, 1 ;  /* 0x3f80000010107423 */ /* 0x000fe20000010021 */
[----:B------:R-:W-:Y:S01]  /*2090*/  SHF.L.U32 R33, R52, 0x10, RZ ;  /* 0x0000001034217819 */ /* 0x000fe200000006ff */
[----:B--2---:R-:W-:-:S04]  /*20a0*/  FADD.FTZ R32, R28, 1 ;  /* 0x3f8000001c207421 */ /* 0x004fc80000010000 */
[----:B------:R-:W-:Y:S01]  /*20b0*/  FMUL.FTZ R33, R33, R30 ;  /* 0x0000001e21217220 */ /* 0x000fe20000410000 */
[----:B------:R-:W-:Y:S01]  /*20c0*/  SHF.L.U32 R30, R51, 0x10, RZ ;  /* 0x00000010331e7819 */ /* 0x000fe200000006ff */
[----:B------:R-:W1:Y:S01]  /*20d0*/  MUFU.RCP R28, R32 ;  /* 0x00000020001c7308 */ /* 0x000e620000001000 */
[----:B0-----:R-:W-:-:S04]  /*20e0*/  FADD.FTZ R35, -R27, 1 ;  /* 0x3f8000001b237421 */ /* 0x001fc80000010100 */
[----:B------:R-:W-:Y:S01]  /*20f0*/  FFMA.FTZ R20, R20, R35, 1 ;  /* 0x3f80000014147423 */ /* 0x000fe20000010023 */
[----:B------:R-:W-:Y:S01]  /*2100*/  FMUL.FTZ R35, R30, R27 ;  /* 0x0000001b1e237220 */ /* 0x000fe20000410000 */
[----:B------:R-:W-:-:S03]  /*2110*/  SHF.L.U32 R27, R48, 0x10, RZ ;  /* 0x00000010301b7819 */ /* 0x000fc600000006ff */
[----:B------:R-:W-:Y:S02]  /*2120*/  FMUL.FTZ R24, R35, R20 ;  /* 0x0000001423187220 */ /* 0x000fe40000410000 */
[----:B-1----:R-:W-:Y:S01]  /*2130*/  FMUL.FTZ R27, R27, R28 ;  /* 0x0000001c1b1b7220 */ /* 0x002fe20000410000 */
[----:B------:R-:W-:-:S04]  /*2140*/  FADD.FTZ R28, -R28, 1 ;  /* 0x3f8000001c1c7421 */ /* 0x000fc80000010100 */
[----:B------:R-:W-:Y:S01]  /*2150*/  FFMA.FTZ R28, R22, R28, 1 ;  /* 0x3f800000161c7423 */ /* 0x000fe2000001001c */
[----:B------:R-:W-:Y:S01]  /*2160*/  FMUL.FTZ R22, R33, R16 ;  /* 0x0000001021167220 */ /* 0x000fe20000410000 */
[-C--:B------:R-:W-:Y:S02]  /*2170*/  FMUL.FTZ R16, R12, R25.reuse ;  /* 0x000000190c107220 */ /* 0x080fe40000410000 */
[----:B------:R-:W-:Y:S01]  /*2180*/  FMUL.FTZ R20, R27, R28 ;  /* 0x0000001c1b147220 */ /* 0x000fe20000410000 */
[----:B------:R-:W-:Y:S01]  /*2190*/  SHF.L.U32 R27, R46, 0x10, RZ ;  /* 0x000000102e1b7819 */ /* 0x000fe200000006ff */
[C---:B------:R-:W-:Y:S01]  /*21a0*/  FFMA.FTZ R33, R15.reuse, R16, RZ ;  /* 0x000000100f217223 */ /* 0x040fe200000100ff */
[----:B------:R-:W-:Y:S01]  /*21b0*/  FADD.FTZ R30, RZ, R16 ;  /* 0x00000010ff1e7221 */ /* 0x000fe20000010000 */
[----:B------:R-:W-:Y:S02]  /*21c0*/  FFMA.FTZ R15, R15, R25, RZ ;  /* 0x000000190f0f7223 */ /* 0x000fe400000100ff */
[----:B------:R-:W-:Y:S01]  /*21d0*/  FADD.FTZ R28, R27, -UR22 ;  /* 0x800000161b1c7e21 */ /* 0x000fe20008010000 */
[----:B------:R-:W-:-:S03]  /*21e0*/  FMUL.FTZ R27, R13, R23 ;  /* 0x000000170d1b7220 */ /* 0x000fc60000410000 */
[----:B------:R-:W-:Y:S01]  /*21f0*/  FMUL.FTZ R16, R28, UR23 ;  /* 0x000000171c107c20 */ /* 0x000fe20008410000 */
[----:B------:R-:W-:Y:S01]  /*2200*/  FFMA.FTZ R34, R14, R27, R33 ;  /* 0x0000001b0e227223 */ /* 0x000fe20000010021 */
[----:B------:R-:W-:Y:S01]  /*2210*/  FADD.FTZ R28, RZ, R25 ;  /* 0x00000019ff1c7221 */ /* 0x000fe20000010000 */
[----:B------:R-:W-:Y:S01]  /*2220*/  FADD.FTZ R30, R27, R30 ;  /* 0x0000001e1b1e7221 */ /* 0x000fe20000010000 */
[----:B------:R-:W-:Y:S01]  /*2230*/  FFMA.FTZ R32, R13, R16, R11 ;  /* 0x000000100d207223 */ /* 0x000fe2000001000b */
[-C--:B------:R-:W-:Y:S01]  /*2240*/  FMUL.FTZ R25, R12, R17.reuse ;  /* 0x000000110c197220 */ /* 0x080fe20000410000 */
[----:B------:R-:W-:Y:S01]  /*2250*/  FADD.FTZ R27, R28, R17 ;  /* 0x000000111c1b7221 */ /* 0x000fe20000010000 */
[C---:B------:R-:W-:Y:S01]  /*2260*/  FFMA.FTZ R28, R31.reuse, R17, R15 ;  /* 0x000000111f1c7223 */ /* 0x040fe2000001000f */
[----:B------:R-:W-:Y:S01]  /*2270*/  FMUL.FTZ R35, R32, -1.4426950216293334961 ;  /* 0xbfb8aa3b20237820 */ /* 0x000fe20000410000 */
[----:B------:R-:W-:Y:S01]  /*2280*/  FFMA.FTZ R31, R31, R25, R34 ;  /* 0x000000191f1f7223 */ /* 0x000fe20000010022 */
[----:B------:R-:W-:Y:S01]  /*2290*/  SHF.L.U32 R34, R47, 0x10, RZ ;  /* 0x000000102f227819 */ /* 0x000fe200000006ff */
[----:B------:R-:W-:Y:S01]  /*22a0*/  FADD.FTZ R30, R30, R25 ;  /* 0x000000191e1e7221 */ /* 0x000fe20000010000 */
[----:B------:R-:W-:Y:S01]  /*22b0*/  FFMA.FTZ R28, R21, R22, R28 ;  /* 0x00000016151c7223 */ /* 0x000fe2000001001c */
[----:B------:R-:W-:Y:S01]  /*22c0*/  FADD.FTZ R27, R27, R22 ;  /* 0x000000161b1b7221 */ /* 0x000fe20000010000 */
[----:B------:R-:W0:Y:S02]  /*22d0*/  MUFU.EX2 R35, R35 ;  /* 0x0000002300237308 */ /* 0x000e240000000800 */
[----:B------:R-:W-:Y:S01]  /*22e0*/  FFMA.FTZ R28, R19, R20, R28 ;  /* 0x00000014131c7223 */ /* 0x000fe2000001001c */
[----:B------:R-:W-:Y:S01]  /*22f0*/  FADD.FTZ R27, R27, R20 ;  /* 0x000000141b1b7221 */ /* 0x000fe20000010000 */
[----:B0-----:R-:W-:Y:S01]  /*2300*/  FADD.FTZ R33, R35, 1 ;  /* 0x3f80000023217421 */ /* 0x001fe20000010000 */
[----:B------:R-:W-:Y:S01]  /*2310*/  FFMA.FTZ R35, R14, R23, RZ ;  /* 0x000000170e237223 */ /* 0x000fe200000100ff */
[----:B------:R-:W-:-:S03]  /*2320*/  FADD.FTZ R14, RZ, R23 ;  /* 0x00000017ff0e7221 */ /* 0x000fc60000010000 */
[----:B------:R-:W-:Y:S01]  /*2330*/  FFMA.FTZ R23, R18, R29, R35 ;  /* 0x0000001d12177223 */ /* 0x000fe20000010023 */
[----:B------:R-:W0:Y:S01]  /*2340*/  MUFU.RCP R33, R33 ;  /* 0x0000002100217308 */ /* 0x000e220000001000 */
[----:B------:R-:W-:Y:S01]  /*2350*/  FMUL.FTZ R35, R12, R22 ;  /* 0x000000160c237220 */ /* 0x000fe20000410000 */
[----:B------:R-:W-:Y:S01]  /*2360*/  SHF.L.U32 R22, R43, 0x10, RZ ;  /* 0x000000102b167819 */ /* 0x000fe200000006ff */
[----:B0-----:R-:W-:Y:S01]  /*2370*/  FADD.FTZ R17, -R33, 1 ;  /* 0x3f80000021117421 */ /* 0x001fe20000010100 */
[----:B------:R-:W-:-:S03]  /*2380*/  FMUL.FTZ R15, R34, R33 ;  /* 0x00000021220f7220 */ /* 0x000fc60000410000 */
[----:B------:R-:W-:Y:S01]  /*2390*/  FFMA.FTZ R32, R32, R17, 1 ;  /* 0x3f80000020207423 */ /* 0x000fe20000010011 */
[----:B------:R-:W-:-:S03]  /*23a0*/  SHF.L.U32 R17, R45, 0x10, RZ ;  /* 0x000000102d117819 */ /* 0x000fc600000006ff */
[----:B------:R-:W-:Y:S02]  /*23b0*/  FMUL.FTZ R15, R15, R32 ;  /* 0x000000200f0f7220 */ /* 0x000fe40000410000 */
[----:B------:R-:W-:-:S04]  /*23c0*/  FADD.FTZ R17, R17, -UR22 ;  /* 0x8000001611117e21 */ /* 0x000fc80008010000 */
[----:B------:R-:W-:-:S04]  /*23d0*/  FMUL.FTZ R17, R17, UR23 ;  /* 0x0000001711117c20 */ /* 0x000fc80008410000 */
[----:B------:R-:W-:-:S04]  /*23e0*/  FFMA.FTZ R33, R12, R17, R10 ;  /* 0x000000110c217223 */ /* 0x000fc8000001000a */
[----:B------:R-:W-:-:S06]  /*23f0*/  FMUL.FTZ R25, R33, -1.4426950216293334961 ;  /* 0xbfb8aa3b21197820 */ /* 0x000fcc0000410000 */
[----:B------:R-:W0:Y:S02]  /*2400*/  MUFU.EX2 R25, R25 ;  /* 0x0000001900197308 */ /* 0x000e240000000800 */
[----:B0-----:R-:W-:Y:S01]  /*2410*/  FADD.FTZ R34, R25, 1 ;  /* 0x3f80000019227421 */ /* 0x001fe20000010000 */
[----:B------:R-:W-:Y:S01]  /*2420*/  FADD.FTZ R25, R14, R29 ;  /* 0x0000001d0e197221 */ /* 0x000fe20000010000 */
[----:B------:R-:W-:-:S04]  /*2430*/  FMUL.FTZ R29, R13, R29 ;  /* 0x0000001d0d1d7220 */ /* 0x000fc80000410000 */
[----:B------:R-:W0:Y:S01]  /*2440*/  MUFU.RCP R34, R34 ;  /* 0x0000002200227308 */ /* 0x000e220000001000 */
[----:B------:R-:W-:Y:S01]  /*2450*/  FFMA.FTZ R32, R18, R29, R31 ;  /* 0x0000001d12207223 */ /* 0x000fe2000001001f */
[----:B------:R-:W-:Y:S01]  /*2460*/  SHF.L.U32 R31, R44, 0x10, RZ ;  /* 0x000000102c1f7819 */ /* 0x000fe200000006ff */
[----:B------:R-:W-:Y:S01]  /*2470*/  FADD.FTZ R30, R29, R30 ;  /* 0x0000001e1d1e7221 */ /* 0x000fe20000010000 */
[----:B0-----:R-:W-:-:S03]  /*2480*/  FADD.FTZ R14, -R34, 1 ;  /* 0x3f800000220e7421 */ /* 0x001fc60000010100 */
[----:B------:R-:W-:Y:S01]  /*2490*/  FMUL.FTZ R18, R31, R34 ;  /* 0x000000221f127220 */ /* 0x000fe20000410000 */
[----:B------:R-:W-:Y:S01]  /*24a0*/  FFMA.FTZ R33, R33, R14, 1 ;  /* 0x3f80000021217423 */ /* 0x000fe2000001000e */
[----:B------:R-:W-:-:S03]  /*24b0*/  SHF.L.U32 R14, R42, 0x10, RZ ;  /* 0x000000102a0e7819 */ /* 0x000fc600000006ff */
[----:B------:R-:W-:Y:S01]  /*24c0*/  FMUL.FTZ R18, R18, R33 ;  /* 0x0000002112127220 */ /* 0x000fe20000410000 */
[----:B------:R-:W-:Y:S01]  /*24d0*/  FFMA.FTZ R33, R21, R35, R32 ;  /* 0x0000002315217223 */ /* 0x000fe20000010020 */
[----:B------:R-:W-:Y:S01]  /*24e0*/  FADD.FTZ R14, R14, -UR22 ;  /* 0x800000160e0e7e21 */ /* 0x000fe20008010000 */
[----:B------:R-:W-:Y:S01]  /*24f0*/  SHF.L.U32 R21, R41, 0x10, RZ ;  /* 0x0000001029157819 */ /* 0x000fe200000006ff */
[----:B------:R-:W-:Y:S02]  /*2500*/  FFMA.FTZ R28, R17, R18, R28 ;  /* 0x00000012111c7223 */ /* 0x000fe4000001001c */
[----:B------:R-:W-:Y:S02]  /*2510*/  FMUL.FTZ R14, R14, UR23 ;  /* 0x000000170e0e7c20 */ /* 0x000fe40008410000 */
[----:B------:R-:W-:Y:S02]  /*2520*/  FADD.FTZ R21, R21, -UR22 ;  /* 0x8000001615157e21 */ /* 0x000fe40008010000 */
[----:B------:R-:W-:-:S02]  /*2530*/  FFMA.FTZ R31, R13, R14, R11 ;  /* 0x0000000e0d1f7223 */ /* 0x000fc4000001000b */
[----:B------:R-:W-:Y:S02]  /*2540*/  FMUL.FTZ R21, R21, UR23 ;  /* 0x0000001715157c20 */ /* 0x000fe40008410000 */
[----:B------:R-:W-:-:S06]  /*2550*/  FMUL.FTZ R34, R31, -1.4426950216293334961 ;  /* 0xbfb8aa3b1f227820 */ /* 0x000fcc0000410000 */
[----:B------:R-:W0:Y:S02]  /*2560*/  MUFU.EX2 R34, R34 ;  /* 0x0000002200227308 */ /* 0x000e240000000800 */
[----:B0-----:R-:W-:-:S06]  /*2570*/  FADD.FTZ R29, R34, 1 ;  /* 0x3f800000221d7421 */ /* 0x001fcc0000010000 */
[----:B------:R-:W0:Y:S02]  /*2580*/  MUFU.RCP R29, R29 ;  /* 0x0000001d001d7308 */ /* 0x000e240000001000 */
[----:B0-----:R-:W-:Y:S01]  /*2590*/  FADD.FTZ R32, -R29, 1 ;  /* 0x3f8000001d207421 */ /* 0x001fe20000010100 */
[----:B------:R-:W-:Y:S01]  /*25a0*/  FMUL.FTZ R22, R22, R29 ;  /* 0x0000001d16167220 */ /* 0x000fe20000410000 */
[----:B------:R-:W-:Y:S01]  /*25b0*/  FFMA.FTZ R29, R26, R24, R23 ;  /* 0x000000181a1d7223 */ /* 0x000fe20000010017 */
[----:B------:R-:W-:Y:S01]  /*25c0*/  SHF.L.U32 R23, R40, 0x10, RZ ;  /* 0x0000001028177819 */ /* 0x000fe200000006ff */
[----:B------:R-:W-:Y:S01]  /*25d0*/  FFMA.FTZ R31, R31, R32, 1 ;  /* 0x3f8000001f1f7423 */ /* 0x000fe20000010020 */
[----:B------:R-:W-:Y:S01]  /*25e0*/  FFMA.FTZ R32, R12, R21, R10 ;  /* 0x000000150c207223 */ /* 0x000fe2000001000a */
[----:B------:R-:W-:Y:S02]  /*25f0*/  FFMA.FTZ R29, R16, R15, R29 ;  /* 0x0000000f101d7223 */ /* 0x000fe4000001001d */
[----:B------:R-:W-:Y:S01]  /*2600*/  FMUL.FTZ R22, R22, R31 ;  /* 0x0000001f16167220 */ /* 0x000fe20000410000 */
[----:B------:R-:W-:Y:S01]  /*2610*/  FADD.FTZ R31, R30, R35 ;  /* 0x000000231e1f7221 */ /* 0x000fe20000010000 */
[----:B------:R-:W-:Y:S01]  /*2620*/  FMUL.FTZ R35, R32, -1.4426950216293334961 ;  /* 0xbfb8aa3b20237820 */ /* 0x000fe20000410000 */
[----:B------:R-:W-:Y:S01]  /*2630*/  FADD.FTZ R30, R25, R24 ;  /* 0x00000018191e7221 */ /* 0x000fe20000010000 */
[----:B------:R-:W-:Y:S01]  /*2640*/  FMUL.FTZ R25, R13, R24 ;  /* 0x000000180d197220 */ /* 0x000fe20000410000 */
[----:B------:R-:W-:Y:S01]  /*2650*/  SHF.L.U32 R24, R38, 0x10, RZ ;  /* 0x0000001026187819 */ /* 0x000fe200000006ff */
[----:B------:R-:W-:-:S02]  /*2660*/  FFMA.FTZ R29, R14, R22, R29 ;  /* 0x000000160e1d7223 */ /* 0x000fc4000001001d */
[----:B------:R-:W0:Y:S01]  /*2670*/  MUFU.EX2 R35, R35 ;  /* 0x0000002300237308 */ /* 0x000e220000000800 */
[----:B------:R-:W-:Y:S01]  /*2680*/  FFMA.FTZ R26, R26, R25, R33 ;  /* 0x000000191a1a7223 */ /* 0x000fe20000010021 */
[----:B------:R-:W-:Y:S01]  /*2690*/  FADD.FTZ R24, R24, -UR22 ;  /* 0x8000001618187e21 */ /* 0x000fe20008010000 */
[----:B------:R-:W-:-:S03]  /*26a0*/  FADD.FTZ R31, R25, R31 ;  /* 0x0000001f191f7221 */ /* 0x000fc60000010000 */
[----:B------:R-:W-:Y:S01]  /*26b0*/  FMUL.FTZ R24, R24, UR23 ;  /* 0x0000001718187c20 */ /* 0x000fe20008410000 */
[----:B0-----:R-:W-:Y:S01]  /*26c0*/  FADD.FTZ R34, R35, 1 ;  /* 0x3f80000023227421 */ /* 0x001fe20000010000 */
[----:B------:R-:W-:Y:S01]  /*26d0*/  FMUL.FTZ R35, R12, R20 ;  /* 0x000000140c237220 */ /* 0x000fe20000410000 */
[----:B------:R-:W-:-:S04]  /*26e0*/  SHF.L.U32 R20, R39, 0x10, RZ ;  /* 0x0000001027147819 */ /* 0x000fc800000006ff */
[----:B------:R-:W0:Y:S02]  /*26f0*/  MUFU.RCP R34, R34 ;  /* 0x0000002200227308 */ /* 0x000e240000001000 */
[----:B0-----:R-:W-:Y:S01]  /*2700*/  FADD.FTZ R33, -R34, 1 ;  /* 0x3f80000022217421 */ /* 0x001fe20000010100 */
[----:B------:R-:W-:-:S03]  /*2710*/  FMUL.FTZ R23, R23, R34 ;  /* 0x0000002217177220 */ /* 0x000fc60000410000 */
[----:B------:R-:W-:Y:S01]  /*2720*/  FFMA.FTZ R32, R32, R33, 1 ;  /* 0x3f80000020207423 */ /* 0x000fe20000010021 */
[----:B------:R-:W-:Y:S01]  /*2730*/  FFMA.FTZ R33, R19, R35, R26 ;  /* 0x0000002313217223 */ /* 0x000fe2000001001a */
[----:B------:R-:W-:Y:S02]  /*2740*/  SHF.L.U32 R26, R37, 0x10, RZ ;  /* 0x00000010251a7819 */ /* 0x000fe400000006ff */
[----:B------:R-:W-:Y:S01]  /*2750*/  FMUL.FTZ R23, R23, R32 ;  /* 0x0000002017177220 */ /* 0x000fe20000410000 */
[----:B------:R-:W-:Y:S02]  /*2760*/  FFMA.FTZ R32, R13, R24, R11 ;  /* 0x000000180d207223 */ /* 0x000fe4000001000b */
[----:B------:R-:W-:Y:S01]  /*2770*/  FADD.FTZ R26, R26, -UR22 ;  /* 0x800000161a1a7e21 */ /* 0x000fe20008010000 */
[----:B------:R-:W-:Y:S01]  /*2780*/  FFMA.FTZ R28, R21, R23, R28 ;  /* 0x00000017151c7223 */ /* 0x000fe2000001001c */
[----:B------:R-:W-:-:S06]  /*2790*/  FMUL.FTZ R34, R32, -1.4426950216293334961 ;  /* 0xbfb8aa3b20227820 */ /* 0x000fcc0000410000 */
[----:B------:R-:W0:Y:S02]  /*27a0*/  MUFU.EX2 R34, R34 ;  /* 0x0000002200227308 */ /* 0x000e240000000800 */
[----:B0-----:R-:W-:-:S06]  /*27b0*/  FADD.FTZ R25, R34, 1 ;  /* 0x3f80000022197421 */ /* 0x001fcc0000010000 */
[----:B------:R-:W0:Y:S02]  /*27c0*/  MUFU.RCP R25, R25 ;  /* 0x0000001900197308 */ /* 0x000e240000001000 */
[----:B0-----:R-:W-:Y:S01]  /*27d0*/  FMUL.FTZ R19, R20, R25 ;  /* 0x0000001914137220 */ /* 0x001fe20000410000 */
[----:B------:R-:W-:Y:S01]  /*27e0*/  FADD.FTZ R20, -R25, 1 ;  /* 0x3f80000019147421 */ /* 0x000fe20000010100 */
[----:B------:R-:W-:-:S03]  /*27f0*/  FMUL.FTZ R25, R26, UR23 ;  /* 0x000000171a197c20 */ /* 0x000fc60008410000 */
[----:B------:R-:W-:Y:S01]  /*2800*/  FFMA.FTZ R20, R32, R20, 1 ;  /* 0x3f80000020147423 */ /* 0x000fe20000010014 */
[----:B------:R-:W-:-:S03]  /*2810*/  FFMA.FTZ R34, R12, R25, R10 ;  /* 0x000000190c227223 */ /* 0x000fc6000001000a */
[----:B------:R-:W-:Y:S01]  /*2820*/  FMUL.FTZ R19, R19, R20 ;  /* 0x0000001413137220 */ /* 0x000fe20000410000 */
[----:B------:R-:W-:Y:S01]  /*2830*/  FADD.FTZ R20, R31, R35 ;  /* 0x000000231f147221 */ /* 0x000fe20000010000 */
[----:B------:R-:W-:Y:S01]  /*2840*/  FMUL.FTZ R35, R34, -1.4426950216293334961 ;  /* 0xbfb8aa3b22237820 */ /* 0x000fe20000410000 */
[----:B------:R-:W-:Y:S01]  /*2850*/  FADD.FTZ R31, R30, R15 ;  /* 0x0000000f1e1f7221 */ /* 0x000fe20000010000 */
[----:B------:R-:W-:Y:S01]  /*2860*/  FMUL.FTZ R30, R13, R15 ;  /* 0x0000000f0d1e7220 */ /* 0x000fe20000410000 */
[----:B------:R-:W-:Y:S01]  /*2870*/  SHF.L.U32 R15, R36, 0x10, RZ ;  /* 0x00000010240f7819 */ /* 0x000fe200000006ff */
[----:B------:R-:W-:Y:S02]  /*2880*/  FFMA.FTZ R29, R24, R19, R29 ;  /* 0x00000013181d7223 */ /* 0x000fe4000001001d */
[----:B------:R-:W0:Y:S01]  /*2890*/  MUFU.EX2 R35, R35 ;  /* 0x0000002300237308 */ /* 0x000e220000000800 */
[----:B------:R-:W-:Y:S01]  /*28a0*/  FFMA.FTZ R26, R16, R30, R33 ;  /* 0x0000001e101a7223 */ /* 0x000fe20000010021 */
[----:B------:R-:W-:Y:S01]  /*28b0*/  SHF.L.U32 R16, R6, 0x10, RZ ;  /* 0x0000001006107819 */ /* 0x000fe200000006ff */
[----:B------:R-:W-:-:S04]  /*28c0*/  FADD.FTZ R30, R30, R20 ;  /* 0x000000141e1e7221 */ /* 0x000fc80000010000 */
[----:B------:R-:W-:-:S04]  /*28d0*/  FADD.FTZ R16, R16, -UR22 ;  /* 0x8000001610107e21 */ /* 0x000fc80008010000 */
[----:B------:R-:W-:Y:S01]  /*28e0*/  FMUL.FTZ R16, R16, UR23 ;  /* 0x0000001710107c20 */ /* 0x000fe20008410000 */
[----:B0-----:R-:W-:Y:S01]  /*28f0*/  FADD.FTZ R32, R35, 1 ;  /* 0x3f80000023207421 */ /* 0x001fe20000010000 */
[----:B------:R-:W-:-:S04]  /*2900*/  FMUL.FTZ R35, R12, R18 ;  /* 0x000000120c237220 */ /* 0x000fc80000410000 */
[----:B------:R-:W-:Y:S01]  /*2910*/  FADD.FTZ R30, R30, R35 ;  /* 0x000000231e1e7221 */ /* 0x000fe20000010000 */
[----:B------:R-:W0:Y:S02]  /*2920*/  MUFU.RCP R32, R32 ;  /* 0x0000002000207308 */ /* 0x000e240000001000 */
[----:B0-----:R-:W-:Y:S01]  /*2930*/  FADD.FTZ R33, -R32, 1 ;  /* 0x3f80000020217421 */ /* 0x001fe20000010100 */
[----:B------:R-:W-:-:S03]  /*2940*/  FMUL.FTZ R15, R15, R32 ;  /* 0x000000200f0f7220 */ /* 0x000fc60000410000 */
[----:B------:R-:W-:Y:S01]  /*2950*/  FFMA.FTZ R34, R34, R33, 1 ;  /* 0x3f80000022227423 */ /* 0x000fe20000010021 */
[----:B------:R-:W-:Y:S01]  /*2960*/  FFMA.FTZ R33, R17, R35, R26 ;  /* 0x0000002311217223 */ /* 0x000fe2000001001a */
[----:B------:R-:W-:Y:S02]  /*2970*/  SHF.L.U32 R17, R7, 0x10, RZ ;  /* 0x0000001007117819 */ /* 0x000fe400000006ff */
[----:B------:R-:W-:Y:S01]  /*2980*/  FMUL.FTZ R15, R15, R34 ;  /* 0x000000220f0f7220 */ /* 0x000fe20000410000 */
[----:B------:R-:W-:-:S03]  /*2990*/  FFMA.FTZ R34, R13, R16, R11 ;  /* 0x000000100d227223 */ /* 0x000fc6000001000b */
[----:B------:R-:W-:Y:S01]  /*29a0*/  FFMA.FTZ R28, R25, R15, R28 ;  /* 0x0000000f191c7223 */ /* 0x000fe2000001001c */
[----:B------:R-:W-:-:S06]  /*29b0*/  FMUL.FTZ R20, R34, -1.4426950216293334961 ;  /* 0xbfb8aa3b22147820 */ /* 0x000fcc0000410000 */
[----:B------:R-:W0:Y:S02]  /*29c0*/  MUFU.EX2 R20, R20 ;  /* 0x0000001400147308 */ /* 0x000e240000000800 */
[----:B0-----:R-:W-:Y:S01]  /*29d0*/  FADD.FTZ R32, R20, 1 ;  /* 0x3f80000014207421 */ /* 0x001fe20000010000 */
[----:B------:R-:W-:Y:S01]  /*29e0*/  FADD.FTZ R20, R27, R18 ;  /* 0x000000121b147221 */ /* 0x000fe20000010000 */
[----:B------:R-:W-:-:S03]  /*29f0*/  SHF.L.U32 R18, R4, 0x10, RZ ;  /* 0x0000001004127819 */ /* 0x000fc600000006ff */
[----:B------:R-:W-:Y:S01]  /*2a00*/  FADD.FTZ R20, R20, R23 ;  /* 0x0000001714147221 */ /* 0x000fe20000010000 */
[----:B------:R-:W0:Y:S01]  /*2a10*/  MUFU.RCP R32, R32 ;  /* 0x0000002000207308 */ /* 0x000e220000001000 */
[----:B------:R-:W-:Y:S01]  /*2a20*/  FADD.FTZ R18, R18, -UR22 ;  /* 0x8000001612127e21 */ /* 0x000fe20008010000 */
[----:B------:R-:W-:Y:S01]  /*2a30*/  FMUL.FTZ R23, R12, R23 ;  /* 0x000000170c177220 */ /* 0x000fe20000410000 */
[----:B0-----:R-:W-:Y:S01]  /*2a40*/  FADD.FTZ R27, -R32, 1 ;  /* 0x3f800000201b7421 */ /* 0x001fe20000010100 */
[----:B------:R-:W-:-:S03]  /*2a50*/  FMUL.FTZ R17, R17, R32 ;  /* 0x0000002011117220 */ /* 0x000fc60000410000 */
[----:B------:R-:W-:Y:S01]  /*2a60*/  FFMA.FTZ R34, R34, R27, 1 ;  /* 0x3f80000022227423 */ /* 0x000fe2000001001b */
[----:B------:R-:W-:Y:S01]  /*2a70*/  FMUL.FTZ R27, R18, UR23 ;  /* 0x00000017121b7c20 */ /* 0x000fe20008410000 */
[----:B------:R-:W-:Y:S01]  /*2a80*/  FADD.FTZ R18, R31, R22 ;  /* 0x000000161f127221 */ /* 0x000fe20000010000 */
[----:B------:R-:W-:Y:S01]  /*2a90*/  SHF.L.U32 R31, R5, 0x10, RZ ;  /* 0x00000010051f7819 */ /* 0x000fe200000006ff */
[----:B------:R-:W-:Y:S01]  /*2aa0*/  FMUL.FTZ R17, R17, R34 ;  /* 0x0000002211117220 */ /* 0x000fe20000410000 */
[----:B------:R-:W-:Y:S01]  /*2ab0*/  FFMA.FTZ R32, R12, R27, R10 ;  /* 0x0000001b0c207223 */ /* 0x000fe2000001000a */
[----:B------:R-:W-:Y:S01]  /*2ac0*/  FMUL.FTZ R34, R13, R22 ;  /* 0x000000160d227220 */ /* 0x000fe20000410000 */
[----:B------:R-:W-:Y:S01]  /*2ad0*/  FADD.FTZ R18, R18, R19 ;  /* 0x0000001312127221 */ /* 0x000fe20000010000 */
[----:B------:R-:W-:Y:S01]  /*2ae0*/  FFMA.FTZ R29, R16, R17, R29 ;  /* 0x00000011101d7223 */ /* 0x000fe2000001001d */
[----:B------:R-:W-:Y:S01]  /*2af0*/  FMUL.FTZ R35, R32, -1.4426950216293334961 ;  /* 0xbfb8aa3b20237820 */ /* 0x000fe20000410000 */
[----:B------:R-:W-:Y:S01]  /*2b00*/  FFMA.FTZ R14, R14, R34, R33 ;  /* 0x000000220e0e7223 */ /* 0x000fe20000010021 */
[----:B------:R-:W-:-:S03]  /*2b10*/  FADD.FTZ R30, R34, R30 ;  /* 0x0000001e221e7221 */ /* 0x000fc60000010000 */
[----:B------:R-:W-:Y:S01]  /*2b20*/  FFMA.FTZ R21, R21, R23, R14 ;  /* 0x0000001715157223 */ /* 0x000fe2000001000e */
[----:B------:R-:W0:Y:S01]  /*2b30*/  MUFU.EX2 R35, R35 ;  /* 0x0000002300237308 */ /* 0x000e220000000800 */
[----:B------:R-:W-:Y:S01]  /*2b40*/  FADD.FTZ R23, R30, R23 ;  /* 0x000000171e177221 */ /* 0x000fe20000010000 */
[C---:B------:R-:W-:Y:S01]  /*2b50*/  FMUL.FTZ R30, R13.reuse, R19 ;  /* 0x000000130d1e7220 */ /* 0x040fe20000410000 */
[----:B------:R-:W-:-:S03]  /*2b60*/  FMUL.FTZ R19, R13, R17 ;  /* 0x000000110d137220 */ /* 0x000fc60000410000 */
[----:B------:R-:W-:Y:S01]  /*2b70*/  FFMA.FTZ R24, R24, R30, R21 ;  /* 0x0000001e18187223 */ /* 0x000fe20000010015 */
[----:B------:R-:W-:Y:S01]  /*2b80*/  FADD.FTZ R23, R30, R23 ;  /* 0x000000171e177221 */ /* 0x000fe20000010000 */
[----:B------:R-:W-:-:S04]  /*2b90*/  FMUL.FTZ R30, R12, R15 ;  /* 0x0000000f0c1e7220 */ /* 0x000fc80000410000 */
[----:B------:R-:W-:Y:S01]  /*2ba0*/  FFMA.FTZ R21, R25, R30, R24 ;  /* 0x0000001e19157223 */ /* 0x000fe20000010018 */
[----:B------:R-:W-:Y:S01]  /*2bb0*/  FADD.FTZ R30, R23, R30 ;  /* 0x0000001e171e7221 */ /* 0x000fe20000010000 */
[----:B------:R-:W-:Y:S02]  /*2bc0*/  FADD.FTZ R23, R18, R17 ;  /* 0x0000001112177221 */ /* 0x000fe40000010000 */
[----:B------:R-:W-:Y:S01]  /*2bd0*/  FFMA.FTZ R24, R16, R19, R21 ;  /* 0x0000001310187223 */ /* 0x000fe20000010015 */
[----:B0-----:R-:W-:Y:S01]  /*2be0*/  FADD.FTZ R26, R35, 1 ;  /* 0x3f800000231a7421 */ /* 0x001fe20000010000 */
[----:B------:R-:W-:Y:S01]  /*2bf0*/  SHF.L.U32 R35, R9, 0x10, RZ ;  /* 0x0000001009237819 */ /* 0x000fe200000006ff */
[----:B------:R-:W-:Y:S01]  /*2c00*/  FADD.FTZ R30, R19, R30 ;  /* 0x0000001e131e7221 */ /* 0x000fe20000010000 */
[----:B------:R-:W-:-:S03]  /*2c10*/  FADD.FTZ R19, R20, R15 ;  /* 0x0000000f14137221 */ /* 0x000fc60000010000 */
[----:B------:R-:W0:Y:S02]  /*2c20*/  MUFU.RCP R26, R26 ;  /* 0x0000001a001a7308 */ /* 0x000e240000001000 */
[----:B0-----:R-:W-:Y:S01]  /*2c30*/  FMUL.FTZ R22, R31, R26 ;  /* 0x0000001a1f167220 */ /* 0x001fe20000410000 */
[----:B------:R-:W-:-:S04]  /*2c40*/  FADD.FTZ R31, -R26, 1 ;  /* 0x3f8000001a1f7421 */ /* 0x000fc80000010100 */
[----:B------:R-:W-:Y:S01]  /*2c50*/  FFMA.FTZ R31, R32, R31, 1 ;  /* 0x3f800000201f7423 */ /* 0x000fe2000001001f */
[----:B------:R-:W-:-:S03]  /*2c60*/  SHF.L.U32 R32, R8, 0x10, RZ ;  /* 0x0000001008207819 */ /* 0x000fc600000006ff */
[----:B------:R-:W-:Y:S02]  /*2c70*/  FMUL.FTZ R26, R22, R31 ;  /* 0x0000001f161a7220 */ /* 0x000fe40000410000 */
[----:B------:R-:W-:Y:S02]  /*2c80*/  FADD.FTZ R32, R32, -UR22 ;  /* 0x8000001620207e21 */ /* 0x000fe40008010000 */
[-C--:B------:R-:W-:Y:S01]  /*2c90*/  FMUL.FTZ R21, R12, R26.reuse ;  /* 0x0000001a0c157220 */ /* 0x080fe20000410000 */
[----:B------:R-:W-:Y:S01]  /*2ca0*/  FADD.FTZ R18, R19, R26 ;  /* 0x0000001a13127221 */ /* 0x000fe20000010000 */
[----:B------:R-:W-:Y:S01]  /*2cb0*/  FMUL.FTZ R22, R32, UR23 ;  /* 0x0000001720167c20 */ /* 0x000fe20008410000 */
[C---:B------:R-:W-:Y:S01]  /*2cc0*/  FFMA.FTZ R16, R27.reuse, R26, R28 ;  /* 0x0000001a1b107223 */ /* 0x040fe2000001001c */
[----:B------:R-:W-:Y:S01]  /*2cd0*/  FFMA.FTZ R25, R27, R21, R24 ;  /* 0x000000151b197223 */ /* 0x000fe20000010018 */
[----:B------:R-:W-:Y:S01]  /*2ce0*/  FADD.FTZ R30, R30, R21 ;  /* 0x000000151e1e7221 */ /* 0x000fe20000010000 */
[----:B------:R-:W-:-:S04]  /*2cf0*/  FFMA.FTZ R31, R13, R22, R11 ;  /* 0x000000160d1f7223 */ /* 0x000fc8000001000b */
[----:B------:R-:W-:-:S06]  /*2d00*/  FMUL.FTZ R33, R31, -1.4426950216293334961 ;  /* 0xbfb8aa3b1f217820 */ /* 0x000fcc0000410000 */
[----:B------:R-:W0:Y:S02]  /*2d10*/  MUFU.EX2 R33, R33 ;  /* 0x0000002100217308 */ /* 0x000e240000000800 */
[----:B0-----:R-:W-:-:S06]  /*2d20*/  FADD.FTZ R32, R33, 1 ;  /* 0x3f80000021207421 */ /* 0x001fcc0000010000 */
[----:B------:R-:W0:Y:S02]  /*2d30*/  MUFU.RCP R32, R32 ;  /* 0x0000002000207308 */ /* 0x000e240000001000 */
[----:B0-----:R-:W-:Y:S01]  /*2d40*/  FADD.FTZ R34, -R32, 1 ;  /* 0x3f80000020227421 */ /* 0x001fe20000010100 */
[----:B------:R-:W-:-:S03]  /*2d50*/  FMUL.FTZ R14, R35, R32 ;  /* 0x00000020230e7220 */ /* 0x000fc60000410000 */
[----:B------:R-:W-:-:S04]  /*2d60*/  FFMA.FTZ R31, R31, R34, 1 ;  /* 0x3f8000001f1f7423 */ /* 0x000fc80000010022 */
[----:B------:R-:W-:-:S04]  /*2d70*/  FMUL.FTZ R14, R14, R31 ;  /* 0x0000001f0e0e7220 */ /* 0x000fc80000410000 */
[-C--:B------:R-:W-:Y:S01]  /*2d80*/  FMUL.FTZ R15, R13, R14.reuse ;  /* 0x0000000e0d0f7220 */ /* 0x080fe20000410000 */
[C---:B------:R-:W-:Y:S01]  /*2d90*/  FFMA.FTZ R17, R22.reuse, R14, R29 ;  /* 0x0000000e16117223 */ /* 0x040fe2000001001d */
[----:B------:R-:W-:Y:S02]  /*2da0*/  FADD.FTZ R19, R23, R14 ;  /* 0x0000000e17137221 */ /* 0x000fe40000010000 */
[----:B------:R-:W-:Y:S01]  /*2db0*/  FFMA.FTZ R21, R22, R15, R25 ;  /* 0x0000000f16157223 */ /* 0x000fe20000010019 */
[----:B------:R-:W-:-:S07]  /*2dc0*/  FADD.FTZ R15, R15, R30 ;  /* 0x0000001e0f0f7221 */ /* 0x000fce0000010000 */
.L_x_79:
[----:B------:R-:W-:Y:S01]  /*2dd0*/  MOV R20, R15 ;  /* 0x0000000f00147202 */ /* 0x000fe20000000f00 */
        /* <DEDUP_REMOVED lines=34> */
.L_x_81:
[----:B------:R-:W-:Y:S05]  /*3000*/  BSYNC.RECONVERGENT B0 ;  /* 0x0000000000007941 */ /* 0x000fea0003800200 */
.L_x_80:
        /* <DEDUP_REMOVED lines=21> */
.L_x_83:
[----:B------:R-:W-:Y:S05]  /*3160*/  BSYNC.RECONVERGENT B0 ;  /* 0x0000000000007941 */ /* 0x000fea0003800200 */
.L_x_82:
[----:B------:R-:W-:Y:S06]  /*3170*/  BAR.SYNC.DEFER_BLOCKING 0x0 ;  /* 0x0000000000007b1d */ /* 0x000fec0000010000 */
[----:B------:R-:W-:Y:S04]  /*3180*/  BSSY.RECONVERGENT B0, `(.L_x_84) ;  /* 0x000009d000007945 */ /* 0x000fe80003800200 */
[----:B------:R-:W-:Y:S05]  /*3190*/  @P5 BRA `(.L_x_85) ;  /* 0x00000008006c5947 */ /* 0x000fea0003800000 */
[----:B-12---:R-:W1:Y:S04]  /*31a0*/  LDS.128 R20, [R63+0x70] ;  /* 0x000070003f147984 */ /* 0x006e680000000c00 */
[----:B------:R-:W2:Y:S04]  /*31b0*/  LDS.128 R24, [R63+0xe0] ;  /* 0x0000e0003f187984 */ /* 0x000ea80000000c00 */
[----:B------:R-:W4:Y:S04]  /*31c0*/  LDS.128 R28, [R63+0x150] ;  /* 0x000150003f1c7984 */ /* 0x000f280000000c00 */
[----:B------:R-:W5:Y:S01]  /*31d0*/  LDS.128 R32, [R63+0x1c0] ;  /* 0x0001c0003f207984 */ /* 0x000f620000000c00 */
[----:B-1----:R-:W-:Y:S01]  /*31e0*/  FADD.FTZ R20, R16, R20 ;  /* 0x0000001410147221 */ /* 0x002fe20000010000 */
[----:B------:R-:W-:Y:S01]  /*31f0*/  FADD.FTZ R16, R17, R21 ;  /* 0x0000001511107221 */ /* 0x000fe20000010000 */
[----:B------:R-:W-:Y:S01]  /*3200*/  FADD.FTZ R17, R18, R22 ;  /* 0x0000001612117221 */ /* 0x000fe20000010000 */
[----:B------:R-:W-:Y:S01]  /*3210*/  FADD.FTZ R18, R19, R23 ;  /* 0x0000001713127221 */ /* 0x000fe20000010000 */
[----:B--2---:R-:W-:Y:S01]  /*3220*/  FADD.FTZ R19, R20, R24 ;  /* 0x0000001814137221 */ /* 0x004fe20000010000 */
[----:B------:R-:W-:Y:S01]  /*3230*/  FADD.FTZ R16, R16, R25 ;  /* 0x0000001910107221 */ /* 0x000fe20000010000 */
[----:B------:R-:W-:Y:S01]  /*3240*/  FADD.FTZ R17, R17, R26 ;  /* 0x0000001a11117221 */ /* 0x000fe20000010000 */
[----:B------:R-:W1:Y:S01]  /*3250*/  LDS.128 R20, [R63+0x230] ;  /* 0x000230003f147984 */ /* 0x000e620000000c00 */
[----:B------:R-:W-:Y:S01]  /*3260*/  FADD.FTZ R18, R18, R27 ;  /* 0x0000001b12127221 */ /* 0x000fe20000010000 */
[----:B----4-:R-:W-:Y:S01]  /*3270*/  FADD.FTZ R19, R19, R28 ;  /* 0x0000001c13137221 */ /* 0x010fe20000010000 */
[----:B------:R-:W-:Y:S01]  /*3280*/  FADD.FTZ R16, R16, R29 ;  /* 0x0000001d10107221 */ /* 0x000fe20000010000 */
[----:B------:R-:W-:Y:S01]  /*3290*/  FADD.FTZ R17, R17, R30 ;  /* 0x0000001e11117221 */ /* 0x000fe20000010000 */
[----:B------:R-:W2:Y:S01]  /*32a0*/  LDS.128 R24, [R63+0x2a0] ;  /* 0x0002a0003f187984 */ /* 0x000ea20000000c00 */
[----:B------:R-:W-:Y:S01]  /*32b0*/  FADD.FTZ R28, R18, R31 ;  /* 0x0000001f121c7221 */ /* 0x000fe20000010000 */
[----:B-----5:R-:W-:Y:S01]  /*32c0*/  FADD.FTZ R29, R19, R32 ;  /* 0x00000020131d7221 */ /* 0x020fe20000010000 */
[----:B------:R-:W-:Y:S01]  /*32d0*/  FADD.FTZ R30, R16, R33 ;  /* 0x00000021101e7221 */ /* 0x000fe20000010000 */
[----:B------:R-:W-:Y:S01]  /*32e0*/  FADD.FTZ R31, R17, R34 ;  /* 0x00000022111f7221 */ /* 0x000fe20000010000 */
[----:B------:R-:W-:Y:S01]  /*32f0*/  FADD.FTZ R28, R28, R35 ;  /* 0x000000231c1c7221 */ /* 0x000fe20000010000 */
        /* <DEDUP_REMOVED lines=8> */
[----:B------:R-:W-:-:S02]  /*3380*/  FADD.FTZ R32, R28, R27 ;  /* 0x0000001b1c207221 */ /* 0x000fc40000010000 */
[----:B------:R-:W1:Y:S01]  /*3390*/  LDS.128 R24, [R63+0x380] ;  /* 0x000380003f187984 */ /* 0x000e620000000c00 */
[----:B----4-:R-:W-:Y:S01]  /*33a0*/  FADD.FTZ R33, R29, R16 ;  /* 0x000000101d217221 */ /* 0x010fe20000010000 */
[----:B------:R-:W-:Y:S01]  /*33b0*/  FADD.FTZ R16, R30, R17 ;  /* 0x000000111e107221 */ /* 0x000fe20000010000 */
[----:B------:R-:W-:Y:S01]  /*33c0*/  FADD.FTZ R17, R21, R18 ;  /* 0x0000001215117221 */ /* 0x000fe20000010000 */
[----:B------:R-:W2:Y:S01]  /*33d0*/  LDS.128 R28, [R63+0x3f0] ;  /* 0x0003f0003f1c7984 */ /* 0x000ea20000000c00 */
[----:B------:R-:W-:-:S03]  /*33e0*/  FADD.FTZ R32, R32, R19 ;  /* 0x0000001320207221 */ /* 0x000fc60000010000 */
[----:B------:R-:W4:Y:S01]  /*33f0*/  LDS.128 R20, [R63+0x460] ;  /* 0x000460003f147984 */ /* 0x000f220000000c00 */
        /* <DEDUP_REMOVED lines=10> */
[----:B------:R-:W2:Y:S01]  /*34a0*/  LDS.128 R28, [R63+0x540] ;  /* 0x000540003f1c7984 */ /* 0x000ea20000000c00 */
[----:B------:R-:W-:Y:S01]  /*34b0*/  FADD.FTZ R20, R16, R21 ;  /* 0x0000001510147221 */ /* 0x000fe20000010000 */
[----:B------:R-:W-:Y:S01]  /*34c0*/  FADD.FTZ R21, R17, R22 ;  /* 0x0000001611157221 */ /* 0x000fe20000010000 */
[----:B------:R-:W-:Y:S01]  /*34d0*/  FADD.FTZ R32, R32, R23 ;  /* 0x0000001720207221 */ /* 0x000fe20000010000 */
[----:B------:R-:W4:Y:S01]  /*34e0*/  LDS.128 R16, [R63+0x5b0] ;  /* 0x0005b0003f107984 */ /* 0x000f220000000c00 */
        /* <DEDUP_REMOVED lines=83> */
[----:B------:R-:W1:Y:S01]  /*3a20*/  LDS.128 R16, [R63+0xcb0] ;  /* 0x000cb0003f107984 */ /* 0x000e620000000c00 */
[----:B----4-:R-:W-:Y:S01]  /*3a30*/  FADD.FTZ R33, R33, R20 ;  /* 0x0000001421217221 */ /* 0x010fe20000010000 */
[----:B------:R-:W-:Y:S01]  /*3a40*/  FADD.FTZ R20, R24, R21 ;  /* 0x0000001518147221 */ /* 0x000fe20000010000 */
[----:B------:R-:W-:Y:S01]  /*3a50*/  FADD.FTZ R21, R25, R22 ;  /* 0x0000001619157221 */ /* 0x000fe20000010000 */
[----:B------:R-:W-:Y:S01]  /*3a60*/  LDS.128 R28, [R63+0xd90] ;  /* 0x000d90003f1c7984 */ /* 0x000fe20000000c00 */
[----:B------:R-:W-:-:S03]  /*3a70*/  FADD.FTZ R32, R32, R23 ;  /* 0x0000001720207221 */ /* 0x000fc60000010000 */
[----:B------:R-:W2:Y:S01]  /*3a80*/  LDS.128 R24, [R63+0xd20] ;  /* 0x000d20003f187984 */ /* 0x000ea20000000c00 */
        /* <DEDUP_REMOVED lines=11> */
[----:B------:R-:W-:-:S07]  /*3b40*/  FADD.FTZ R19, R32, R31 ;  /* 0x0000001f20137221 */ /* 0x000fce0000010000 */
.L_x_85:
[----:B------:R-:W-:Y:S05]  /*3b50*/  BSYNC.RECONVERGENT B0 ;  /* 0x0000000000007941 */ /* 0x000fea0003800200 */
.L_x_84:
[----:B------:R-:W-:Y:S04]  /*3b60*/  BSSY.RECONVERGENT B0, `(.L_x_86) ;  /* 0x000001d000007945 */ /* 0x000fe80003800200 */
[----:B------:R-:W-:Y:S05]  /*3b70*/  @P5 BRA `(.L_x_87) ;  /* 0x00000000006c5947 */ /* 0x000fea0003800000 */
[----:B-12---:R-:W1:Y:S01]  /*3b80*/  LDC.64 R20, c[0x0][0x3f8] ;  /* 0x0000fe00ff147b82 */ /* 0x006e620000000a00 */
[----:B------:R-:W-:-:S07]  /*3b90*/  IMAD R65, R65, 0x7, R0 ;  /* 0x0000000741417824 */ /* 0x000fce00078e0200 */
[----:B------:R-:W2:Y:S01]  /*3ba0*/  LDC.64 R22, c[0x0][0x3d8] ;  /* 0x0000f600ff167b82 */ /* 0x000ea20000000a00 */
[----:B-1----:R-:W-:Y:S01]  /*3bb0*/  IMAD.WIDE.U32 R24, R20, 0x3, RZ ;  /* 0x0000000314187825 */ /* 0x002fe200078e00ff */
[C---:B------:R-:W-:Y:S02]  /*3bc0*/  LEA R29, R21.reuse, R21, 0x1 ;  /* 0x00000015151d7211 */ /* 0x040fe400078e08ff */
[----:B------:R-:W-:Y:S02]  /*3bd0*/  LEA.HI R27, P1, R21, R20, RZ, 0x1 ;  /* 0x00000014151b7211 */ /* 0x000fe400078308ff */
[----:B------:R-:W-:Y:S02]  /*3be0*/  IADD3 R25, PT, PT, R25, R29, RZ ;  /* 0x0000001d19197210 */ /* 0x000fe40007ffe0ff */
[----:B------:R-:W-:Y:S01]  /*3bf0*/  IADD3.X R26, PT, PT, RZ, R21, RZ, P1, !PT ;  /* 0x00000015ff1a7210 */ /* 0x000fe20000ffe4ff */
[----:B--2---:R-:W-:Y:S01]  /*3c00*/  IMAD.WIDE R22, R65, 0x4, R22 ;  /* 0x0000000441167825 */ /* 0x004fe200078e0216 */
        /* <DEDUP_REMOVED lines=18> */
.L_x_87:
[----:B------:R-:W-:Y:S05]  /*3d30*/  BSYNC.RECONVERGENT B0 ;  /* 0x0000000000007941 */ /* 0x000fea0003800200 */
.L_x_86:
        /* <DEDUP_REMOVED lines=12> */
[----:B--2---:R-:W-:Y:S01]  /*3e00*/  MOV R20, UR4 ;  /* 0x0000000400147c02 */ /* 0x004fe20008000f00 */
[----:B------:R-:W-:Y:S02]  /*3e10*/  UIADD3 UR12, UPT, UPT, UR13, UR5, URZ ;  /* 0x000000050d0c7290 */ /* 0x000fe4000fffe0ff */
[----:B------:R-:W-:Y:S01]  /*3e20*/  UIMAD.WIDE.U32 UR24, UR20, 0x8, UR6 ;  /* 0x00000008141878a5 */ /* 0x000fe2000f8e0006 */
[----:B------:R-:W-:-:S03]  /*3e30*/  LOP3.LUT P1, R20, R20, 0x2, RZ, 0xc0, !PT ;  /* 0x0000000214147812 */ /* 0x000fc6000782c0ff */
[----:B-1----:R-:W-:Y:S02]  /*3e40*/  MOV R21, UR12 ;  /* 0x0000000c00157c02 */ /* 0x002fe40008000f00 */
        /* <DEDUP_REMOVED lines=12> */
.L_x_90:
[----:B-1----:R-:W2:Y:S04]  /*3f10*/  LDG.E.STRONG.GPU R16, desc[UR14][R18.64] ;  /* 0x0000000e12107981 */ /* 0x002ea8000c1ef900 */
[----:B--2---:R-:W-:Y:S01]  /*3f20*/  CCTL.IVALL ;  /* 0x00000000ff00798f */ /* 0x004fe20002000000 */
[----:B------:R-:W-:Y:S05]  /*3f30*/  YIELD ;  /* 0x0000000000007946 */ /* 0x000fea0003800000 */
[----:B------:R-:W-:-:S13]  /*3f40*/  ISETP.NE.AND P1, PT, R16, R23, PT ;  /* 0x000000171000720c */ /* 0x000fda0003f25270 */
[----:B------:R-:W-:Y:S05]  /*3f50*/  @P1 BRA `(.L_x_90) ;  /* 0xfffffffc00ec1947 */ /* 0x000fea000383ffff */
.L_x_89:
[----:B------:R-:W-:Y:S05]  /*3f60*/  WARPSYNC.ALL ;  /* 0x0000000000007948 */ /* 0x000fea0003800000 */
[----:B------:R-:W-:Y:S01]  /*3f70*/  BAR.SYNC.DEFER_BLOCKING 0x0 ;  /* 0x0000000000007b1d */ /* 0x000fe20000010000 */
[----:B------:R-:W-:-:S05]  /*3f80*/  HFMA2 R24, -RZ, RZ, 0, 0 ;  /* 0x00000000ff187431 */ /* 0x000fca00000001ff */
[----:B------:R-:W-:Y:S05]  /*3f90*/  @!P4 BRA `(.L_x_91) ;  /* 0x00000004007cc947 */ /* 0x000fea0003800000 */
[----:B------:R-:W-:Y:S01]  /*3fa0*/  MOV R24, RZ ;  /* 0x000000ff00187202 */ /* 0x000fe20000000f00 */
[----:B------:R-:W-:Y:S02]  /*3fb0*/  UIMAD UR24, UR17, 0x3, UR5 ;  /* 0x00000003111878a4 */ /* 0x000fe4000f8e0205 */
[----:B------:R-:W-:Y:S02]  /*3fc0*/  ULEA UR25, UR17, UR5, 0x1 ;  /* 0x0000000511197291 */ /* 0x000fe4000f8e08ff */
[----:B------:R-:W-:Y:S02]  /*3fd0*/  UIMAD UR26, UR17, 0x6, UR5 ;  /* 0x00000006111a78a4 */ /* 0x000fe4000f8e0205 */
[----:B------:R-:W-:Y:S02]  /*3fe0*/  ULEA UR27, UR17, UR5, 0x2 ;  /* 0x00000005111b7291 */ /* 0x000fe4000f8e10ff */
[----:B------:R-:W-:Y:S02]  /*3ff0*/  UIMAD UR28, UR17, 0x5, UR5 ;  /* 0x00000005111c78a4 */ /* 0x000fe4000f8e0205 */
[----:B------:R-:W-:-:S02]  /*4000*/  UIADD3 UR29, UPT, UPT, UR5, UR17, URZ ;  /* 0x00000011051d7290 */ /* 0x000fc4000fffe0ff */
[----:B------:R-:W-:Y:S02]  /*4010*/  UIADD3 UR30, UPT, UPT, -UR16, URZ, URZ ;  /* 0x000000ff101e7290 */ /* 0x000fe4000fffe1ff */
[----:B------:R-:W-:Y:S01]  /*4020*/  ULOP3.LUT UR31, UR18, 0x7ffffff8, URZ, 0xc0, !UPT ;  /* 0x7ffffff8121f7892 */ /* 0x000fe2000f8ec0ff */
[----:B------:R-:W-:Y:S01]  /*4030*/  UMOV UR12, UR5 ;  /* 0x00000005000c7c82 */ /* 0x000fe20008000000 */
[----:B------:R-:W-:-:S10]  /*4040*/  UMOV UR13, UR10 ;  /* 0x0000000a000d7c82 */ /* 0x000fd40008000000 */
.L_x_92:
[----:B-1----:R-:W-:Y:S02]  /*4050*/  IADD3 R16, PT, PT, R24, 0x1, RZ ;  /* 0x0000000118107810 */ /* 0x002fe40007ffe0ff */
        /* <DEDUP_REMOVED lines=18> */
[----:B--2---:R-:W-:Y:S02]  /*4180*/  MOV R20, UR32 ;  /* 0x0000002000147c02 */ /* 0x004fe40008000f00 */
[----:B------:R-:W-:Y:S01]  /*4190*/  MOV R21, UR33 ;  /* 0x0000002100157c02 */ /* 0x000fe20008000f00 */
[----:B------:R-:W2:Y:S01]  /*41a0*/  @!P4 LDG.E.64 R18, desc[UR14][R18.64] ;  /* 0x0000000e1212c981 */ /* 0x000ea2000c1e1b00 */
[----:B------:R-:W-:-:S04]  /*41b0*/  @!UP0 UIMAD.WIDE.U32 UR32, UR24, 0x8, UR6 ;  /* 0x00000008182088a5 */ /* 0x000fc8000f8e0006 */
[----:B------:R-:W4:Y:S02]  /*41c0*/  @!P6 LDG.E.64 R20, desc[UR14][R20.64] ;  /* 0x0000000e1414e981 */ /* 0x000f24000c1e1b00 */
[----:B------:R-:W-:Y:S02]  /*41d0*/  MOV R22, UR32 ;  /* 0x0000002000167c02 */ /* 0x000fe40008000f00 */
        /* <DEDUP_REMOVED lines=59> */
.L_x_91:
[----:B------:R-:W-:-:S09]  /*4590*/  UISETP.NE.AND UP0, UPT, UR21, URZ, UPT ;  /* 0x000000ff1500728c */ /* 0x000fd2000bf05270 */
[----:B------:R-:W-:Y:S05]  /*45a0*/  BRA.U !UP0, `(.L_x_88) ;  /* 0x00000005082c7547 */ /* 0x000fea000b800000 */
[----:B------:R-:W-:Y:S02]  /*45b0*/  UIADD3 UR12, UPT, UPT, UR21, -0x1, URZ ;  /* 0xffffffff150c7890 */ /* 0x000fe4000fffe0ff */
[----:B------:R-:W-:Y:S02]  /*45c0*/  ULOP3.LUT UP1, UR13, UR18, 0x3, URZ, 0xc0, !UPT ;  /* 0x00000003120d7892 */ /* 0x000fe4000f82c0ff */
[----:B------:R-:W-:-:S09]  /*45d0*/  UISETP.GE.U32.AND UP0, UPT, UR12, 0x3, UPT ;  /* 0x000000030c00788c */ /* 0x000fd2000bf06070 */
[----:B------:R-:W-:Y:S05]  /*45e0*/  BRA.U !UP0, `(.L_x_93) ;  /* 0x0000000108907547 */ /* 0x000fea000b800000 */
[C---:B-1----:R-:W-:Y:S02]  /*45f0*/  IADD3 R18, PT, PT, R24.reuse, 0x1, RZ ;  /* 0x0000000118127810 */ /* 0x042fe40007ffe0ff */
[----:B------:R-:W-:Y:S02]  /*4600*/  ISETP.EQ.OR P1, PT, R24, UR16, P3 ;  /* 0x0000001018007c0c */ /* 0x000fe40009f22670 */
[----:B------:R-:W-:Y:S02]  /*4610*/  ISETP.EQ.OR P4, PT, R18, UR16, P3 ;  /* 0x0000001012007c0c */ /* 0x000fe40009f82670 */
[C---:B------:R-:W-:Y:S02]  /*4620*/  IADD3 R22, PT, PT, R24.reuse, 0x3, RZ ;  /* 0x0000000318167810 */ /* 0x040fe40007ffe0ff */
[----:B--2---:R-:W-:Y:S02]  /*4630*/  IADD3 R20, PT, PT, R24, 0x2, RZ ;  /* 0x0000000218147810 */ /* 0x004fe40007ffe0ff */
[----:B------:R-:W-:-:S02]  /*4640*/  MOV R21, UR17 ;  /* 0x0000001100157c02 */ /* 0x000fc40008000f00 */
[----:B------:R-:W-:Y:S02]  /*4650*/  ISETP.EQ.OR P6, PT, R22, UR16, P3 ;  /* 0x0000001016007c0c */ /* 0x000fe40009fc2670 */
[----:B------:R-:W-:Y:S02]  /*4660*/  ISETP.EQ.OR P5, PT, R20, UR16, P3 ;  /* 0x0000001014007c0c */ /* 0x000fe40009fa2670 */
[----:B------:R-:W-:Y:S01]  /*4670*/  MOV R17, UR17 ;  /* 0x0000001100117c02 */ /* 0x000fe20008000f00 */
        /* <DEDUP_REMOVED lines=8> */
[----:B------:R-:W-:Y:S02]  /*4700*/  HFMA2 R25, -RZ, RZ, 0, 4.76837158203125e-07 ;  /* 0x00000008ff197431 */ /* 0x000fe400000001ff */
[----:B------:R-:W-:Y:S01]  /*4710*/  @!P5 IMAD R20, R20, R23, UR5 ;  /* 0x000000051414de24 */ /* 0x000fe2000f8e0217 */
[----:B------:R-:W-:Y:S01]  /*4720*/  MOV R23, 0x8 ;  /* 0x0000000800177802 */ /* 0x000fe20000000f00 */
[----:B------:R-:W-:Y:S01]  /*4730*/  @!P4 IMAD.WIDE.U32 R18, R18, R21, UR6 ;  /* 0x000000061212ce25 */ /* 0x000fe2000f8e0015 */
[----:B------:R-:W0:Y:S03]  /*4740*/  @!P1 LDG.E.64 R16, desc[UR14][R16.64] ;  /* 0x0000000e10109981 */ /* 0x000e26000c1e1b00 */
[----:B------:R-:W-:-:S02]  /*4750*/  @!P5 IMAD.WIDE.U32 R20, R20, R23, UR6 ;  /* 0x000000061414de25 */ /* 0x000fc4000f8e0017 */
[----:B------:R-:W2:Y:S02]  /*4760*/  @!P4 LDG.E.64 R18, desc[UR14][R18.64] ;  /* 0x0000000e1212c981 */ /* 0x000ea4000c1e1b00 */
[----:B------:R-:W-:Y:S02]  /*4770*/  @!P6 IMAD.WIDE.U32 R22, R22, R25, UR6 ;  /* 0x000000061616ee25 */ /* 0x000fe4000f8e0019 */
        /* <DEDUP_REMOVED lines=11> */
.L_x_93:
[----:B------:R-:W-:Y:S05]  /*4830*/  BRA.U !UP1, `(.L_x_88) ;  /* 0x0000000109887547 */ /* 0x000fea000b800000 */
[----:B------:R-:W-:Y:S02]  /*4840*/  UISETP.NE.AND UP0, UPT, UR13, 0x1, UPT ;  /* 0x000000010d00788c */ /* 0x000fe4000bf05270 */
[----:B------:R-:W-:-:S06]  /*4850*/  ULOP3.LUT UR12, UR18, 0x1, URZ, 0xc0, !UPT ;  /* 0x00000001120c7892 */ /* 0x000fcc000f8ec0ff */
[----:B--2---:R-:W-:Y:S01]  /*4860*/  MOV R20, UR12 ;  /* 0x0000000c00147c02 */ /* 0x004fe20008000f00 */
[----:B------:R-:W-:Y:S06]  /*4870*/  BRA.U !UP0, `(.L_x_94) ;  /* 0x0000000108487547 */ /* 0x000fec000b800000 */
[C---:B-1----:R-:W-:Y:S02]  /*4880*/  IADD3 R18, PT, PT, R24.reuse, 0x1, RZ ;  /* 0x0000000118127810 */ /* 0x042fe40007ffe0ff */
[----:B------:R-:W-:Y:S02]  /*4890*/  ISETP.EQ.OR P4, PT, R24, UR16, P3 ;  /* 0x0000001018007c0c */ /* 0x000fe40009f82670 */
[----:B------:R-:W-:Y:S02]  /*48a0*/  ISETP.EQ.OR P1, PT, R18, UR16, P3 ;  /* 0x0000001012007c0c */ /* 0x000fe40009f22670 */
[----:B------:R-:W-:Y:S02]  /*48b0*/  MOV R21, UR17 ;  /* 0x0000001100157c02 */ /* 0x000fe40008000f00 */
[----:B------:R-:W-:Y:S02]  /*48c0*/  MOV R17, UR17 ;  /* 0x0000001100117c02 */ /* 0x000fe40008000f00 */
[----:B------:R-:W-:-:S05]  /*48d0*/  MOV R19, 0x8 ;  /* 0x0000000800137802 */ /* 0x000fca0000000f00 */
[----:B------:R-:W-:Y:S02]  /*48e0*/  @!P4 IMAD R16, R24, R17, UR5 ;  /* 0x000000051810ce24 */ /* 0x000fe4000f8e0211 */
[----:B------:R-:W-:Y:S02]  /*48f0*/  @!P1 IMAD R18, R18, R21, UR5 ;  /* 0x0000000512129e24 */ /* 0x000fe4000f8e0215 */
[----:B------:R-:W-:Y:S02]  /*4900*/  HFMA2 R21, -RZ, RZ, 0, 4.76837158203125e-07 ;  /* 0x00000008ff157431 */ /* 0x000fe400000001ff */
[----:B------:R-:W-:-:S06]  /*4910*/  @!P4 IMAD.WIDE.U32 R16, R16, R19, UR6 ;  /* 0x000000061010ce25 */ /* 0x000fcc000f8e0013 */
[----:B------:R-:W0:Y:S01]  /*4920*/  @!P4 LDG.E.64 R16, desc[UR14][R16.64] ;  /* 0x0000000e1010c981 */ /* 0x000e22000c1e1b00 */
[----:B------:R-:W-:-:S06]  /*4930*/  @!P1 IMAD.WIDE.U32 R18, R18, R21, UR6 ;  /* 0x0000000612129e25 */ /* 0x000fcc000f8e0015 */
[----:B------:R-:W2:Y:S01]  /*4940*/  @!P1 LDG.E.64 R18, desc[UR14][R18.64] ;  /* 0x0000000e12129981 */ /* 0x000ea2000c1e1b00 */
[----:B------:R-:W-:Y:S01]  /*4950*/  IADD3 R24, PT, PT, R24, 0x2, RZ ;  /* 0x0000000218187810 */ /* 0x000fe20007ffe0ff */
[----:B0--3--:R-:W-:Y:S01]  /*4960*/  @!P4 FADD.FTZ R14, R14, R16 ;  /* 0x000000100e0ec221 */ /* 0x009fe20000010000 */
[----:B------:R-:W-:-:S03]  /*4970*/  @!P4 FADD.FTZ R15, R15, R17 ;  /* 0x000000110f0fc221 */ /* 0x000fc60000010000 */
[----:B--2---:R-:W-:Y:S01]  /*4980*/  @!P1 FADD.FTZ R14, R14, R18 ;  /* 0x000000120e0e9221 */ /* 0x004fe20000010000 */
[----:B------:R-:W-:-:S07]  /*4990*/  @!P1 FADD.FTZ R15, R15, R19 ;  /* 0x000000130f0f9221 */ /* 0x000fce0000010000 */
.L_x_94:
[----:B------:R-:W-:Y:S01]  /*49a0*/  ISETP.EQ.OR P1, PT, R24, UR16, P3 ;  /* 0x0000001018007c0c */ /* 0x000fe20009f22670 */
[----:B------:R-:W-:Y:S03]  /*49b0*/  BSSY.RECONVERGENT B0, `(.L_x_88) ;  /* 0x000000a000007945 */ /* 0x000fe60003800200 */
[----:B------:R-:W-:-:S13]  /*49c0*/  ISETP.NE.U32.OR P1, PT, R20, 0x1, P1 ;  /* 0x000000011400780c */ /* 0x000fda0000f25470 */
[----:B------:R-:W-:Y:S05]  /*49d0*/  @P1 BRA `(.L_x_95) ;  /* 0x00000000001c1947 */ /* 0x000fea0003800000 */
[----:B-1----:R-:W-:Y:S02]  /*49e0*/  MOV R17, UR17 ;  /* 0x0000001100117c02 */ /* 0x002fe40008000f00 */
[----:B------:R-:W-:-:S03]  /*49f0*/  MOV R19, 0x8 ;  /* 0x0000000800137802 */ /* 0x000fc60000000f00 */
[----:B------:R-:W-:-:S04]  /*4a00*/  IMAD R16, R24, R17, UR5 ;  /* 0x0000000518107e24 */ /* 0x000fc8000f8e0211 */
[----:B------:R-:W-:-:S06]  /*4a10*/  IMAD.WIDE.U32 R16, R16, R19, UR6 ;  /* 0x0000000610107e25 */ /* 0x000fcc000f8e0013 */
[----:B------:R-:W0:Y:S02]  /*4a20*/  LDG.E.64 R16, desc[UR14][R16.64] ;  /* 0x0000000e10107981 */ /* 0x000e24000c1e1b00 */
[----:B0--3--:R-:W-:Y:S01]  /*4a30*/  FADD.FTZ R14, R14, R16 ;  /* 0x000000100e0e7221 */ /* 0x009fe20000010000 */
[----:B------:R-:W-:-:S07]  /*4a40*/  FADD.FTZ R15, R15, R17 ;  /* 0x000000110f0f7221 */ /* 0x000fce0000010000 */
.L_x_95:
[----:B------:R-:W-:Y:S05]  /*4a50*/  BSYNC.RECONVERGENT B0 ;  /* 0x0000000000007941 */ /* 0x000fea0003800200 */
.L_x_88:
[----:B------:R-:W5:Y:S01]  /*4a60*/  S2UR UR7, SR_CgaCtaId ;  /* 0x00000000000779c3 */ /* 0x000f620000008800 */
[----:B------:R-:W-:Y:S01]  /*4a70*/  UMOV UR6, 0x400 ;  /* 0x0000040000067882 */ /* 0x000fe20000000000 */
[----:B------:R-:W0:Y:S01]  /*4a80*/  LDCU.64 UR12, c[0x0][0x400] ;  /* 0x00008000ff0c77ac */ /* 0x000e220008000a00 */
[----:B------:R-:W-:Y:S02]  /*4a90*/  SHF.L.U32 R61, R61, 0x10, RZ ;  /* 0x000000103d3d7819 */ /* 0x000fe400000006ff */
[----:B------:R-:W-:-:S03]  /*4aa0*/  SHF.L.U32 R58, R58, 0x10, RZ ;  /* 0x000000103a3a7819 */ /* 0x000fc600000006ff */
[----:B------:R-:W-:Y:S02]  /*4ab0*/  FADD.FTZ R61, R61, -UR22 ;  /* 0x800000163d3d7e21 */ /* 0x000fe40008010000 */
[----:B------:R-:W-:Y:S02]  /*4ac0*/  FADD.FTZ R58, R58, -UR22 ;  /* 0x800000163a3a7e21 */ /* 0x000fe40008010000 */
[----:B------:R-:W-:Y:S02]  /*4ad0*/  FMUL.FTZ R61, R61, UR23 ;  /* 0x000000173d3d7c20 */ /* 0x000fe40008410000 */
[----:B------:R-:W-:Y:S01]  /*4ae0*/  FMUL.FTZ R58, R58, UR23 ;  /* 0x000000173a3a7c20 */ /* 0x000fe20008410000 */
[----:B0-----:R-:W-:Y:S01]  /*4af0*/  ISETP.GE.U32.AND P1, PT, R64, UR12, PT ;  /* 0x0000000c40007c0c */ /* 0x001fe2000bf26070 */
[----:B-----5:R-:W-:-:S03]  /*4b00*/  ULEA UR6, UR7, UR6, 0x18 ;  /* 0x0000000607067291 */ /* 0x020fc6000f8ec0ff */
[----:B------:R-:W-:-:S06]  /*4b10*/  ISETP.GE.AND.EX P1, PT, R3, UR13, PT, P1 ;  /* 0x0000000d03007c0c */ /* 0x000fcc000bf26310 */
[----:B------:R1:W-:Y:S01]  /*4b20*/  @!P3 STS.64 [UR6+0x48], R14 ;  /* 0x0000480eff00b988 */ /* 0x0003e20008000a06 */
[----:B------:R-:W-:Y:S01]  /*4b30*/  BAR.SYNC.DEFER_BLOCKING 0x0 ;  /* 0x0000000000007b1d */ /* 0x000fe20000010000 */
[----:B-1-3--:R-:W-:Y:S02]  /*4b40*/  SHF.L.U32 R15, R60, 0x10, RZ ;  /* 0x000000103c0f7819 */ /* 0x00afe400000006ff */
[----:B------:R-:W-:-:S03]  /*4b50*/  SHF.L.U32 R14, R59, 0x10, RZ ;  /* 0x000000103b0e7819 */ /* 0x000fc600000006ff */
[----:B----4-:R-:W0:Y:S01]  /*4b60*/  LDS.64 R16, [UR6+0x48] ;  /* 0x00004806ff107984 */ /* 0x010e220008000a00 */
[----:B------:R-:W0:Y:S02]  /*4b70*/  LDCU UR6, c[0x0][0x42c] ;  /* 0x00008580ff0677ac */ /* 0x000e240008000800 */
[----:B0-----:R-:W-:Y:S01]  /*4b80*/  FMUL.FTZ R18, R16, UR6 ;  /* 0x0000000610127c20 */ /* 0x001fe20008410000 */
[----:B------:R-:W-:-:S04]  /*4b90*/  FMUL.FTZ R19, R17, UR6 ;  /* 0x0000000611137c20 */ /* 0x000fc80008410000 */
[----:B------:R-:W-:Y:S01]  /*4ba0*/  FFMA.FTZ R29, R18, R61, R19 ;  /* 0x0000003d121d7223 */ /* 0x000fe20000010013 */
[----:B------:R-:W-:Y:S06]  /*4bb0*/  @!P2 BRA `(.L_x_96) ;  /* 0x000000000048a947 */ /* 0x000fec0003800000 */
[----:B------:R-:W-:Y:S01]  /*4bc0*/  FFMA.FTZ R16, R12, R61, R10 ;  /* 0x0000003d0c107223 */ /* 0x000fe2000001000a */
[----:B------:R-:W-:-:S03]  /*4bd0*/  FFMA.FTZ R17, R13, R58, R11 ;  /* 0x0000003a0d117223 */ /* 0x000fc6000001000b */
[----:B--2---:R-:W-:Y:S01]  /*4be0*/  FMUL.FTZ R20, R16, -1.4426950216293334961 ;  /* 0xbfb8aa3b10147820 */ /* 0x004fe20000410000 */
        /* <DEDUP_REMOVED lines=15> */
.L_x_96:
[----:B------:R-:W-:Y:S01]  /*4ce0*/  FFMA.FTZ R16, R18, R58, R19 ;  /* 0x0000003a12107223 */ /* 0x000fe20000010013 */
[----:B------:R-:W-:Y:S01]  /*4cf0*/  BSSY.RECONVERGENT B0, `(.L_x_97) ;  /* 0x0000014000007945 */ /* 0x000fe20003800200 */
[----:B------:R-:W-:Y:S01]  /*4d00*/  FFMA.FTZ R29, R12, R15, -R29 ;  /* 0x0000000f0c1d7223 */ /* 0x000fe2000001081d */
[C---:B------:R-:W-:Y:S01]  /*4d10*/  IADD3 R21, PT, PT, R64.reuse, 0x20, RZ ;  /* 0x0000002040157810 */ /* 0x040fe20007ffe0ff */
[----:B------:R-:W-:Y:S01]  /*4d20*/  FFMA.FTZ R16, R13, R14, -R16 ;  /* 0x0000000e0d107223 */ /* 0x000fe20000010810 */
[----:B--2---:R-:W-:Y:S01]  /*4d30*/  IADD3 R20, PT, PT, R64, 0x40, RZ ;  /* 0x0000004040147810 */ /* 0x004fe20007ffe0ff */
[----:B------:R-:W-:Y:S06]  /*4d40*/  @P1 BRA `(.L_x_98) ;  /* 0x0000000000381947 */ /* 0x000fec0003800000 */
[----:B------:R-:W0:Y:S01]  /*4d50*/  LDCU.64 UR24, c[0x0][0x3f8] ;  /* 0x00007f00ff1877ac */ /* 0x000e220008000a00 */
[----:B------:R-:W-:Y:S01]  /*4d60*/  MOV R14, R68 ;  /* 0x00000044000e7202 */ /* 0x000fe20000000f00 */
[----:B------:R-:W-:Y:S01]  /*4d70*/  FMUL.FTZ R29, R29, UR23 ;  /* 0x000000171d1d7c20 */ /* 0x000fe20008410000 */
[----:B------:R-:W-:Y:S01]  /*4d80*/  MOV R15, R67 ;  /* 0x00000043000f7202 */ /* 0x000fe20000000f00 */
[----:B------:R-:W1:Y:S01]  /*4d90*/  LDCU.64 UR6, c[0x0][0x380] ;  /* 0x00007000ff0677ac */ /* 0x000e620008000a00 */
[----:B------:R-:W-:Y:S01]  /*4da0*/  FMUL.FTZ R22, R16, UR23 ;  /* 0x0000001710167c20 */ /* 0x000fe20008410000 */
[----:B0-----:R-:W-:Y:S02]  /*4db0*/  IMAD R17, R3, UR24, RZ ;  /* 0x0000001803117c24 */ /* 0x001fe4000f8e02ff */
[----:B------:R-:W-:-:S04]  /*4dc0*/  IMAD.WIDE.U32 R14, R64, UR24, R14 ;  /* 0x00000018400e7c25 */ /* 0x000fc8000f8e000e */
[----:B------:R-:W-:Y:S01]  /*4dd0*/  IMAD R17, R64, UR25, R17 ;  /* 0x0000001940117c24 */ /* 0x000fe2000f8e0211 */
[----:B-1----:R-:W-:-:S04]  /*4de0*/  LEA R16, P1, R14, UR6, 0x1 ;  /* 0x000000060e107c11 */ /* 0x002fc8000f8208ff */
[----:B------:R-:W-:Y:S02]  /*4df0*/  IADD3 R17, PT, PT, R15, R17, RZ ;  /* 0x000000110f117210 */ /* 0x000fe40007ffe0ff */
[----:B------:R-:W-:Y:S02]  /*4e00*/  F2FP.BF16.F32.PACK_AB R15, R22, R29 ;  /* 0x0000001d160f723e */ /* 0x000fe400000010ff */
[----:B------:R-:W-:-:S05]  /*4e10*/  LEA.HI.X R17, R14, UR7, R17, 0x1, P1 ;  /* 0x000000070e117c11 */ /* 0x000fca00088f0c11 */
[----:B------:R0:W-:Y:S02]  /*4e20*/  STG.E desc[UR14][R16.64], R15 ;  /* 0x0000000f10007986 */ /* 0x0001e4000c10190e */
.L_x_98:
[----:B------:R-:W-:Y:S05]  /*4e30*/  BSYNC.RECONVERGENT B0 ;  /* 0x0000000000007941 */ /* 0x000fea0003800200 */
.L_x_97:
[----:B------:R-:W-:Y:S02]  /*4e40*/  SHF.L.U32 R57, R57, 0x10, RZ ;  /* 0x0000001039397819 */ /* 0x000fe400000006ff */
[----:B------:R-:W-:Y:S02]  /*4e50*/  SHF.L.U32 R54, R54, 0x10, RZ ;  /* 0x0000001036367819 */ /* 0x000fe400000006ff */
[----:B------:R-:W-:Y:S01]  /*4e60*/  ISETP.GE.U32.AND P1, PT, R21, UR12, PT ;  /* 0x0000000c15007c0c */ /* 0x000fe2000bf26070 */
[----:B------:R-:W-:Y:S01]  /*4e70*/  FADD.FTZ R57, R57, -UR22 ;  /* 0x8000001639397e21 */ /* 0x000fe20008010000 */
[----:B------:R-:W-:Y:S01]  /*4e80*/  ISETP.GE.U32.AND P3, PT, R20, UR12, PT ;  /* 0x0000000c14007c0c */ /* 0x000fe2000bf66070 */
[----:B------:R-:W-:Y:S01]  /*4e90*/  FADD.FTZ R54, R54, -UR22 ;  /* 0x8000001636367e21 */ /* 0x000fe20008010000 */
[----:B------:R-:W-:Y:S01]  /*4ea0*/  SHF.R.S32.HI R14, RZ, 0x1f, R21 ;  /* 0x0000001fff0e7819 */ /* 0x000fe20000011415 */
[----:B------:R-:W-:Y:S01]  /*4eb0*/  FMUL.FTZ R57, R57, UR23 ;  /* 0x0000001739397c20 */ /* 0x000fe20008410000 */
[----:B------:R-:W-:Y:S01]  /*4ec0*/  SHF.R.S32.HI R22, RZ, 0x1f, R20 ;  /* 0x0000001fff167819 */ /* 0x000fe20000011414 */
[----:B------:R-:W-:Y:S01]  /*4ed0*/  FMUL.FTZ R54, R54, UR23 ;  /* 0x0000001736367c20 */ /* 0x000fe20008410000 */
[----:B------:R-:W-:Y:S01]  /*4ee0*/  ISETP.GE.AND.EX P1, PT, R14, UR13, PT, P1 ;  /* 0x0000000d0e007c0c */ /* 0x000fe2000bf26310 */
[----:B------:R-:W-:Y:S01]  /*4ef0*/  FFMA.FTZ R31, R18, R57, R19 ;  /* 0x00000039121f7223 */ /* 0x000fe20000010013 */
[----:B------:R-:W-:-:S02]  /*4f00*/  ISETP.GE.AND.EX P3, PT, R22, UR13, PT, P3 ;  /* 0x0000000d16007c0c */ /* 0x000fc4000bf66330 */
[----:B0-----:R-:W-:Y:S02]  /*4f10*/  SHF.L.U32 R15, R56, 0x10, RZ ;  /* 0x00000010380f7819 */ /* 0x001fe400000006ff */
[----:B------:R-:W-:Y:S02]  /*4f20*/  SHF.L.U32 R16, R55, 0x10, RZ ;  /* 0x0000001037107819 */ /* 0x000fe400000006ff */
[----:B------:R-:W-:Y:S01]  /*4f30*/  SHF.L.U32 R53, R53, 0x10, RZ ;  /* 0x0000001035357819 */ /* 0x000fe200000006ff */
[----:B------:R-:W-:Y:S06]  /*4f40*/  @!P2 BRA `(.L_x_99) ;  /* 0x000000000048a947 */ /* 0x000fec0003800000 */
        /* <DEDUP_REMOVED lines=18> */
.L_x_99:
[----:B------:R-:W-:Y:S01]  /*5070*/  FFMA.FTZ R24, R18, R54, R19 ;  /* 0x0000003612187223 */ /* 0x000fe20000010013 */
[----:B------:R-:W-:Y:S01]  /*5080*/  BSSY.RECONVERGENT B0, `(.L_x_100) ;  /* 0x0000014000007945 */ /* 0x000fe20003800200 */
[----:B------:R-:W-:Y:S01]  /*5090*/  FFMA.FTZ R31, R12, R15, -R31 ;  /* 0x0000000f0c1f7223 */ /* 0x000fe2000001081f */
[----:B------:R-:W-:Y:S01]  /*50a0*/  SHF.L.U32 R50, R50, 0x10, RZ ;  /* 0x0000001032327819 */ /* 0x000fe200000006ff */
[----:B------:R-:W-:Y:S01]  /*50b0*/  FADD.FTZ R53, R53, -UR22 ;  /* 0x8000001635357e21 */ /* 0x000fe20008010000 */
[----:B------:R-:W-:Y:S01]  /*50c0*/  FFMA.FTZ R16, R13, R16, -R24 ;  /* 0x000000100d107223 */ /* 0x000fe20000010818 */
[----:B------:R-:W-:Y:S06]  /*50d0*/  @P1 BRA `(.L_x_101) ;  /* 0x0000000000381947 */ /* 0x000fec0003800000 */
[----:B------:R-:W0:Y:S01]  /*50e0*/  LDCU.64 UR6, c[0x0][0x3f8] ;  /* 0x00007f00ff0677ac */ /* 0x000e220008000a00 */
[----:B------:R-:W-:Y:S01]  /*50f0*/  MOV R15, R67 ;  /* 0x00000043000f7202 */ /* 0x000fe20000000f00 */
[----:B------:R-:W1:Y:S01]  /*5100*/  LDCU.64 UR24, c[0x0][0x380] ;  /* 0x00007000ff1877ac */ /* 0x000e620008000a00 */
[----:B0-----:R-:W-:Y:S01]  /*5110*/  IMAD R24, R14, UR6, RZ ;  /* 0x000000060e187c24 */ /* 0x001fe2000f8e02ff */
[----:B------:R-:W-:-:S03]  /*5120*/  MOV R14, R68 ;  /* 0x00000044000e7202 */ /* 0x000fc60000000f00 */
[----:B------:R-:W-:Y:S02]  /*5130*/  IMAD R17, R21, UR7, R24 ;  /* 0x0000000715117c24 */ /* 0x000fe4000f8e0218 */
[----:B------:R-:W-:Y:S01]  /*5140*/  FMUL.FTZ R24, R31, UR23 ;  /* 0x000000171f187c20 */ /* 0x000fe20008410000 */
[----:B------:R-:W-:-:S04]  /*5150*/  IMAD.WIDE.U32 R14, R21, UR6, R14 ;  /* 0x00000006150e7c25 */ /* 0x000fc8000f8e000e */
[----:B------:R-:W-:Y:S01]  /*5160*/  FMUL.FTZ R21, R16, UR23 ;  /* 0x0000001710157c20 */ /* 0x000fe20008410000 */
[C---:B-1----:R-:W-:Y:S02]  /*5170*/  LEA R16, P1, R14.reuse, UR24, 0x1 ;  /* 0x000000180e107c11 */ /* 0x042fe4000f8208ff */
[----:B------:R-:W-:Y:S02]  /*5180*/  IADD3 R17, PT, PT, R15, R17, RZ ;  /* 0x000000110f117210 */ /* 0x000fe40007ffe0ff */
[----:B------:R-:W-:Y:S02]  /*5190*/  F2FP.BF16.F32.PACK_AB R21, R21, R24 ;  /* 0x000000181515723e */ /* 0x000fe400000010ff */
[----:B------:R-:W-:-:S05]  /*51a0*/  LEA.HI.X R17, R14, UR25, R17, 0x1, P1 ;  /* 0x000000190e117c11 */ /* 0x000fca00088f0c11 */
[----:B------:R0:W-:Y:S02]  /*51b0*/  STG.E desc[UR14][R16.64], R21 ;  /* 0x0000001510007986 */ /* 0x0001e4000c10190e */
.L_x_101:
[----:B------:R-:W-:Y:S05]  /*51c0*/  BSYNC.RECONVERGENT B0 ;  /* 0x0000000000007941 */ /* 0x000fea0003800200 */
.L_x_100:
[----:B------:R-:W-:Y:S01]  /*51d0*/  FMUL.FTZ R53, R53, UR23 ;  /* 0x0000001735357c20 */ /* 0x000fe20008410000 */
[----:B------:R-:W-:Y:S01]  /*51e0*/  FADD.FTZ R50, R50, -UR22 ;  /* 0x8000001632327e21 */ /* 0x000fe20008010000 */
[----:B------:R-:W-:Y:S02]  /*51f0*/  SHF.L.U32 R15, R52, 0x10, RZ ;  /* 0x00000010340f7819 */ /* 0x000fe400000006ff */
[----:B------:R-:W-:Y:S01]  /*5200*/  SHF.L.U32 R14, R51, 0x10, RZ ;  /* 0x00000010330e7819 */ /* 0x000fe200000006ff */
[----:B------:R-:W-:Y:S01]  /*5210*/  FFMA.FTZ R31, R18, R53, R19 ;  /* 0x00000035121f7223 */ /* 0x000fe20000010013 */
[----:B------:R-:W-:Y:S01]  /*5220*/  FMUL.FTZ R50, R50, UR23 ;  /* 0x0000001732327c20 */ /* 0x000fe20008410000 */
[----:B------:R-:W-:Y:S06]  /*5230*/  @!P2 BRA `(.L_x_102) ;  /* 0x000000000048a947 */ /* 0x000fec0003800000 */
[----:B0-----:R-:W-:Y:S01]  /*5240*/  FFMA.FTZ R16, R12, R53, R10 ;  /* 0x000000350c107223 */ /* 0x001fe2000001000a */
        /* <DEDUP_REMOVED lines=17> */
.L_x_102:
[----:B0-----:R-:W-:Y:S01]  /*5360*/  FFMA.FTZ R16, R18, R50, R19 ;  /* 0x0000003212107223 */ /* 0x001fe20000010013 */
[----:B------:R-:W-:Y:S01]  /*5370*/  BSSY.RECONVERGENT B0, `(.L_x_103) ;  /* 0x0000014000007945 */ /* 0x000fe20003800200 */
[----:B------:R-:W-:Y:S01]  /*5380*/  FFMA.FTZ R31, R12, R15, -R31 ;  /* 0x0000000f0c1f7223 */ /* 0x000fe2000001081f */
[----:B------:R-:W-:Y:S01]  /*5390*/  SHF.L.U32 R49, R49, 0x10, RZ ;  /* 0x0000001031317819 */ /* 0x000fe200000006ff */
[----:B------:R-:W-:Y:S01]  /*53a0*/  FFMA.FTZ R16, R13, R14, -R16 ;  /* 0x0000000e0d107223 */ /* 0x000fe20000010810 */
[----:B------:R-:W-:Y:S01]  /*53b0*/  SHF.L.U32 R46, R46, 0x10, RZ ;  /* 0x000000102e2e7819 */ /* 0x000fe200000006ff */
[----:B------:R-:W-:Y:S06]  /*53c0*/  @P3 BRA `(.L_x_104) ;  /* 0x0000000000383947 */ /* 0x000fec0003800000 */
        /* <DEDUP_REMOVED lines=9> */
[----:B-1----:R-:W-:Y:S02]  /*5460*/  LEA R16, P1, R14, UR24, 0x1 ;  /* 0x000000180e107c11 */ /* 0x002fe4000f8208ff */
[----:B------:R-:W-:Y:S02]  /*5470*/  IADD3 R17, PT, PT, R15, R17, RZ ;  /* 0x000000110f117210 */ /* 0x000fe40007ffe0ff */
[----:B------:R-:W-:Y:S02]  /*5480*/  F2FP.BF16.F32.PACK_AB R15, R20, R31 ;  /* 0x0000001f140f723e */ /* 0x000fe400000010ff */
[----:B------:R-:W-:-:S05]  /*5490*/  LEA.HI.X R17, R14, UR25, R17, 0x1, P1 ;  /* 0x000000190e117c11 */ /* 0x000fca00088f0c11 */
[----:B------:R0:W-:Y:S02]  /*54a0*/  STG.E desc[UR14][R16.64], R15 ;  /* 0x0000000f10007986 */ /* 0x0001e4000c10190e */
.L_x_104:
[----:B------:R-:W-:Y:S05]  /*54b0*/  BSYNC.RECONVERGENT B0 ;  /* 0x0000000000007941 */ /* 0x000fea0003800200 */
.L_x_103:
[----:B------:R-:W-:Y:S01]  /*54c0*/  FADD.FTZ R49, R49, -UR22 ;  /* 0x8000001631317e21 */ /* 0x000fe20008010000 */
[----:B------:R-:W-:Y:S01]  /*54d0*/  FADD.FTZ R46, R46, -UR22 ;  /* 0x800000162e2e7e21 */ /* 0x000fe20008010000 */
[----:B0-----:R-:W-:Y:S02]  /*54e0*/  SHF.L.U32 R15, R48, 0x10, RZ ;  /* 0x00000010300f7819 */ /* 0x001fe400000006ff */
[----:B------:R-:W-:Y:S01]  /*54f0*/  SHF.L.U32 R14, R47, 0x10, RZ ;  /* 0x000000102f0e7819 */ /* 0x000fe200000006ff */
[----:B------:R-:W-:Y:S01]  /*5500*/  FMUL.FTZ R49, R49, UR23 ;  /* 0x0000001731317c20 */ /* 0x000fe20008410000 */
[----:B------:R-:W-:Y:S01]  /*5510*/  SHF.L.U32 R45, R45, 0x10, RZ ;  /* 0x000000102d2d7819 */ /* 0x000fe200000006ff */
[----:B------:R-:W-:Y:S01]  /*5520*/  FMUL.FTZ R46, R46, UR23 ;  /* 0x000000172e2e7c20 */ /* 0x000fe20008410000 */
        /* <DEDUP_REMOVED lines=20> */
.L_x_105:
[----:B------:R-:W-:Y:S04]  /*5670*/  BSSY.RECONVERGENT B0, `(.L_x_106) ;  /* 0x0000016000007945 */ /* 0x000fe80003800200 */
[----:B------:R-:W-:Y:S05]  /*5680*/  @P0 BRA `(.L_x_107) ;  /* 0x0000000000500947 */ /* 0x000fea0003800000 */
[----:B------:R-:W0:Y:S01]  /*5690*/  LDCU.64 UR6, c[0x0][0x3f8] ;  /* 0x00007f00ff0677ac */ /* 0x000e220008000a00 */
[----:B------:R-:W-:Y:S01]  /*56a0*/  IADD3 R23, PT, PT, R64, 0x60, RZ ;  /* 0x0000006040177810 */ /* 0x000fe20007ffe0ff */
[C-C-:B------:R-:W-:Y:S01]  /*56b0*/  FFMA.FTZ R17, R18.reuse, R49, R19.reuse ;  /* 0x0000003112117223 */ /* 0x140fe20000010013 */
[----:B------:R-:W-:Y:S01]  /*56c0*/  FFMA.FTZ R16, R18, R46, R19 ;  /* 0x0000002e12107223 */ /* 0x000fe20000010013 */
[----:B------:R-:W1:Y:S01]  /*56d0*/  LDCU.64 UR24, c[0x0][0x380] ;  /* 0x00007000ff1877ac */ /* 0x000e620008000a00 */
[----:B------:R-:W-:Y:S01]  /*56e0*/  SHF.R.S32.HI R20, RZ, 0x1f, R23 ;  /* 0x0000001fff147819 */ /* 0x000fe20000011417 */
[----:B------:R-:W-:Y:S01]  /*56f0*/  FFMA.FTZ R17, R12, R15, -R17 ;  /* 0x0000000f0c117223 */ /* 0x000fe20000010811 */
[----:B------:R-:W-:Y:S01]  /*5700*/  FFMA.FTZ R16, R13, R14, -R16 ;  /* 0x0000000e0d107223 */ /* 0x000fe20000010810 */
[----:B------:R-:W-:Y:S02]  /*5710*/  MOV R14, R68 ;  /* 0x00000044000e7202 */ /* 0x000fe40000000f00 */
[----:B------:R-:W-:Y:S01]  /*5720*/  MOV R15, R67 ;  /* 0x00000043000f7202 */ /* 0x000fe20000000f00 */
[----:B------:R-:W-:Y:S01]  /*5730*/  FMUL.FTZ R21, R17, UR23 ;  /* 0x0000001711157c20 */ /* 0x000fe20008410000 */
[----:B0-----:R-:W-:-:S02]  /*5740*/  IMAD R20, R20, UR6, RZ ;  /* 0x0000000614147c24 */ /* 0x001fc4000f8e02ff */
        /* <DEDUP_REMOVED lines=8> */
.L_x_107:
[----:B------:R-:W-:Y:S05]  /*57d0*/  BSYNC.RECONVERGENT B0 ;  /* 0x0000000000007941 */ /* 0x000fea0003800200 */
.L_x_106:
        /* <DEDUP_REMOVED lines=8> */
[----:B0-----:R-:W-:Y:S01]  /*5860*/  SHF.L.U32 R15, R4, 0x10, RZ ;  /* 0x00000010040f7819 */ /* 0x001fe200000006ff */
[----:B------:R-:W-:Y:S01]  /*5870*/  FADD.FTZ R30, R38, -UR22 ;  /* 0x80000016261e7e21 */ /* 0x000fe20008010000 */
[----:B------:R-:W-:Y:S01]  /*5880*/  SHF.L.U32 R8, R8, 0x10, RZ ;  /* 0x0000001008087819 */ /* 0x000fe200000006ff */
[----:B------:R-:W-:Y:S01]  /*5890*/  FADD.FTZ R24, R37, -UR22 ;  /* 0x8000001625187e21 */ /* 0x000fe20008010000 */
[----:B------:R-:W-:Y:S01]  /*58a0*/  FADD.FTZ R26, R14, -UR22 ;  /* 0x800000160e1a7e21 */ /* 0x000fe20008010000 */
[----:B------:R-:W-:Y:S01]  /*58b0*/  FADD.FTZ R15, R15, -UR22 ;  /* 0x800000160f0f7e21 */ /* 0x000fe20008010000 */
[----:B------:R-:W-:Y:S01]  /*58c0*/  IADD3 R17, PT, PT, R64, 0x80, RZ ;  /* 0x0000008040117810 */ /* 0x000fe20007ffe0ff */
[----:B------:R-:W-:Y:S01]  /*58d0*/  FADD.FTZ R20, R8, -UR22 ;  /* 0x8000001608147e21 */ /* 0x000fe20008010000 */
[C---:B------:R-:W-:Y:S01]  /*58e0*/  IADD3 R22, PT, PT, R64.reuse, 0xa0, RZ ;  /* 0x000000a040167810 */ /* 0x040fe20007ffe0ff */
[----:B------:R-:W-:Y:S01]  /*58f0*/  FMUL.FTZ R33, R45, UR23 ;  /* 0x000000172d217c20 */ /* 0x000fe20008410000 */
[----:B------:R-:W-:Y:S01]  /*5900*/  IADD3 R6, PT, PT, R64, 0xc0, RZ ;  /* 0x000000c040067810 */ /* 0x000fe20007ffe0ff */
[----:B------:R-:W-:Y:S01]  /*5910*/  FMUL.FTZ R42, R42, UR23 ;  /* 0x000000172a2a7c20 */ /* 0x000fe20008410000 */
[----:B------:R-:W-:Y:S01]  /*5920*/  FMUL.FTZ R27, R27, UR23 ;  /* 0x000000171b1b7c20 */ /* 0x000fe20008410000 */
[----:B------:R-:W-:Y:S01]  /*5930*/  FMUL.FTZ R30, R30, UR23 ;  /* 0x000000171e1e7c20 */ /* 0x000fe20008410000 */
[----:B------:R-:W-:Y:S01]  /*5940*/  FMUL.FTZ R24, R24, UR23 ;  /* 0x0000001718187c20 */ /* 0x000fe20008410000 */
[----:B------:R-:W-:Y:S01]  /*5950*/  FMUL.FTZ R26, R26, UR23 ;  /* 0x000000171a1a7c20 */ /* 0x000fe20008410000 */
[----:B------:R-:W-:Y:S01]  /*5960*/  FMUL.FTZ R8, R15, UR23 ;  /* 0x000000170f087c20 */ /* 0x000fe20008410000 */
[----:B------:R-:W-:Y:S01]  /*5970*/  IADD3 R4, PT, PT, R64, 0xe0, RZ ;  /* 0x000000e040047810 */ /* 0x000fe20007ffe0ff */
[----:B------:R-:W-:Y:S01]  /*5980*/  FMUL.FTZ R20, R20, UR23 ;  /* 0x0000001714147c20 */ /* 0x000fe20008410000 */
[----:B------:R-:W-:Y:S01]  /*5990*/  ISETP.GE.U32.AND P1, PT, R17, UR12, PT ;  /* 0x0000000c11007c0c */ /* 0x000fe2000bf26070 */
[--C-:B------:R-:W-:Y:S01]  /*59a0*/  FFMA.FTZ R45, R18, R33, R19.reuse ;  /* 0x00000021122d7223 */ /* 0x100fe20000010013 */
[----:B------:R-:W-:Y:S01]  /*59b0*/  ISETP.GE.U32.AND P2, PT, R22, UR12, PT ;  /* 0x0000000c16007c0c */ /* 0x000fe2000bf46070 */
[--C-:B------:R-:W-:Y:S01]  /*59c0*/  FFMA.FTZ R46, R18, R42, R19.reuse ;  /* 0x0000002a122e7223 */ /* 0x100fe20000010013 */
[----:B------:R-:W-:Y:S01]  /*59d0*/  ISETP.GE.U32.AND P3, PT, R6, UR12, PT ;  /* 0x0000000c06007c0c */ /* 0x000fe2000bf66070 */
[C---:B------:R-:W-:Y:S01]  /*59e0*/  FFMA.FTZ R31, R18.reuse, R27, R19 ;  /* 0x0000001b121f7223 */ /* 0x040fe20000010013 */
[----:B------:R-:W-:Y:S01]  /*59f0*/  SHF.R.S32.HI R14, RZ, 0x1f, R17 ;  /* 0x0000001fff0e7819 */ /* 0x000fe20000011411 */
[C-C-:B------:R-:W-:Y:S01]  /*5a00*/  FFMA.FTZ R32, R18.reuse, R30, R19.reuse ;  /* 0x0000001e12207223 */ /* 0x140fe20000010013 */
[----:B------:R-:W-:Y:S01]  /*5a10*/  SHF.R.S32.HI R29, RZ, 0x1f, R22 ;  /* 0x0000001fff1d7819 */ /* 0x000fe20000011416 */
[C-C-:B------:R-:W-:Y:S01]  /*5a20*/  FFMA.FTZ R25, R18.reuse, R24, R19.reuse ;  /* 0x0000001812197223 */ /* 0x140fe20000010013 */
[----:B------:R-:W-:Y:S01]  /*5a30*/  SHF.R.S32.HI R23, RZ, 0x1f, R6 ;  /* 0x0000001fff177819 */ /* 0x000fe20000011406 */
[C-C-:B------:R-:W-:Y:S01]  /*5a40*/  FFMA.FTZ R28, R18.reuse, R26, R19.reuse ;  /* 0x0000001a121c7223 */ /* 0x140fe20000010013 */
[--C-:B------:R-:W-:Y:S01]  /*5a50*/  FFMA.FTZ R21, R18, R8, R19.reuse ;  /* 0x0000000812157223 */ /* 0x100fe20000010013 */
[----:B------:R-:W-:Y:S01]  /*5a60*/  ISETP.GE.U32.AND P0, PT, R4, UR12, PT ;  /* 0x0000000c04007c0c */ /* 0x000fe2000bf06070 */
[----:B------:R-:W-:Y:S01]  /*5a70*/  FFMA.FTZ R18, R18, R20, R19 ;  /* 0x0000001412127223 */ /* 0x000fe20000010013 */
[----:B------:R-:W-:-:S02]  /*5a80*/  ISETP.GE.AND.EX P1, PT, R14, UR13, PT, P1 ;  /* 0x0000000d0e007c0c */ /* 0x000fc4000bf26310 */
[----:B------:R-:W-:Y:S02]  /*5a90*/  ISETP.GE.AND.EX P2, PT, R29, UR13, PT, P2 ;  /* 0x0000000d1d007c0c */ /* 0x000fe4000bf46320 */
        /* <DEDUP_REMOVED lines=16> */
[----:B------:R-:W-:-:S04]  /*5ba0*/  FFMA.FTZ R42, R19, R42, 1 ;  /* 0x3f800000132a7423 */ /* 0x000fc8000001002a */
[----:B------:R-:W-:Y:S01]  /*5bb0*/  FMUL.FTZ R15, R15, R42 ;  /* 0x0000002a0f0f7220 */ /* 0x000fe20000410000 */
[----:B-1----:R-:W-:Y:S01]  /*5bc0*/  FADD.FTZ R44, -R41, 1 ;  /* 0x3f800000292c7421 */ /* 0x002fe20000010100 */
[----:B------:R-:W-:-:S03]  /*5bd0*/  FMUL.FTZ R16, R16, R41 ;  /* 0x0000002910107220 */ /* 0x000fc60000410000 */
[----:B------:R-:W-:-:S04]  /*5be0*/  FFMA.FTZ R33, R33, R44, 1 ;  /* 0x3f80000021217423 */ /* 0x000fc8000001002c */
[----:B------:R-:W-:-:S07]  /*5bf0*/  FMUL.FTZ R16, R16, R33 ;  /* 0x0000002110107220 */ /* 0x000fce0000410000 */
.L_x_108:
[----:B------:R-:W-:Y:S01]  /*5c00*/  BSSY.RECONVERGENT B0, `(.L_x_109) ;  /* 0x0000012000007945 */ /* 0x000fe20003800200 */
[----:B------:R-:W-:Y:S01]  /*5c10*/  FFMA.FTZ R45, R12, R15, -R45 ;  /* 0x0000000f0c2d7223 */ /* 0x000fe2000001082d */
[----:B------:R-:W-:Y:S02]  /*5c20*/  FFMA.FTZ R19, R13, R16, -R46 ;  /* 0x000000100d137223 */ /* 0x000fe4000001082e */
[----:B------:R-:W-:Y:S05]  /*5c30*/  @P1 BRA `(.L_x_110) ;  /* 0x0000000000381947 */ /* 0x000fea0003800000 */
[----:B------:R-:W0:Y:S01]  /*5c40*/  LDCU.64 UR6, c[0x0][0x3f8] ;  /* 0x00007f00ff0677ac */ /* 0x000e220008000a00 */
[----:B------:R-:W-:Y:S01]  /*5c50*/  MOV R15, R67 ;  /* 0x00000043000f7202 */ /* 0x000fe20000000f00 */
[----:B------:R-:W-:Y:S01]  /*5c60*/  FMUL.FTZ R34, R45, UR23 ;  /* 0x000000172d227c20 */ /* 0x000fe20008410000 */
[----:B------:R-:W-:Y:S01]  /*5c70*/  FMUL.FTZ R19, R19, UR23 ;  /* 0x0000001713137c20 */ /* 0x000fe20008410000 */
[----:B------:R-:W1:Y:S04]  /*5c80*/  LDCU.64 UR24, c[0x0][0x380] ;  /* 0x00007000ff1877ac */ /* 0x000e680008000a00 */
[----:B------:R-:W-:Y:S01]  /*5c90*/  F2FP.BF16.F32.PACK_AB R19, R19, R34 ;  /* 0x000000221313723e */ /* 0x000fe200000010ff */
[----:B0-----:R-:W-:Y:S01]  /*5ca0*/  IMAD R16, R14, UR6, RZ ;  /* 0x000000060e107c24 */ /* 0x001fe2000f8e02ff */
[----:B------:R-:W-:-:S05]  /*5cb0*/  MOV R14, R68 ;  /* 0x00000044000e7202 */ /* 0x000fca0000000f00 */
[----:B------:R-:W-:-:S04]  /*5cc0*/  IMAD.WIDE.U32 R14, R17, UR6, R14 ;  /* 0x00000006110e7c25 */ /* 0x000fc8000f8e000e */
[----:B------:R-:W-:Y:S01]  /*5cd0*/  IMAD R17, R17, UR7, R16 ;  /* 0x0000000711117c24 */ /* 0x000fe2000f8e0210 */
[----:B-1----:R-:W-:-:S04]  /*5ce0*/  LEA R16, P1, R14, UR24, 0x1 ;  /* 0x000000180e107c11 */ /* 0x002fc8000f8208ff */
[----:B------:R-:W-:-:S04]  /*5cf0*/  IADD3 R17, PT, PT, R15, R17, RZ ;  /* 0x000000110f117210 */ /* 0x000fc80007ffe0ff */
[----:B------:R-:W-:-:S05]  /*5d00*/  LEA.HI.X R17, R14, UR25, R17, 0x1, P1 ;  /* 0x000000190e117c11 */ /* 0x000fca00088f0c11 */
[----:B------:R0:W-:Y:S02]  /*5d10*/  STG.E desc[UR14][R16.64], R19 ;  /* 0x0000001310007986 */ /* 0x0001e4000c10190e */
.L_x_110:
[----:B------:R-:W-:Y:S05]  /*5d20*/  BSYNC.RECONVERGENT B0 ;  /* 0x0000000000007941 */ /* 0x000fea0003800200 */
.L_x_109:
        /* <DEDUP_REMOVED lines=21> */
.L_x_111:
        /* <DEDUP_REMOVED lines=18> */
.L_x_113:
[----:B------:R-:W-:Y:S05]  /*5fa0*/  BSYNC.RECONVERGENT B0 ;  /* 0x0000000000007941 */ /* 0x000fea0003800200 */
.L_x_112:
        /* <DEDUP_REMOVED lines=21> */
.L_x_114:
        /* <DEDUP_REMOVED lines=18> */
.L_x_116:
[----:B------:R-:W-:Y:S05]  /*6220*/  BSYNC.RECONVERGENT B0 ;  /* 0x0000000000007941 */ /* 0x000fea0003800200 */
.L_x_115:
[----:B------:R-:W-:Y:S02]  /*6230*/  SHF.L.U32 R5, R5, 0x10, RZ ;  /* 0x0000001005057819 */ /* 0x000fe400000006ff */
[----:B------:R-:W-:Y:S02]  /*6240*/  SHF.R.S32.HI R19, RZ, 0x1f, R4 ;  /* 0x0000001fff137819 */ /* 0x000fe40000011404 */
[----:B------:R-:W-:Y:S01]  /*6250*/  SHF.L.U32 R9, R9, 0x10, RZ ;  /* 0x0000001009097819 */ /* 0x000fe200000006ff */
[----:B------:R-:W-:Y:S06]  /*6260*/  BRA.U !UP0, `(.L_x_117) ;  /* 0x0000000108487547 */ /* 0x000fec000b800000 */
[----:B------:R-:W-:Y:S01]  /*6270*/  FFMA.FTZ R8, R12, R8, R10 ;  /* 0x000000080c087223 */ /* 0x000fe2000001000a */
[----:B------:R-:W-:-:S03]  /*6280*/  FFMA.FTZ R11, R13, R20, R11 ;  /* 0x000000140d0b7223 */ /* 0x000fc6000001000b */
[----:B0-----:R-:W-:Y:S01]  /*6290*/  FMUL.FTZ R6, R8, -1.4426950216293334961 ;  /* 0xbfb8aa3b08067820 */ /* 0x001fe20000410000 */
        /* <DEDUP_REMOVED lines=15> */
.L_x_117:
[----:B------:R-:W-:Y:S01]  /*6390*/  ISETP.GE.AND.EX P0, PT, R19, UR13, PT, P0 ;  /* 0x0000000d13007c0c */ /* 0x000fe2000bf06300 */
[----:B------:R-:W-:Y:S01]  /*63a0*/  FFMA.FTZ R21, R12, R5, -R21 ;  /* 0x000000050c157223 */ /* 0x000fe20000010815 */
[----:B------:R-:W-:Y:S01]  /*63b0*/  FFMA.FTZ R18, R13, R9, -R18 ;  /* 0x000000090d127223 */ /* 0x000fe20000010812 */
[----:B------:R-:W-:Y:S02]  /*63c0*/  BSSY.RECONVERGENT B0, `(.L_x_118) ;  /* 0x000000f000007945 */ /* 0x000fe40003800200 */
[----:B0-----:R-:W-:Y:S01]  /*63d0*/  FMUL.FTZ R7, R21, UR23 ;  /* 0x0000001715077c20 */ /* 0x001fe20008410000 */
[----:B------:R-:W-:-:S07]  /*63e0*/  FMUL.FTZ R18, R18, UR23 ;  /* 0x0000001712127c20 */ /* 0x000fce0008410000 */
[----:B------:R-:W-:Y:S05]  /*63f0*/  @P0 BRA `(.L_x_119) ;  /* 0x00000000002c0947 */ /* 0x000fea0003800000 */
[----:B------:R-:W0:Y:S01]  /*6400*/  LDCU.64 UR6, c[0x0][0x3f8] ;  /* 0x00007f00ff0677ac */ /* 0x000e220008000a00 */
[----:B------:R-:W-:Y:S02]  /*6410*/  MOV R66, R68 ;  /* 0x0000004400427202 */ /* 0x000fe40000000f00 */
[----:B------:R-:W-:Y:S01]  /*6420*/  F2FP.BF16.F32.PACK_AB R7, R18, R7 ;  /* 0x000000071207723e */ /* 0x000fe200000010ff */
[----:B------:R-:W1:Y:S01]  /*6430*/  LDCU.64 UR12, c[0x0][0x380] ;  /* 0x00007000ff0c77ac */ /* 0x000e620008000a00 */
[----:B0-----:R-:W-:Y:S02]  /*6440*/  IMAD R5, R19, UR6, RZ ;  /* 0x0000000613057c24 */ /* 0x001fe4000f8e02ff */
[----:B------:R-:W-:-:S04]  /*6450*/  IMAD.WIDE.U32 R66, R4, UR6, R66 ;  /* 0x0000000604427c25 */ /* 0x000fc8000f8e0042 */
[----:B------:R-:W-:Y:S01]  /*6460*/  IMAD R5, R4, UR7, R5 ;  /* 0x0000000704057c24 */ /* 0x000fe2000f8e0205 */
[----:B-1----:R-:W-:-:S04]  /*6470*/  LEA R4, P0, R66, UR12, 0x1 ;  /* 0x0000000c42047c11 */ /* 0x002fc8000f8008ff */
[----:B------:R-:W-:-:S04]  /*6480*/  IADD3 R5, PT, PT, R67, R5, RZ ;  /* 0x0000000543057210 */ /* 0x000fc80007ffe0ff */
[----:B------:R-:W-:-:S05]  /*6490*/  LEA.HI.X R5, R66, UR13, R5, 0x1, P0 ;  /* 0x0000000d42057c11 */ /* 0x000fca00080f0c05 */
[----:B------:R0:W-:Y:S02]  /*64a0*/  STG.E desc[UR14][R4.64], R7 ;  /* 0x0000000704007986 */ /* 0x0001e4000c10190e */
.L_x_119:
[----:B------:R-:W-:Y:S05]  /*64b0*/  BSYNC.RECONVERGENT B0 ;  /* 0x0000000000007941 */ /* 0x000fea0003800200 */
.L_x_118:
[----:B------:R-:W-:Y:S02]  /*64c0*/  UIADD3 UR11, UPT, UPT, UR17, UR11, URZ ;  /* 0x0000000b110b7290 */ /* 0x000fe4000fffe0ff */
[----:B------:R-:W-:Y:S02]  /*64d0*/  UIADD3 UR4, UPT, UPT, UR4, 0x1, URZ ;  /* 0x0000000104047890 */ /* 0x000fe4000fffe0ff */
[----:B------:R-:W-:-:S09]  /*64e0*/  UISETP.GE.AND UP0, UPT, UR11, UR8, UPT ;  /* 0x000000080b00728c */ /* 0x000fd2000bf06270 */
[----:B------:R-:W-:Y:S05]  /*64f0*/  BRA.U !UP0, `(.L_x_120) ;  /* 0xffffff9d08447547 */ /* 0x000fea000b83ffff */
.L_x_77:
[----:B------:R-:W1:Y:S01]  /*6500*/  LDC R6, c[0x0][0x370] ;  /* 0x0000dc00ff067b82 */ /* 0x000e620000000800 */
[----:B------:R-:W-:Y:S01]  /*6510*/  ISETP.NE.AND P2, PT, R0, RZ, PT ;  /* 0x000000ff0000720c */ /* 0x000fe20003f45270 */
[----:B------:R-:W-:Y:S06]  /*6520*/  BSSY.RECONVERGENT B0, `(.L_x_121) ;  /* 0x0000011000007945 */ /* 0x000fec0003800200 */
[----:B0-----:R-:W0:Y:S08]  /*6530*/  LDC R7, c[0x0][0x374] ;  /* 0x0000dd00ff077b82 */ /* 0x001e300000000800 */
[----:B------:R-:W2:Y:S01]  /*6540*/  LDC.64 R2, c[0x0][0x3c8] ;  /* 0x0000f200ff027b82 */ /* 0x000ea20000000a00 */
[----:B-1----:R-:W-:-:S02]  /*6550*/  IADD3 R5, PT, PT, R6, -0x1, RZ ;  /* 0xffffffff06057810 */ /* 0x002fc40007ffe0ff */
[----:B------:R-:W-:Y:S02]  /*6560*/  ISETP.NE.AND P1, PT, R6, 0x1, PT ;  /* 0x000000010600780c */ /* 0x000fe40003f25270 */
[----:B0-----:R-:W-:-:S04]  /*6570*/  IADD3 R4, PT, PT, R7, -0x1, RZ ;  /* 0xffffffff07047810 */ /* 0x001fc80007ffe0ff */
[----:B------:R-:W-:Y:S02]  /*6580*/  ISETP.NE.AND P0, PT, R4, UR5, PT ;  /* 0x0000000504007c0c */ /* 0x000fe4000bf05270 */
[----:B------:R-:W-:Y:S02]  /*6590*/  SHF.L.U32 R4, R7, 0x1, RZ ;  /* 0x0000000107047819 */ /* 0x000fe400000006ff */
[----:B------:R-:W-:Y:S02]  /*65a0*/  ISETP.NE.OR P0, PT, R5, UR16, P0 ;  /* 0x0000001005007c0c */ /* 0x000fe40008705670 */
[----:B------:R-:W-:-:S05]  /*65b0*/  SEL R5, R4, RZ, P1 ;  /* 0x000000ff04057207 */ /* 0x000fca0000800000 */
[----:B--2---:R-:W-:Y:S01]  /*65c0*/  IMAD.WIDE.U32 R2, R5, 0x4, R2 ;  /* 0x0000000405027825 */ /* 0x004fe200078e0002 */
[----:B------:R-:W-:Y:S06]  /*65d0*/  @P2 BRA `(.L_x_122) ;  /* 0x0000000000142947 */ /* 0x000fec0003800000 */
[----:B------:R-:W-:Y:S01]  /*65e0*/  HFMA2 R5, -RZ, RZ, 0, 5.9604644775390625e-08 ;  /* 0x00000001ff057431 */ /* 0x000fe200000001ff */
[----:B------:R-:W-:Y:S06]  /*65f0*/  MEMBAR.ALL.GPU ;  /* 0x0000000000007992 */ /* 0x000fec000000a000 */
[----:B------:R-:W-:-:S00]  /*6600*/  ERRBAR ;  /* 0x00000000000079ab */ /* 0x000fc00000000000 */
[----:B------:R-:W-:Y:S06]  /*6610*/  CGAERRBAR ;  /* 0x00000000000075ab */ /* 0x000fec0000000000 */
[----:B------:R0:W-:Y:S02]  /*6620*/  REDG.E.ADD.S32.STRONG.GPU desc[UR14][R2.64], R5 ;  /* 0x000000050200798e */ /* 0x0001e4000c12e30e */
.L_x_122:
[----:B------:R-:W-:Y:S05]  /*6630*/  BSYNC.RECONVERGENT B0 ;  /* 0x0000000000007941 */ /* 0x000fea0003800200 */
.L_x_121:
[----:B------:R-:W-:Y:S05]  /*6640*/  @P0 EXIT ;  /* 0x000000000000094d */ /* 0x000fea0003800000 */
[----:B------:R-:W-:Y:S05]  /*6650*/  @P2 BRA `(.L_x_123) ;  /* 0x0000000000202947 */ /* 0x000fea0003800000 */
[----:B------:R-:W-:-:S05]  /*6660*/  IMAD R4, R6, R7, RZ ;  /* 0x0000000706047224 */ /* 0x000fca00078e02ff */
[----:B------:R-:W-:-:S13]  /*6670*/  ISETP.NE.AND P0, PT, R4, -0x1, PT ;  /* 0xffffffff0400780c */ /* 0x000fda0003f05270 */
[----:B------:R-:W-:Y:S05]  /*6680*/  @!P0 BRA `(.L_x_123) ;  /* 0x0000000000148947 */ /* 0x000fea0003800000 */
.L_x_124:
[----:B0-----:R-:W2:Y:S04]  /*6690*/  LDG.E.STRONG.GPU R5, desc[UR14][R2.64] ;  /* 0x0000000e02057981 */ /* 0x001ea8000c1ef900 */
[----:B--2---:R-:W-:Y:S01]  /*66a0*/  CCTL.IVALL ;  /* 0x00000000ff00798f */ /* 0x004fe20002000000 */
[----:B------:R-:W-:Y:S05]  /*66b0*/  YIELD ;  /* 0x0000000000007946 */ /* 0x000fea0003800000 */
[----:B------:R-:W-:-:S13]  /*66c0*/  ISETP.NE.AND P0, PT, R5, R4, PT ;  /* 0x000000040500720c */ /* 0x000fda0003f05270 */
[----:B------:R-:W-:Y:S05]  /*66d0*/  @P0 BRA `(.L_x_124) ;  /* 0xfffffffc00ec0947 */ /* 0x000fea000383ffff */
.L_x_123:
[----:B------:R-:W-:Y:S05]  /*66e0*/  WARPSYNC.ALL ;  /* 0x0000000000007948 */ /* 0x000fea0003800000 */
[----:B------:R-:W0:Y:S08]  /*66f0*/  LDC.64 R6, c[0x0][0x3f8] ;  /* 0x0000fe00ff067b82 */ /* 0x000e300000000a00 */
[----:B------:R-:W-:Y:S01]  /*6700*/  BAR.SYNC.DEFER_BLOCKING 0x0 ;  /* 0x0000000000007b1d */ /* 0x000fe20000010000 */
[----:B0-----:R-:W-:-:S04]  /*6710*/  LEA.HI R3, P0, R7, R6, RZ, 0x1 ;  /* 0x0000000607037211 */ /* 0x001fc800078108ff */
[----:B------:R-:W-:-:S04]  /*6720*/  IADD3.X R2, PT, PT, RZ, R7, RZ, P0, !PT ;  /* 0x00000007ff027210 */ /* 0x000fc800007fe4ff */
        /* <DEDUP_REMOVED lines=44> */
[----:B------:R-:W0:Y:S01]  /*69f0*/  LDCU.64 UR4, c[0x0][0x3d8] ;  /* 0x00007b00ff0477ac */ /* 0x000e220008000a00 */
[----:B------:R-:W-:Y:S02]  /*6a00*/  IADD3 R9, PT, PT, R17, 0x1, RZ ;  /* 0x0000000111097810 */ /* 0x000fe40007ffe0ff */
[----:B------:R-:W-:Y:S01]  /*6a10*/  MOV R10, R0 ;  /* 0x00000000000a7202 */ /* 0x000fe20000000f00 */
[----:B------:R-:W1:Y:S01]  /*6a20*/  LDCU.64 UR6, c[0x0][0x390] ;  /* 0x00007200ff0677ac */ /* 0x000e620008000a00 */
[----:B------:R-:W-:Y:S02]  /*6a30*/  LOP3.LUT R9, R9, 0x3, RZ, 0xc0, !PT ;  /* 0x0000000309097812 */ /* 0x000fe400078ec0ff */
[C---:B------:R-:W-:Y:S01]  /*6a40*/  SHF.L.U32 R23, R0.reuse, 0x3, RZ ;  /* 0x0000000300177819 */ /* 0x040fe200000006ff */
[----:B------:R-:W2:Y:S01]  /*6a50*/  LDCU.64 UR8, c[0x0][0x388] ;  /* 0x00007100ff0877ac */ /* 0x000ea20008000a00 */
[--C-:B------:R-:W-:Y:S01]  /*6a60*/  SHF.L.U64.HI R24, R0, 0x3, R11.reuse ;  /* 0x0000000300187819 */ /* 0x100fe2000001020b */
[----:B------:R-:W-:Y:S01]  /*6a70*/  IMAD.WIDE.U32 R4, R9, 0xe0, R10 ;  /* 0x000000e009047825 */ /* 0x000fe200078e000a */
[----:B------:R-:W-:-:S02]  /*6a80*/  SHF.L.U32 R31, R7, 0x2, RZ ;  /* 0x00000002071f7819 */ /* 0x000fc400000006ff */
[----:B------:R-:W-:Y:S02]  /*6a90*/  SHF.L.U64.HI R33, R3, 0x2, R2 ;  /* 0x0000000203217819 */ /* 0x000fe40000010202 */
[----:B------:R-:W-:Y:S02]  /*6aa0*/  SHF.L.U64.HI R29, R30, 0x2, R35 ;  /* 0x000000021e1d7819 */ /* 0x000fe40000010223 */
[C---:B0-----:R-:W-:Y:S01]  /*6ab0*/  LEA R27, P1, R0.reuse, UR4, 0x2 ;  /* 0x00000004001b7c11 */ /* 0x041fe2000f8210ff */
[----:B------:R-:W-:Y:S01]  /*6ac0*/  UMOV UR4, URZ ;  /* 0x000000ff00047c82 */ /* 0x000fe20008000000 */
[----:B-1----:R-:W-:Y:S02]  /*6ad0*/  IADD3 R25, P2, PT, R23, UR6, RZ ;  /* 0x0000000617197c10 */ /* 0x002fe4000ff5e0ff */
[----:B------:R-:W-:Y:S02]  /*6ae0*/  LEA.HI.X R28, R0, UR5, R11, 0x2, P1 ;  /* 0x00000005001c7c11 */ /* 0x000fe400088f140b */
[----:B------:R-:W-:-:S02]  /*6af0*/  IADD3 R11, PT, PT, R5, UR4, RZ ;  /* 0x00000004050b7c10 */ /* 0x000fc4000fffe0ff */
[----:B------:R-:W-:Y:S01]  /*6b00*/  MOV R0, R4 ;  /* 0x0000000400007202 */ /* 0x000fe20000000f00 */
[----:B------:R-:W-:Y:S01]  /*6b10*/  IMAD.WIDE.U32 R4, R6, 0x4, RZ ;  /* 0x0000000406047825 */ /* 0x000fe200078e00ff */
[C---:B------:R-:W-:Y:S02]  /*6b20*/  IADD3.X R26, PT, PT, R24.reuse, UR7, RZ, P2, !PT ;  /* 0x00000007181a7c10 */ /* 0x040fe400097fe4ff */
[----:B--2---:R-:W-:Y:S02]  /*6b30*/  IADD3 R23, P1, PT, R23, UR8, RZ ;  /* 0x0000000817177c10 */ /* 0x004fe4000ff3e0ff */
[----:B------:R-:W-:Y:S02]  /*6b40*/  IADD3 R10, P2, PT, RZ, -R9, RZ ;  /* 0x80000009ff0a7210 */ /* 0x000fe40007f5e0ff */
[----:B------:R-:W-:Y:S02]  /*6b50*/  IADD3.X R24, PT, PT, R24, UR9, RZ, P1, !PT ;  /* 0x0000000918187c10 */ /* 0x000fe40008ffe4ff */
[----:B------:R-:W-:-:S02]  /*6b60*/  IADD3 R31, PT, PT, R5, R31, RZ ;  /* 0x0000001f051f7210 */ /* 0x000fc40007ffe0ff */
[----:B------:R-:W-:-:S07]  /*6b70*/  IADD3.X R22, PT, PT, RZ, -0x1, RZ, P2, !PT ;  /* 0xffffffffff167810 */ /* 0x000fce00017fe4ff */
.L_x_127:
        /* <DEDUP_REMOVED lines=29> */
.L_x_126:
[----:B------:R-:W-:Y:S05]  /*6d50*/  BSYNC.RECONVERGENT B0 ;  /* 0x0000000000007941 */ /* 0x000fea0003800200 */
.L_x_125:
[----:B------:R-:W-:Y:S05]  /*6d60*/  @!P0 EXIT ;  /* 0x000000000000894d */ /* 0x000fea0003800000 */
[C---:B------:R-:W-:Y:S01]  /*6d70*/  SHF.L.U64.HI R4, R6.reuse, 0x2, R7 ;  /* 0x0000000206047819 */ /* 0x040fe20000010207 */
[----:B------:R-:W1:Y:S01]  /*6d80*/  LDCU.64 UR4, c[0x0][0x3d8] ;  /* 0x00007b00ff0477ac */ /* 0x000e620008000a00 */
[----:B------:R-:W-:Y:S02]  /*6d90*/  SHF.L.U32 R7, R6, 0x2, RZ ;  /* 0x0000000206077819 */ /* 0x000fe400000006ff */
[C---:B0-----:R-:W-:Y:S01]  /*6da0*/  SHF.L.U64.HI R8, R30.reuse, 0x2, R35 ;  /* 0x000000021e087819 */ /* 0x041fe20000010223 */
[----:B------:R-:W0:Y:S01]  /*6db0*/  LDCU.64 UR6, c[0x0][0x388] ;  /* 0x00007100ff0677ac */ /* 0x000e220008000a00 */
[----:B------:R-:W-:Y:S02]  /*6dc0*/  SHF.L.U32 R9, R30, 0x2, RZ ;  /* 0x000000021e097819 */ /* 0x000fe400000006ff */
[C---:B------:R-:W-:Y:S01]  /*6dd0*/  SHF.L.U64.HI R5, R3.reuse, 0x2, R2 ;  /* 0x0000000203057819 */ /* 0x040fe20000010202 */
[----:B------:R-:W2:Y:S01]  /*6de0*/  LDCU.64 UR8, c[0x0][0x390] ;  /* 0x00007200ff0877ac */ /* 0x000ea20008000a00 */
[----:B------:R-:W-:-:S07]  /*6df0*/  SHF.L.U32 R6, R3, 0x2, RZ ;  /* 0x0000000203067819 */ /* 0x000fce00000006ff */
.L_x_128:
[C---:B------:R-:W-:Y:S02]  /*6e00*/  SHF.L.U32 R10, R0.reuse, 0x2, RZ ;  /* 0x00000002000a7819 */ /* 0x040fe400000006ff */
[----:B---3--:R-:W-:Y:S02]  /*6e10*/  SHF.L.U64.HI R21, R0, 0x2, R11 ;  /* 0x0000000200157819 */ /* 0x008fe4000001020b */
[----:B-1----:R-:W-:-:S04]  /*6e20*/  IADD3 R12, P0, PT, R10, UR4, RZ ;  /* 0x000000040a0c7c10 */ /* 0x002fc8000ff1e0ff */
[----:B------:R-:W-:Y:S02]  /*6e30*/  IADD3.X R13, PT, PT, R21, UR5, RZ, P0, !PT ;  /* 0x00000005150d7c10 */ /* 0x000fe400087fe4ff */
[C---:B------:R-:W-:Y:S02]  /*6e40*/  IADD3 R14, P0, PT, R12.reuse, R6, RZ ;  /* 0x000000060c0e7210 */ /* 0x040fe40007f1e0ff */
[C---:B------:R-:W-:Y:S01]  /*6e50*/  IADD3 R18, P1, PT, R12.reuse, R9, RZ ;  /* 0x000000090c127210 */ /* 0x040fe20007f3e0ff */
[----:B------:R1:W3:Y:S01]  /*6e60*/  LDG.E R24, desc[UR14][R12.64] ;  /* 0x0000000e0c187981 */ /* 0x0002e2000c1e1900 */
[C---:B------:R-:W-:Y:S02]  /*6e70*/  IADD3.X R15, PT, PT, R13.reuse, R5, RZ, P0, !PT ;  /* 0x000000050d0f7210 */ /* 0x040fe400007fe4ff */
[----:B------:R-:W-:Y:S02]  /*6e80*/  IADD3 R16, P0, PT, R12, R7, RZ ;  /* 0x000000070c107210 */ /* 0x000fe40007f1e0ff */
[C---:B------:R-:W-:Y:S01]  /*6e90*/  IADD3.X R19, PT, PT, R13.reuse, R8, RZ, P1, !PT ;  /* 0x000000080d137210 */ /* 0x040fe20000ffe4ff */
[----:B------:R4:W3:Y:S01]  /*6ea0*/  LDG.E R25, desc[UR14][R14.64] ;  /* 0x0000000e0e197981 */ /* 0x0008e2000c1e1900 */
[----:B------:R-:W-:-:S03]  /*6eb0*/  IADD3.X R17, PT, PT, R13, R4, RZ, P0, !PT ;  /* 0x000000040d117210 */ /* 0x000fc600007fe4ff */
[----:B------:R-:W5:Y:S04]  /*6ec0*/  LDG.E R27, desc[UR14][R18.64] ;  /* 0x0000000e121b7981 */ /* 0x000f68000c1e1900 */
[----:B------:R4:W5:Y:S01]  /*6ed0*/  LDG.E R26, desc[UR14][R16.64] ;  /* 0x0000000e101a7981 */ /* 0x000962000c1e1900 */
[C---:B------:R-:W-:Y:S02]  /*6ee0*/  SHF.L.U32 R33, R0.reuse, 0x3, RZ ;  /* 0x0000000300217819 */ /* 0x040fe400000006ff */
[----:B------:R-:W-:Y:S02]  /*6ef0*/  SHF.L.U64.HI R34, R0, 0x3, R11 ;  /* 0x0000000300227819 */ /* 0x000fe4000001020b */
[----:B------:R-:W-:Y:S02]  /*6f00*/  LOP3.LUT R22, R33, 0xfffffff8, RZ, 0xc0, !PT ;  /* 0xfffffff821167812 */ /* 0x000fe400078ec0ff */
[----:B------:R-:W-:-:S02]  /*6f10*/  LOP3.LUT R10, R10, 0xfffffffc, RZ, 0xc0, !PT ;  /* 0xfffffffc0a0a7812 */ /* 0x000fc400078ec0ff */
[----:B-1----:R-:W-:Y:S02]  /*6f20*/  LOP3.LUT R12, R34, 0x3, RZ, 0xc0, !PT ;  /* 0x00000003220c7812 */ /* 0x002fe400078ec0ff */
[C---:B0-----:R-:W-:Y:S02]  /*6f30*/  IADD3 R20, P0, PT, R22.reuse, UR6, RZ ;  /* 0x0000000616147c10 */ /* 0x041fe4000ff1e0ff */
[----:B------:R-:W-:Y:S02]  /*6f40*/  LOP3.LUT R11, R21, 0x3, RZ, 0xc0, !PT ;  /* 0x00000003150b7812 */ /* 0x000fe400078ec0ff */
[----:B--2---:R-:W-:Y:S02]  /*6f50*/  IADD3 R22, P1, PT, R22, UR8, RZ ;  /* 0x0000000816167c10 */ /* 0x004fe4000ff3e0ff */
[----:B------:R-:W-:Y:S02]  /*6f60*/  IADD3 R10, P2, PT, R10, UR4, RZ ;  /* 0x000000040a0a7c10 */ /* 0x000fe4000ff5e0ff */
[----:B------:R-:W-:-:S02]  /*6f70*/  IADD3.X R21, PT, PT, R12, UR7, RZ, P0, !PT ;  /* 0x000000070c157c10 */ /* 0x000fc400087fe4ff */
[----:B------:R-:W-:Y:S02]  /*6f80*/  IADD3.X R23, PT, PT, R12, UR9, RZ, P1, !PT ;  /* 0x000000090c177c10 */ /* 0x000fe40008ffe4ff */
[----:B------:R-:W-:Y:S02]  /*6f90*/  IADD3.X R11, PT, PT, R11, UR5, RZ, P2, !PT ;  /* 0x000000050b0b7c10 */ /* 0x000fe400097fe4ff */
[C---:B----4-:R-:W-:Y:S02]  /*6fa0*/  IADD3 R14, P0, PT, R10.reuse, R6, RZ ;  /* 0x000000060a0e7210 */ /* 0x050fe40007f1e0ff */
[C---:B------:R-:W-:Y:S02]  /*6fb0*/  IADD3 R16, P1, PT, R10.reuse, R7, RZ ;  /* 0x000000070a107210 */ /* 0x040fe40007f3e0ff */
[----:B------:R-:W-:Y:S02]  /*6fc0*/  IADD3 R12, P2, PT, R10, R9, RZ ;  /* 0x000000090a0c7210 */ /* 0x000fe40007f5e0ff */
[----:B------:R-:W-:-:S02]  /*6fd0*/  IADD3.X R15, PT, PT, R11, R5, RZ, P0, !PT ;  /* 0x000000050b0f7210 */ /* 0x000fc400007fe4ff */
[C---:B------:R-:W-:Y:S02]  /*6fe0*/  IADD3.X R17, PT, PT, R11.reuse, R4, RZ, P1, !PT ;  /* 0x000000040b117210 */ /* 0x040fe40000ffe4ff */
[----:B------:R-:W-:Y:S01]  /*6ff0*/  IADD3.X R13, PT, PT, R11, R8, RZ, P2, !PT ;  /* 0x000000080b0d7210 */ /* 0x000fe200017fe4ff */
[----:B---3--:R0:W-:Y:S04]  /*7000*/  STG.E.64 desc[UR14][R20.64], R24 ;  /* 0x0000001814007986 */ /* 0x0081e8000c101b0e */
        /* <DEDUP_REMOVED lines=15> */
[----:B------:R-:W3:Y:S04]  /*7100*/  LDG.E R24, desc[UR14][R10.64+0x700] ;  /* 0x0007000e0a187981 */ /* 0x000ee8000c1e1900 */
[----:B------:R-:W3:Y:S04]  /*7110*/  LDG.E R25, desc[UR14][R14.64+0x700] ;  /* 0x0007000e0e197981 */ /* 0x000ee8000c1e1900 */
[----:B-1----:R-:W4:Y:S04]  /*7120*/  LDG.E R26, desc[UR14][R16.64+0x700] ;  /* 0x0007000e101a7981 */ /* 0x002f28000c1e1900 */
        /* <DEDUP_REMOVED lines=11> */
[----:B------:R1:W4:Y:S04]  /*71e0*/  LDG.E R28, desc[UR14][R10.64+0xa80] ;  /* 0x000a800e0a1c7981 */ /* 0x000328000c1e1900 */
[----:B------:R-:W4:Y:S04]  /*71f0*/  LDG.E R29, desc[UR14][R14.64+0xa80] ;  /* 0x000a800e0e1d7981 */ /* 0x000f28000c1e1900 */
        /* <DEDUP_REMOVED lines=13> */
[----:B-1----:R-:W-:Y:S01]  /*72d0*/  HFMA2 R11, -RZ, RZ, 0, 0 ;  /* 0x00000000ff0b7431 */ /* 0x002fe200000001ff */
[----:B----4-:R3:W-:Y:S04]  /*72e0*/  STG.E.64 desc[UR14][R20.64], R28 ;  /* 0x0000001c14007986 */ /* 0x0107e8000c101b0e */
[----:B--2---:R3:W-:Y:S07]  /*72f0*/  STG.E.64 desc[UR14][R22.64], R30 ;  /* 0x0000001e16007986 */ /* 0x0047ee000c101b0e */
[----:B------:R-:W-:Y:S05]  /*7300*/  @P0 BRA `(.L_x_128) ;  /* 0xfffffff800bc0947 */ /* 0x000fea000383ffff */
[----:B------:R-:W-:Y:S05]  /*7310*/  EXIT ;  /* 0x000000000000794d */ /* 0x000fea0003800000 */
.L_x_129:
        /* <DEDUP_REMOVED lines=14> */
.L_x_3409:


//--------------------- .text._Z35group_norm_nhwc_bwd_one_pass_kernelI11Bf16IOFp32WLi512ELi14ELi224EEv26Group_norm_nhwc_bwd_params --------------------------
	.section	.text._Z35group_norm_nhwc_bwd_one_pass_kernelI11Bf16IOFp32WLi512ELi14ELi224EEv26Group_norm_nhwc_bwd_params,"ax",@progbits
	.align	128
        .global         _Z35group_norm_nhwc_bwd_one_pass_kernelI11Bf16IOFp32WLi512ELi14ELi224EEv26Group_norm_nhwc_bwd_params
        .type           _Z35group_norm_nhwc_bwd_one_pass_kernelI11Bf16IOFp32WLi512ELi14ELi224EEv26Group_norm_nhwc_bwd_params,@function
        .size           _Z35group_norm_nhwc_bwd_one_pass_kernelI11Bf16IOFp32WLi512ELi14ELi224EEv26Group_norm_nhwc_bwd_params,(.L_x_3410 - _Z35group_norm_nhwc_bwd_one_pass_kernelI11Bf16IOFp32WLi512ELi14ELi224EEv26Group_norm_nhwc_bwd_params)
        .other          _Z35group_norm_nhwc_bwd_one_pass_kernelI11Bf16IOFp32WLi512ELi14ELi224EEv26Group_norm_nhwc_bwd_params,@"STO_CUDA_ENTRY STV_DEFAULT"
_Z35group_norm_nhwc_bwd_one_pass_kernelI11Bf16IOFp32WLi512ELi14ELi224EEv26Group_norm_nhwc_bwd_params:
.text._Z35group_norm_nhwc_bwd_one_pass_kernelI11Bf16IOFp32WLi512ELi14ELi224EEv26Group_norm_nhwc_bwd_params:
[----:B------:R-:W-:Y:S01]  /*0000*/  LDC R1, c[0x0][0x37c] ;  /* 0x0000df00ff017b82 */ /* 0x000fe20000000800 */
[----:B------:R-:W0:Y:S01]  /*0010*/  S2R R0, SR_CTAID.Y ;  /* 0x0000000000007919 */ /* 0x000e220000002600 */
[----:B------:R-:W1:Y:S06]  /*0020*/  LDCU UR4, c[0x0][0x410] ;  /* 0x00008200ff0477ac */ /* 0x000e6c0008000800 */
[----:B------:R-:W2:Y:S01]  /*0030*/  S2UR UR10, SR_CTAID.X ;  /* 0x00000000000a79c3 */ /* 0x000ea20000002500 */
[----:B------:R-:W3:Y:S01]  /*0040*/  S2R R2, SR_TID.X ;  /* 0x0000000000027919 */ /* 0x000ee20000002100 */
[----:B------:R-:W1:Y:S01]  /*0050*/  LDCU UR5, c[0x0][0x3e0] ;  /* 0x00007c00ff0577ac */ /* 0x000e620008000800 */
[----:B------:R-:W4:Y:S01]  /*0060*/  LDCU.64 UR8, c[0x0][0x358] ;  /* 0x00006b00ff0877ac */ /* 0x000f220008000a00 */
[----:B-1----:R-:W-:-:S06]  /*0070*/  UIMAD UR4, UR4, UR5, URZ ;  /* 0x00000005040472a4 */ /* 0x002fcc000f8e02ff */
[----:B0-----:R-:W-:-:S13]  /*0080*/  ISETP.GE.AND P0, PT, R0, UR4, PT ;  /* 0x0000000400007c0c */ /* 0x001fda000bf06270 */
[----:B--234-:R-:W-:Y:S05]  /*0090*/  @P0 BRA `(.L_x_130) ;  /* 0x000000a000540947 */ /* 0x01cfea0003800000 */
[----:B------:R-:W0:Y:S01]  /*00a0*/  LDC R7, c[0x0][0x41c] ;  /* 0x00010700ff077b82 */ /* 0x000e220000000800 */
[----:B------:R-:W-:Y:S01]  /*00b0*/  LOP3.LUT R5, R2, 0xffff, RZ, 0xc0, !PT ;  /* 0x0000ffff02057812 */ /* 0x000fe200078ec0ff */
[----:B------:R-:W-:Y:S01]  /*00c0*/  UMOV UR5, 0x400 ;  /* 0x0000040000057882 */ /* 0x000fe20000000000 */
[----:B------:R-:W-:Y:S01]  /*00d0*/  SHF.R.U32.HI R77, RZ, 0x2, R2 ;  /* 0x00000002ff4d7819 */ /* 0x000fe20000011602 */
[----:B------:R-:W-:Y:S01]  /*00e0*/  UIADD3 UR6, UPT, UPT, UR5, 0x50, URZ ;  /* 0x0000005005067890 */ /* 0x000fe2000fffe0ff */
[----:B------:R-:W-:Y:S02]  /*00f0*/  HFMA2 R64, -RZ, RZ, 0, 0 ;  /* 0x00000000ff407431 */ /* 0x000fe400000001ff */
[----:B------:R-:W-:Y:S01]  /*0100*/  IMAD R6, R5, 0x2493, RZ ;  /* 0x0000249305067824 */ /* 0x000fe200078e02ff */
[----:B------:R-:W-:Y:S01]  /*0110*/  MOV R63, R0 ;  /* 0x00000000003f7202 */ /* 0x000fe20000000f00 */
[----:B------:R-:W1:Y:S01]  /*0120*/  S2UR UR7, SR_CgaCtaId ;  /* 0x00000000000779c3 */ /* 0x000e620000008800 */
[----:B------:R-:W2:Y:S01]  /*0130*/  S2R R5, SR_LANEID ;  /* 0x0000000000057919 */ /* 0x000ea20000000000 */
[----:B------:R-:W-:Y:S01]  /*0140*/  LOP3.LUT R77, R77, 0xf8, RZ, 0xc0, !PT ;  /* 0x000000f84d4d7812 */ /* 0x000fe200078ec0ff */
[----:B------:R-:W3:Y:S01]  /*0150*/  LDCU.U8 UR11, c[0x0][0x414] ;  /* 0x00008280ff0b77ac */ /* 0x000ee20008000000 */
[----:B------:R-:W-:-:S04]  /*0160*/  SHF.R.U32.HI R6, RZ, 0x10, R6 ;  /* 0x00000010ff067819 */ /* 0x000fc80000011606 */
[----:B------:R-:W4:Y:S08]  /*0170*/  LDC R3, c[0x0][0x374] ;  /* 0x0000dd00ff037b82 */ /* 0x000f300000000800 */
[----:B------:R-:W5:Y:S01]  /*0180*/  LDC R4, c[0x0][0x370] ;  /* 0x0000dc00ff047b82 */ /* 0x000f620000000800 */
[----:B0-----:R-:W-:Y:S01]  /*0190*/  IMAD R80, R7, UR10, R6 ;  /* 0x0000000a07507c24 */ /* 0x001fe2000f8e0206 */
[----:B------:R-:W-:-:S04]  /*01a0*/  PRMT R6, R6, 0x9910, RZ ;  /* 0x0000991006067816 */ /* 0x000fc800000000ff */
[----:B------:R-:W-:Y:S01]  /*01b0*/  LEA R6, R6, -R6, 0x3 ;  /* 0x8000000606067211 */ /* 0x000fe200078e18ff */
[----:B-1----:R-:W-:Y:S01]  /*01c0*/  ULEA UR6, UR7, UR6, 0x18 ;  /* 0x0000000607067291 */ /* 0x002fe2000f8ec0ff */
[C---:B------:R-:W-:Y:S01]  /*01d0*/  IADD3 R74, PT, PT, R80.reuse, 0x100, RZ ;  /* 0x00000100504a7810 */ /* 0x040fe20007ffe0ff */
[----:B------:R-:W-:Y:S01]  /*01e0*/  ULEA UR5, UR7, UR5, 0x18 ;  /* 0x0000000507057291 */ /* 0x000fe2000f8ec0ff */
[----:B------:R-:W-:Y:S02]  /*01f0*/  IADD3 R79, PT, PT, RZ, -R6, RZ ;  /* 0x80000006ff4f7210 */ /* 0x000fe40007ffe0ff */
[C---:B------:R-:W-:Y:S02]  /*0200*/  IADD3 R73, PT, PT, R80.reuse, 0x120, RZ ;  /* 0x0000012050497810 */ /* 0x040fe40007ffe0ff */
[----:B------:R-:W-:Y:S02]  /*0210*/  PRMT R79, R79, 0x7710, RZ ;  /* 0x000077104f4f7816 */ /* 0x000fe400000000ff */
[----:B------:R-:W-:-:S02]  /*0220*/  IADD3 R72, PT, PT, R80, 0x140, RZ ;  /* 0x0000014050487810 */ /* 0x000fc40007ffe0ff */
[C---:B------:R-:W-:Y:S02]  /*0230*/  IADD3 R71, PT, PT, R80.reuse, 0x160, RZ ;  /* 0x0000016050477810 */ /* 0x040fe40007ffe0ff */
[C---:B------:R-:W-:Y:S02]  /*0240*/  IADD3 R70, PT, PT, R80.reuse, 0x180, RZ ;  /* 0x0000018050467810 */ /* 0x040fe40007ffe0ff */
[C---:B------:R-:W-:Y:S02]  /*0250*/  IADD3 R69, PT, PT, R80.reuse, 0x1a0, RZ ;  /* 0x000001a050457810 */ /* 0x040fe40007ffe0ff */
[C---:B------:R-:W-:Y:S02]  /*0260*/  IADD3 R68, PT, PT, R80.reuse, 0x1c0, RZ ;  /* 0x000001c050447810 */ /* 0x040fe40007ffe0ff */
[----:B------:R-:W-:Y:S02]  /*0270*/  IADD3 R67, PT, PT, R80, 0x1e0, RZ ;  /* 0x000001e050437810 */ /* 0x000fe40007ffe0ff */
[----:B------:R-:W-:-:S02]  /*0280*/  IADD3 R79, PT, PT, R79, R2, RZ ;  /* 0x000000024f4f7210 */ /* 0x000fc40007ffe0ff */
[CC--:B----4-:R-:W-:Y:S02]  /*0290*/  LEA R66, R3.reuse, R0.reuse, 0x2 ;  /* 0x0000000003427211 */ /* 0x0d0fe400078e10ff */
[----:B------:R-:W-:Y:S02]  /*02a0*/  LEA R65, R3, R0, 0x1 ;  /* 0x0000000003417211 */ /* 0x000fe400078e08ff */
[----:B-----5:R-:W-:Y:S02]  /*02b0*/  LOP3.LUT R76, R4, 0x7, RZ, 0xc0, !PT ;  /* 0x00000007044c7812 */ /* 0x020fe400078ec0ff */
[----:B------:R-:W-:Y:S02]  /*02c0*/  LEA R78, R2, UR6, 0x4 ;  /* 0x00000006024e7c11 */ /* 0x000fe4000f8e20ff */
[----:B------:R-:W-:Y:S02]  /*02d0*/  IADD3 R75, PT, PT, R80, 0xe0, RZ ;  /* 0x000000e0504b7810 */ /* 0x000fe40007ffe0ff */
[----:B------:R-:W-:-:S02]  /*02e0*/  SHF.R.S32.HI R6, RZ, 0x1f, R74 ;  /* 0x0000001fff067819 */ /* 0x000fc4000001144a */
[----:B------:R-:W-:Y:S02]  /*02f0*/  SHF.R.S32.HI R7, RZ, 0x1f, R73 ;  /* 0x0000001fff077819 */ /* 0x000fe40000011449 */
[----:B------:R-:W-:Y:S02]  /*0300*/  SHF.R.S32.HI R8, RZ, 0x1f, R72 ;  /* 0x0000001fff087819 */ /* 0x000fe40000011448 */
[----:B------:R-:W-:Y:S02]  /*0310*/  SHF.R.S32.HI R9, RZ, 0x1f, R71 ;  /* 0x0000001fff097819 */ /* 0x000fe40000011447 */
[----:B------:R-:W-:Y:S02]  /*0320*/  SHF.R.S32.HI R10, RZ, 0x1f, R70 ;  /* 0x0000001fff0a7819 */ /* 0x000fe40000011446 */
[----:B------:R-:W-:Y:S02]  /*0330*/  SHF.R.S32.HI R11, RZ, 0x1f, R69 ;  /* 0x0000001fff0b7819 */ /* 0x000fe40000011445 */
[----:B------:R-:W-:-:S02]  /*0340*/  SHF.R.S32.HI R12, RZ, 0x1f, R68 ;  /* 0x0000001fff0c7819 */ /* 0x000fc40000011444 */
[----:B------:R-:W-:Y:S02]  /*0350*/  SHF.R.S32.HI R13, RZ, 0x1f, R67 ;  /* 0x0000001fff0d7819 */ /* 0x000fe40000011443 */
[----:B--23--:R-:W-:-:S07]  /*0360*/  SHF.L.U32 R79, R79, 0x1, RZ ;  /* 0x000000014f4f7819 */ /* 0x00cfce00000006ff */
.L_x_197:
[----:B0-----:R-:W0:Y:S01]  /*0370*/  LDC R20, c[0x0][0x410] ;  /* 0x00010400ff147b82 */ /* 0x001e220000000800 */
[----:B------:R-:W1:Y:S01]  /*0380*/  LDCU.128 UR12, c[0x0][0x400] ;  /* 0x00008000ff0c77ac */ /* 0x000e620008000c00 */
[----:B------:R-:W-:Y:S02]  /*0390*/  SHF.R.S32.HI R25, RZ, 0x1f, R80 ;  /* 0x0000001fff197819 */ /* 0x000fe40000011450 */
[----:B------:R-:W-:Y:S02]  /*03a0*/  CS2R R60, SRZ ;  /* 0x00000000003c7805 */ /* 0x000fe4000001ff00 */
[----:B------:R-:W-:Y:S02]  /*03b0*/  ISETP.GE.AND P0, PT, R63, RZ, PT ;  /* 0x000000ff3f00720c */ /* 0x000fe40003f06270 */
[----:B------:R-:W-:Y:S02]  /*03c0*/  SHF.R.S32.HI R27, RZ, 0x1f, R75 ;  /* 0x0000001fff1b7819 */ /* 0x000fe4000001144b */
[----:B------:R-:W-:-:S02]  /*03d0*/  LOP3.LUT R42, R79, 0xffff, RZ, 0xc0, !PT ;  /* 0x0000ffff4f2a7812 */ /* 0x000fc400078ec0ff */
[C---:B------:R-:W-:Y:S02]  /*03e0*/  IADD3 R37, PT, PT, R80.reuse, 0x20, RZ ;  /* 0x0000002050257810 */ /* 0x040fe40007ffe0ff */
[C---:B------:R-:W-:Y:S02]  /*03f0*/  IADD3 R41, PT, PT, R80.reuse, 0x40, RZ ;  /* 0x0000004050297810 */ /* 0x040fe40007ffe0ff */
[----:B------:R-:W-:Y:S02]  /*0400*/  SHF.R.S32.HI R39, RZ, 0x1f, R37 ;  /* 0x0000001fff277819 */ /* 0x000fe40000011425 */
[----:B------:R-:W-:Y:S02]  /*0410*/  SHF.R.S32.HI R43, RZ, 0x1f, R41 ;  /* 0x0000001fff2b7819 */ /* 0x000fe40000011429 */
[----:B------:R-:W-:Y:S02]  /*0420*/  MOV R62, RZ ;  /* 0x000000ff003e7202 */ /* 0x000fe40000000f00 */
[----:B-1----:R-:W-:-:S02]  /*0430*/  ISETP.GE.U32.AND P3, PT, R80, UR12, PT ;  /* 0x0000000c50007c0c */ /* 0x002fc4000bf66070 */
[----:B0-----:R-:W-:Y:S02]  /*0440*/  IABS R17, R20 ;  /* 0x0000001400117213 */ /* 0x001fe40000000000 */
[----:B------:R-:W-:Y:S02]  /*0450*/  ISETP.GE.AND.EX P3, PT, R25, UR13, PT, P3 ;  /* 0x0000000d19007c0c */ /* 0x000fe4000bf66330 */
[----:B------:R-:W0:Y:S11]  /*0460*/  I2F.RP R16, R17 ;  /* 0x0000001100107306 */ /* 0x000e360000209400 */
[----:B------:R-:W1:Y:S01]  /*0470*/  @!P3 LDC.64 R22, c[0x0][0x3f8] ;  /* 0x0000fe00ff16bb82 */ /* 0x000e620000000a00 */
[----:B0-----:R-:W0:Y:S02]  /*0480*/  MUFU.RCP R16, R16 ;  /* 0x0000001000107308 */ /* 0x001e240000001000 */
[----:B0-----:R-:W-:-:S06]  /*0490*/  IADD3 R14, PT, PT, R16, 0xffffffe, RZ ;  /* 0x0ffffffe100e7810 */ /* 0x001fcc0007ffe0ff */
[----:B------:R0:W2:Y:S02]  /*04a0*/  F2I.FTZ.U32.TRUNC.NTZ R15, R14 ;  /* 0x0000000e000f7305 */ /* 0x0000a4000021f000 */
[----:B0-----:R-:W-:Y:S02]  /*04b0*/  MOV R14, RZ ;  /* 0x000000ff000e7202 */ /* 0x001fe40000000f00 */
[----:B--2---:R-:W-:-:S05]  /*04c0*/  IADD3 R18, PT, PT, RZ, -R15, RZ ;  /* 0x8000000fff127210 */ /* 0x004fca0007ffe0ff */
[----:B------:R-:W-:Y:S01]  /*04d0*/  IMAD R19, R18, R17, RZ ;  /* 0x0000001112137224 */ /* 0x000fe200078e02ff */
[----:B------:R-:W-:-:S03]  /*04e0*/  IABS R18, R63 ;  /* 0x0000003f00127213 */ /* 0x000fc60000000000 */
[----:B------:R-:W-:Y:S01]  /*04f0*/  IMAD.HI.U32 R15, R15, R19, R14 ;  /* 0x000000130f0f7227 */ /* 0x000fe200078e000e */
[----:B------:R-:W-:-:S04]  /*0500*/  LOP3.LUT R14, R63, R20, RZ, 0x3c, !PT ;  /* 0x000000143f0e7212 */ /* 0x000fc800078e3cff */
[----:B------:R-:W-:Y:S01]  /*0510*/  ISETP.GE.AND P1, PT, R14, RZ, PT ;  /* 0x000000ff0e00720c */ /* 0x000fe20003f26270 */
[----:B------:R-:W-:-:S05]  /*0520*/  IMAD.HI.U32 R15, R15, R18, RZ ;  /* 0x000000120f0f7227 */ /* 0x000fca00078e00ff */
[----:B------:R-:W-:-:S05]  /*0530*/  IADD3 R16, PT, PT, -R15, RZ, RZ ;  /* 0x000000ff0f107210 */ /* 0x000fca0007ffe1ff */
[C---:B------:R-:W-:Y:S02]  /*0540*/  IMAD R16, R17.reuse, R16, R18 ;  /* 0x0000001011107224 */ /* 0x040fe400078e0212 */
[----:B------:R-:W0:Y:S03]  /*0550*/  @!P3 LDC.64 R18, c[0x0][0x3a0] ;  /* 0x0000e800ff12bb82 */ /* 0x000e260000000a00 */
[----:B------:R-:W-:-:S13]  /*0560*/  ISETP.GT.U32.AND P4, PT, R17, R16, PT ;  /* 0x000000101100720c */ /* 0x000fda0003f84070 */
        /* <DEDUP_REMOVED lines=10> */
[----:B------:R-:W-:Y:S01]  /*0610*/  @!P1 IADD3 R15, PT, PT, -R15, RZ, RZ ;  /* 0x000000ff0f0f9210 */ /* 0x000fe20007ffe1ff */
[----:B------:R-:W2:Y:S01]  /*0620*/  @!P3 LDC.64 R20, c[0x0][0x398] ;  /* 0x0000e600ff14bb82 */ /* 0x000ea20000000a00 */
[----:B------:R-:W-:-:S02]  /*0630*/  SEL R120, R17, R16, !P2 ;  /* 0x0000001011787207 */ /* 0x000fc40005000000 */
[----:B------:R-:W-:Y:S02]  /*0640*/  ISETP.GE.U32.AND P0, PT, R75, UR12, PT ;  /* 0x0000000c4b007c0c */ /* 0x000fe4000bf06070 */
[----:B------:R-:W-:Y:S01]  /*0650*/  SEL R15, R17, R15, !P2 ;  /* 0x0000000f110f7207 */ /* 0x000fe20005000000 */
[----:B------:R-:W-:Y:S01]  /*0660*/  IMAD R31, R120, 0xe, RZ ;  /* 0x0000000e781f7824 */ /* 0x000fe200078e02ff */
[----:B------:R-:W-:Y:S02]  /*0670*/  ISETP.GE.AND.EX P0, PT, R27, UR13, PT, P0 ;  /* 0x0000000d1b007c0c */ /* 0x000fe4000bf06300 */
[----:B------:R-:W-:Y:S02]  /*0680*/  SHF.R.S32.HI R14, RZ, 0x1f, R15 ;  /* 0x0000001fff0e7819 */ /* 0x000fe4000001140f */
[----:B------:R-:W-:Y:S02]  /*0690*/  IADD3 R122, P1, PT, R42, R31, RZ ;  /* 0x0000001f2a7a7210 */ /* 0x000fe40007f3e0ff */
[----:B------:R-:W-:Y:S01]  /*06a0*/  ISETP.GE.U32.AND P2, PT, R37, UR12, PT ;  /* 0x0000000c25007c0c */ /* 0x000fe2000bf46070 */
[----:B------:R-:W-:Y:S01]  /*06b0*/  IMAD R14, R14, UR14, RZ ;  /* 0x0000000e0e0e7c24 */ /* 0x000fe2000f8e02ff */
[----:B------:R-:W-:-:S02]  /*06c0*/  LEA.HI.X.SX32 R123, R31, RZ, 0x1, P1 ;  /* 0x000000ff1f7b7211 */ /* 0x000fc400008f0eff */
[----:B------:R-:W-:Y:S01]  /*06d0*/  ISETP.GE.AND.EX P2, PT, R39, UR13, PT, P2 ;  /* 0x0000000d27007c0c */ /* 0x000fe2000bf46320 */
[----:B------:R-:W-:Y:S01]  /*06e0*/  IMAD R125, R15, UR15, R14 ;  /* 0x0000000f0f7d7c24 */ /* 0x000fe2000f8e020e */
[----:B------:R-:W-:Y:S01]  /*06f0*/  ISETP.GE.U32.AND P1, PT, R41, UR12, PT ;  /* 0x0000000c29007c0c */ /* 0x000fe2000bf26070 */
[----:B------:R-:W-:Y:S01]  /*0700*/  IMAD.WIDE.U32 R122, R15, UR14, R122 ;  /* 0x0000000e0f7a7c25 */ /* 0x000fe2000f8e007a */
[----:B------:R-:W3:Y:S02]  /*0710*/  @!P0 LDC.64 R32, c[0x0][0x3f8] ;  /* 0x0000fe00ff208b82 */ /* 0x000ee40000000a00 */
[----:B------:R-:W-:Y:S01]  /*0720*/  ISETP.GE.AND.EX P1, PT, R43, UR13, PT, P1 ;  /* 0x0000000d2b007c0c */ /* 0x000fe2000bf26310 */
[----:B-1----:R-:W-:Y:S01]  /*0730*/  @!P3 IMAD R14, R25, R22, RZ ;  /* 0x00000016190eb224 */ /* 0x002fe200078e02ff */
[----:B------:R-:W-:Y:S02]  /*0740*/  IADD3 R125, PT, PT, R123, R125, RZ ;  /* 0x0000007d7b7d7210 */ /* 0x000fe40007ffe0ff */
[-C--:B------:R-:W-:Y:S01]  /*0750*/  @!P3 MOV R124, R122.reuse ;  /* 0x0000007a007cb202 */ /* 0x080fe20000000f00 */
[----:B------:R-:W-:Y:S01]  /*0760*/  @!P3 IMAD R17, R80, R23, R14 ;  /* 0x000000175011b224 */ /* 0x000fe200078e020e */
[----:B------:R-:W-:-:S02]  /*0770*/  @!P0 MOV R24, R122 ;  /* 0x0000007a00188202 */ /* 0x000fc40000000f00 */
[----:B------:R-:W-:Y:S01]  /*0780*/  @!P0 MOV R25, R125 ;  /* 0x0000007d00198202 */ /* 0x000fe20000000f00 */
[----:B------:R-:W-:Y:S02]  /*0790*/  @!P3 IMAD.WIDE.U32 R14, R80, R22, R124 ;  /* 0x00000016500eb225 */ /* 0x000fe400078e007c */
[----:B------:R-:W1:Y:S03]  /*07a0*/  @!P0 LDC.64 R22, c[0x0][0x3a0] ;  /* 0x0000e800ff168b82 */ /* 0x000e660000000a00 */
[----:B------:R-:W-:Y:S02]  /*07b0*/  @!P3 IADD3 R17, PT, PT, R15, R17, RZ ;  /* 0x000000110f11b210 */ /* 0x000fe40007ffe0ff */
[C---:B------:R-:W-:Y:S02]  /*07c0*/  @!P3 SHF.L.U32 R15, R14.reuse, 0x1, RZ ;  /* 0x000000010e0fb819 */ /* 0x040fe400000006ff */
[----:B------:R-:W-:-:S02]  /*07d0*/  @!P3 SHF.L.U64.HI R28, R14, 0x1, R17 ;  /* 0x000000010e1cb819 */ /* 0x000fc40000010211 */
[C---:B0-----:R-:W-:Y:S01]  /*07e0*/  @!P3 IADD3 R26, P4, PT, R15.reuse, R18, RZ ;  /* 0x000000120f1ab210 */ /* 0x041fe20007f9e0ff */
[----:B------:R-:W0:Y:S01]  /*07f0*/  @!P2 LDC.64 R16, c[0x0][0x3f8] ;  /* 0x0000fe00ff10ab82 */ /* 0x000e220000000a00 */
[----:B--2---:R-:W-:Y:S01]  /*0800*/  @!P3 IADD3 R20, P5, PT, R15, R20, RZ ;  /* 0x000000140f14b210 */ /* 0x004fe20007fbe0ff */
[-C--:B---3--:R-:W-:Y:S01]  /*0810*/  @!P0 IMAD R18, R27, R32.reuse, RZ ;  /* 0x000000201b128224 */ /* 0x088fe200078e02ff */
[C---:B------:R-:W-:Y:S01]  /*0820*/  @!P3 IADD3.X R27, PT, PT, R28.reuse, R19, RZ, P4, !PT ;  /* 0x000000131c1bb210 */ /* 0x040fe200027fe4ff */
[----:B------:R-:W-:Y:S01]  /*0830*/  @!P0 IMAD.WIDE.U32 R24, R75, R32, R24 ;  /* 0x000000204b188225 */ /* 0x000fe200078e0018 */
[----:B------:R-:W-:-:S03]  /*0840*/  @!P3 IADD3.X R21, PT, PT, R28, R21, RZ, P5, !PT ;  /* 0x000000151c15b210 */ /* 0x000fc60002ffe4ff */
[----:B------:R-:W2:Y:S01]  /*0850*/  @!P0 LDC.64 R14, c[0x0][0x398] ;  /* 0x0000e600ff0e8b82 */ /* 0x000ea20000000a00 */
[----:B------:R-:W-:Y:S01]  /*0860*/  @!P0 IMAD R29, R75, R33, R18 ;  /* 0x000000214b1d8224 */ /* 0x000fe200078e0212 */
[C---:B------:R-:W-:Y:S01]  /*0870*/  @!P0 SHF.L.U32 R35, R24.reuse, 0x1, RZ ;  /* 0x0000000118238819 */ /* 0x040fe200000006ff */
[----:B------:R-:W3:Y:S03]  /*0880*/  @!P3 LDG.E R62, desc[UR8][R26.64] ;  /* 0x000000081a3eb981 */ /* 0x000ee6000c1e1900 */
[----:B------:R-:W-:Y:S01]  /*0890*/  @!P0 IADD3 R19, PT, PT, R25, R29, RZ ;  /* 0x0000001d19138210 */ /* 0x000fe20007ffe0ff */
[----:B------:R4:W3:Y:S01]  /*08a0*/  @!P3 LDG.E R61, desc[UR8][R20.64] ;  /* 0x00000008143db981 */ /* 0x0008e2000c1e1900 */
[----:B-1----:R-:W-:Y:S02]  /*08b0*/  @!P0 IADD3 R28, P4, PT, R35, R22, RZ ;  /* 0x00000016231c8210 */ /* 0x002fe40007f9e0ff */
[----:B------:R-:W-:-:S02]  /*08c0*/  @!P0 SHF.L.U64.HI R30, R24, 0x1, R19 ;  /* 0x00000001181e8819 */ /* 0x000fc40000010213 */
[----:B------:R-:W1:Y:S02]  /*08d0*/  @!P1 LDC.64 R24, c[0x0][0x3f8] ;  /* 0x0000fe00ff189b82 */ /* 0x000e640000000a00 */
[----:B------:R-:W-:Y:S02]  /*08e0*/  @!P0 IADD3.X R29, PT, PT, R30, R23, RZ, P4, !PT ;  /* 0x000000171e1d8210 */ /* 0x000fe400027fe4ff */
[----:B------:R-:W-:-:S04]  /*08f0*/  IADD3 R45, PT, PT, R80, 0x60, RZ ;  /* 0x00000060502d7810 */ /* 0x000fc80007ffe0ff */
[----:B------:R-:W1:Y:S01]  /*0900*/  @!P2 LDC.64 R18, c[0x0][0x3a0] ;  /* 0x0000e800ff12ab82 */ /* 0x000e620000000a00 */
[----:B--2---:R-:W-:-:S07]  /*0910*/  @!P0 IADD3 R34, P3, PT, R35, R14, RZ ;  /* 0x0000000e23228210 */ /* 0x004fce0007f7e0ff */
[----:B------:R-:W2:Y:S01]  /*0920*/  @!P2 LDC.64 R22, c[0x0][0x398] ;  /* 0x0000e600ff16ab82 */ /* 0x000ea20000000a00 */
[----:B0-----:R-:W-:Y:S01]  /*0930*/  @!P2 IMAD R14, R39, R16, RZ ;  /* 0x00000010270ea224 */ /* 0x001fe200078e02ff */
[----:B------:R-:W-:Y:S02]  /*0940*/  @!P0 IADD3.X R35, PT, PT, R30, R15, RZ, P3, !PT ;  /* 0x0000000f1e238210 */ /* 0x000fe40001ffe4ff */
[----:B------:R-:W-:Y:S02]  /*0950*/  ISETP.GE.U32.AND P3, PT, R45, UR12, PT ;  /* 0x0000000c2d007c0c */ /* 0x000fe4000bf66070 */
[----:B------:R-:W-:Y:S02]  /*0960*/  SHF.R.S32.HI R39, RZ, 0x1f, R45 ;  /* 0x0000001fff277819 */ /* 0x000fe4000001142d */
[----:B----4-:R-:W-:Y:S02]  /*0970*/  @!P2 MOV R20, R122 ;  /* 0x0000007a0014a202 */ /* 0x010fe40000000f00 */
[----:B------:R-:W-:-:S02]  /*0980*/  CS2R R48, SRZ ;  /* 0x0000000000307805 */ /* 0x000fc4000001ff00 */
[----:B------:R-:W-:Y:S01]  /*0990*/  @!P2 MOV R21, R125 ;  /* 0x0000007d0015a202 */ /* 0x000fe20000000f00 */
[----:B------:R-:W0:Y:S01]  /*09a0*/  @!P1 LDC.64 R26, c[0x0][0x3a0] ;  /* 0x0000e800ff1a9b82 */ /* 0x000e220000000a00 */
[----:B------:R-:W-:Y:S01]  /*09b0*/  ISETP.GE.AND.EX P3, PT, R39, UR13, PT, P3 ;  /* 0x0000000d27007c0c */ /* 0x000fe2000bf66330 */
[C---:B------:R-:W-:Y:S02]  /*09c0*/  @!P2 IMAD R17, R37.reuse, R17, R14 ;  /* 0x000000112511a224 */ /* 0x040fe400078e020e */
[----:B------:R-:W-:Y:S01]  /*09d0*/  @!P2 IMAD.WIDE.U32 R20, R37, R16, R20 ;  /* 0x000000102514a225 */ /* 0x000fe200078e0014 */
[----:B------:R-:W-:Y:S01]  /*09e0*/  MOV R14, RZ ;  /* 0x000000ff000e7202 */ /* 0x000fe20000000f00 */
[----:B------:R1:W4:Y:S03]  /*09f0*/  @!P0 LDG.E R48, desc[UR8][R28.64] ;  /* 0x000000081c308981 */ /* 0x000326000c1e1900 */
[----:B------:R-:W-:-:S02]  /*0a00*/  @!P2 IADD3 R21, PT, PT, R21, R17, RZ ;  /* 0x000000111515a210 */ /* 0x000fc40007ffe0ff */
[C---:B------:R-:W-:Y:S01]  /*0a10*/  @!P2 SHF.L.U32 R15, R20.reuse, 0x1, RZ ;  /* 0x00000001140fa819 */ /* 0x040fe200000006ff */
[----:B------:R-:W0:Y:S01]  /*0a20*/  @!P1 LDC.64 R16, c[0x0][0x398] ;  /* 0x0000e600ff109b82 */ /* 0x000e220000000a00 */
[----:B------:R-:W-:Y:S01]  /*0a30*/  @!P2 SHF.L.U64.HI R30, R20, 0x1, R21 ;  /* 0x00000001141ea819 */ /* 0x000fe20000010215 */
[----:B------:R0:W4:Y:S01]  /*0a40*/  @!P0 LDG.E R14, desc[UR8][R34.64] ;  /* 0x00000008220e8981 */ /* 0x000122000c1e1900 */
[----:B-1----:R-:W-:Y:S01]  /*0a50*/  @!P1 IMAD R28, R43, R24, RZ ;  /* 0x000000182b1c9224 */ /* 0x002fe200078e02ff */
[----:B------:R-:W-:-:S04]  /*0a60*/  @!P2 IADD3 R32, P0, PT, R15, R18, RZ ;  /* 0x000000120f20a210 */ /* 0x000fc80007f1e0ff */
[----:B------:R-:W1:Y:S01]  /*0a70*/  @!P3 LDC.64 R20, c[0x0][0x3f8] ;  /* 0x0000fe00ff14bb82 */ /* 0x000e620000000a00 */
[----:B--2---:R-:W-:Y:S01]  /*0a80*/  @!P2 IADD3 R22, P4, PT, R15, R22, RZ ;  /* 0x000000160f16a210 */ /* 0x004fe20007f9e0ff */
[C---:B------:R-:W-:Y:S01]  /*0a90*/  @!P1 IMAD R15, R41.reuse, R25, R28 ;  /* 0x00000019290f9224 */ /* 0x040fe200078e021c */
[----:B------:R-:W-:Y:S02]  /*0aa0*/  @!P1 MOV R28, R122 ;  /* 0x0000007a001c9202 */ /* 0x000fe40000000f00 */
[----:B------:R-:W-:Y:S02]  /*0ab0*/  @!P1 MOV R29, R125 ;  /* 0x0000007d001d9202 */ /* 0x000fe40000000f00 */
[----:B------:R-:W-:Y:S02]  /*0ac0*/  IADD3 R37, PT, PT, R80, 0x80, RZ ;  /* 0x0000008050257810 */ /* 0x000fe40007ffe0ff */
[----:B------:R-:W-:Y:S01]  /*0ad0*/  @!P2 IADD3.X R33, PT, PT, R30, R19, RZ, P0, !PT ;  /* 0x000000131e21a210 */ /* 0x000fe200007fe4ff */
[----:B------:R-:W-:Y:S01]  /*0ae0*/  @!P1 IMAD.WIDE.U32 R24, R41, R24, R28 ;  /* 0x0000001829189225 */ /* 0x000fe200078e001c */
[----:B------:R-:W-:-:S02]  /*0af0*/  ISETP.GE.U32.AND P0, PT, R37, UR12, PT ;  /* 0x0000000c25007c0c */ /* 0x000fc4000bf06070 */
[----:B------:R-:W-:Y:S02]  /*0b00*/  CS2R R58, SRZ ;  /* 0x00000000003a7805 */ /* 0x000fe4000001ff00 */
[----:B------:R-:W-:Y:S01]  /*0b10*/  SHF.R.S32.HI R41, RZ, 0x1f, R37 ;  /* 0x0000001fff297819 */ /* 0x000fe20000011425 */
[----:B------:R-:W2:Y:S01]  /*0b20*/  @!P2 LDG.E R60, desc[UR8][R32.64] ;  /* 0x00000008203ca981 */ /* 0x000ea2000c1e1900 */
[----:B------:R-:W-:Y:S01]  /*0b30*/  @!P1 IADD3 R15, PT, PT, R25, R15, RZ ;  /* 0x0000000f190f9210 */ /* 0x000fe20007ffe0ff */
[----:B------:R-:W1:Y:S01]  /*0b40*/  @!P3 LDC.64 R18, c[0x0][0x398] ;  /* 0x0000e600ff12bb82 */ /* 0x000e620000000a00 */
[----:B------:R-:W-:Y:S02]  /*0b50*/  ISETP.GE.AND.EX P0, PT, R41, UR13, PT, P0 ;  /* 0x0000000d29007c0c */ /* 0x000fe4000bf06300 */
[----:B------:R-:W-:Y:S02]  /*0b60*/  @!P1 SHF.L.U32 R29, R24, 0x1, RZ ;  /* 0x00000001181d9819 */ /* 0x000fe400000006ff */
[----:B------:R-:W-:-:S02]  /*0b70*/  @!P2 IADD3.X R23, PT, PT, R30, R23, RZ, P4, !PT ;  /* 0x000000171e17a210 */ /* 0x000fc400027fe4ff */
[----:B------:R-:W-:Y:S02]  /*0b80*/  @!P1 SHF.L.U64.HI R30, R24, 0x1, R15 ;  /* 0x00000001181e9819 */ /* 0x000fe4000001020f */
[C---:B0-----:R-:W-:Y:S01]  /*0b90*/  @!P1 IADD3 R34, P4, PT, R29.reuse, R26, RZ ;  /* 0x0000001a1d229210 */ /* 0x041fe20007f9e0ff */
[----:B------:R0:W2:Y:S01]  /*0ba0*/  @!P2 LDG.E R59, desc[UR8][R22.64] ;  /* 0x00000008163ba981 */ /* 0x0000a2000c1e1900 */
[----:B------:R-:W-:Y:S01]  /*0bb0*/  @!P1 IADD3 R28, P2, PT, R29, R16, RZ ;  /* 0x000000101d1c9210 */ /* 0x000fe20007f5e0ff */
[----:B-1----:R-:W-:Y:S01]  /*0bc0*/  @!P3 IMAD R16, R39, R20, RZ ;  /* 0x000000142710b224 */ /* 0x002fe200078e02ff */
[----:B------:R-:W-:Y:S01]  /*0bd0*/  @!P1 IADD3.X R35, PT, PT, R30, R27, RZ, P4, !PT ;  /* 0x0000001b1e239210 */ /* 0x000fe200027fe4ff */
[----:B------:R-:W1:Y:S01]  /*0be0*/  @!P0 LDC.64 R24, c[0x0][0x3f8] ;  /* 0x0000fe00ff188b82 */ /* 0x000e620000000a00 */
[----:B------:R-:W-:Y:S02]  /*0bf0*/  IADD3 R39, PT, PT, R80, 0xa0, RZ ;  /* 0x000000a050277810 */ /* 0x000fe40007ffe0ff */
[----:B0-----:R-:W-:-:S02]  /*0c00*/  @!P3 MOV R22, R122 ;  /* 0x0000007a0016b202 */ /* 0x001fc40000000f00 */
[----:B------:R-:W-:-:S03]  /*0c10*/  @!P3 MOV R23, R125 ;  /* 0x0000007d0017b202 */ /* 0x000fc60000000f00 */
[----:B------:R-:W0:Y:S01]  /*0c20*/  @!P3 LDC.64 R26, c[0x0][0x3a0] ;  /* 0x0000e800ff1abb82 */ /* 0x000e220000000a00 */
[----:B------:R-:W-:Y:S01]  /*0c30*/  ISETP.GE.U32.AND P4, PT, R39, UR12, PT ;  /* 0x0000000c27007c0c */ /* 0x000fe2000bf86070 */
[C---:B------:R-:W-:Y:S01]  /*0c40*/  @!P3 IMAD R15, R45.reuse, R21, R16 ;  /* 0x000000152d0fb224 */ /* 0x040fe200078e0210 */
[----:B------:R-:W-:Y:S01]  /*0c50*/  SHF.R.S32.HI R43, RZ, 0x1f, R39 ;  /* 0x0000001fff2b7819 */ /* 0x000fe20000011427 */
[----:B------:R-:W-:Y:S01]  /*0c60*/  @!P3 IMAD.WIDE.U32 R22, R45, R20, R22 ;  /* 0x000000142d16b225 */ /* 0x000fe200078e0016 */
[----:B------:R-:W-:Y:S02]  /*0c70*/  IADD3 R47, PT, PT, R80, 0xc0, RZ ;  /* 0x000000c0502f7810 */ /* 0x000fe40007ffe0ff */
[----:B------:R-:W-:Y:S02]  /*0c80*/  CS2R R56, SRZ ;  /* 0x0000000000387805 */ /* 0x000fe4000001ff00 */
[----:B------:R-:W-:Y:S01]  /*0c90*/  ISETP.GE.AND.EX P4, PT, R43, UR13, PT, P4 ;  /* 0x0000000d2b007c0c */ /* 0x000fe2000bf86340 */
[----:B------:R-:W1:Y:S01]  /*0ca0*/  @!P0 LDC.64 R20, c[0x0][0x3a0] ;  /* 0x0000e800ff148b82 */ /* 0x000e620000000a00 */
[----:B------:R-:W-:Y:S01]  /*0cb0*/  @!P3 IADD3 R23, PT, PT, R23, R15, RZ ;  /* 0x0000000f1717b210 */ /* 0x000fe20007ffe0ff */
[----:B------:R0:W2:Y:S01]  /*0cc0*/  @!P1 LDG.E R58, desc[UR8][R34.64] ;  /* 0x00000008223a9981 */ /* 0x0000a2000c1e1900 */
[----:B------:R-:W-:-:S02]  /*0cd0*/  @!P1 IADD3.X R29, PT, PT, R30, R17, RZ, P2, !PT ;  /* 0x000000111e1d9210 */ /* 0x000fc400017fe4ff */
[----:B------:R-:W-:Y:S02]  /*0ce0*/  ISETP.GE.U32.AND P2, PT, R47, UR12, PT ;  /* 0x0000000c2f007c0c */ /* 0x000fe4000bf46070 */
[----:B------:R-:W-:Y:S01]  /*0cf0*/  SHF.R.S32.HI R45, RZ, 0x1f, R47 ;  /* 0x0000001fff2d7819 */ /* 0x000fe2000001142f */
[----:B------:R-:W1:Y:S01]  /*0d00*/  @!P0 LDC.64 R16, c[0x0][0x398] ;  /* 0x0000e600ff108b82 */ /* 0x000e620000000a00 */
[C---:B------:R-:W-:Y:S01]  /*0d10*/  @!P3 SHF.L.U32 R15, R22.reuse, 0x1, RZ ;  /* 0x00000001160fb819 */ /* 0x040fe200000006ff */
[----:B------:R1:W2:Y:S01]  /*0d20*/  @!P1 LDG.E R57, desc[UR8][R28.64] ;  /* 0x000000081c399981 */ /* 0x0002a2000c1e1900 */
[----:B------:R-:W-:Y:S02]  /*0d30*/  @!P3 SHF.L.U64.HI R30, R22, 0x1, R23 ;  /* 0x00000001161eb819 */ /* 0x000fe40000010217 */
[----:B------:R-:W-:-:S03]  /*0d40*/  ISETP.GE.AND.EX P2, PT, R45, UR13, PT, P2 ;  /* 0x0000000d2d007c0c */ /* 0x000fc6000bf46320 */
[----:B------:R-:W1:Y:S01]  /*0d50*/  @!P4 LDC.64 R22, c[0x0][0x3f8] ;  /* 0x0000fe00ff16cb82 */ /* 0x000e620000000a00 */
[C---:B0-----:R-:W-:Y:S02]  /*0d60*/  @!P3 IADD3 R34, P1, PT, R15.reuse, R26, RZ ;  /* 0x0000001a0f22b210 */ /* 0x041fe40007f3e0ff */
[----:B------:R-:W-:Y:S01]  /*0d70*/  @!P3 IADD3 R26, P5, PT, R15, R18, RZ ;  /* 0x000000120f1ab210 */ /* 0x000fe20007fbe0ff */
[----:B-1----:R-:W-:Y:S01]  /*0d80*/  @!P0 IMAD R18, R41, R24, RZ ;  /* 0x0000001829128224 */ /* 0x002fe200078e02ff */
[----:B------:R-:W-:Y:S02]  /*0d90*/  @!P0 MOV R28, R122 ;  /* 0x0000007a001c8202 */ /* 0x000fe40000000f00 */
[----:B------:R-:W-:Y:S01]  /*0da0*/  @!P0 MOV R29, R125 ;  /* 0x0000007d001d8202 */ /* 0x000fe20000000f00 */
[C---:B------:R-:W-:Y:S01]  /*0db0*/  @!P0 IMAD R15, R37.reuse, R25, R18 ;  /* 0x00000019250f8224 */ /* 0x040fe200078e0212 */
[C---:B------:R-:W-:Y:S01]  /*0dc0*/  @!P3 IADD3.X R35, PT, PT, R30.reuse, R27, RZ, P1, !PT ;  /* 0x0000001b1e23b210 */ /* 0x040fe20000ffe4ff */
[----:B------:R-:W-:Y:S01]  /*0dd0*/  @!P0 IMAD.WIDE.U32 R24, R37, R24, R28 ;  /* 0x0000001825188225 */ /* 0x000fe200078e001c */
[----:B------:R-:W-:-:S02]  /*0de0*/  @!P3 IADD3.X R27, PT, PT, R30, R19, RZ, P5, !PT ;  /* 0x000000131e1bb210 */ /* 0x000fc40002ffe4ff */
[----:B------:R-:W-:Y:S01]  /*0df0*/  CS2R R54, SRZ ;  /* 0x0000000000367805 */ /* 0x000fe2000001ff00 */
[----:B------:R-:W0:Y:S01]  /*0e00*/  @!P2 LDC.64 R18, c[0x0][0x3f8] ;  /* 0x0000fe00ff12ab82 */ /* 0x000e220000000a00 */
[----:B------:R1:W2:Y:S01]  /*0e10*/  @!P3 LDG.E R56, desc[UR8][R34.64] ;  /* 0x000000082238b981 */ /* 0x0002a2000c1e1900 */
[----:B------:R-:W-:Y:S02]  /*0e20*/  @!P0 IADD3 R15, PT, PT, R25, R15, RZ ;  /* 0x0000000f190f8210 */ /* 0x000fe40007ffe0ff */
[----:B------:R-:W-:Y:S01]  /*0e30*/  @!P0 SHF.L.U32 R33, R24, 0x1, RZ ;  /* 0x0000000118218819 */ /* 0x000fe200000006ff */
[----:B------:R1:W2:Y:S01]  /*0e40*/  @!P3 LDG.E R55, desc[UR8][R26.64] ;  /* 0x000000081a37b981 */ /* 0x0002a2000c1e1900 */
[----:B------:R-:W-:Y:S02]  /*0e50*/  ISETP.GE.U32.AND P5, PT, R74, UR12, PT ;  /* 0x0000000c4a007c0c */ /* 0x000fe4000bfa6070 */
[----:B------:R-:W-:Y:S02]  /*0e60*/  @!P0 SHF.L.U64.HI R30, R24, 0x1, R15 ;  /* 0x00000001181e8819 */ /* 0x000fe4000001020f */
[C---:B------:R-:W-:Y:S01]  /*0e70*/  @!P0 IADD3 R28, P1, PT, R33.reuse, R20, RZ ;  /* 0x00000014211c8210 */ /* 0x040fe20007f3e0ff */
[----:B------:R-:W0:Y:S01]  /*0e80*/  @!P4 LDC.64 R24, c[0x0][0x3a0] ;  /* 0x0000e800ff18cb82 */ /* 0x000e220000000a00 */
[----:B------:R-:W-:-:S02]  /*0e90*/  @!P0 IADD3 R32, P3, PT, R33, R16, RZ ;  /* 0x0000001021208210 */ /* 0x000fc40007f7e0ff */
[----:B------:R-:W-:Y:S01]  /*0ea0*/  ISETP.GE.AND.EX P5, PT, R6, UR13, PT, P5 ;  /* 0x0000000d06007c0c */ /* 0x000fe2000bfa6350 */
[----:B------:R-:W-:Y:S01]  /*0eb0*/  @!P4 IMAD R16, R43, R22, RZ ;  /* 0x000000162b10c224 */ /* 0x000fe200078e02ff */
[----:B-1----:R-:W-:Y:S02]  /*0ec0*/  @!P4 MOV R34, R122 ;  /* 0x0000007a0022c202 */ /* 0x002fe40000000f00 */
[----:B------:R-:W-:Y:S02]  /*0ed0*/  @!P4 MOV R35, R125 ;  /* 0x0000007d0023c202 */ /* 0x000fe40000000f00 */
[----:B------:R-:W-:Y:S02]  /*0ee0*/  CS2R R52, SRZ ;  /* 0x0000000000347805 */ /* 0x000fe4000001ff00 */
[C---:B------:R-:W-:Y:S01]  /*0ef0*/  @!P0 IADD3.X R29, PT, PT, R30.reuse, R21, RZ, P1, !PT ;  /* 0x000000151e1d8210 */ /* 0x040fe20000ffe4ff */
[----:B------:R-:W1:Y:S01]  /*0f00*/  @!P2 LDC.64 R26, c[0x0][0x398] ;  /* 0x0000e600ff1aab82 */ /* 0x000e620000000a00 */
[----:B------:R-:W-:Y:S01]  /*0f10*/  @!P0 IADD3.X R33, PT, PT, R30, R17, RZ, P3, !PT ;  /* 0x000000111e218210 */ /* 0x000fe20001ffe4ff */
[----:B------:R-:W-:Y:S01]  /*0f20*/  @!P4 IMAD R15, R39, R23, R16 ;  /* 0x00000017270fc224 */ /* 0x000fe200078e0210 */
[----:B------:R-:W-:Y:S01]  /*0f30*/  ISETP.GE.U32.AND P3, PT, R73, UR12, PT ;  /* 0x0000000c49007c0c */ /* 0x000fe2000bf66070 */
[----:B------:R-:W-:Y:S01]  /*0f40*/  @!P4 IMAD.WIDE.U32 R34, R39, R22, R34 ;  /* 0x000000162722c225 */ /* 0x000fe200078e0022 */
[----:B------:R0:W2:Y:S03]  /*0f50*/  @!P0 LDG.E R54, desc[UR8][R28.64] ;  /* 0x000000081c368981 */ /* 0x0000a6000c1e1900 */
[----:B------:R-:W1:Y:S01]  /*0f60*/  @!P4 LDC.64 R20, c[0x0][0x398] ;  /* 0x0000e600ff14cb82 */ /* 0x000e620000000a00 */
[----:B------:R-:W-:Y:S01]  /*0f70*/  ISETP.GE.AND.EX P3, PT, R7, UR13, PT, P3 ;  /* 0x0000000d07007c0c */ /* 0x000fe2000bf66330 */
[----:B------:R1:W2:Y:S01]  /*0f80*/  @!P0 LDG.E R53, desc[UR8][R32.64] ;  /* 0x0000000820358981 */ /* 0x0002a2000c1e1900 */
[----:B------:R-:W-:-:S05]  /*0f90*/  @!P4 IADD3 R15, PT, PT, R35, R15, RZ ;  /* 0x0000000f230fc210 */ /* 0x000fca0007ffe0ff */
[----:B------:R-:W1:Y:S01]  /*0fa0*/  @!P2 LDC.64 R22, c[0x0][0x3a0] ;  /* 0x0000e800ff16ab82 */ /* 0x000e620000000a00 */
[C---:B0-----:R-:W-:Y:S02]  /*0fb0*/  @!P4 SHF.L.U32 R29, R34.reuse, 0x1, RZ ;  /* 0x00000001221dc819 */ /* 0x041fe400000006ff */
[----:B------:R-:W-:Y:S01]  /*0fc0*/  @!P4 SHF.L.U64.HI R30, R34, 0x1, R15 ;  /* 0x00000001221ec819 */ /* 0x000fe2000001020f */
[----:B------:R-:W-:Y:S01]  /*0fd0*/  @!P2 IMAD R28, R45, R18, RZ ;  /* 0x000000122d1ca224 */ /* 0x000fe200078e02ff */
[----:B------:R-:W-:-:S03]  /*0fe0*/  @!P2 MOV R34, R122 ;  /* 0x0000007a0022a202 */ /* 0x000fc60000000f00 */
[----:B------:R-:W0:Y:S01]  /*0ff0*/  @!P5 LDC.64 R16, c[0x0][0x3f8] ;  /* 0x0000fe00ff10db82 */ /* 0x000e220000000a00 */
[----:B------:R-:W-:Y:S01]  /*1000*/  @!P2 MOV R35, R125 ;  /* 0x0000007d0023a202 */ /* 0x000fe20000000f00 */
[----:B------:R-:W-:Y:S01]  /*1010*/  @!P2 IMAD R15, R47, R19, R28 ;  /* 0x000000132f0fa224 */ /* 0x000fe200078e021c */
[----:B------:R-:W-:Y:S01]  /*1020*/  @!P4 IADD3 R24, P0, PT, R29, R24, RZ ;  /* 0x000000181d18c210 */ /* 0x000fe20007f1e0ff */
[----:B------:R-:W-:-:S04]  /*1030*/  @!P2 IMAD.WIDE.U32 R34, R47, R18, R34 ;  /* 0x000000122f22a225 */ /* 0x000fc800078e0022 */
[----:B------:R-:W3:Y:S01]  /*1040*/  @!P3 LDC.64 R18, c[0x0][0x3f8] ;  /* 0x0000fe00ff12bb82 */ /* 0x000ee20000000a00 */
[----:B------:R-:W-:Y:S02]  /*1050*/  @!P4 IADD3.X R25, PT, PT, R30, R25, RZ, P0, !PT ;  /* 0x000000191e19c210 */ /* 0x000fe400007fe4ff */
[----:B-1----:R-:W-:Y:S02]  /*1060*/  @!P4 IADD3 R28, P0, PT, R29, R20, RZ ;  /* 0x000000141d1cc210 */ /* 0x002fe40007f1e0ff */
[----:B------:R-:W-:Y:S01]  /*1070*/  @!P2 IADD3 R35, PT, PT, R35, R15, RZ ;  /* 0x0000000f2323a210 */ /* 0x000fe20007ffe0ff */
[----:B------:R1:W2:Y:S01]  /*1080*/  @!P4 LDG.E R52, desc[UR8][R24.64] ;  /* 0x000000081834c981 */ /* 0x0002a2000c1e1900 */
[----:B------:R-:W-:Y:S02]  /*1090*/  @!P2 SHF.L.U32 R15, R34, 0x1, RZ ;  /* 0x00000001220fa819 */ /* 0x000fe400000006ff */
[----:B------:R-:W-:Y:S02]  /*10a0*/  @!P4 IADD3.X R29, PT, PT, R30, R21, RZ, P0, !PT ;  /* 0x000000151e1dc210 */ /* 0x000fe400007fe4ff */
[----:B------:R-:W-:Y:S01]  /*10b0*/  @!P2 SHF.L.U64.HI R34, R34, 0x1, R35 ;  /* 0x000000012222a819 */ /* 0x000fe20000010223 */
[----:B------:R-:W3:Y:S01]  /*10c0*/  @!P5 LDC.64 R20, c[0x0][0x3a0] ;  /* 0x0000e800ff14db82 */ /* 0x000ee20000000a00 */
[----:B------:R-:W-:-:S02]  /*10d0*/  @!P2 IADD3 R22, P0, PT, R15, R22, RZ ;  /* 0x000000160f16a210 */ /* 0x000fc40007f1e0ff */
[----:B------:R-:W-:Y:S01]  /*10e0*/  @!P5 MOV R32, R122 ;  /* 0x0000007a0020d202 */ /* 0x000fe20000000f00 */
[----:B0-----:R-:W-:Y:S01]  /*10f0*/  @!P5 IMAD R30, R6, R16, RZ ;  /* 0x00000010061ed224 */ /* 0x001fe200078e02ff */
[----:B------:R-:W-:Y:S02]  /*1100*/  @!P2 IADD3.X R23, PT, PT, R34, R23, RZ, P0, !PT ;  /* 0x000000172217a210 */ /* 0x000fe400007fe4ff */
[----:B------:R-:W-:Y:S01]  /*1110*/  @!P5 MOV R33, R125 ;  /* 0x0000007d0021d202 */ /* 0x000fe20000000f00 */
[----:B-1----:R-:W0:Y:S01]  /*1120*/  @!P5 LDC.64 R24, c[0x0][0x398] ;  /* 0x0000e600ff18db82 */ /* 0x002e220000000a00 */
[----:B------:R-:W-:Y:S02]  /*1130*/  ISETP.GE.U32.AND P0, PT, R72, UR12, PT ;  /* 0x0000000c48007c0c */ /* 0x000fe4000bf06070 */
[----:B------:R-:W-:Y:S02]  /*1140*/  CS2R R50, SRZ ;  /* 0x0000000000327805 */ /* 0x000fe4000001ff00 */
[----:B------:R-:W-:Y:S01]  /*1150*/  @!P2 IADD3 R26, P1, PT, R15, R26, RZ ;  /* 0x0000001a0f1aa210 */ /* 0x000fe20007f3e0ff */
[----:B------:R-:W-:Y:S01]  /*1160*/  @!P5 IMAD R15, R74, R17, R30 ;  /* 0x000000114a0fd224 */ /* 0x000fe200078e021e */
[----:B------:R-:W-:Y:S01]  /*1170*/  ISETP.GE.AND.EX P0, PT, R8, UR13, PT, P0 ;  /* 0x0000000d08007c0c */ /* 0x000fe2000bf06300 */
[----:B------:R-:W-:-:S02]  /*1180*/  @!P5 IMAD.WIDE.U32 R32, R74, R16, R32 ;  /* 0x000000104a20d225 */ /* 0x000fc400078e0020 */
[----:B------:R-:W1:Y:S01]  /*1190*/  @!P3 LDC.64 R16, c[0x0][0x3a0] ;  /* 0x0000e800ff10bb82 */ /* 0x000e620000000a00 */
[----:B------:R3:W2:Y:S02]  /*11a0*/  @!P4 LDG.E R51, desc[UR8][R28.64] ;  /* 0x000000081c33c981 */ /* 0x0006a4000c1e1900 */
[----:B------:R-:W-:Y:S02]  /*11b0*/  @!P5 IADD3 R15, PT, PT, R33, R15, RZ ;  /* 0x0000000f210fd210 */ /* 0x000fe40007ffe0ff */
[----:B------:R-:W-:Y:S01]  /*11c0*/  @!P5 SHF.L.U32 R35, R32, 0x1, RZ ;  /* 0x000000012023d819 */ /* 0x000fe200000006ff */
[----:B------:R3:W2:Y:S01]  /*11d0*/  @!P2 LDG.E R50, desc[UR8][R22.64] ;  /* 0x000000081632a981 */ /* 0x0006a2000c1e1900 */
[----:B------:R-:W-:-:S03]  /*11e0*/  @!P2 IADD3.X R27, PT, PT, R34, R27, RZ, P1, !PT ;  /* 0x0000001b221ba210 */ /* 0x000fc60000ffe4ff */
[----:B------:R-:W4:Y:S01]  /*11f0*/  @!P0 LDC.64 R38, c[0x0][0x3a0] ;  /* 0x0000e800ff268b82 */ /* 0x000f220000000a00 */
[----:B---3--:R-:W-:Y:S01]  /*1200*/  @!P3 IMAD R28, R7, R18, RZ ;  /* 0x00000012071cb224 */ /* 0x008fe200078e02ff */
[----:B------:R-:W-:Y:S01]  /*1210*/  @!P3 MOV R29, R125 ;  /* 0x0000007d001db202 */ /* 0x000fe20000000f00 */
[----:B------:R3:W2:Y:S02]  /*1220*/  @!P2 LDG.E R49, desc[UR8][R26.64] ;  /* 0x000000081a31a981 */ /* 0x0006a4000c1e1900 */
[C---:B------:R-:W-:Y:S01]  /*1230*/  @!P3 IMAD R37, R73.reuse, R19, R28 ;  /* 0x000000134925b224 */ /* 0x040fe200078e021c */
[----:B------:R-:W-:Y:S02]  /*1240*/  @!P3 MOV R28, R122 ;  /* 0x0000007a001cb202 */ /* 0x000fe40000000f00 */
[----:B------:R-:W3:Y:S01]  /*1250*/  @!P0 LDC.64 R22, c[0x0][0x3f8] ;  /* 0x0000fe00ff168b82 */ /* 0x000ee20000000a00 */
[----:B------:R-:W-:Y:S02]  /*1260*/  @!P5 SHF.L.U64.HI R30, R32, 0x1, R15 ;  /* 0x00000001201ed819 */ /* 0x000fe4000001020f */
[----:B------:R-:W-:Y:S01]  /*1270*/  @!P3 IMAD.WIDE.U32 R28, R73, R18, R28 ;  /* 0x00000012491cb225 */ /* 0x000fe200078e001c */
[----:B------:R-:W-:-:S02]  /*1280*/  @!P5 IADD3 R32, P4, PT, R35, R20, RZ ;  /* 0x000000142320d210 */ /* 0x000fc40007f9e0ff */
[----:B0-----:R-:W-:Y:S02]  /*1290*/  @!P5 IADD3 R24, P2, PT, R35, R24, RZ ;  /* 0x000000182318d210 */ /* 0x001fe40007f5e0ff */
[----:B------:R-:W0:Y:S01]  /*12a0*/  @!P3 LDC.64 R18, c[0x0][0x398] ;  /* 0x0000e600ff12bb82 */ /* 0x000e220000000a00 */
[----:B------:R-:W-:Y:S02]  /*12b0*/  @!P5 IADD3.X R33, PT, PT, R30, R21, RZ, P4, !PT ;  /* 0x000000151e21d210 */ /* 0x000fe400027fe4ff */
[----:B------:R-:W-:Y:S02]  /*12c0*/  ISETP.GE.U32.AND P1, PT, R71, UR12, PT ;  /* 0x0000000c47007c0c */ /* 0x000fe4000bf26070 */
[----:B------:R-:W-:Y:S02]  /*12d0*/  @!P3 IADD3 R21, PT, PT, R29, R37, RZ ;  /* 0x000000251d15b210 */ /* 0x000fe40007ffe0ff */
[----:B------:R-:W-:Y:S01]  /*12e0*/  @!P3 SHF.L.U32 R35, R28, 0x1, RZ ;  /* 0x000000011c23b819 */ /* 0x000fe200000006ff */
[----:B------:R-:W4:Y:S01]  /*12f0*/  @!P0 LDC.64 R36, c[0x0][0x398] ;  /* 0x0000e600ff248b82 */ /* 0x000f220000000a00 */
[----:B------:R-:W-:-:S02]  /*1300*/  @!P5 IADD3.X R25, PT, PT, R30, R25, RZ, P2, !PT ;  /* 0x000000191e19d210 */ /* 0x000fc400017fe4ff */
[----:B------:R-:W-:Y:S02]  /*1310*/  ISETP.GE.AND.EX P1, PT, R9, UR13, PT, P1 ;  /* 0x0000000d09007c0c */ /* 0x000fe4000bf26310 */
[----:B------:R-:W-:Y:S02]  /*1320*/  @!P3 SHF.L.U64.HI R30, R28, 0x1, R21 ;  /* 0x000000011c1eb819 */ /* 0x000fe40000010215 */
[----:B-1----:R-:W-:-:S04]  /*1330*/  @!P3 IADD3 R28, P2, PT, R35, R16, RZ ;  /* 0x00000010231cb210 */ /* 0x002fc80007f5e0ff */
[----:B------:R-:W-:Y:S02]  /*1340*/  @!P3 IADD3.X R29, PT, PT, R30, R17, RZ, P2, !PT ;  /* 0x000000111e1db210 */ /* 0x000fe400017fe4ff */
[----:B------:R-:W-:Y:S02]  /*1350*/  CS2R R16, SRZ ;  /* 0x0000000000107805 */ /* 0x000fe4000001ff00 */
[----:B------:R-:W-:Y:S01]  /*1360*/  MOV R15, RZ ;  /* 0x000000ff000f7202 */ /* 0x000fe20000000f00 */
[----:B---3--:R-:W-:Y:S01]  /*1370*/  @!P0 IMAD R27, R8, R22, RZ ;  /* 0x00000016081b8224 */ /* 0x008fe200078e02ff */
[----:B------:R-:W1:Y:S02]  /*1380*/  @!P1 LDC.64 R20, c[0x0][0x3f8] ;  /* 0x0000fe00ff149b82 */ /* 0x000e640000000a00 */
[----:B------:R3:W2:Y:S01]  /*1390*/  @!P5 LDG.E R16, desc[UR8][R24.64] ;  /* 0x000000081810d981 */ /* 0x0006a2000c1e1900 */
[----:B0-----:R-:W-:-:S03]  /*13a0*/  @!P3 IADD3 R26, P4, PT, R35, R18, RZ ;  /* 0x00000012231ab210 */ /* 0x001fc60007f9e0ff */
[----:B------:R0:W2:Y:S01]  /*13b0*/  @!P5 LDG.E R15, desc[UR8][R32.64] ;  /* 0x00000008200fd981 */ /* 0x0000a2000c1e1900 */
[----:B------:R-:W-:Y:S01]  /*13c0*/  ISETP.GE.U32.AND P2, PT, R70, UR12, PT ;  /* 0x0000000c46007c0c */ /* 0x000fe2000bf46070 */
[----:B------:R-:W4:Y:S02]  /*13d0*/  @!P1 LDC.64 R34, c[0x0][0x3a0] ;  /* 0x0000e800ff229b82 */ /* 0x000f240000000a00 */
[----:B------:R1:W2:Y:S01]  /*13e0*/  @!P3 LDG.E R17, desc[UR8][R28.64] ;  /* 0x000000081c11b981 */ /* 0x0002a2000c1e1900 */
[----:B---3--:R-:W-:Y:S02]  /*13f0*/  @!P0 MOV R24, R122 ;  /* 0x0000007a00188202 */ /* 0x008fe40000000f00 */
[----:B------:R-:W-:Y:S01]  /*1400*/  @!P0 MOV R25, R125 ;  /* 0x0000007d00198202 */ /* 0x000fe20000000f00 */
[C---:B0-----:R-:W-:Y:S01]  /*1410*/  @!P0 IMAD R33, R72.reuse, R23, R27 ;  /* 0x0000001748218224 */ /* 0x041fe200078e021b */
[----:B------:R-:W-:Y:S01]  /*1420*/  MOV R18, RZ ;  /* 0x000000ff00127202 */ /* 0x000fe20000000f00 */
[----:B------:R-:W-:Y:S01]  /*1430*/  @!P0 IMAD.WIDE.U32 R22, R72, R22, R24 ;  /* 0x0000001648168225 */ /* 0x000fe200078e0018 */
[----:B------:R-:W-:-:S04]  /*1440*/  @!P3 IADD3.X R27, PT, PT, R30, R19, RZ, P4, !PT ;  /* 0x000000131e1bb210 */ /* 0x000fc800027fe4ff */
[----:B------:R-:W-:Y:S01]  /*1450*/  @!P0 IADD3 R23, PT, PT, R23, R33, RZ ;  /* 0x0000002117178210 */ /* 0x000fe20007ffe0ff */
[----:B------:R0:W3:Y:S01]  /*1460*/  @!P3 LDG.E R18, desc[UR8][R26.64] ;  /* 0x000000081a12b981 */ /* 0x0000e2000c1e1900 */
[----:B------:R-:W-:Y:S02]  /*1470*/  @!P0 SHF.L.U32 R19, R22, 0x1, RZ ;  /* 0x0000000116138819 */ /* 0x000fe400000006ff */
[----:B------:R-:W-:Y:S01]  /*1480*/  ISETP.GE.AND.EX P2, PT, R10, UR13, PT, P2 ;  /* 0x0000000d0a007c0c */ /* 0x000fe2000bf46320 */
[----:B-1----:R-:W-:Y:S01]  /*1490*/  @!P1 IMAD R24, R9, R20, RZ ;  /* 0x0000001409189224 */ /* 0x002fe200078e02ff */
[----:B------:R-:W-:Y:S01]  /*14a0*/  @!P0 SHF.L.U64.HI R28, R22, 0x1, R23 ;  /* 0x00000001161c8819 */ /* 0x000fe20000010217 */
[----:B------:R-:W1:Y:S01]  /*14b0*/  LDC.64 R32, c[0x0][0x3b8] ;  /* 0x0000ee00ff207b82 */ /* 0x000e620000000a00 */
[----:B----4-:R-:W-:-:S04]  /*14c0*/  @!P0 IADD3 R38, P3, PT, R19, R38, RZ ;  /* 0x0000002613268210 */ /* 0x010fc80007f7e0ff */
[----:B------:R-:W-:Y:S02]  /*14d0*/  @!P0 IADD3.X R39, PT, PT, R28, R39, RZ, P3, !PT ;  /* 0x000000271c278210 */ /* 0x000fe40001ffe4ff */
[----:B------:R-:W-:Y:S02]  /*14e0*/  ISETP.GE.U32.AND P3, PT, R69, UR12, PT ;  /* 0x0000000c45007c0c */ /* 0x000fe4000bf66070 */
[----:B------:R-:W-:Y:S02]  /*14f0*/  @!P1 MOV R22, R122 ;  /* 0x0000007a00169202 */ /* 0x000fe40000000f00 */
[----:B------:R-:W-:Y:S02]  /*1500*/  ISETP.GE.AND.EX P3, PT, R11, UR13, PT, P3 ;  /* 0x0000000d0b007c0c */ /* 0x000fe4000bf66330 */
[----:B------:R-:W-:Y:S02]  /*1510*/  @!P1 MOV R23, R125 ;  /* 0x0000007d00179202 */ /* 0x000fe40000000f00 */
[----:B------:R-:W-:Y:S01]  /*1520*/  @!P0 IADD3 R36, P6, PT, R19, R36, RZ ;  /* 0x0000002413248210 */ /* 0x000fe20007fde0ff */
[----:B------:R-:W-:-:S02]  /*1530*/  @!P1 IMAD R19, R71, R21, R24 ;  /* 0x0000001547139224 */ /* 0x000fc400078e0218 */
[----:B------:R-:W-:Y:S01]  /*1540*/  @!P1 IMAD.WIDE.U32 R20, R71, R20, R22 ;  /* 0x0000001447149225 */ /* 0x000fe200078e0016 */
[----:B------:R-:W4:Y:S08]  /*1550*/  @!P2 LDC.64 R24, c[0x0][0x3f8] ;  /* 0x0000fe00ff18ab82 */ /* 0x000f300000000a00 */
[----:B------:R-:W1:Y:S01]  /*1560*/  @!P1 LDC.64 R22, c[0x0][0x398] ;  /* 0x0000e600ff169b82 */ /* 0x000e620000000a00 */
[----:B------:R-:W-:-:S07]  /*1570*/  @!P1 IADD3 R21, PT, PT, R21, R19, RZ ;  /* 0x0000001315159210 */ /* 0x000fce0007ffe0ff */
[----:B0-----:R-:W0:Y:S01]  /*1580*/  @!P3 LDC.64 R26, c[0x0][0x3f8] ;  /* 0x0000fe00ff1abb82 */ /* 0x001e220000000a00 */
[----:B------:R-:W-:Y:S02]  /*1590*/  @!P0 IADD3.X R37, PT, PT, R28, R37, RZ, P6, !PT ;  /* 0x000000251c258210 */ /* 0x000fe400037fe4ff */
[----:B------:R-:W-:Y:S02]  /*15a0*/  MOV R19, RZ ;  /* 0x000000ff00137202 */ /* 0x000fe40000000f00 */
[C---:B------:R-:W-:Y:S02]  /*15b0*/  @!P1 SHF.L.U32 R41, R20.reuse, 0x1, RZ ;  /* 0x0000000114299819 */ /* 0x040fe400000006ff */
[----:B------:R-:W-:Y:S01]  /*15c0*/  @!P1 SHF.L.U64.HI R40, R20, 0x1, R21 ;  /* 0x0000000114289819 */ /* 0x000fe20000010215 */
[----:B------:R-:W0:Y:S01]  /*15d0*/  @!P2 LDC.64 R28, c[0x0][0x3a0] ;  /* 0x0000e800ff1cab82 */ /* 0x000e220000000a00 */
[----:B------:R-:W-:Y:S02]  /*15e0*/  ISETP.GE.U32.AND P4, PT, R68, UR12, PT ;  /* 0x0000000c44007c0c */ /* 0x000fe4000bf86070 */
[----:B------:R-:W-:-:S02]  /*15f0*/  CS2R R20, SRZ ;  /* 0x0000000000147805 */ /* 0x000fc4000001ff00 */
[----:B------:R-:W-:Y:S01]  /*1600*/  IADD3 R42, PT, PT, R42, R31, RZ ;  /* 0x0000001f2a2a7210 */ /* 0x000fe20007ffe0ff */
[----:B------:R4:W3:Y:S01]  /*1610*/  @!P0 LDG.E R19, desc[UR8][R38.64] ;  /* 0x0000000826138981 */ /* 0x0008e2000c1e1900 */
[----:B------:R-:W-:Y:S01]  /*1620*/  ISETP.GE.AND.EX P4, PT, R12, UR13, PT, P4 ;  /* 0x0000000d0c007c0c */ /* 0x000fe2000bf86340 */
[----:B----4-:R-:W-:Y:S01]  /*1630*/  @!P2 IMAD R43, R10, R24, RZ ;  /* 0x000000180a2ba224 */ /* 0x010fe200078e02ff */
[----:B------:R-:W4:Y:S01]  /*1640*/  @!P2 LDC.64 R30, c[0x0][0x398] ;  /* 0x0000e600ff1eab82 */ /* 0x000f220000000a00 */
[----:B------:R1:W3:Y:S01]  /*1650*/  @!P0 LDG.E R20, desc[UR8][R36.64] ;  /* 0x0000000824148981 */ /* 0x0002e2000c1e1900 */
[----:B------:R-:W-:Y:S02]  /*1660*/  @!P1 IADD3 R34, P6, PT, R41, R34, RZ ;  /* 0x0000002229229210 */ /* 0x000fe40007fde0ff */
[----:B------:R-:W-:Y:S02]  /*1670*/  @!P2 MOV R38, R122 ;  /* 0x0000007a0026a202 */ /* 0x000fe40000000f00 */
[----:B------:R-:W-:-:S02]  /*1680*/  @!P2 MOV R39, R125 ;  /* 0x0000007d0027a202 */ /* 0x000fc40000000f00 */
[----:B-1----:R-:W-:Y:S01]  /*1690*/  @!P1 IADD3 R36, P0, PT, R41, R22, RZ ;  /* 0x0000001629249210 */ /* 0x002fe20007f1e0ff */
[C---:B------:R-:W-:Y:S01]  /*16a0*/  @!P2 IMAD R43, R70.reuse, R25, R43 ;  /* 0x00000019462ba224 */ /* 0x040fe200078e022b */
[----:B------:R-:W-:Y:S01]  /*16b0*/  ISETP.GE.U32.AND P5, PT, R67, UR12, PT ;  /* 0x0000000c43007c0c */ /* 0x000fe2000bfa6070 */
[----:B------:R-:W-:Y:S01]  /*16c0*/  @!P2 IMAD.WIDE.U32 R38, R70, R24, R38 ;  /* 0x000000184626a225 */ /* 0x000fe200078e0026 */
[C---:B------:R-:W-:Y:S02]  /*16d0*/  @!P1 IADD3.X R35, PT, PT, R40.reuse, R35, RZ, P6, !PT ;  /* 0x0000002328239210 */ /* 0x040fe400037fe4ff */
[----:B------:R-:W-:Y:S01]  /*16e0*/  @!P1 IADD3.X R37, PT, PT, R40, R23, RZ, P0, !PT ;  /* 0x0000001728259210 */ /* 0x000fe200007fe4ff */
[----:B0-----:R-:W-:Y:S01]  /*16f0*/  @!P3 IMAD R40, R11, R26, RZ ;  /* 0x0000001a0b28b224 */ /* 0x001fe200078e02ff */
[----:B------:R-:W-:Y:S01]  /*1700*/  ISETP.GE.AND.EX P5, PT, R13, UR13, PT, P5 ;  /* 0x0000000d0d007c0c */ /* 0x000fe2000bfa6350 */
[----:B------:R-:W-:Y:S01]  /*1710*/  IMAD.WIDE R32, R63, 0x8, R32 ;  /* 0x000000083f207825 */ /* 0x000fe200078e0220 */
[----:B------:R-:W-:Y:S01]  /*1720*/  @!P2 IADD3 R39, PT, PT, R39, R43, RZ ;  /* 0x0000002b2727a210 */ /* 0x000fe20007ffe0ff */
[----:B------:R0:W3:Y:S01]  /*1730*/  @!P1 LDG.E R21, desc[UR8][R34.64] ;  /* 0x0000000822159981 */ /* 0x0000e2000c1e1900 */
[----:B------:R-:W-:Y:S01]  /*1740*/  @!P3 MOV R41, R125 ;  /* 0x0000007d0029b202 */ /* 0x000fe20000000f00 */
[----:B------:R-:W-:Y:S01]  /*1750*/  @!P3 IMAD R43, R69, R27, R40 ;  /* 0x0000001b452bb224 */ /* 0x000fe200078e0228 */
[----:B------:R-:W-:Y:S01]  /*1760*/  @!P3 MOV R40, R122 ;  /* 0x0000007a0028b202 */ /* 0x000fe20000000f00 */
[----:B------:R1:W3:Y:S01]  /*1770*/  LDG.E.64 R24, desc[UR8][R32.64] ;  /* 0x0000000820187981 */ /* 0x0002e2000c1e1b00 */
[----:B------:R-:W-:-:S02]  /*1780*/  @!P2 SHF.L.U32 R23, R38, 0x1, RZ ;  /* 0x000000012617a819 */ /* 0x000fc400000006ff */
[----:B------:R-:W-:Y:S01]  /*1790*/  MOV R22, RZ ;  /* 0x000000ff00167202 */ /* 0x000fe20000000f00 */
[----:B0-----:R-:W0:Y:S01]  /*17a0*/  @!P4 LDC.64 R34, c[0x0][0x3f8] ;  /* 0x0000fe00ff22cb82 */ /* 0x001e220000000a00 */
[----:B------:R-:W-:Y:S01]  /*17b0*/  @!P2 SHF.L.U64.HI R46, R38, 0x1, R39 ;  /* 0x00000001262ea819 */ /* 0x000fe20000010227 */
[----:B------:R-:W-:Y:S01]  /*17c0*/  @!P3 IMAD.WIDE.U32 R40, R69, R26, R40 ;  /* 0x0000001a4528b225 */ /* 0x000fe200078e0028 */
[----:B------:R-:W-:Y:S02]  /*17d0*/  @!P2 IADD3 R38, P0, PT, R23, R28, RZ ;  /* 0x0000001c1726a210 */ /* 0x000fe40007f1e0ff */
[----:B------:R4:W3:Y:S03]  /*17e0*/  @!P1 LDG.E R22, desc[UR8][R36.64] ;  /* 0x0000000824169981 */ /* 0x0008e6000c1e1900 */
[----:B-1----:R-:W1:Y:S01]  /*17f0*/  @!P3 LDC.64 R32, c[0x0][0x3a0] ;  /* 0x0000e800ff20bb82 */ /* 0x002e620000000a00 */
[----:B------:R-:W-:-:S02]  /*1800*/  @!P2 IADD3.X R39, PT, PT, R46, R29, RZ, P0, !PT ;  /* 0x0000001d2e27a210 */ /* 0x000fc400007fe4ff */
[----:B----4-:R-:W-:-:S05]  /*1810*/  @!P3 IADD3 R37, PT, PT, R41, R43, RZ ;  /* 0x0000002b2925b210 */ /* 0x010fca0007ffe0ff */
[----:B------:R-:W4:Y:S01]  /*1820*/  @!P3 LDC.64 R26, c[0x0][0x398] ;  /* 0x0000e600ff1abb82 */ /* 0x000f220000000a00 */
[----:B------:R-:W-:Y:S02]  /*1830*/  @!P2 IADD3 R36, P1, PT, R23, R30, RZ ;  /* 0x0000001e1724a210 */ /* 0x000fe40007f3e0ff */
[----:B------:R-:W-:-:S05]  /*1840*/  @!P3 SHF.L.U64.HI R44, R40, 0x1, R37 ;  /* 0x00000001282cb819 */ /* 0x000fca0000010225 */
[----:B------:R-:W4:Y:S01]  /*1850*/  @!P5 LDC.64 R28, c[0x0][0x3f8] ;  /* 0x0000fe00ff1cdb82 */ /* 0x000f220000000a00 */
[----:B------:R-:W-:Y:S02]  /*1860*/  @!P2 IADD3.X R37, PT, PT, R46, R31, RZ, P1, !PT ;  /* 0x0000001f2e25a210 */ /* 0x000fe40000ffe4ff */
[----:B------:R-:W-:-:S05]  /*1870*/  MOV R23, RZ ;  /* 0x000000ff00177202 */ /* 0x000fca0000000f00 */
[----:B------:R-:W4:Y:S01]  /*1880*/  @!P4 LDC.64 R30, c[0x0][0x3a0] ;  /* 0x0000e800ff1ecb82 */ /* 0x000f220000000a00 */
[----:B------:R1:W3:Y:S01]  /*1890*/  @!P2 LDG.E R23, desc[UR8][R38.64] ;  /* 0x000000082617a981 */ /* 0x0002e2000c1e1900 */
[----:B------:R-:W-:Y:S01]  /*18a0*/  @!P3 SHF.L.U32 R41, R40, 0x1, RZ ;  /* 0x000000012829b819 */ /* 0x000fe200000006ff */
[----:B0-----:R-:W-:-:S03]  /*18b0*/  @!P4 IMAD R40, R12, R34, RZ ;  /* 0x000000220c28c224 */ /* 0x001fc600078e02ff */
[C---:B-1----:R-:W-:Y:S02]  /*18c0*/  @!P3 IADD3 R32, P0, PT, R41.reuse, R32, RZ ;  /* 0x000000202920b210 */ /* 0x042fe40007f1e0ff */
[----:B------:R-:W-:Y:S02]  /*18d0*/  @!P4 MOV R38, R122 ;  /* 0x0000007a0026c202 */ /* 0x000fe40000000f00 */
[----:B------:R-:W-:Y:S01]  /*18e0*/  @!P4 MOV R39, R125 ;  /* 0x0000007d0027c202 */ /* 0x000fe20000000f00 */
[C---:B------:R-:W-:Y:S01]  /*18f0*/  @!P4 IMAD R43, R68.reuse, R35, R40 ;  /* 0x00000023442bc224 */ /* 0x040fe200078e0228 */
[----:B------:R-:W-:Y:S02]  /*1900*/  MOV R81, RZ ;  /* 0x000000ff00517202 */ /* 0x000fe40000000f00 */
[----:B------:R-:W-:Y:S01]  /*1910*/  CS2R R82, SRZ ;  /* 0x0000000000527805 */ /* 0x000fe2000001ff00 */
[----:B------:R-:W-:Y:S01]  /*1920*/  @!P4 IMAD.WIDE.U32 R38, R68, R34, R38 ;  /* 0x000000224426c225 */ /* 0x000fe200078e0026 */
[----:B------:R-:W-:Y:S01]  /*1930*/  @!P3 IADD3.X R33, PT, PT, R44, R33, RZ, P0, !PT ;  /* 0x000000212c21b210 */ /* 0x000fe200007fe4ff */
[----:B------:R-:W0:Y:S01]  /*1940*/  @!P5 LDC.64 R34, c[0x0][0x3a0] ;  /* 0x0000e800ff22db82 */ /* 0x000e220000000a00 */
[----:B------:R-:W-:Y:S01]  /*1950*/  ISETP.NE.AND P6, PT, RZ, UR11, PT ;  /* 0x0000000bff007c0c */ /* 0x000fe2000bfc5270 */
[----:B------:R1:W3:Y:S01]  /*1960*/  @!P2 LDG.E R81, desc[UR8][R36.64] ;  /* 0x000000082451a981 */ /* 0x0002e2000c1e1900 */
[----:B----4-:R-:W-:-:S02]  /*1970*/  @!P3 IADD3 R40, P0, PT, R41, R26, RZ ;  /* 0x0000001a2928b210 */ /* 0x010fc40007f1e0ff */
[----:B------:R-:W-:Y:S01]  /*1980*/  @!P4 IADD3 R39, PT, PT, R39, R43, RZ ;  /* 0x0000002b2727c210 */ /* 0x000fe20007ffe0ff */
[----:B------:R-:W-:Y:S01]  /*1990*/  @!P5 IMAD R26, R13, R28, RZ ;  /* 0x0000001c0d1ad224 */ /* 0x000fe200078e02ff */
[----:B------:R4:W3:Y:S01]  /*19a0*/  @!P3 LDG.E R82, desc[UR8][R32.64] ;  /* 0x000000082052b981 */ /* 0x0008e2000c1e1900 */
[----:B------:R-:W-:Y:S02]  /*19b0*/  @!P3 IADD3.X R41, PT, PT, R44, R27, RZ, P0, !PT ;  /* 0x0000001b2c29b210 */ /* 0x000fe400007fe4ff */
[C---:B------:R-:W-:Y:S01]  /*19c0*/  @!P4 SHF.L.U32 R45, R38.reuse, 0x1, RZ ;  /* 0x00000001262dc819 */ /* 0x040fe200000006ff */
[----:B-1----:R-:W1:Y:S01]  /*19d0*/  @!P5 LDC.64 R36, c[0x0][0x398] ;  /* 0x0000e600ff24db82 */ /* 0x002e620000000a00 */
[----:B------:R-:W-:Y:S01]  /*19e0*/  @!P4 SHF.L.U64.HI R44, R38, 0x1, R39 ;  /* 0x00000001262cc819 */ /* 0x000fe20000010227 */
[----:B------:R-:W-:Y:S01]  /*19f0*/  @!P5 IMAD R43, R67, R29, R26 ;  /* 0x0000001d432bd224 */ /* 0x000fe200078e021a */
[----:B------:R-:W-:Y:S02]  /*1a00*/  @!P5 MOV R38, R122 ;  /* 0x0000007a0026d202 */ /* 0x000fe40000000f00 */
[----:B------:R-:W-:-:S02]  /*1a10*/  CS2R R84, SRZ ;  /* 0x0000000000547805 */ /* 0x000fc4000001ff00 */
[----:B------:R-:W-:Y:S02]  /*1a20*/  @!P5 MOV R39, R125 ;  /* 0x0000007d0027d202 */ /* 0x000fe40000000f00 */
[----:B------:R-:W-:Y:S01]  /*1a30*/  CS2R R86, SRZ ;  /* 0x0000000000567805 */ /* 0x000fe2000001ff00 */
[----:B----4-:R-:W4:Y:S01]  /*1a40*/  @!P4 LDC.64 R32, c[0x0][0x398] ;  /* 0x0000e600ff20cb82 */ /* 0x010f220000000a00 */
[----:B------:R-:W-:Y:S01]  /*1a50*/  @!P4 IADD3 R26, P0, PT, R45, R30, RZ ;  /* 0x0000001e2d1ac210 */ /* 0x000fe20007f1e0ff */
[----:B------:R-:W-:Y:S01]  /*1a60*/  @!P5 IMAD.WIDE.U32 R38, R67, R28, R38 ;  /* 0x0000001c4326d225 */ /* 0x000fe200078e0026 */
[----:B------:R-:W3:Y:S02]  /*1a70*/  @!P3 LDG.E R83, desc[UR8][R40.64] ;  /* 0x000000082853b981 */ /* 0x000ee4000c1e1900 */
[----:B------:R-:W-:-:S03]  /*1a80*/  @!P4 IADD3.X R27, PT, PT, R44, R31, RZ, P0, !PT ;  /* 0x0000001f2c1bc210 */ /* 0x000fc600007fe4ff */
[----:B------:R-:W4:Y:S01]  /*1a90*/  @P6 LDC.64 R28, c[0x0][0x3b0] ;  /* 0x0000ec00ff1c6b82 */ /* 0x000f220000000a00 */
[----:B------:R-:W-:Y:S01]  /*1aa0*/  @!P5 IADD3 R43, PT, PT, R39, R43, RZ ;  /* 0x0000002b272bd210 */ /* 0x000fe20007ffe0ff */
[----:B------:R4:W3:Y:S06]  /*1ab0*/  @!P4 LDG.E R84, desc[UR8][R26.64] ;  /* 0x000000081a54c981 */ /* 0x0008ec000c1e1900 */
[----:B------:R-:W4:Y:S01]  /*1ac0*/  LDC.64 R30, c[0x0][0x3a8] ;  /* 0x0000ea00ff1e7b82 */ /* 0x000f220000000a00 */
[C---:B------:R-:W-:Y:S02]  /*1ad0*/  @!P5 SHF.L.U32 R39, R38.reuse, 0x1, RZ ;  /* 0x000000012627d819 */ /* 0x040fe400000006ff */
[----:B------:R-:W-:-:S02]  /*1ae0*/  @!P5 SHF.L.U64.HI R38, R38, 0x1, R43 ;  /* 0x000000012626d819 */ /* 0x000fc4000001022b */
[C---:B0-----:R-:W-:Y:S02]  /*1af0*/  @!P5 IADD3 R34, P1, PT, R39.reuse, R34, RZ ;  /* 0x000000222722d210 */ /* 0x041fe40007f3e0ff */
[----:B-1----:R-:W-:Y:S02]  /*1b00*/  @!P5 IADD3 R36, P2, PT, R39, R36, RZ ;  /* 0x000000242724d210 */ /* 0x002fe40007f5e0ff */
[----:B----4-:R-:W-:Y:S02]  /*1b10*/  @!P4 IADD3 R32, P0, PT, R45, R32, RZ ;  /* 0x000000202d20c210 */ /* 0x010fe40007f1e0ff */
[----:B------:R-:W-:Y:S02]  /*1b20*/  @!P5 IADD3.X R35, PT, PT, R38, R35, RZ, P1, !PT ;  /* 0x000000232623d210 */ /* 0x000fe40000ffe4ff */
[----:B------:R-:W-:Y:S02]  /*1b30*/  @!P4 IADD3.X R33, PT, PT, R44, R33, RZ, P0, !PT ;  /* 0x000000212c21c210 */ /* 0x000fe400007fe4ff */
[----:B------:R-:W-:-:S02]  /*1b40*/  @!P5 IADD3.X R37, PT, PT, R38, R37, RZ, P2, !PT ;  /* 0x000000252625d210 */ /* 0x000fc400017fe4ff */
[----:B------:R-:W-:Y:S01]  /*1b50*/  CS2R R26, SRZ ;  /* 0x00000000001a7805 */ /* 0x000fe2000001ff00 */
[C---:B------:R-:W-:Y:S01]  /*1b60*/  @P6 IMAD.WIDE R28, R42.reuse, 0x4, R28 ;  /* 0x000000042a1c6825 */ /* 0x040fe200078e021c */
[----:B------:R-:W4:Y:S04]  /*1b70*/  @!P4 LDG.E R85, desc[UR8][R32.64] ;  /* 0x000000082055c981 */ /* 0x000f28000c1e1900 */
[----:B------:R-:W4:Y:S01]  /*1b80*/  @!P5 LDG.E R87, desc[UR8][R34.64] ;  /* 0x000000082257d981 */ /* 0x000f22000c1e1900 */
[----:B------:R-:W-:-:S03]  /*1b90*/  IMAD.WIDE R30, R42, 0x4, R30 ;  /* 0x000000042a1e7825 */ /* 0x000fc600078e021e */
[----:B------:R-:W4:Y:S04]  /*1ba0*/  @!P5 LDG.E R86, desc[UR8][R36.64] ;  /* 0x000000082456d981 */ /* 0x000f28000c1e1900 */
[----:B------:R0:W5:Y:S04]  /*1bb0*/  @P6 LDG.E.64 R26, desc[UR8][R28.64] ;  /* 0x000000081c1a6981 */ /* 0x000168000c1e1b00 */
[----:B------:R0:W5:Y:S01]  /*1bc0*/  LDG.E.64 R28, desc[UR8][R30.64] ;  /* 0x000000081e1c7981 */ /* 0x000162000c1e1b00 */
[----:B------:R-:W-:Y:S01]  /*1bd0*/  UISETP.NE.AND UP0, UPT, UR11, URZ, UPT ;  /* 0x000000ff0b00728c */ /* 0x000fe2000bf05270 */
[----:B------:R-:W-:-:S02]  /*1be0*/  MOV R119, 0x3f800000 ;  /* 0x3f80000000777802 */ /* 0x000fc40000000f00 */
[----:B------:R-:W-:Y:S02]  /*1bf0*/  PRMT R117, R62, 0x7632, R117 ;  /* 0x000076323e757816 */ /* 0x000fe40000000075 */
[----:B------:R-:W-:Y:S02]  /*1c00*/  PRMT R118, R61, 0x7632, R118 ;  /* 0x000076323d767816 */ /* 0x000fe40000000076 */
[----:B------:R-:W-:Y:S02]  /*1c10*/  PRMT R103, R48, 0x7632, R103 ;  /* 0x0000763230677816 */ /* 0x000fe40000000067 */
[----:B------:R-:W-:Y:S02]  /*1c20*/  PRMT R104, R14, 0x7632, R104 ;  /* 0x000076320e687816 */ /* 0x000fe40000000068 */
[----:B--2---:R-:W-:Y:S02]  /*1c30*/  PRMT R115, R60, 0x7632, R115 ;  /* 0x000076323c737816 */ /* 0x004fe40000000073 */
[----:B------:R-:W-:-:S02]  /*1c40*/  PRMT R116, R59, 0x7632, R116 ;  /* 0x000076323b747816 */ /* 0x000fc40000000074 */
[----:B------:R-:W-:Y:S02]  /*1c50*/  PRMT R113, R58, 0x7632, R113 ;  /* 0x000076323a717816 */ /* 0x000fe40000000071 */
[----:B------:R-:W-:Y:S02]  /*1c60*/  PRMT R114, R57, 0x7632, R114 ;  /* 0x0000763239727816 */ /* 0x000fe40000000072 */
[----:B------:R-:W-:Y:S02]  /*1c70*/  PRMT R111, R56, 0x7632, R111 ;  /* 0x00007632386f7816 */ /* 0x000fe4000000006f */
[----:B------:R-:W-:Y:S02]  /*1c80*/  PRMT R112, R55, 0x7632, R112 ;  /* 0x0000763237707816 */ /* 0x000fe40000000070 */
[----:B------:R-:W-:Y:S02]  /*1c90*/  PRMT R109, R54, 0x7632, R109 ;  /* 0x00007632366d7816 */ /* 0x000fe4000000006d */
        /* <DEDUP_REMOVED lines=8> */
[----:B---3--:R-:W-:Y:S01]  /*1d20*/  PRMT R100, R18, 0x7632, R100 ;  /* 0x0000763212647816 */ /* 0x008fe20000000064 */
[----:B------:R-:W-:-:S05]  /*1d30*/  FFMA.FTZ R38, -R24, R24, R25 ;  /* 0x0000001818267223 */ /* 0x000fca0000010119 */
[----:B------:R-:W-:-:S13]  /*1d40*/  FSETP.GTU.FTZ.AND P0, PT, R38, RZ, PT ;  /* 0x000000ff2600720b */ /* 0x000fda0003f1c000 */
[----:B------:R-:W1:Y:S01]  /*1d50*/  @P0 LDC R25, c[0x0][0x3c0] ;  /* 0x0000f000ff190b82 */ /* 0x000e620000000800 */
[----:B------:R-:W-:Y:S02]  /*1d60*/  PRMT R97, R19, 0x7632, R97 ;  /* 0x0000763213617816 */ /* 0x000fe40000000061 */
[----:B------:R-:W-:Y:S02]  /*1d70*/  PRMT R98, R20, 0x7632, R98 ;  /* 0x0000763214627816 */ /* 0x000fe40000000062 */
[----:B------:R-:W-:Y:S02]  /*1d80*/  PRMT R95, R21, 0x7632, R95 ;  /* 0x00007632155f7816 */ /* 0x000fe4000000005f */
[----:B------:R-:W-:Y:S01]  /*1d90*/  PRMT R96, R22, 0x7632, R96 ;  /* 0x0000763216607816 */ /* 0x000fe20000000060 */
[----:B-1----:R-:W-:Y:S01]  /*1da0*/  @P0 FADD.FTZ R25, R38, R25 ;  /* 0x0000001926190221 */ /* 0x002fe20000010000 */
[----:B------:R-:W-:-:S03]  /*1db0*/  PRMT R93, R23, 0x7632, R93 ;  /* 0x00007632175d7816 */ /* 0x000fc6000000005d */
[----:B------:R1:W2:Y:S01]  /*1dc0*/  @P0 MUFU.RSQ R119, R25 ;  /* 0x0000001900770308 */ /* 0x0002a20000001400 */
[----:B------:R-:W-:Y:S02]  /*1dd0*/  PRMT R94, R81, 0x7632, R94 ;  /* 0x00007632515e7816 */ /* 0x000fe4000000005e */
[----:B------:R-:W-:Y:S02]  /*1de0*/  PRMT R91, R82, 0x7632, R91 ;  /* 0x00007632525b7816 */ /* 0x000fe4000000005b */
[----:B------:R-:W-:Y:S02]  /*1df0*/  PRMT R92, R83, 0x7632, R92 ;  /* 0x00007632535c7816 */ /* 0x000fe4000000005c */
[----:B------:R-:W-:Y:S02]  /*1e00*/  PRMT R89, R84, 0x7632, R89 ;  /* 0x0000763254597816 */ /* 0x000fe40000000059 */
[----:B----4-:R-:W-:Y:S02]  /*1e10*/  PRMT R90, R85, 0x7632, R90 ;  /* 0x00007632555a7816 */ /* 0x010fe4000000005a */
[----:B-1----:R-:W-:-:S02]  /*1e20*/  PRMT R25, R87, 0x7632, R25 ;  /* 0x0000763257197816 */ /* 0x002fc40000000019 */
[----:B------:R-:W-:Y:S01]  /*1e30*/  PRMT R88, R86, 0x7632, R88 ;  /* 0x0000763256587816 */ /* 0x000fe20000000058 */
[----:B0-2---:R-:W-:Y:S06]  /*1e40*/  BRA.U UP0, `(.L_x_131) ;  /* 0x0000001100847547 */ /* 0x005fec000b800000 */
[----:B------:R-:W-:Y:S02]  /*1e50*/  SHF.L.U32 R33, R62, 0x10, RZ ;  /* 0x000000103e217819 */ /* 0x000fe400000006ff */
[----:B------:R-:W-:Y:S02]  /*1e60*/  SHF.L.U32 R35, R117, 0x10, RZ ;  /* 0x0000001075237819 */ /* 0x000fe400000006ff */
[----:B------:R-:W-:Y:S01]  /*1e70*/  SHF.L.U32 R31, R61, 0x10, RZ ;  /* 0x000000103d1f7819 */ /* 0x000fe200000006ff */
[----:B------:R-:W-:Y:S01]  /*1e80*/  FADD.FTZ R32, -R24, R33 ;  /* 0x0000002118207221 */ /* 0x000fe20000010100 */
[----:B------:R-:W-:Y:S01]  /*1e90*/  SHF.L.U32 R37, R60, 0x10, RZ ;  /* 0x000000103c257819 */ /* 0x000fe200000006ff */
[----:B------:R-:W-:Y:S01]  /*1ea0*/  FADD.FTZ R34, -R24, R35 ;  /* 0x0000002318227221 */ /* 0x000fe20000010100 */
[----:B------:R-:W-:Y:S01]  /*1eb0*/  SHF.L.U32 R30, R118, 0x10, RZ ;  /* 0x00000010761e7819 */ /* 0x000fe200000006ff */
[----:B-----5:R-:W-:Y:S01]  /*1ec0*/  FMUL.FTZ R35, R28, R31 ;  /* 0x0000001f1c237220 */ /* 0x020fe20000410000 */
[-C--:B------:R-:W-:Y:S01]  /*1ed0*/  FMUL.FTZ R32, R32, R119.reuse ;  /* 0x0000007720207220 */ /* 0x080fe20000410000 */
[----:B------:R-:W-:Y:S01]  /*1ee0*/  FADD.FTZ R38, -R24, R37 ;  /* 0x0000002518267221 */ /* 0x000fe20000010100 */
[----:B------:R-:W-:Y:S01]  /*1ef0*/  FMUL.FTZ R33, R34, R119 ;  /* 0x0000007722217220 */ /* 0x000fe20000410000 */
[----:B------:R-:W-:Y:S01]  /*1f00*/  FMUL.FTZ R36, R29, R30 ;  /* 0x0000001e1d247220 */ /* 0x000fe20000410000 */
[----:B------:R-:W-:Y:S01]  /*1f10*/  FADD.FTZ R37, RZ, R35 ;  /* 0x00000023ff257221 */ /* 0x000fe20000010000 */
[----:B------:R-:W-:Y:S01]  /*1f20*/  FFMA.FTZ R34, R32, R35, RZ ;  /* 0x0000002320227223 */ /* 0x000fe200000100ff */
[----:B------:R-:W-:Y:S01]  /*1f30*/  SHF.L.U32 R35, R59, 0x10, RZ ;  /* 0x000000103b237819 */ /* 0x000fe200000006ff */
[----:B------:R-:W-:Y:S01]  /*1f40*/  FFMA.FTZ R40, R31, R32, RZ ;  /* 0x000000201f287223 */ /* 0x000fe200000100ff */
[----:B------:R-:W-:Y:S01]  /*1f50*/  FMUL.FTZ R39, R38, R119 ;  /* 0x0000007726277220 */ /* 0x000fe20000410000 */
[----:B------:R-:W-:Y:S01]  /*1f60*/  FADD.FTZ R32, RZ, R31 ;  /* 0x0000001fff207221 */ /* 0x000fe20000010000 */
[----:B------:R-:W-:Y:S01]  /*1f70*/  FADD.FTZ R31, R36, R37 ;  /* 0x00000025241f7221 */ /* 0x000fe20000010000 */
[----:B------:R-:W-:Y:S01]  /*1f80*/  FFMA.FTZ R36, R33, R36, R34 ;  /* 0x0000002421247223 */ /* 0x000fe20000010022 */
[C---:B------:R-:W-:Y:S01]  /*1f90*/  FFMA.FTZ R34, R35.reuse, R39, R40 ;  /* 0x0000002723227223 */ /* 0x040fe20000010028 */
[----:B------:R-:W-:Y:S01]  /*1fa0*/  FADD.FTZ R32, R35, R32 ;  /* 0x0000002023207221 */ /* 0x000fe20000010000 */
[----:B------:R-:W-:Y:S01]  /*1fb0*/  FMUL.FTZ R40, R28, R35 ;  /* 0x000000231c287220 */ /* 0x000fe20000410000 */
[----:B------:R-:W-:Y:S01]  /*1fc0*/  SHF.L.U32 R35, R115, 0x10, RZ ;  /* 0x0000001073237819 */ /* 0x000fe200000006ff */
[----:B------:R-:W-:-:S02]  /*1fd0*/  FADD.FTZ R37, RZ, R30 ;  /* 0x0000001eff257221 */ /* 0x000fc40000010000 */
[----:B------:R-:W-:Y:S01]  /*1fe0*/  FFMA.FTZ R42, R39, R40, R36 ;  /* 0x00000028272a7223 */ /* 0x000fe20000010024 */
[----:B------:R-:W-:Y:S01]  /*1ff0*/  SHF.L.U32 R36, R116, 0x10, RZ ;  /* 0x0000001074247819 */ /* 0x000fe200000006ff */
[----:B------:R-:W-:Y:S01]  /*2000*/  FADD.FTZ R38, -R24, R35 ;  /* 0x0000002318267221 */ /* 0x000fe20000010100 */
[----:B------:R-:W-:Y:S01]  /*2010*/  FFMA.FTZ R35, R30, R33, RZ ;  /* 0x000000211e237223 */ /* 0x000fe200000100ff */
[----:B------:R-:W-:Y:S02]  /*2020*/  FADD.FTZ R39, R31, R40 ;  /* 0x000000281f277221 */ /* 0x000fe40000010000 */
[----:B------:R-:W-:Y:S01]  /*2030*/  FMUL.FTZ R33, R38, R119 ;  /* 0x0000007726217220 */ /* 0x000fe20000410000 */
[----:B------:R-:W-:Y:S01]  /*2040*/  FADD.FTZ R30, R36, R37 ;  /* 0x00000025241e7221 */ /* 0x000fe20000010000 */
[----:B------:R-:W-:Y:S02]  /*2050*/  SHF.L.U32 R37, R56, 0x10, RZ ;  /* 0x0000001038257819 */ /* 0x000fe400000006ff */
[----:B------:R-:W-:Y:S01]  /*2060*/  FFMA.FTZ R31, R36, R33, R35 ;  /* 0x00000021241f7223 */ /* 0x000fe20000010023 */
[----:B------:R-:W-:Y:S01]  /*2070*/  SHF.L.U32 R35, R58, 0x10, RZ ;  /* 0x000000103a237819 */ /* 0x000fe200000006ff */
[----:B------:R-:W-:-:S04]  /*2080*/  FMUL.FTZ R36, R29, R36 ;  /* 0x000000241d247220 */ /* 0x000fc80000410000 */
[----:B------:R-:W-:Y:S01]  /*2090*/  FADD.FTZ R38, -R24, R35 ;  /* 0x0000002318267221 */ /* 0x000fe20000010100 */
[----:B------:R-:W-:Y:S01]  /*20a0*/  FFMA.FTZ R42, R33, R36, R42 ;  /* 0x00000024212a7223 */ /* 0x000fe2000001002a */
[----:B------:R-:W-:Y:S01]  /*20b0*/  SHF.L.U32 R33, R57, 0x10, RZ ;  /* 0x0000001039217819 */ /* 0x000fe200000006ff */
[----:B------:R-:W-:Y:S01]  /*20c0*/  FADD.FTZ R39, R36, R39 ;  /* 0x0000002724277221 */ /* 0x000fe20000010000 */
[----:B------:R-:W-:Y:S01]  /*20d0*/  FMUL.FTZ R35, R38, R119 ;  /* 0x0000007726237220 */ /* 0x000fe20000410000 */
[----:B------:R-:W-:Y:S02]  /*20e0*/  SHF.L.U32 R36, R114, 0x10, RZ ;  /* 0x0000001072247819 */ /* 0x000fe400000006ff */
[----:B------:R-:W-:Y:S01]  /*20f0*/  FADD.FTZ R32, R32, R33 ;  /* 0x0000002120207221 */ /* 0x000fe20000010000 */
[----:B------:R-:W-:Y:S01]  /*2100*/  FFMA.FTZ R34, R33, R35, R34 ;  /* 0x0000002321227223 */ /* 0x000fe20000010022 */
[----:B------:R-:W-:Y:S01]  /*2110*/  FMUL.FTZ R40, R28, R33 ;  /* 0x000000211c287220 */ /* 0x000fe20000410000 */
[----:B------:R-:W-:Y:S01]  /*2120*/  SHF.L.U32 R33, R113, 0x10, RZ ;  /* 0x0000001071217819 */ /* 0x000fe200000006ff */
[----:B------:R-:W-:-:S02]  /*2130*/  FADD.FTZ R30, R30, R36 ;  /* 0x000000241e1e7221 */ /* 0x000fc40000010000 */
[----:B------:R-:W-:Y:S01]  /*2140*/  FFMA.FTZ R35, R35, R40, R42 ;  /* 0x0000002823237223 */ /* 0x000fe2000001002a */
[----:B------:R-:W-:Y:S01]  /*2150*/  FADD.FTZ R40, R39, R40 ;  /* 0x0000002827287221 */ /* 0x000fe20000010000 */
[----:B------:R-:W-:Y:S01]  /*2160*/  FADD.FTZ R38, -R24, R33 ;  /* 0x0000002118267221 */ /* 0x000fe20000010100 */
[----:B------:R-:W-:-:S03]  /*2170*/  FMUL.FTZ R33, R29, R36 ;  /* 0x000000241d217220 */ /* 0x000fc60000410000 */
[----:B------:R-:W-:Y:S01]  /*2180*/  FMUL.FTZ R38, R38, R119 ;  /* 0x0000007726267220 */ /* 0x000fe20000410000 */
[----:B------:R-:W-:-:S03]  /*2190*/  FADD.FTZ R40, R33, R40 ;  /* 0x0000002821287221 */ /* 0x000fc60000010000 */
[----:B------:R-:W-:Y:S01]  /*21a0*/  FFMA.FTZ R31, R36, R38, R31 ;  /* 0x00000026241f7223 */ /* 0x000fe2000001001f */
[----:B------:R-:W-:Y:S01]  /*21b0*/  FADD.FTZ R36, -R24, R37 ;  /* 0x0000002518247221 */ /* 0x000fe20000010100 */
[----:B------:R-:W-:Y:S01]  /*21c0*/  SHF.L.U32 R37, R55, 0x10, RZ ;  /* 0x0000001037257819 */ /* 0x000fe200000006ff */
[----:B------:R-:W-:Y:S01]  /*21d0*/  FFMA.FTZ R35, R38, R33, R35 ;  /* 0x0000002126237223 */ /* 0x000fe20000010023 */
[----:B------:R-:W-:Y:S01]  /*21e0*/  SHF.L.U32 R33, R111, 0x10, RZ ;  /* 0x000000106f217819 */ /* 0x000fe200000006ff */
[----:B------:R-:W-:Y:S02]  /*21f0*/  FMUL.FTZ R36, R36, R119 ;  /* 0x0000007724247220 */ /* 0x000fe40000410000 */
[----:B------:R-:W-:Y:S02]  /*2200*/  FADD.FTZ R32, R32, R37 ;  /* 0x0000002520207221 */ /* 0x000fe40000010000 */
[----:B------:R-:W-:Y:S01]  /*2210*/  FFMA.FTZ R34, R37, R36, R34 ;  /* 0x0000002425227223 */ /* 0x000fe20000010022 */
[----:B------:R-:W-:Y:S01]  /*2220*/  FMUL.FTZ R37, R28, R37 ;  /* 0x000000251c257220 */ /* 0x000fe20000410000 */
[----:B------:R-:W-:-:S03]  /*2230*/  FADD.FTZ R38, -R24, R33 ;  /* 0x0000002118267221 */ /* 0x000fc60000010100 */
        /* <DEDUP_REMOVED lines=8> */
[----:B------:R-:W-:Y:S01]  /*22c0*/  FADD.FTZ R36, -R24, R37 ;  /* 0x0000002518247221 */ /* 0x000fe20000010100 */
[----:B------:R-:W-:-:S02]  /*22d0*/  SHF.L.U32 R37, R53, 0x10, RZ ;  /* 0x0000001035257819 */ /* 0x000fc400000006ff */
[----:B------:R-:W-:Y:S01]  /*22e0*/  FFMA.FTZ R35, R38, R33, R35 ;  /* 0x0000002126237223 */ /* 0x000fe20000010023 */
[----:B------:R-:W-:Y:S01]  /*22f0*/  FMUL.FTZ R36, R36, R119 ;  /* 0x0000007724247220 */ /* 0x000fe20000410000 */
[----:B------:R-:W-:Y:S01]  /*2300*/  FADD.FTZ R40, R33, R40 ;  /* 0x0000002821287221 */ /* 0x000fe20000010000 */
[----:B------:R-:W-:Y:S01]  /*2310*/  SHF.L.U32 R33, R109, 0x10, RZ ;  /* 0x000000106d217819 */ /* 0x000fe200000006ff */
[----:B------:R-:W-:Y:S01]  /*2320*/  FADD.FTZ R32, R32, R37 ;  /* 0x0000002520207221 */ /* 0x000fe20000010000 */
[----:B------:R-:W-:Y:S01]  /*2330*/  FFMA.FTZ R34, R37, R36, R34 ;  /* 0x0000002425227223 */ /* 0x000fe20000010022 */
[----:B------:R-:W-:Y:S02]  /*2340*/  FMUL.FTZ R37, R28, R37 ;  /* 0x000000251c257220 */ /* 0x000fe40000410000 */
[----:B------:R-:W-:Y:S02]  /*2350*/  FADD.FTZ R38, -R24, R33 ;  /* 0x0000002118267221 */ /* 0x000fe40000010100 */
[----:B------:R-:W-:Y:S01]  /*2360*/  FFMA.FTZ R35, R36, R37, R35 ;  /* 0x0000002524237223 */ /* 0x000fe20000010023 */
[----:B------:R-:W-:Y:S01]  /*2370*/  SHF.L.U32 R36, R110, 0x10, RZ ;  /* 0x000000106e247819 */ /* 0x000fe200000006ff */
[----:B------:R-:W-:Y:S01]  /*2380*/  FADD.FTZ R40, R40, R37 ;  /* 0x0000002528287221 */ /* 0x000fe20000010000 */
[----:B------:R-:W-:Y:S01]  /*2390*/  FMUL.FTZ R38, R38, R119 ;  /* 0x0000007726267220 */ /* 0x000fe20000410000 */
[----:B------:R-:W-:-:S02]  /*23a0*/  SHF.L.U32 R37, R52, 0x10, RZ ;  /* 0x0000001034257819 */ /* 0x000fc400000006ff */
[----:B------:R-:W-:Y:S01]  /*23b0*/  FADD.FTZ R30, R30, R36 ;  /* 0x000000241e1e7221 */ /* 0x000fe20000010000 */
[----:B------:R-:W-:Y:S01]  /*23c0*/  FFMA.FTZ R31, R36, R38, R31 ;  /* 0x00000026241f7223 */ /* 0x000fe2000001001f */
[----:B------:R-:W-:Y:S01]  /*23d0*/  FMUL.FTZ R33, R29, R36 ;  /* 0x000000241d217220 */ /* 0x000fe20000410000 */
[----:B------:R-:W-:Y:S01]  /*23e0*/  FADD.FTZ R36, -R24, R37 ;  /* 0x0000002518247221 */ /* 0x000fe20000010100 */
[----:B------:R-:W-:Y:S02]  /*23f0*/  SHF.L.U32 R37, R51, 0x10, RZ ;  /* 0x0000001033257819 */ /* 0x000fe400000006ff */
[----:B------:R-:W-:Y:S01]  /*2400*/  FFMA.FTZ R35, R38, R33, R35 ;  /* 0x0000002126237223 */ /* 0x000fe20000010023 */
[----:B------:R-:W-:Y:S01]  /*2410*/  FMUL.FTZ R36, R36, R119 ;  /* 0x0000007724247220 */ /* 0x000fe20000410000 */
[----:B------:R-:W-:Y:S01]  /*2420*/  FADD.FTZ R40, R33, R40 ;  /* 0x0000002821287221 */ /* 0x000fe20000010000 */
[----:B------:R-:W-:Y:S01]  /*2430*/  SHF.L.U32 R33, R107, 0x10, RZ ;  /* 0x000000106b217819 */ /* 0x000fe200000006ff */
[----:B------:R-:W-:Y:S01]  /*2440*/  FADD.FTZ R32, R32, R37 ;  /* 0x0000002520207221 */ /* 0x000fe20000010000 */
[----:B------:R-:W-:Y:S01]  /*2450*/  FFMA.FTZ R34, R37, R36, R34 ;  /* 0x0000002425227223 */ /* 0x000fe20000010022 */
[----:B------:R-:W-:-:S02]  /*2460*/  FMUL.FTZ R37, R28, R37 ;  /* 0x000000251c257220 */ /* 0x000fc40000410000 */
[----:B------:R-:W-:Y:S02]  /*2470*/  FADD.FTZ R38, -R24, R33 ;  /* 0x0000002118267221 */ /* 0x000fe40000010100 */
        /* <DEDUP_REMOVED lines=157> */
[----:B------:R-:W-:Y:S01]  /*2e50*/  FADD.FTZ R33, R32, R37 ;  /* 0x0000002520217221 */ /* 0x000fe20000010000 */
[----:B------:R-:W-:Y:S01]  /*2e60*/  FMUL.FTZ R39, R28, R37 ;  /* 0x000000251c277220 */ /* 0x000fe20000410000 */
[----:B------:R-:W-:Y:S01]  /*2e70*/  FFMA.FTZ R34, R37, R36, R34 ;  /* 0x0000002425227223 */ /* 0x000fe20000010022 */
[----:B------:R-:W-:Y:S02]  /*2e80*/  SHF.L.U32 R37, R89, 0x10, RZ ;  /* 0x0000001059257819 */ /* 0x000fe400000006ff */
[----:B------:R-:W-:Y:S01]  /*2e90*/  FFMA.FTZ R35, R36, R39, R35 ;  /* 0x0000002724237223 */ /* 0x000fe20000010023 */
[----:B------:R-:W-:Y:S01]  /*2ea0*/  SHF.L.U32 R32, R90, 0x10, RZ ;  /* 0x000000105a207819 */ /* 0x000fe200000006ff */
[----:B------:R-:W-:Y:S01]  /*2eb0*/  FADD.FTZ R40, R40, R39 ;  /* 0x0000002728287221 */ /* 0x000fe20000010000 */
[----:B------:R-:W-:Y:S01]  /*2ec0*/  FADD.FTZ R36, -R24, R37 ;  /* 0x0000002518247221 */ /* 0x000fe20000010100 */
[----:B------:R-:W-:-:S02]  /*2ed0*/  SHF.L.U32 R39, R87, 0x10, RZ ;  /* 0x0000001057277819 */ /* 0x000fc400000006ff */
[----:B------:R-:W-:Y:S01]  /*2ee0*/  FMUL.FTZ R37, R29, R32 ;  /* 0x000000201d257220 */ /* 0x000fe20000410000 */
[----:B------:R-:W-:Y:S01]  /*2ef0*/  FMUL.FTZ R36, R36, R119 ;  /* 0x0000007724247220 */ /* 0x000fe20000410000 */
[----:B------:R-:W-:Y:S01]  /*2f00*/  FADD.FTZ R30, R30, R32 ;  /* 0x000000201e1e7221 */ /* 0x000fe20000010000 */
[----:B------:R-:W-:Y:S01]  /*2f10*/  SHF.L.U32 R38, R88, 0x10, RZ ;  /* 0x0000001058267819 */ /* 0x000fe200000006ff */
[----:B------:R-:W-:Y:S01]  /*2f20*/  FADD.FTZ R40, R37, R40 ;  /* 0x0000002825287221 */ /* 0x000fe20000010000 */
[----:B------:R-:W-:Y:S01]  /*2f30*/  FFMA.FTZ R31, R32, R36, R31 ;  /* 0x00000024201f7223 */ /* 0x000fe2000001001f */
[----:B------:R-:W-:Y:S01]  /*2f40*/  FFMA.FTZ R36, R36, R37, R35 ;  /* 0x0000002524247223 */ /* 0x000fe20000010023 */
[----:B------:R-:W-:Y:S01]  /*2f50*/  SHF.L.U32 R35, R86, 0x10, RZ ;  /* 0x0000001056237819 */ /* 0x000fe200000006ff */
[----:B------:R-:W-:Y:S01]  /*2f60*/  FADD.FTZ R32, -R24, R39 ;  /* 0x0000002718207221 */ /* 0x000fe20000010100 */
[----:B------:R-:W-:-:S03]  /*2f70*/  SHF.L.U32 R37, R25, 0x10, RZ ;  /* 0x0000001019257819 */ /* 0x000fc600000006ff */
[----:B------:R-:W-:Y:S01]  /*2f80*/  FMUL.FTZ R39, R32, R119 ;  /* 0x0000007720277220 */ /* 0x000fe20000410000 */
[----:B------:R-:W-:Y:S01]  /*2f90*/  FMUL.FTZ R41, R28, R35 ;  /* 0x000000231c297220 */ /* 0x000fe20000410000 */
[----:B------:R-:W-:-:S03]  /*2fa0*/  FADD.FTZ R32, -R24, R37 ;  /* 0x0000002518207221 */ /* 0x000fc60000010100 */
[----:B------:R-:W-:Y:S01]  /*2fb0*/  FADD.FTZ R42, R40, R41 ;  /* 0x00000029282a7221 */ /* 0x000fe20000010000 */
[----:B------:R-:W-:Y:S01]  /*2fc0*/  FFMA.FTZ R43, R39, R41, R36 ;  /* 0x00000029272b7223 */ /* 0x000fe20000010024 */
[----:B------:R-:W-:Y:S01]  /*2fd0*/  FMUL.FTZ R40, R32, R119 ;  /* 0x0000007720287220 */ /* 0x000fe20000410000 */
[----:B------:R-:W-:Y:S01]  /*2fe0*/  FMUL.FTZ R41, R29, R38 ;  /* 0x000000261d297220 */ /* 0x000fe20000410000 */
[----:B------:R-:W-:Y:S01]  /*2ff0*/  FFMA.FTZ R32, R35, R39, R34 ;  /* 0x0000002723207223 */ /* 0x000fe20000010022 */
[----:B------:R-:W-:Y:S01]  /*3000*/  FADD.FTZ R34, R33, R35 ;  /* 0x0000002321227221 */ /* 0x000fe20000010000 */
[----:B------:R-:W-:Y:S01]  /*3010*/  FADD.FTZ R35, R30, R38 ;  /* 0x000000261e237221 */ /* 0x000fe20000010000 */
[----:B------:R-:W-:Y:S01]  /*3020*/  FADD.FTZ R37, R41, R42 ;  /* 0x0000002a29257221 */ /* 0x000fe20000010000 */
[----:B------:R-:W-:Y:S01]  /*3030*/  FFMA.FTZ R36, R40, R41, R43 ;  /* 0x0000002928247223 */ /* 0x000fe2000001002b */
[----:B------:R-:W-:Y:S01]  /*3040*/  FFMA.FTZ R33, R38, R40, R31 ;  /* 0x0000002826217223 */ /* 0x000fe2000001001f */
[----:B------:R-:W-:Y:S06]  /*3050*/  BRA `(.L_x_132) ;  /* 0x0000002400007947 */ /* 0x000fec0003800000 */
.L_x_131:
[----:B------:R-:W-:Y:S02]  /*3060*/  SHF.L.U32 R31, R62, 0x10, RZ ;  /* 0x000000103e1f7819 */ /* 0x000fe400000006ff */
[----:B------:R-:W-:Y:S02]  /*3070*/  SHF.L.U32 R37, R117, 0x10, RZ ;  /* 0x0000001075257819 */ /* 0x000fe400000006ff */
[----:B------:R-:W-:Y:S01]  /*3080*/  SHF.L.U32 R39, R115, 0x10, RZ ;  /* 0x0000001073277819 */ /* 0x000fe200000006ff */
[----:B------:R-:W-:Y:S01]  /*3090*/  FADD.FTZ R30, -R24, R31 ;  /* 0x0000001f181e7221 */ /* 0x000fe20000010100 */
[----:B------:R-:W-:Y:S02]  /*30a0*/  SHF.L.U32 R44, R118, 0x10, RZ ;  /* 0x00000010762c7819 */ /* 0x000fe400000006ff */
[----:B------:R-:W-:Y:S01]  /*30b0*/  SHF.L.U32 R45, R113, 0x10, RZ ;  /* 0x00000010712d7819 */ /* 0x000fe200000006ff */
[----:B------:R-:W-:Y:S01]  /*30c0*/  FMUL.FTZ R31, R30, R119 ;  /* 0x000000771e1f7220 */ /* 0x000fe20000410000 */
[----:B------:R-:W-:Y:S01]  /*30d0*/  FADD.FTZ R30, -R24, R37 ;  /* 0x00000025181e7221 */ /* 0x000fe20000010100 */
[----:B------:R-:W-:-:S02]  /*30e0*/  SHF.L.U32 R37, R60, 0x10, RZ ;  /* 0x000000103c257819 */ /* 0x000fc400000006ff */
[----:B-----5:R-:W-:Y:S01]  /*30f0*/  FFMA.FTZ R35, R28, R31, R26 ;  /* 0x0000001f1c237223 */ /* 0x020fe2000001001a */
[----:B------:R-:W-:Y:S01]  /*3100*/  FMUL.FTZ R30, R30, R119 ;  /* 0x000000771e1e7220 */ /* 0x000fe20000410000 */
[----:B------:R-:W-:Y:S02]  /*3110*/  SHF.L.U32 R46, R59, 0x10, RZ ;  /* 0x000000103b2e7819 */ /* 0x000fe400000006ff */
[----:B------:R-:W-:Y:S01]  /*3120*/  FMUL.FTZ R33, R35, -1.4426950216293334961 ;  /* 0xbfb8aa3b23217820 */ /* 0x000fe20000410000 */
[----:B------:R-:W-:Y:S01]  /*3130*/  FFMA.FTZ R32, R29, R30, R27 ;  /* 0x0000001e1d207223 */ /* 0x000fe2000001001b */
[----:B------:R-:W-:-:S03]  /*3140*/  SHF.L.U32 R121, R57, 0x10, RZ ;  /* 0x0000001039797819 */ /* 0x000fc600000006ff */
[----:B------:R-:W-:Y:S01]  /*3150*/  FMUL.FTZ R36, R32, -1.4426950216293334961 ;  /* 0xbfb8aa3b20247820 */ /* 0x000fe20000410000 */
[----:B------:R-:W0:Y:S08]  /*3160*/  MUFU.EX2 R33, R33 ;  /* 0x0000002100217308 */ /* 0x000e300000000800 */
[----:B------:R-:W-:Y:S01]  /*3170*/  MUFU.EX2 R36, R36 ;  /* 0x0000002400247308 */ /* 0x000fe20000000800 */
[----:B0-----:R-:W-:Y:S01]  /*3180*/  FADD.FTZ R34, R33, 1 ;  /* 0x3f80000021227421 */ /* 0x001fe20000010000 */
[----:B------:R-:W-:-:S06]  /*3190*/  SHF.L.U32 R33, R61, 0x10, RZ ;  /* 0x000000103d217819 */ /* 0x000fcc00000006ff */
[----:B------:R-:W0:Y:S02]  /*31a0*/  MUFU.RCP R34, R34 ;  /* 0x0000002200227308 */ /* 0x000e240000001000 */
[----:B0-----:R-:W-:Y:S01]  /*31b0*/  FADD.FTZ R38, -R34, 1 ;  /* 0x3f80000022267421 */ /* 0x001fe20000010100 */
[----:B------:R-:W-:-:S03]  /*31c0*/  FMUL.FTZ R40, R33, R34 ;  /* 0x0000002221287220 */ /* 0x000fc60000410000 */
[----:B------:R-:W-:Y:S01]  /*31d0*/  FFMA.FTZ R35, R35, R38, 1 ;  /* 0x3f80000023237423 */ /* 0x000fe20000010026 */
[----:B------:R-:W-:Y:S01]  /*31e0*/  FADD.FTZ R38, -R24, R37 ;  /* 0x0000002518267221 */ /* 0x000fe20000010100 */
[----:B------:R-:W-:-:S03]  /*31f0*/  FADD.FTZ R37, R36, 1 ;  /* 0x3f80000024257421 */ /* 0x000fc60000010000 */
[----:B------:R-:W-:Y:S01]  /*3200*/  FMUL.FTZ R43, R38, R119 ;  /* 0x00000077262b7220 */ /* 0x000fe20000410000 */
[----:B------:R-:W-:Y:S02]  /*3210*/  FADD.FTZ R38, -R24, R39 ;  /* 0x0000002718267221 */ /* 0x000fe40000010100 */
[----:B------:R-:W0:Y:S01]  /*3220*/  MUFU.RCP R37, R37 ;  /* 0x0000002500257308 */ /* 0x000e220000001000 */
[----:B------:R-:W-:Y:S01]  /*3230*/  FFMA.FTZ R34, R28, R43, R26 ;  /* 0x0000002b1c227223 */ /* 0x000fe2000001001a */
[----:B------:R-:W-:-:S03]  /*3240*/  FMUL.FTZ R38, R38, R119 ;  /* 0x0000007726267220 */ /* 0x000fc60000410000 */
[----:B------:R-:W-:Y:S01]  /*3250*/  FMUL.FTZ R41, R34, -1.4426950216293334961 ;  /* 0xbfb8aa3b22297820 */ /* 0x000fe20000410000 */
[----:B------:R-:W-:-:S04]  /*3260*/  FFMA.FTZ R33, R29, R38, R27 ;  /* 0x000000261d217223 */ /* 0x000fc8000001001b */
[----:B------:R-:W-:Y:S01]  /*3270*/  FMUL.FTZ R36, R33, -1.4426950216293334961 ;  /* 0xbfb8aa3b21247820 */ /* 0x000fe20000410000 */
[----:B------:R-:W1:Y:S01]  /*3280*/  MUFU.EX2 R41, R41 ;  /* 0x0000002900297308 */ /* 0x000e620000000800 */
[----:B0-----:R-:W-:-:S07]  /*3290*/  FADD.FTZ R39, -R37, 1 ;  /* 0x3f80000025277421 */ /* 0x001fce0000010100 */
[----:B------:R-:W0:Y:S01]  /*32a0*/  MUFU.EX2 R36, R36 ;  /* 0x0000002400247308 */ /* 0x000e220000000800 */
[----:B------:R-:W-:Y:S01]  /*32b0*/  FFMA.FTZ R42, R32, R39, 1 ;  /* 0x3f800000202a7423 */ /* 0x000fe20000010027 */
[----:B------:R-:W-:Y:S01]  /*32c0*/  FMUL.FTZ R39, R44, R37 ;  /* 0x000000252c277220 */ /* 0x000fe20000410000 */
[----:B------:R-:W-:Y:S01]  /*32d0*/  FMUL.FTZ R32, R40, R35 ;  /* 0x0000002328207220 */ /* 0x000fe20000410000 */
[----:B------:R-:W-:Y:S02]  /*32e0*/  SHF.L.U32 R37, R58, 0x10, RZ ;  /* 0x000000103a257819 */ /* 0x000fe400000006ff */
[----:B------:R-:W-:Y:S01]  /*32f0*/  FMUL.FTZ R39, R39, R42 ;  /* 0x0000002a27277220 */ /* 0x000fe20000410000 */
[----:B-1----:R-:W-:Y:S02]  /*3300*/  FADD.FTZ R35, R41, 1 ;  /* 0x3f80000029237421 */ /* 0x002fe40000010000 */
[----:B------:R-:W-:-:S04]  /*3310*/  FADD.FTZ R42, -R24, R37 ;  /* 0x00000025182a7221 */ /* 0x000fc80000010100 */
[----:B------:R-:W-:Y:S01]  /*3320*/  FMUL.FTZ R37, R42, R119 ;  /* 0x000000772a257220 */ /* 0x000fe20000410000 */
[----:B------:R-:W1:Y:S01]  /*3330*/  MUFU.RCP R35, R35 ;  /* 0x0000002300237308 */ /* 0x000e620000001000 */
[----:B0-----:R-:W-:Y:S02]  /*3340*/  FADD.FTZ R40, R36, 1 ;  /* 0x3f80000024287421 */ /* 0x001fe40000010000 */
[----:B------:R-:W-:-:S04]  /*3350*/  FFMA.FTZ R36, R28, R37, R26 ;  /* 0x000000251c247223 */ /* 0x000fc8000001001a */
[----:B------:R-:W-:Y:S01]  /*3360*/  FMUL.FTZ R44, R36, -1.4426950216293334961 ;  /* 0xbfb8aa3b242c7820 */ /* 0x000fe20000410000 */
[----:B------:R-:W0:Y:S08]  /*3370*/  MUFU.RCP R40, R40 ;  /* 0x0000002800287308 */ /* 0x000e300000001000 */
[----:B------:R-:W2:Y:S01]  /*3380*/  MUFU.EX2 R44, R44 ;  /* 0x0000002c002c7308 */ /* 0x000ea20000000800 */
[----:B-1----:R-:W-:Y:S01]  /*3390*/  FADD.FTZ R41, -R35, 1 ;  /* 0x3f80000023297421 */ /* 0x002fe20000010100 */
[----:B------:R-:W-:-:S03]  /*33a0*/  FMUL.FTZ R35, R46, R35 ;  /* 0x000000232e237220 */ /* 0x000fc60000410000 */
[----:B------:R-:W-:Y:S01]  /*33b0*/  FFMA.FTZ R42, R34, R41, 1 ;  /* 0x3f800000222a7423 */ /* 0x000fe20000010029 */
[----:B0-----:R-:W-:-:S03]  /*33c0*/  FADD.FTZ R34, -R40, 1 ;  /* 0x3f80000028227421 */ /* 0x001fc60000010100 */
[----:B------:R-:W-:Y:S01]  /*33d0*/  FMUL.FTZ R42, R35, R42 ;  /* 0x0000002a232a7220 */ /* 0x000fe20000410000 */
[----:B------:R-:W-:Y:S01]  /*33e0*/  FFMA.FTZ R41, R33, R34, 1 ;  /* 0x3f80000021297423 */ /* 0x000fe20000010022 */
[----:B------:R-:W-:Y:S01]  /*33f0*/  FADD.FTZ R34, -R24, R45 ;  /* 0x0000002d18227221 */ /* 0x000fe20000010100 */
[----:B------:R-:W-:Y:S01]  /*3400*/  SHF.L.U32 R33, R116, 0x10, RZ ;  /* 0x0000001074217819 */ /* 0x000fe200000006ff */
[----:B--2---:R-:W-:Y:S02]  /*3410*/  FADD.FTZ R45, R44, 1 ;  /* 0x3f8000002c2d7421 */ /* 0x004fe40000010000 */
[----:B------:R-:W-:Y:S02]  /*3420*/  FMUL.FTZ R34, R34, R119 ;  /* 0x0000007722227220 */ /* 0x000fe40000410000 */
[----:B------:R-:W-:Y:S02]  /*3430*/  FMUL.FTZ R46, R33, R40 ;  /* 0x00000028212e7220 */ /* 0x000fe40000410000 */
[----:B------:R-:W-:Y:S01]  /*3440*/  FFMA.FTZ R33, R29, R34, R27 ;  /* 0x000000221d217223 */ /* 0x000fe2000001001b */
[----:B------:R-:W0:Y:S01]  /*3450*/  MUFU.RCP R40, R45 ;  /* 0x0000002d00287308 */ /* 0x000e220000001000 */
[----:B------:R-:W-:-:S02]  /*3460*/  FMUL.FTZ R35, R46, R41 ;  /* 0x000000292e237220 */ /* 0x000fc40000410000 */
[----:B------:R-:W-:-:S05]  /*3470*/  FMUL.FTZ R47, R33, -1.4426950216293334961 ;  /* 0xbfb8aa3b212f7820 */ /* 0x000fca0000410000 */
[----:B------:R1:W2:Y:S01]  /*3480*/  MUFU.EX2 R44, R47 ;  /* 0x0000002f002c7308 */ /* 0x0002a20000000800 */
[----:B0-----:R-:W-:Y:S01]  /*3490*/  FADD.FTZ R41, -R40, 1 ;  /* 0x3f80000028297421 */ /* 0x001fe20000010100 */
[----:B-1----:R-:W-:-:S03]  /*34a0*/  FMUL.FTZ R47, R28, R42 ;  /* 0x0000002a1c2f7220 */ /* 0x002fc60000410000 */
[----:B------:R-:W-:Y:S01]  /*34b0*/  FFMA.FTZ R41, R36, R41, 1 ;  /* 0x3f80000024297423 */ /* 0x000fe20000010029 */
[----:B------:R-:W-:Y:S01]  /*34c0*/  FMUL.FTZ R36, R121, R40 ;  /* 0x0000002879247220 */ /* 0x000fe20000410000 */
[----:B--2---:R-:W-:Y:S01]  /*34d0*/  FADD.FTZ R40, R44, 1 ;  /* 0x3f8000002c287421 */ /* 0x004fe20000010000 */
[----:B------:R-:W-:Y:S02]  /*34e0*/  FMUL.FTZ R44, R28, R32 ;  /* 0x000000201c2c7220 */ /* 0x000fe40000410000 */
[----:B------:R-:W-:Y:S01]  /*34f0*/  FMUL.FTZ R36, R36, R41 ;  /* 0x0000002924247220 */ /* 0x000fe20000410000 */
[----:B------:R-:W-:Y:S01]  /*3500*/  FMUL.FTZ R41, R29, R39 ;  /* 0x000000271d297220 */ /* 0x000fe20000410000 */
[----:B------:R-:W-:Y:S01]  /*3510*/  FFMA.FTZ R45, R31, R44, RZ ;  /* 0x0000002c1f2d7223 */ /* 0x000fe200000100ff */
[----:B------:R-:W0:Y:S01]  /*3520*/  MUFU.RCP R40, R40 ;  /* 0x0000002800287308 */ /* 0x000e220000001000 */
[----:B------:R-:W-:Y:S02]  /*3530*/  FADD.FTZ R44, RZ, R44 ;  /* 0x0000002cff2c7221 */ /* 0x000fe40000010000 */
[----:B------:R-:W-:-:S02]  /*3540*/  FFMA.FTZ R46, R30, R41, R45 ;  /* 0x000000291e2e7223 */ /* 0x000fc4000001002d */
[----:B------:R-:W-:Y:S01]  /*3550*/  FADD.FTZ R44, R41, R44 ;  /* 0x0000002c292c7221 */ /* 0x000fe20000010000 */
[----:B------:R-:W-:-:S03]  /*3560*/  SHF.L.U32 R41, R114, 0x10, RZ ;  /* 0x0000001072297819 */ /* 0x000fc600000006ff */
[----:B------:R-:W-:Y:S01]  /*3570*/  FADD.FTZ R44, R44, R47 ;  /* 0x0000002f2c2c7221 */ /* 0x000fe20000010000 */
[----:B0-----:R-:W-:Y:S01]  /*3580*/  FADD.FTZ R45, -R40, 1 ;  /* 0x3f800000282d7421 */ /* 0x001fe20000010100 */
[----:B------:R-:W-:Y:S01]  /*3590*/  FMUL.FTZ R41, R41, R40 ;  /* 0x0000002829297220 */ /* 0x000fe20000410000 */
[----:B------:R-:W-:Y:S01]  /*35a0*/  FFMA.FTZ R40, R31, R32, RZ ;  /* 0x000000201f287223 */ /* 0x000fe200000100ff */
[----:B------:R-:W-:Y:S01]  /*35b0*/  SHF.L.U32 R31, R56, 0x10, RZ ;  /* 0x00000010381f7819 */ /* 0x000fe200000006ff */
[----:B------:R-:W-:Y:S01]  /*35c0*/  FFMA.FTZ R33, R33, R45, 1 ;  /* 0x3f80000021217423 */ /* 0x000fe2000001002d */
[C---:B------:R-:W-:Y:S01]  /*35d0*/  FFMA.FTZ R45, R43.reuse, R47, R46 ;  /* 0x0000002f2b2d7223 */ /* 0x040fe2000001002e */
[----:B------:R-:W-:Y:S01]  /*35e0*/  FFMA.FTZ R40, R43, R42, R40 ;  /* 0x0000002a2b287223 */ /* 0x000fe20000010028 */
[----:B------:R-:W-:Y:S01]  /*35f0*/  SHF.L.U32 R43, R55, 0x10, RZ ;  /* 0x00000010372b7819 */ /* 0x000fe200000006ff */
[----:B------:R-:W-:Y:S01]  /*3600*/  FMUL.FTZ R33, R41, R33 ;  /* 0x0000002129217220 */ /* 0x000fe20000410000 */
[----:B------:R-:W-:Y:S01]  /*3610*/  FADD.FTZ R41, RZ, R32 ;  /* 0x00000020ff297221 */ /* 0x000fe20000010000 */
[----:B------:R-:W-:Y:S01]  /*3620*/  FADD.FTZ R32, -R24, R31 ;  /* 0x0000001f18207221 */ /* 0x000fe20000010100 */
[----:B------:R-:W-:-:S02]  /*3630*/  FFMA.FTZ R40, R37, R36, R40 ;  /* 0x0000002425287223 */ /* 0x000fc40000010028 */
[----:B------:R-:W-:Y:S01]  /*3640*/  FADD.FTZ R41, R41, R42 ;  /* 0x0000002a29297221 */ /* 0x000fe20000010000 */
[----:B------:R-:W-:-:S03]  /*3650*/  FMUL.FTZ R31, R32, R119 ;  /* 0x00000077201f7220 */ /* 0x000fc60000410000 */
[----:B------:R-:W-:Y:S01]  /*3660*/  FADD.FTZ R41, R41, R36 ;  /* 0x0000002429297221 */ /* 0x000fe20000010000 */
[----:B------:R-:W-:-:S04]  /*3670*/  FFMA.FTZ R32, R28, R31, R26 ;  /* 0x0000001f1c207223 */ /* 0x000fc8000001001a */
[----:B------:R-:W-:-:S06]  /*3680*/  FMUL.FTZ R42, R32, -1.4426950216293334961 ;  /* 0xbfb8aa3b202a7820 */ /* 0x000fcc0000410000 */
[----:B------:R-:W0:Y:S02]  /*3690*/  MUFU.EX2 R42, R42 ;  /* 0x0000002a002a7308 */ /* 0x000e240000000800 */
[----:B0-----:R-:W-:Y:S01]  /*36a0*/  FADD.FTZ R46, R42, 1 ;  /* 0x3f8000002a2e7421 */ /* 0x001fe20000010000 */
[----:B------:R-:W-:-:S04]  /*36b0*/  FADD.FTZ R42, RZ, R39 ;  /* 0x00000027ff2a7221 */ /* 0x000fc80000010000 */
[----:B------:R-:W-:Y:S01]  /*36c0*/  FADD.FTZ R42, R42, R35 ;  /* 0x000000232a2a7221 */ /* 0x000fe20000010000 */
[----:B------:R-:W0:Y:S03]  /*36d0*/  MUFU.RCP R46, R46 ;  /* 0x0000002e002e7308 */ /* 0x000e260000001000 */
[----:B------:R-:W-:Y:S01]  /*36e0*/  FADD.FTZ R42, R42, R33 ;  /* 0x000000212a2a7221 */ /* 0x000fe20000010000 */
[----:B0-----:R-:W-:Y:S01]  /*36f0*/  FADD.FTZ R47, -R46, 1 ;  /* 0x3f8000002e2f7421 */ /* 0x001fe20000010100 */
[----:B------:R-:W-:Y:S01]  /*3700*/  FMUL.FTZ R43, R43, R46 ;  /* 0x0000002e2b2b7220 */ /* 0x000fe20000410000 */
[----:B------:R-:W-:Y:S02]  /*3710*/  FMUL.FTZ R46, R29, R35 ;  /* 0x000000231d2e7220 */ /* 0x000fe40000410000 */
[----:B------:R-:W-:Y:S01]  /*3720*/  FFMA.FTZ R32, R32, R47, 1 ;  /* 0x3f80000020207423 */ /* 0x000fe2000001002f */
[----:B------:R-:W-:Y:S01]  /*3730*/  SHF.L.U32 R47, R111, 0x10, RZ ;  /* 0x000000106f2f7819 */ /* 0x000fe200000006ff */
[----:B------:R-:W-:-:S02]  /*3740*/  FADD.FTZ R44, R46, R44 ;  /* 0x0000002c2e2c7221 */ /* 0x000fc40000010000 */
[----:B------:R-:W-:Y:S01]  /*3750*/  FMUL.FTZ R32, R43, R32 ;  /* 0x000000202b207220 */ /* 0x000fe20000410000 */
[----:B------:R-:W-:Y:S01]  /*3760*/  FFMA.FTZ R43, R30, R39, RZ ;  /* 0x000000271e2b7223 */ /* 0x000fe200000100ff */
[----:B------:R-:W-:Y:S02]  /*3770*/  FADD.FTZ R30, -R24, R47 ;  /* 0x0000002f181e7221 */ /* 0x000fe40000010100 */
[----:B------:R-:W-:Y:S01]  /*3780*/  FFMA.FTZ R40, R31, R32, R40 ;  /* 0x000000201f287223 */ /* 0x000fe20000010028 */
[----:B------:R-:W-:Y:S01]  /*3790*/  FFMA.FTZ R43, R38, R35, R43 ;  /* 0x00000023262b7223 */ /* 0x000fe2000001002b */
[----:B------:R-:W-:Y:S01]  /*37a0*/  FMUL.FTZ R30, R30, R119 ;  /* 0x000000771e1e7220 */ /* 0x000fe20000410000 */
[----:B------:R-:W-:Y:S01]  /*37b0*/  FFMA.FTZ R38, R38, R46, R45 ;  /* 0x0000002e26267223 */ /* 0x000fe2000001002d */
[----:B------:R-:W-:Y:S01]  /*37c0*/  SHF.L.U32 R46, R112, 0x10, RZ ;  /* 0x00000010702e7819 */ /* 0x000fe200000006ff */
[----:B------:R-:W-:Y:S01]  /*37d0*/  FFMA.FTZ R43, R34, R33, R43 ;  /* 0x00000021222b7223 */ /* 0x000fe2000001002b */
[----:B------:R-:W-:Y:S01]  /*37e0*/  FFMA.FTZ R35, R29, R30, R27 ;  /* 0x0000001e1d237223 */ /* 0x000fe2000001001b */
[----:B------:R-:W-:-:S03]  /*37f0*/  FADD.FTZ R41, R41, R32 ;  /* 0x0000002029297221 */ /* 0x000fc60000010000 */
[----:B------:R-:W-:-:S06]  /*3800*/  FMUL.FTZ R39, R35, -1.4426950216293334961 ;  /* 0xbfb8aa3b23277820 */ /* 0x000fcc0000410000 */
[----:B------:R-:W0:Y:S02]  /*3810*/  MUFU.EX2 R39, R39 ;  /* 0x0000002700277308 */ /* 0x000e240000000800 */
[----:B0-----:R-:W-:-:S06]  /*3820*/  FADD.FTZ R45, R39, 1 ;  /* 0x3f800000272d7421 */ /* 0x001fcc0000010000 */
[----:B------:R-:W0:Y:S02]  /*3830*/  MUFU.RCP R45, R45 ;  /* 0x0000002d002d7308 */ /* 0x000e240000001000 */
[----:B0-----:R-:W-:Y:S01]  /*3840*/  FADD.FTZ R47, -R45, 1 ;  /* 0x3f8000002d2f7421 */ /* 0x001fe20000010100 */
[----:B------:R-:W-:Y:S01]  /*3850*/  FMUL.FTZ R46, R46, R45 ;  /* 0x0000002d2e2e7220 */ /* 0x000fe20000410000 */
[----:B------:R-:W-:Y:S02]  /*3860*/  FMUL.FTZ R45, R28, R36 ;  /* 0x000000241c2d7220 */ /* 0x000fe40000410000 */
[----:B------:R-:W-:Y:S01]  /*3870*/  FFMA.FTZ R35, R35, R47, 1 ;  /* 0x3f80000023237423 */ /* 0x000fe2000001002f */
[----:B------:R-:W-:Y:S01]  /*3880*/  SHF.L.U32 R47, R54, 0x10, RZ ;  /* 0x00000010362f7819 */ /* 0x000fe200000006ff */
[----:B------:R-:W-:Y:S01]  /*3890*/  FFMA.FTZ R37, R37, R45, R38 ;  /* 0x0000002d25257223 */ /* 0x000fe20000010026 */
[----:B------:R-:W-:Y:S01]  /*38a0*/  FADD.FTZ R44, R44, R45 ;  /* 0x0000002d2c2c7221 */ /* 0x000fe20000010000 */
[----:B------:R-:W-:Y:S01]  /*38b0*/  FMUL.FTZ R35, R46, R35 ;  /* 0x000000232e237220 */ /* 0x000fe20000410000 */
[----:B------:R-:W-:Y:S01]  /*38c0*/  SHF.L.U32 R45, R53, 0x10, RZ ;  /* 0x00000010352d7819 */ /* 0x000fe200000006ff */
[----:B------:R-:W-:-:S02]  /*38d0*/  FADD.FTZ R46, -R24, R47 ;  /* 0x0000002f182e7221 */ /* 0x000fc40000010100 */
[----:B------:R-:W-:Y:S01]  /*38e0*/  FFMA.FTZ R43, R30, R35, R43 ;  /* 0x000000231e2b7223 */ /* 0x000fe2000001002b */
[----:B------:R-:W-:Y:S01]  /*38f0*/  FADD.FTZ R42, R42, R35 ;  /* 0x000000232a2a7221 */ /* 0x000fe20000010000 */
[----:B------:R-:W-:-:S04]  /*3900*/  FMUL.FTZ R39, R46, R119 ;  /* 0x000000772e277220 */ /* 0x000fc80000410000 */
[----:B------:R-:W-:-:S04]  /*3910*/  FFMA.FTZ R36, R28, R39, R26 ;  /* 0x000000271c247223 */ /* 0x000fc8000001001a */
[----:B------:R-:W-:-:S06]  /*3920*/  FMUL.FTZ R38, R36, -1.4426950216293334961 ;  /* 0xbfb8aa3b24267820 */ /* 0x000fcc0000410000 */
[----:B------:R-:W0:Y:S02]  /*3930*/  MUFU.EX2 R38, R38 ;  /* 0x0000002600267308 */ /* 0x000e240000000800 */
[----:B0-----:R-:W-:-:S06]  /*3940*/  FADD.FTZ R46, R38, 1 ;  /* 0x3f800000262e7421 */ /* 0x001fcc0000010000 */
[----:B------:R-:W0:Y:S02]  /*3950*/  MUFU.RCP R46, R46 ;  /* 0x0000002e002e7308 */ /* 0x000e240000001000 */
[----:B0-----:R-:W-:Y:S01]  /*3960*/  FADD.FTZ R47, -R46, 1 ;  /* 0x3f8000002e2f7421 */ /* 0x001fe20000010100 */
[----:B------:R-:W-:Y:S01]  /*3970*/  FMUL.FTZ R45, R45, R46 ;  /* 0x0000002e2d2d7220 */ /* 0x000fe20000410000 */
[----:B------:R-:W-:Y:S02]  /*3980*/  FMUL.FTZ R46, R29, R33 ;  /* 0x000000211d2e7220 */ /* 0x000fe40000410000 */
[----:B------:R-:W-:Y:S02]  /*3990*/  FFMA.FTZ R36, R36, R47, 1 ;  /* 0x3f80000024247423 */ /* 0x000fe4000001002f */
[----:B------:R-:W-:Y:S01]  /*39a0*/  FFMA.FTZ R34, R34, R46, R37 ;  /* 0x0000002e22227223 */ /* 0x000fe20000010025 */
[----:B------:R-:W-:Y:S01]  /*39b0*/  FADD.FTZ R44, R46, R44 ;  /* 0x0000002c2e2c7221 */ /* 0x000fe20000010000 */
[----:B------:R-:W-:Y:S01]  /*39c0*/  FMUL.FTZ R36, R45, R36 ;  /* 0x000000242d247220 */ /* 0x000fe20000410000 */
[----:B------:R-:W-:-:S02]  /*39d0*/  SHF.L.U32 R45, R109, 0x10, RZ ;  /* 0x000000106d2d7819 */ /* 0x000fc400000006ff */
[----:B------:R-:W-:Y:S01]  /*39e0*/  SHF.L.U32 R46, R110, 0x10, RZ ;  /* 0x000000106e2e7819 */ /* 0x000fe200000006ff */
[----:B------:R-:W-:Y:S02]  /*39f0*/  FFMA.FTZ R40, R39, R36, R40 ;  /* 0x0000002427287223 */ /* 0x000fe40000010028 */
[----:B------:R-:W-:-:S04]  /*3a00*/  FADD.FTZ R45, -R24, R45 ;  /* 0x0000002d182d7221 */ /* 0x000fc80000010100 */
[----:B------:R-:W-:-:S04]  /*3a10*/  FMUL.FTZ R38, R45, R119 ;  /* 0x000000772d267220 */ /* 0x000fc80000410000 */
[----:B------:R-:W-:-:S04]  /*3a20*/  FFMA.FTZ R33, R29, R38, R27 ;  /* 0x000000261d217223 */ /* 0x000fc8000001001b */
[----:B------:R-:W-:-:S06]  /*3a30*/  FMUL.FTZ R37, R33, -1.4426950216293334961 ;  /* 0xbfb8aa3b21257820 */ /* 0x000fcc0000410000 */
[----:B------:R-:W0:Y:S02]  /*3a40*/  MUFU.EX2 R37, R37 ;  /* 0x0000002500257308 */ /* 0x000e240000000800 */
[----:B0-----:R-:W-:-:S06]  /*3a50*/  FADD.FTZ R45, R37, 1 ;  /* 0x3f800000252d7421 */ /* 0x001fcc0000010000 */
[----:B------:R-:W0:Y:S02]  /*3a60*/  MUFU.RCP R45, R45 ;  /* 0x0000002d002d7308 */ /* 0x000e240000001000 */
[----:B0-----:R-:W-:Y:S01]  /*3a70*/  FADD.FTZ R47, -R45, 1 ;  /* 0x3f8000002d2f7421 */ /* 0x001fe20000010100 */
[----:B------:R-:W-:-:S03]  /*3a80*/  FMUL.FTZ R46, R46, R45 ;  /* 0x0000002d2e2e7220 */ /* 0x000fc60000410000 */
[----:B------:R-:W-:Y:S01]  /*3a90*/  FFMA.FTZ R33, R33, R47, 1 ;  /* 0x3f80000021217423 */ /* 0x000fe2000001002f */
[----:B------:R-:W-:-:S03]  /*3aa0*/  SHF.L.U32 R47, R52, 0x10, RZ ;  /* 0x00000010342f7819 */ /* 0x000fc600000006ff */
[----:B------:R-:W-:Y:S02]  /*3ab0*/  FMUL.FTZ R33, R46, R33 ;  /* 0x000000212e217220 */ /* 0x000fe40000410000 */
[----:B------:R-:W-:Y:S01]  /*3ac0*/  FADD.FTZ R46, -R24, R47 ;  /* 0x0000002f182e7221 */ /* 0x000fe20000010100 */
[----:B------:R-:W-:Y:S01]  /*3ad0*/  FMUL.FTZ R47, R28, R32 ;  /* 0x000000201c2f7220 */ /* 0x000fe20000410000 */
[----:B------:R-:W-:Y:S02]  /*3ae0*/  FFMA.FTZ R43, R38, R33, R43 ;  /* 0x00000021262b7223 */ /* 0x000fe4000001002b */
[----:B------:R-:W-:Y:S01]  /*3af0*/  FMUL.FTZ R37, R46, R119 ;  /* 0x000000772e257220 */ /* 0x000fe20000410000 */
[----:B------:R-:W-:Y:S01]  /*3b00*/  FFMA.FTZ R45, R31, R47, R34 ;  /* 0x0000002f1f2d7223 */ /* 0x000fe20000010022 */
[----:B------:R-:W-:Y:S01]  /*3b10*/  FADD.FTZ R44, R44, R47 ;  /* 0x0000002f2c2c7221 */ /* 0x000fe20000010000 */
[----:B------:R-:W-:Y:S01]  /*3b20*/  SHF.L.U32 R47, R51, 0x10, RZ ;  /* 0x00000010332f7819 */ /* 0x000fe200000006ff */
[----:B------:R-:W-:-:S04]  /*3b30*/  FFMA.FTZ R31, R28, R37, R26 ;  /* 0x000000251c1f7223 */ /* 0x000fc8000001001a */
[----:B------:R-:W-:-:S06]  /*3b40*/  FMUL.FTZ R32, R31, -1.4426950216293334961 ;  /* 0xbfb8aa3b1f207820 */ /* 0x000fcc0000410000 */
[----:B------:R-:W0:Y:S02]  /*3b50*/  MUFU.EX2 R32, R32 ;  /* 0x0000002000207308 */ /* 0x000e240000000800 */
[----:B0-----:R-:W-:-:S06]  /*3b60*/  FADD.FTZ R34, R32, 1 ;  /* 0x3f80000020227421 */ /* 0x001fcc0000010000 */
[----:B------:R-:W0:Y:S02]  /*3b70*/  MUFU.RCP R34, R34 ;  /* 0x0000002200227308 */ /* 0x000e240000001000 */
[----:B0-----:R-:W-:Y:S01]  /*3b80*/  FMUL.FTZ R46, R47, R34 ;  /* 0x000000222f2e7220 */ /* 0x001fe20000410000 */
[----:B------:R-:W-:-:S04]  /*3b90*/  FADD.FTZ R47, -R34, 1 ;  /* 0x3f800000222f7421 */ /* 0x000fc80000010100 */
[----:B------:R-:W-:Y:S01]  /*3ba0*/  FFMA.FTZ R31, R31, R47, 1 ;  /* 0x3f8000001f1f7423 */ /* 0x000fe2000001002f */
[----:B------:R-:W-:-:S03]  /*3bb0*/  SHF.L.U32 R47, R107, 0x10, RZ ;  /* 0x000000106b2f7819 */ /* 0x000fc600000006ff */
[----:B------:R-:W-:Y:S01]  /*3bc0*/  FMUL.FTZ R31, R46, R31 ;  /* 0x0000001f2e1f7220 */ /* 0x000fe20000410000 */
[----:B------:R-:W-:Y:S01]  /*3bd0*/  FMUL.FTZ R46, R29, R35 ;  /* 0x000000231d2e7220 */ /* 0x000fe20000410000 */
[----:B------:R-:W-:Y:S02]  /*3be0*/  FADD.FTZ R47, -R24, R47 ;  /* 0x0000002f182f7221 */ /* 0x000fe40000010100 */
[----:B------:R-:W-:Y:S01]  /*3bf0*/  FFMA.FTZ R40, R37, R31, R40 ;  /* 0x0000001f25287223 */ /* 0x000fe20000010028 */
[----:B------:R-:W-:Y:S01]  /*3c00*/  FFMA.FTZ R34, R30, R46, R45 ;  /* 0x0000002e1e227223 */ /* 0x000fe2000001002d */
[----:B------:R-:W-:Y:S01]  /*3c10*/  FMUL.FTZ R32, R47, R119 ;  /* 0x000000772f207220 */ /* 0x000fe20000410000 */
[----:B------:R-:W-:Y:S01]  /*3c20*/  FADD.FTZ R45, R46, R44 ;  /* 0x0000002c2e2d7221 */ /* 0x000fe20000010000 */
[----:B------:R-:W-:Y:S02]  /*3c30*/  SHF.L.U32 R44, R108, 0x10, RZ ;  /* 0x000000106c2c7819 */ /* 0x000fe400000006ff */
        /* <DEDUP_REMOVED lines=9> */
[----:B------:R-:W-:Y:S02]  /*3cd0*/  FADD.FTZ R45, R45, R47 ;  /* 0x0000002f2d2d7221 */ /* 0x000fe40000010000 */
[----:B------:R-:W-:Y:S01]  /*3ce0*/  FMUL.FTZ R30, R44, R121 ;  /* 0x000000792c1e7220 */ /* 0x000fe20000410000 */
[----:B------:R-:W-:Y:S01]  /*3cf0*/  SHF.L.U32 R121, R50, 0x10, RZ ;  /* 0x0000001032797819 */ /* 0x000fe200000006ff */
[----:B------:R-:W-:Y:S01]  /*3d00*/  FADD.FTZ R44, R41, R36 ;  /* 0x00000024292c7221 */ /* 0x000fe20000010000 */
[----:B------:R-:W-:Y:S01]  /*3d10*/  FFMA.FTZ R41, R39, R47, R34 ;  /* 0x0000002f27297223 */ /* 0x000fe20000010022 */
[----:B------:R-:W-:Y:S01]  /*3d20*/  SHF.L.U32 R39, R49, 0x10, RZ ;  /* 0x0000001031277819 */ /* 0x000fe200000006ff */
[----:B------:R-:W-:Y:S01]  /*3d30*/  FFMA.FTZ R43, R32, R30, R43 ;  /* 0x0000001e202b7223 */ /* 0x000fe2000001002b */
[----:B------:R-:W-:Y:S01]  /*3d40*/  FADD.FTZ R46, -R24, R121 ;  /* 0x00000079182e7221 */ /* 0x000fe20000010100 */
[----:B------:R-:W-:-:S03]  /*3d50*/  FMUL.FTZ R121, R28, R31 ;  /* 0x0000001f1c797220 */ /* 0x000fc60000410000 */
        /* <DEDUP_REMOVED lines=9> */
[----:B------:R-:W-:Y:S01]  /*3df0*/  FMUL.FTZ R34, R39, R34 ;  /* 0x0000002227227220 */ /* 0x000fe20000410000 */
[----:B------:R-:W-:-:S03]  /*3e00*/  SHF.L.U32 R39, R105, 0x10, RZ ;  /* 0x0000001069277819 */ /* 0x000fc600000006ff */
[----:B------:R-:W-:Y:S02]  /*3e10*/  FFMA.FTZ R40, R35, R34, R40 ;  /* 0x0000002223287223 */ /* 0x000fe40000010028 */
[----:B------:R-:W-:Y:S01]  /*3e20*/  FADD.FTZ R47, -R24, R39 ;  /* 0x00000027182f7221 */ /* 0x000fe20000010100 */
[----:B------:R-:W-:Y:S01]  /*3e30*/  FADD.FTZ R39, R42, R33 ;  /* 0x000000212a277221 */ /* 0x000fe20000010000 */
[----:B------:R-:W-:Y:S02]  /*3e40*/  FMUL.FTZ R42, R29, R33 ;  /* 0x000000211d2a7220 */ /* 0x000fe40000410000 */
[----:B------:R-:W-:Y:S01]  /*3e50*/  FMUL.FTZ R36, R47, R119 ;  /* 0x000000772f247220 */ /* 0x000fe20000410000 */
[----:B------:R-:W-:Y:S01]  /*3e60*/  SHF.L.U32 R47, R106, 0x10, RZ ;  /* 0x000000106a2f7819 */ /* 0x000fe200000006ff */
[----:B------:R-:W-:Y:S01]  /*3e70*/  FFMA.FTZ R38, R38, R42, R41 ;  /* 0x0000002a26267223 */ /* 0x000fe20000010029 */
[----:B------:R-:W-:Y:S01]  /*3e80*/  FADD.FTZ R45, R42, R45 ;  /* 0x0000002d2a2d7221 */ /* 0x000fe20000010000 */
[----:B------:R-:W-:-:S03]  /*3e90*/  FFMA.FTZ R33, R29, R36, R27 ;  /* 0x000000241d217223 */ /* 0x000fc6000001001b */
[----:B------:R-:W-:Y:S01]  /*3ea0*/  FADD.FTZ R45, R45, R121 ;  /* 0x000000792d2d7221 */ /* 0x000fe20000010000 */
[----:B------:R-:W-:-:S06]  /*3eb0*/  FMUL.FTZ R41, R33, -1.4426950216293334961 ;  /* 0xbfb8aa3b21297820 */ /* 0x000fcc0000410000 */
[----:B------:R-:W0:Y:S02]  /*3ec0*/  MUFU.EX2 R41, R41 ;  /* 0x0000002900297308 */ /* 0x000e240000000800 */
[----:B0-----:R-:W-:Y:S01]  /*3ed0*/  FADD.FTZ R46, R41, 1 ;  /* 0x3f800000292e7421 */ /* 0x001fe20000010000 */
[----:B------:R-:W-:-:S05]  /*3ee0*/  FADD.FTZ R41, R44, R31 ;  /* 0x0000001f2c297221 */ /* 0x000fca0000010000 */
[----:B------:R-:W0:Y:S02]  /*3ef0*/  MUFU.RCP R46, R46 ;  /* 0x0000002e002e7308 */ /* 0x000e240000001000 */
[----:B0-----:R-:W-:Y:S01]  /*3f00*/  FMUL.FTZ R42, R47, R46 ;  /* 0x0000002e2f2a7220 */ /* 0x001fe20000410000 */
[----:B------:R-:W-:-:S04]  /*3f10*/  FADD.FTZ R47, -R46, 1 ;  /* 0x3f8000002e2f7421 */ /* 0x000fc80000010100 */
[----:B------:R-:W-:Y:S01]  /*3f20*/  FFMA.FTZ R33, R33, R47, 1 ;  /* 0x3f80000021217423 */ /* 0x000fe2000001002f */
[----:B------:R-:W-:-:S03]  /*3f30*/  SHF.L.U32 R47, R48, 0x10, RZ ;  /* 0x00000010302f7819 */ /* 0x000fc600000006ff */
[----:B------:R-:W-:Y:S02]  /*3f40*/  FMUL.FTZ R33, R42, R33 ;  /* 0x000000212a217220 */ /* 0x000fe40000410000 */
[----:B------:R-:W-:Y:S01]  /*3f50*/  FADD.FTZ R42, -R24, R47 ;  /* 0x0000002f182a7221 */ /* 0x000fe20000010100 */
[----:B------:R-:W-:Y:S01]  /*3f60*/  FFMA.FTZ R47, R37, R121, R38 ;  /* 0x00000079252f7223 */ /* 0x000fe20000010026 */
[----:B------:R-:W-:Y:S01]  /*3f70*/  SHF.L.U32 R121, R14, 0x10, RZ ;  /* 0x000000100e797819 */ /* 0x000fe200000006ff */
[----:B------:R-:W-:Y:S01]  /*3f80*/  FFMA.FTZ R43, R36, R33, R43 ;  /* 0x00000021242b7223 */ /* 0x000fe2000001002b */
[----:B------:R-:W-:-:S04]  /*3f90*/  FMUL.FTZ R31, R42, R119 ;  /* 0x000000772a1f7220 */ /* 0x000fc80000410000 */
[----:B------:R-:W-:-:S04]  /*3fa0*/  FFMA.FTZ R37, R28, R31, R26 ;  /* 0x0000001f1c257223 */ /* 0x000fc8000001001a */
[----:B------:R-:W-:-:S06]  /*3fb0*/  FMUL.FTZ R38, R37, -1.4426950216293334961 ;  /* 0xbfb8aa3b25267820 */ /* 0x000fcc0000410000 */
[----:B------:R-:W0:Y:S02]  /*3fc0*/  MUFU.EX2 R38, R38 ;  /* 0x0000002600267308 */ /* 0x000e240000000800 */
[----:B0-----:R-:W-:Y:S01]  /*3fd0*/  FADD.FTZ R42, R38, 1 ;  /* 0x3f800000262a7421 */ /* 0x001fe20000010000 */
[----:B------:R-:W-:-:S05]  /*3fe0*/  FADD.FTZ R38, R39, R30 ;  /* 0x0000001e27267221 */ /* 0x000fca0000010000 */
[----:B------:R-:W0:Y:S02]  /*3ff0*/  MUFU.RCP R42, R42 ;  /* 0x0000002a002a7308 */ /* 0x000e240000001000 */
[----:B0-----:R-:W-:Y:S01]  /*4000*/  FADD.FTZ R46, -R42, 1 ;  /* 0x3f8000002a2e7421 */ /* 0x001fe20000010100 */
[----:B------:R-:W-:Y:S01]  /*4010*/  FMUL.FTZ R44, R121, R42 ;  /* 0x0000002a792c7220 */ /* 0x000fe20000410000 */
[----:B------:R-:W-:Y:S01]  /*4020*/  SHF.L.U32 R121, R103, 0x10, RZ ;  /* 0x0000001067797819 */ /* 0x000fe200000006ff */
[----:B------:R-:W-:Y:S01]  /*4030*/  FMUL.FTZ R42, R29, R30 ;  /* 0x0000001e1d2a7220 */ /* 0x000fe20000410000 */
[----:B------:R-:W-:-:S03]  /*4040*/  FFMA.FTZ R37, R37, R46, 1 ;  /* 0x3f80000025257423 */ /* 0x000fc6000001002e */
[----:B------:R-:W-:Y:S01]  /*4050*/  FADD.FTZ R45, R42, R45 ;  /* 0x0000002d2a2d7221 */ /* 0x000fe20000010000 */
[----:B------:R-:W-:Y:S01]  /*4060*/  FMUL.FTZ R37, R44, R37 ;  /* 0x000000252c257220 */ /* 0x000fe20000410000 */
[----:B------:R-:W-:-:S03]  /*4070*/  FADD.FTZ R44, -R24, R121 ;  /* 0x00000079182c7221 */ /* 0x000fc60000010100 */
[----:B------:R-:W-:Y:S01]  /*4080*/  FFMA.FTZ R40, R31, R37, R40 ;  /* 0x000000251f287223 */ /* 0x000fe20000010028 */
[----:B------:R-:W-:Y:S01]  /*4090*/  FMUL.FTZ R30, R44, R119 ;  /* 0x000000772c1e7220 */ /* 0x000fe20000410000 */
[----:B------:R-:W-:Y:S01]  /*40a0*/  FFMA.FTZ R44, R32, R42, R47 ;  /* 0x0000002a202c7223 */ /* 0x000fe2000001002f */
[----:B------:R-:W-:Y:S02]  /*40b0*/  SHF.L.U32 R47, R104, 0x10, RZ ;  /* 0x00000010682f7819 */ /* 0x000fe400000006ff */
[----:B------:R-:W-:-:S04]  /*40c0*/  FFMA.FTZ R32, R29, R30, R27 ;  /* 0x0000001e1d207223 */ /* 0x000fc8000001001b */
[----:B------:R-:W-:-:S06]  /*40d0*/  FMUL.FTZ R39, R32, -1.4426950216293334961 ;  /* 0xbfb8aa3b20277820 */ /* 0x000fcc0000410000 */
[----:B------:R-:W0:Y:S02]  /*40e0*/  MUFU.EX2 R39, R39 ;  /* 0x0000002700277308 */ /* 0x000e240000000800 */
[----:B0-----:R-:W-:-:S06]  /*40f0*/  FADD.FTZ R46, R39, 1 ;  /* 0x3f800000272e7421 */ /* 0x001fcc0000010000 */
[----:B------:R-:W0:Y:S02]  /*4100*/  MUFU.RCP R46, R46 ;  /* 0x0000002e002e7308 */ /* 0x000e240000001000 */
[----:B0-----:R-:W-:Y:S01]  /*4110*/  FMUL.FTZ R42, R47, R46 ;  /* 0x0000002e2f2a7220 */ /* 0x001fe20000410000 */
[----:B------:R-:W-:-:S04]  /*4120*/  FADD.FTZ R47, -R46, 1 ;  /* 0x3f8000002e2f7421 */ /* 0x000fc80000010100 */
[----:B------:R-:W-:-:S04]  /*4130*/  FFMA.FTZ R47, R32, R47, 1 ;  /* 0x3f800000202f7423 */ /* 0x000fc8000001002f */
[----:B------:R-:W-:Y:S01]  /*4140*/  FMUL.FTZ R32, R42, R47 ;  /* 0x0000002f2a207220 */ /* 0x000fe20000410000 */
[----:B------:R-:W-:Y:S01]  /*4150*/  SHF.L.U32 R47, R15, 0x10, RZ ;  /* 0x000000100f2f7819 */ /* 0x000fe200000006ff */
[----:B------:R-:W-:Y:S01]  /*4160*/  FADD.FTZ R42, R41, R34 ;  /* 0x00000022292a7221 */ /* 0x000fe20000010000 */
[----:B------:R-:W-:Y:S01]  /*4170*/  FMUL.FTZ R41, R28, R34 ;  /* 0x000000221c297220 */ /* 0x000fe20000410000 */
[----:B------:R-:W-:Y:S02]  /*4180*/  FFMA.FTZ R43, R30, R32, R43 ;  /* 0x000000201e2b7223 */ /* 0x000fe4000001002b */
[----:B------:R-:W-:Y:S01]  /*4190*/  FADD.FTZ R47, -R24, R47 ;  /* 0x0000002f182f7221 */ /* 0x000fe20000010100 */
[----:B------:R-:W-:Y:S01]  /*41a0*/  FFMA.FTZ R35, R35, R41, R44 ;  /* 0x0000002923237223 */ /* 0x000fe2000001002c */
[----:B------:R-:W-:Y:S01]  /*41b0*/  FADD.FTZ R45, R45, R41 ;  /* 0x000000292d2d7221 */ /* 0x000fe20000010000 */
[----:B------:R-:W-:Y:S01]  /*41c0*/  SHF.L.U32 R41, R16, 0x10, RZ ;  /* 0x0000001010297819 */ /* 0x000fe200000006ff */
[----:B------:R-:W-:-:S04]  /*41d0*/  FMUL.FTZ R39, R47, R119 ;  /* 0x000000772f277220 */ /* 0x000fc80000410000 */
[----:B------:R-:W-:-:S04]  /*41e0*/  FFMA.FTZ R34, R28, R39, R26 ;  /* 0x000000271c227223 */ /* 0x000fc8000001001a */
[----:B------:R-:W-:-:S06]  /*41f0*/  FMUL.FTZ R44, R34, -1.4426950216293334961 ;  /* 0xbfb8aa3b222c7820 */ /* 0x000fcc0000410000 */
[----:B------:R-:W0:Y:S02]  /*4200*/  MUFU.EX2 R44, R44 ;  /* 0x0000002c002c7308 */ /* 0x000e240000000800 */
[----:B0-----:R-:W-:Y:S01]  /*4210*/  FADD.FTZ R46, R44, 1 ;  /* 0x3f8000002c2e7421 */ /* 0x001fe20000010000 */
[----:B------:R-:W-:-:S04]  /*4220*/  FMUL.FTZ R44, R29, R33 ;  /* 0x000000211d2c7220 */ /* 0x000fc80000410000 */
[----:B------:R-:W-:Y:S01]  /*4230*/  FFMA.FTZ R36, R36, R44, R35 ;  /* 0x0000002c24247223 */ /* 0x000fe20000010023 */
[----:B------:R-:W0:Y:S01]  /*4240*/  MUFU.RCP R46, R46 ;  /* 0x0000002e002e7308 */ /* 0x000e220000001000 */
[----:B------:R-:W-:Y:S01]  /*4250*/  FADD.FTZ R44, R44, R45 ;  /* 0x0000002d2c2c7221 */ /* 0x000fe20000010000 */
[----:B------:R-:W-:Y:S01]  /*4260*/  SHF.L.U32 R45, R102, 0x10, RZ ;  /* 0x00000010662d7819 */ /* 0x000fe200000006ff */
[----:B0-----:R-:W-:Y:S01]  /*4270*/  FADD.FTZ R47, -R46, 1 ;  /* 0x3f8000002e2f7421 */ /* 0x001fe20000010100 */
[----:B------:R-:W-:-:S03]  /*4280*/  FMUL.FTZ R41, R41, R46 ;  /* 0x0000002e29297220 */ /* 0x000fc60000410000 */
[----:B------:R-:W-:-:S04]  /*4290*/  FFMA.FTZ R34, R34, R47, 1 ;  /* 0x3f80000022227423 */ /* 0x000fc8000001002f */
[----:B------:R-:W-:Y:S01]  /*42a0*/  FMUL.FTZ R34, R41, R34 ;  /* 0x0000002229227220 */ /* 0x000fe20000410000 */
[----:B------:R-:W-:-:S03]  /*42b0*/  SHF.L.U32 R41, R101, 0x10, RZ ;  /* 0x0000001065297819 */ /* 0x000fc600000006ff */
[----:B------:R-:W-:Y:S02]  /*42c0*/  FFMA.FTZ R40, R39, R34, R40 ;  /* 0x0000002227287223 */ /* 0x000fe40000010028 */
[----:B------:R-:W-:Y:S01]  /*42d0*/  FADD.FTZ R47, -R24, R41 ;  /* 0x00000029182f7221 */ /* 0x000fe20000010100 */
[----:B------:R-:W-:-:S03]  /*42e0*/  FADD.FTZ R41, R38, R33 ;  /* 0x0000002126297221 */ /* 0x000fc60000010000 */
        /* <DEDUP_REMOVED lines=9> */
[----:B------:R-:W-:-:S03]  /*4380*/  FMUL.FTZ R47, R28, R37 ;  /* 0x000000251c2f7220 */ /* 0x000fc60000410000 */
[----:B------:R-:W-:Y:S01]  /*4390*/  FMUL.FTZ R33, R45, R33 ;  /* 0x000000212d217220 */ /* 0x000fe20000410000 */
[----:B------:R-:W-:Y:S01]  /*43a0*/  SHF.L.U32 R45, R17, 0x10, RZ ;  /* 0x00000010112d7819 */ /* 0x000fe200000006ff */
[----:B------:R-:W-:Y:S02]  /*43b0*/  FADD.FTZ R44, R44, R47 ;  /* 0x0000002f2c2c7221 */ /* 0x000fe40000010000 */
[----:B------:R-:W-:Y:S02]  /*43c0*/  FFMA.FTZ R43, R38, R33, R43 ;  /* 0x00000021262b7223 */ /* 0x000fe4000001002b */
[----:B------:R-:W-:Y:S01]  /*43d0*/  FADD.FTZ R121, -R24, R45 ;  /* 0x0000002d18797221 */ /* 0x000fe20000010100 */
[----:B------:R-:W-:Y:S01]  /*43e0*/  FADD.FTZ R45, R42, R37 ;  /* 0x000000252a2d7221 */ /* 0x000fe20000010000 */
[----:B------:R-:W-:Y:S01]  /*43f0*/  FFMA.FTZ R37, R31, R47, R36 ;  /* 0x0000002f1f257223 */ /* 0x000fe20000010024 */
[----:B------:R-:W-:Y:S01]  /*4400*/  SHF.L.U32 R47, R18, 0x10, RZ ;  /* 0x00000010122f7819 */ /* 0x000fe200000006ff */
[----:B------:R-:W-:-:S04]  /*4410*/  FMUL.FTZ R35, R121, R119 ;  /* 0x0000007779237220 */ /* 0x000fc80000410000 */
[----:B------:R-:W-:-:S04]  /*4420*/  FFMA.FTZ R31, R28, R35, R26 ;  /* 0x000000231c1f7223 */ /* 0x000fc8000001001a */
[----:B------:R-:W-:-:S06]  /*4430*/  FMUL.FTZ R36, R31, -1.4426950216293334961 ;  /* 0xbfb8aa3b1f247820 */ /* 0x000fcc0000410000 */
[----:B------:R-:W0:Y:S02]  /*4440*/  MUFU.EX2 R36, R36 ;  /* 0x0000002400247308 */ /* 0x000e240000000800 */
[----:B0-----:R-:W-:Y:S01]  /*4450*/  FADD.FTZ R42, R36, 1 ;  /* 0x3f800000242a7421 */ /* 0x001fe20000010000 */
[----:B------:R-:W-:-:S05]  /*4460*/  FADD.FTZ R36, R41, R32 ;  /* 0x0000002029247221 */ /* 0x000fca0000010000 */
[----:B------:R-:W0:Y:S02]  /*4470*/  MUFU.RCP R42, R42 ;  /* 0x0000002a002a7308 */ /* 0x000e240000001000 */
[----:B0-----:R-:W-:Y:S01]  /*4480*/  FMUL.FTZ R46, R47, R42 ;  /* 0x0000002a2f2e7220 */ /* 0x001fe20000410000 */
[----:B------:R-:W-:Y:S01]  /*4490*/  FADD.FTZ R47, -R42, 1 ;  /* 0x3f8000002a2f7421 */ /* 0x000fe20000010100 */
[----:B------:R-:W-:-:S03]  /*44a0*/  FMUL.FTZ R42, R29, R32 ;  /* 0x000000201d2a7220 */ /* 0x000fc60000410000 */
[----:B------:R-:W-:Y:S01]  /*44b0*/  FFMA.FTZ R31, R31, R47, 1 ;  /* 0x3f8000001f1f7423 */ /* 0x000fe2000001002f */
[----:B------:R-:W-:Y:S01]  /*44c0*/  SHF.L.U32 R47, R99, 0x10, RZ ;  /* 0x00000010632f7819 */ /* 0x000fe200000006ff */
[----:B------:R-:W-:Y:S02]  /*44d0*/  FADD.FTZ R44, R42, R44 ;  /* 0x0000002c2a2c7221 */ /* 0x000fe40000010000 */
[----:B------:R-:W-:Y:S02]  /*44e0*/  FMUL.FTZ R31, R46, R31 ;  /* 0x0000001f2e1f7220 */ /* 0x000fe40000410000 */
[----:B------:R-:W-:Y:S02]  /*44f0*/  FADD.FTZ R46, -R24, R47 ;  /* 0x0000002f182e7221 */ /* 0x000fe40000010100 */
[----:B------:R-:W-:Y:S02]  /*4500*/  FFMA.FTZ R40, R35, R31, R40 ;  /* 0x0000001f23287223 */ /* 0x000fe40000010028 */
[----:B------:R-:W-:Y:S01]  /*4510*/  FMUL.FTZ R32, R46, R119 ;  /* 0x000000772e207220 */ /* 0x000fe20000410000 */
[----:B------:R-:W-:Y:S01]  /*4520*/  FFMA.FTZ R46, R30, R42, R37 ;  /* 0x0000002a1e2e7223 */ /* 0x000fe20000010025 */
[----:B------:R-:W-:-:S02]  /*4530*/  SHF.L.U32 R42, R100, 0x10, RZ ;  /* 0x00000010642a7819 */ /* 0x000fc400000006ff */
        /* <DEDUP_REMOVED lines=192> */
[----:B------:R-:W-:-:S03]  /*5140*/  FMUL.FTZ R47, R28, R31 ;  /* 0x0000001f1c2f7220 */ /* 0x000fc60000410000 */
        /* <DEDUP_REMOVED lines=8> */
[----:B------:R-:W-:-:S04]  /*51d0*/  FADD.FTZ R38, R39, R30 ;  /* 0x0000001e27267221 */ /* 0x000fc80000010000 */
[----:B------:R-:W-:Y:S01]  /*51e0*/  FADD.FTZ R38, R38, R33 ;  /* 0x0000002126267221 */ /* 0x000fe20000010000 */
[----:B------:R-:W0:Y:S02]  /*51f0*/  MUFU.RCP R42, R42 ;  /* 0x0000002a002a7308 */ /* 0x000e240000001000 */
[----:B0-----:R-:W-:Y:S01]  /*5200*/  FMUL.FTZ R46, R47, R42 ;  /* 0x0000002a2f2e7220 */ /* 0x001fe20000410000 */
[----:B------:R-:W-:Y:S01]  /*5210*/  FADD.FTZ R47, -R42, 1 ;  /* 0x3f8000002a2f7421 */ /* 0x000fe20000010100 */
[----:B------:R-:W-:-:S03]  /*5220*/  FMUL.FTZ R42, R29, R30 ;  /* 0x0000001e1d2a7220 */ /* 0x000fc60000410000 */
[----:B------:R-:W-:Y:S01]  /*5230*/  FFMA.FTZ R35, R35, R47, 1 ;  /* 0x3f80000023237423 */ /* 0x000fe2000001002f */
[----:B------:R-:W-:Y:S01]  /*5240*/  SHF.L.U32 R47, R25, 0x10, RZ ;  /* 0x00000010192f7819 */ /* 0x000fe200000006ff */
[----:B------:R-:W-:Y:S01]  /*5250*/  FFMA.FTZ R32, R32, R42, R45 ;  /* 0x0000002a20207223 */ /* 0x000fe2000001002d */
[----:B------:R-:W-:Y:S01]  /*5260*/  FADD.FTZ R44, R42, R44 ;  /* 0x0000002c2a2c7221 */ /* 0x000fe20000010000 */
[----:B------:R-:W-:Y:S01]  /*5270*/  FMUL.FTZ R35, R46, R35 ;  /* 0x000000232e237220 */ /* 0x000fe20000410000 */
[----:B------:R-:W-:Y:S01]  /*5280*/  SHF.L.U32 R42, R88, 0x10, RZ ;  /* 0x00000010582a7819 */ /* 0x000fe200000006ff */
[----:B------:R-:W-:-:S04]  /*5290*/  FADD.FTZ R46, -R24, R47 ;  /* 0x0000002f182e7221 */ /* 0x000fc80000010100 */
[----:B------:R-:W-:-:S04]  /*52a0*/  FMUL.FTZ R30, R46, R119 ;  /* 0x000000772e1e7220 */ /* 0x000fc80000410000 */
        /* <DEDUP_REMOVED lines=8> */
[----:B------:R-:W-:Y:S01]  /*5330*/  FADD.FTZ R42, R41, R34 ;  /* 0x00000022292a7221 */ /* 0x000fe20000010000 */
[----:B------:R-:W-:Y:S02]  /*5340*/  FMUL.FTZ R41, R28, R34 ;  /* 0x000000221c297220 */ /* 0x000fe40000410000 */
[----:B------:R-:W-:Y:S01]  /*5350*/  FMUL.FTZ R39, R45, R39 ;  /* 0x000000272d277220 */ /* 0x000fe20000410000 */
[----:B------:R-:W-:Y:S01]  /*5360*/  FADD.FTZ R34, R42, R35 ;  /* 0x000000232a227221 */ /* 0x000fe20000010000 */
[----:B------:R-:W-:Y:S01]  /*5370*/  FFMA.FTZ R32, R37, R41, R32 ;  /* 0x0000002925207223 */ /* 0x000fe20000010020 */
[----:B------:R-:W-:Y:S01]  /*5380*/  FADD.FTZ R44, R44, R41 ;  /* 0x000000292c2c7221 */ /* 0x000fe20000010000 */
[-C--:B------:R-:W-:Y:S01]  /*5390*/  FMUL.FTZ R37, R29, R33.reuse ;  /* 0x000000211d257220 */ /* 0x080fe20000410000 */
[----:B------:R-:W-:-:S03]  /*53a0*/  FFMA.FTZ R33, R36, R33, R43 ;  /* 0x0000002124217223 */ /* 0x000fc6000001002b */
[----:B------:R-:W-:Y:S01]  /*53b0*/  FFMA.FTZ R32, R36, R37, R32 ;  /* 0x0000002524207223 */ /* 0x000fe20000010020 */
[----:B------:R-:W-:Y:S01]  /*53c0*/  FADD.FTZ R44, R37, R44 ;  /* 0x0000002c252c7221 */ /* 0x000fe20000010000 */
[----:B------:R-:W-:Y:S01]  /*53d0*/  FMUL.FTZ R37, R28, R35 ;  /* 0x000000231c257220 */ /* 0x000fe20000410000 */
[----:B------:R-:W-:-:S03]  /*53e0*/  FFMA.FTZ R33, R30, R39, R33 ;  /* 0x000000271e217223 */ /* 0x000fc60000010021 */
[----:B------:R-:W-:Y:S01]  /*53f0*/  FFMA.FTZ R41, R31, R37, R32 ;  /* 0x000000251f297223 */ /* 0x000fe20000010020 */
[----:B------:R-:W-:Y:S01]  /*5400*/  FADD.FTZ R44, R44, R37 ;  /* 0x000000252c2c7221 */ /* 0x000fe20000010000 */
[----:B------:R-:W-:Y:S01]  /*5410*/  FMUL.FTZ R37, R29, R39 ;  /* 0x000000271d257220 */ /* 0x000fe20000410000 */
[----:B------:R-:W-:Y:S01]  /*5420*/  FFMA.FTZ R32, R31, R35, R40 ;  /* 0x000000231f207223 */ /* 0x000fe20000010028 */
[----:B------:R-:W-:Y:S02]  /*5430*/  FADD.FTZ R35, R38, R39 ;  /* 0x0000002726237221 */ /* 0x000fe40000010000 */
[----:B------:R-:W-:Y:S01]  /*5440*/  FFMA.FTZ R36, R30, R37, R41 ;  /* 0x000000251e247223 */ /* 0x000fe20000010029 */
[----:B------:R-:W-:-:S07]  /*5450*/  FADD.FTZ R37, R37, R44 ;  /* 0x0000002c25257221 */ /* 0x000fce0000010000 */
.L_x_132:
[----:B------:R-:W0:Y:S01]  /*5460*/  SHFL.DOWN PT, R30, R36, 0x1, 0x1f ;  /* 0x08201f00241e7f89 */ /* 0x000e2200000e0000 */
[C---:B------:R-:W-:Y:S01]  /*5470*/  ISETP.GT.AND P0, PT, R5.reuse, 0x1e, PT ;  /* 0x0000001e0500780c */ /* 0x040fe20003f04270 */
[----:B------:R-:W-:Y:S01]  /*5480*/  BSSY.RECONVERGENT B0, `(.L_x_133) ;  /* 0x0000021000007945 */ /* 0x000fe20003800200 */
[C---:B------:R-:W-:Y:S01]  /*5490*/  ISETP.GT.AND P3, PT, R5.reuse, 0xf, PT ;  /* 0x0000000f0500780c */ /* 0x040fe20003f64270 */
[----:B------:R-:W1:Y:S01]  /*54a0*/  SHFL.DOWN PT, R31, R37, 0x1, 0x1f ;  /* 0x08201f00251f7f89 */ /* 0x000e6200000e0000 */
[----:B------:R-:W-:Y:S02]  /*54b0*/  ISETP.GT.AND P2, PT, R5, 0x17, PT ;  /* 0x000000170500780c */ /* 0x000fe40003f44270 */
[C---:B------:R-:W-:Y:S01]  /*54c0*/  ISETP.NE.AND P1, PT, R2.reuse, RZ, PT ;  /* 0x000000ff0200720c */ /* 0x040fe20003f25270 */
[----:B------:R-:W-:Y:S01]  /*54d0*/  STS.128 [R78], R32 ;  /* 0x000000204e007388 */ /* 0x000fe20000000c00 */
[----:B------:R-:W-:-:S05]  /*54e0*/  ISETP.GT.U32.AND P4, PT, R2, 0x6, PT ;  /* 0x000000060200780c */ /* 0x000fca0003f84070 */
        /* <DEDUP_REMOVED lines=13> */
[----:B------:R-:W-:-:S03]  /*55c0*/  ISETP.GE.U32.AND P0, PT, R4, 0x2, PT ;  /* 0x000000020400780c */ /* 0x000fc60003f06070 */
        /* <DEDUP_REMOVED lines=12> */
.L_x_134:
[----:B------:R-:W-:Y:S05]  /*5690*/  BSYNC.RECONVERGENT B0 ;  /* 0x0000000000007941 */ /* 0x000fea0003800200 */
.L_x_133:
        /* <DEDUP_REMOVED lines=21> */
.L_x_136:
[----:B------:R-:W-:Y:S05]  /*57f0*/  BSYNC.RECONVERGENT B0 ;  /* 0x0000000000007941 */ /* 0x000fea0003800200 */
.L_x_135:
[----:B------:R-:W-:Y:S06]  /*5800*/  BAR.SYNC.DEFER_BLOCKING 0x0 ;  /* 0x0000000000007b1d */ /* 0x000fec0000010000 */
[----:B------:R-:W-:Y:S04]  /*5810*/  BSSY.RECONVERGENT B0, `(.L_x_137) ;  /* 0x000009d000007945 */ /* 0x000fe80003800200 */
[----:B------:R-:W-:Y:S05]  /*5820*/  @P4 BRA `(.L_x_138) ;  /* 0x00000008006c4947 */ /* 0x000fea0003800000 */
[----:B-12---:R-:W1:Y:S04]  /*5830*/  LDS.128 R36, [R78+0x70] ;  /* 0x000070004e247984 */ /* 0x006e680000000c00 */
[----:B------:R-:W2:Y:S04]  /*5840*/  LDS.128 R40, [R78+0xe0] ;  /* 0x0000e0004e287984 */ /* 0x000ea80000000c00 */
[----:B------:R-:W4:Y:S01]  /*5850*/  LDS.128 R44, [R78+0x150] ;  /* 0x000150004e2c7984 */ /* 0x000f220000000c00 */
[----:B-1----:R-:W-:Y:S01]  /*5860*/  FADD.FTZ R121, R32, R36 ;  /* 0x0000002420797221 */ /* 0x002fe20000010000 */
[----:B------:R-:W-:Y:S01]  /*5870*/  FADD.FTZ R32, R33, R37 ;  /* 0x0000002521207221 */ /* 0x000fe20000010000 */
[----:B------:R-:W-:Y:S01]  /*5880*/  FADD.FTZ R33, R34, R38 ;  /* 0x0000002622217221 */ /* 0x000fe20000010000 */
[----:B------:R-:W-:Y:S01]  /*5890*/  FADD.FTZ R34, R35, R39 ;  /* 0x0000002723227221 */ /* 0x000fe20000010000 */
[----:B--2---:R-:W-:Y:S01]  /*58a0*/  FADD.FTZ R121, R121, R40 ;  /* 0x0000002879797221 */ /* 0x004fe20000010000 */
[----:B------:R-:W-:Y:S01]  /*58b0*/  FADD.FTZ R32, R32, R41 ;  /* 0x0000002920207221 */ /* 0x000fe20000010000 */
[----:B------:R-:W1:Y:S01]  /*58c0*/  LDS.128 R36, [R78+0x1c0] ;  /* 0x0001c0004e247984 */ /* 0x000e620000000c00 */
[----:B------:R-:W-:Y:S01]  /*58d0*/  FADD.FTZ R41, R33, R42 ;  /* 0x0000002a21297221 */ /* 0x000fe20000010000 */
[----:B------:R-:W-:Y:S01]  /*58e0*/  FADD.FTZ R40, R34, R43 ;  /* 0x0000002b22287221 */ /* 0x000fe20000010000 */
[----:B----4-:R-:W-:Y:S01]  /*58f0*/  FADD.FTZ R42, R32, R45 ;  /* 0x0000002d202a7221 */ /* 0x010fe20000010000 */
[----:B------:R-:W-:Y:S01]  /*5900*/  FADD.FTZ R43, R121, R44 ;  /* 0x0000002c792b7221 */ /* 0x000fe20000010000 */
[----:B------:R-:W2:Y:S01]  /*5910*/  LDS.128 R32, [R78+0x230] ;  /* 0x000230004e207984 */ /* 0x000ea20000000c00 */
        /* <DEDUP_REMOVED lines=8> */
[----:B------:R-:W-:Y:S01]  /*59a0*/  LDS.128 R36, [R78+0x310] ;  /* 0x000310004e247984 */ /* 0x000fe20000000c00 */
[----:B------:R-:W-:Y:S01]  /*59b0*/  FADD.FTZ R45, R45, R34 ;  /* 0x000000222d2d7221 */ /* 0x000fe20000010000 */
[----:B------:R-:W-:-:S02]  /*59c0*/  FADD.FTZ R44, R44, R35 ;  /* 0x000000232c2c7221 */ /* 0x000fc40000010000 */
[----:B------:R-:W1:Y:S02]  /*59d0*/  LDS.128 R40, [R78+0x2a0] ;  /* 0x0002a0004e287984 */ /* 0x000e640000000c00 */
[----:B-1----:R-:W-:Y:S01]  /*59e0*/  FADD.FTZ R47, R47, R40 ;  /* 0x000000282f2f7221 */ /* 0x002fe20000010000 */
[----:B------:R-:W-:Y:S01]  /*59f0*/  FADD.FTZ R32, R32, R41 ;  /* 0x0000002920207221 */ /* 0x000fe20000010000 */
[----:B------:R-:W-:Y:S01]  /*5a00*/  FADD.FTZ R45, R45, R42 ;  /* 0x0000002a2d2d7221 */ /* 0x000fe20000010000 */
[----:B------:R-:W-:Y:S01]  /*5a10*/  FADD.FTZ R44, R44, R43 ;  /* 0x0000002b2c2c7221 */ /* 0x000fe20000010000 */
[----:B------:R-:W-:Y:S01]  /*5a20*/  FADD.FTZ R47, R47, R36 ;  /* 0x000000242f2f7221 */ /* 0x000fe20000010000 */
[----:B------:R-:W1:Y:S01]  /*5a30*/  LDS.128 R40, [R78+0x380] ;  /* 0x000380004e287984 */ /* 0x000e620000000c00 */
[----:B------:R-:W-:Y:S01]  /*5a40*/  FADD.FTZ R36, R32, R37 ;  /* 0x0000002520247221 */ /* 0x000fe20000010000 */
[----:B------:R-:W-:Y:S01]  /*5a50*/  FADD.FTZ R45, R45, R38 ;  /* 0x000000262d2d7221 */ /* 0x000fe20000010000 */
[----:B------:R-:W-:Y:S01]  /*5a60*/  FADD.FTZ R44, R44, R39 ;  /* 0x000000272c2c7221 */ /* 0x000fe20000010000 */
[----:B------:R-:W2:Y:S01]  /*5a70*/  LDS.128 R32, [R78+0x3f0] ;  /* 0x0003f0004e207984 */ /* 0x000ea20000000c00 */
        /* <DEDUP_REMOVED lines=115> */
[----:B------:R-:W-:Y:S01]  /*61b0*/  FADD.FTZ R32, R47, R40 ;  /* 0x000000282f207221 */ /* 0x000fe20000010000 */
[----:B------:R-:W-:Y:S01]  /*61c0*/  FADD.FTZ R34, R45, R42 ;  /* 0x0000002a2d227221 */ /* 0x000fe20000010000 */
[----:B------:R-:W-:-:S07]  /*61d0*/  FADD.FTZ R35, R44, R43 ;  /* 0x0000002b2c237221 */ /* 0x000fce0000010000 */
.L_x_138:
[----:B------:R-:W-:Y:S05]  /*61e0*/  BSYNC.RECONVERGENT B0 ;  /* 0x0000000000007941 */ /* 0x000fea0003800200 */
.L_x_137:
[----:B------:R-:W-:Y:S04]  /*61f0*/  BSSY.RECONVERGENT B0, `(.L_x_139) ;  /* 0x000001d000007945 */ /* 0x000fe80003800200 */
[----:B------:R-:W-:Y:S05]  /*6200*/  @P4 BRA `(.L_x_140) ;  /* 0x00000000006c4947 */ /* 0x000fea0003800000 */
[----:B-12---:R-:W1:Y:S08]  /*6210*/  LDC.64 R36, c[0x0][0x3f8] ;  /* 0x0000fe00ff247b82 */ /* 0x006e700000000a00 */
[----:B------:R-:W2:Y:S01]  /*6220*/  LDC.64 R44, c[0x0][0x3d8] ;  /* 0x0000f600ff2c7b82 */ /* 0x000ea20000000a00 */
[----:B-1----:R-:W-:Y:S01]  /*6230*/  IMAD.WIDE.U32 R38, R36, 0x3, RZ ;  /* 0x0000000324267825 */ /* 0x002fe200078e00ff */
[----:B------:R-:W-:-:S02]  /*6240*/  LEA R41, R37, R37, 0x1 ;  /* 0x0000002525297211 */ /* 0x000fc400078e08ff */
[----:B------:R-:W-:Y:S02]  /*6250*/  LEA.HI R43, P2, R37, R36, RZ, 0x1 ;  /* 0x00000024252b7211 */ /* 0x000fe400078508ff */
[----:B------:R-:W-:Y:S01]  /*6260*/  IADD3 R39, PT, PT, R39, R41, RZ ;  /* 0x0000002927277210 */ /* 0x000fe20007ffe0ff */
[----:B------:R-:W-:Y:S01]  /*6270*/  IMAD R41, R120, 0x7, R2 ;  /* 0x0000000778297824 */ /* 0x000fe200078e0202 */
[----:B------:R-:W-:Y:S02]  /*6280*/  IADD3.X R40, PT, PT, RZ, R37, RZ, P2, !PT ;  /* 0x00000025ff287210 */ /* 0x000fe400017fe4ff */
[----:B------:R-:W-:Y:S01]  /*6290*/  LEA.HI R38, P3, R39, R38, RZ, 0x1 ;  /* 0x0000002627267211 */ /* 0x000fe200078708ff */
[----:B--2---:R-:W-:Y:S01]  /*62a0*/  IMAD.WIDE R44, R41, 0x4, R44 ;  /* 0x00000004292c7825 */ /* 0x004fe200078e022c */
[C---:B------:R-:W-:Y:S02]  /*62b0*/  SHF.L.U64.HI R41, R43.reuse, 0x1, R40 ;  /* 0x000000012b297819 */ /* 0x040fe40000010228 */
[----:B------:R-:W-:-:S02]  /*62c0*/  SHF.L.U32 R43, R43, 0x1, RZ ;  /* 0x000000012b2b7819 */ /* 0x000fc400000006ff */
[----:B------:R-:W-:Y:S01]  /*62d0*/  SHF.L.U32 R47, R38, 0x1, RZ ;  /* 0x00000001262f7819 */ /* 0x000fe200000006ff */
[----:B------:R4:W-:Y:S01]  /*62e0*/  REDG.E.ADD.F32.FTZ.RN.STRONG.GPU desc[UR8][R44.64], R32 ;  /* 0x000000202c0079a6 */ /* 0x0009e2000c12f308 */
[----:B------:R-:W-:Y:S02]  /*62f0*/  LOP3.LUT R43, R43, 0xfffffffc, RZ, 0xc0, !PT ;  /* 0xfffffffc2b2b7812 */ /* 0x000fe400078ec0ff */
[----:B------:R-:W-:Y:S02]  /*6300*/  IADD3.X R39, PT, PT, RZ, R39, RZ, P3, !PT ;  /* 0x00000027ff277210 */ /* 0x000fe40001ffe4ff */
[----:B------:R-:W-:Y:S02]  /*6310*/  IADD3 R42, P2, PT, R44, R43, RZ ;  /* 0x0000002b2c2a7210 */ /* 0x000fe40007f5e0ff */
[----:B------:R-:W-:Y:S02]  /*6320*/  LOP3.LUT R47, R47, 0xfffffffc, RZ, 0xc0, !PT ;  /* 0xfffffffc2f2f7812 */ /* 0x000fe400078ec0ff */
[----:B------:R-:W-:-:S02]  /*6330*/  IADD3.X R43, PT, PT, R45, R41, RZ, P2, !PT ;  /* 0x000000292d2b7210 */ /* 0x000fc400017fe4ff */
[----:B------:R-:W-:Y:S02]  /*6340*/  SHF.L.U64.HI R39, R38, 0x1, R39 ;  /* 0x0000000126277819 */ /* 0x000fe40000010227 */
[----:B------:R-:W-:Y:S01]  /*6350*/  LEA R40, P2, R36, R44, 0x2 ;  /* 0x0000002c24287211 */ /* 0x000fe200078410ff */
[----:B------:R4:W-:Y:S01]  /*6360*/  REDG.E.ADD.F32.FTZ.RN.STRONG.GPU desc[UR8][R42.64], R33 ;  /* 0x000000212a0079a6 */ /* 0x0009e2000c12f308 */
[----:B------:R-:W-:Y:S02]  /*6370*/  IADD3 R38, P3, PT, R44, R47, RZ ;  /* 0x0000002f2c267210 */ /* 0x000fe40007f7e0ff */
[----:B------:R-:W-:Y:S02]  /*6380*/  LEA.HI.X R41, R36, R45, R37, 0x2, P2 ;  /* 0x0000002d24297211 */ /* 0x000fe400010f1425 */
[----:B------:R-:W-:-:S03]  /*6390*/  IADD3.X R39, PT, PT, R45, R39, RZ, P3, !PT ;  /* 0x000000272d277210 */ /* 0x000fc60001ffe4ff */
[----:B------:R4:W-:Y:S04]  /*63a0*/  REDG.E.ADD.F32.FTZ.RN.STRONG.GPU desc[UR8][R40.64], R34 ;  /* 0x00000022280079a6 */ /* 0x0009e8000c12f308 */
[----:B------:R4:W-:Y:S02]  /*63b0*/  REDG.E.ADD.F32.FTZ.RN.STRONG.GPU desc[UR8][R38.64], R35 ;  /* 0x00000023260079a6 */ /* 0x0009e4000c12f308 */
.L_x_140:
[----:B------:R-:W-:Y:S05]  /*63c0*/  BSYNC.RECONVERGENT B0 ;  /* 0x0000000000007941 */ /* 0x000fea0003800200 */
.L_x_139:
[----:B------:R-:W-:Y:S05]  /*63d0*/  @!P0 BRA `(.L_x_141) ;  /* 0x0000000800948947 */ /* 0x000fea0003800000 */
[----:B------:R-:W5:Y:S01]  /*63e0*/  LDC.64 R46, c[0x0][0x3d0] ;  /* 0x0000f400ff2e7b82 */ /* 0x000f620000000a00 */
[----:B----4-:R-:W-:Y:S02]  /*63f0*/  LOP3.LUT R32, R64, 0x1, RZ, 0xc0, !PT ;  /* 0x0000000140207812 */ /* 0x010fe400078ec0ff */
[----:B------:R-:W-:-:S03]  /*6400*/  ISETP.GE.U32.AND P2, PT, R4, 0x8, PT ;  /* 0x000000080400780c */ /* 0x000fc60003f46070 */
[----:B------:R-:W-:-:S04]  /*6410*/  IMAD R35, R32, R3, RZ ;  /* 0x0000000320237224 */ /* 0x000fc800078e02ff */
[----:B------:R-:W-:-:S05]  /*6420*/  IMAD R32, R35, R4, RZ ;  /* 0x0000000423207224 */ /* 0x000fca00078e02ff */
[----:B------:R-:W-:-:S05]  /*6430*/  SHF.L.U32 R33, R32, 0x1, RZ ;  /* 0x0000000120217819 */ /* 0x000fca00000006ff */
[----:B-----5:R-:W-:Y:S01]  /*6440*/  IMAD.WIDE R46, R33, 0x4, R46 ;  /* 0x00000004212e7825 */ /* 0x020fe200078e022e */
[----:B------:R-:W-:Y:S06]  /*6450*/  @P1 BRA `(.L_x_142) ;  /* 0x0000000000501947 */ /* 0x000fec0003800000 */
[----:B------:R-:W4:Y:S01]  /*6460*/  LDC.64 R32, c[0x0][0x3c8] ;  /* 0x0000f200ff207b82 */ /* 0x000f220000000a00 */
[----:B-1----:R-:W-:Y:S01]  /*6470*/  LOP3.LUT P0, R36, R64, 0x2, RZ, 0xc0, !PT ;  /* 0x0000000240247812 */ /* 0x002fe2000780c0ff */
[----:B--2---:R-:W-:Y:S01]  /*6480*/  IMAD R37, R3, UR10, R0 ;  /* 0x0000000a03257c24 */ /* 0x004fe2000f8e0200 */
[----:B------:R-:W-:Y:S02]  /*6490*/  IADD3 R35, PT, PT, R35, R0, RZ ;  /* 0x0000000023237210 */ /* 0x000fe40007ffe0ff */
[----:B------:R-:W-:-:S04]  /*64a0*/  SEL R39, R4, RZ, !P0 ;  /* 0x000000ff04277207 */ /* 0x000fc80004000000 */
[----:B------:R-:W-:Y:S01]  /*64b0*/  ISETP.NE.AND P0, PT, R39, -0x1, PT ;  /* 0xffffffff2700780c */ /* 0x000fe20003f05270 */
[----:B----4-:R-:W-:-:S04]  /*64c0*/  IMAD.WIDE.U32 R32, R35, 0x4, R32 ;  /* 0x0000000423207825 */ /* 0x010fc800078e0020 */
[----:B------:R-:W-:Y:S01]  /*64d0*/  IMAD.WIDE.U32 R34, R37, 0x8, R46 ;  /* 0x0000000825227825 */ /* 0x000fe200078e002e */
[----:B------:R-:W-:-:S04]  /*64e0*/  IADD3 R37, PT, PT, -R36, 0x1, RZ ;  /* 0x0000000124257810 */ /* 0x000fc80007ffe1ff */
[----:B------:R4:W-:Y:S01]  /*64f0*/  STG.E.64 desc[UR8][R34.64], R30 ;  /* 0x0000001e22007986 */ /* 0x0009e2000c101b08 */
[----:B------:R-:W-:Y:S06]  /*6500*/  MEMBAR.ALL.GPU ;  /* 0x0000000000007992 */ /* 0x000fec000000a000 */
[----:B------:R-:W-:-:S00]  /*6510*/  ERRBAR ;  /* 0x00000000000079ab */ /* 0x000fc00000000000 */
[----:B------:R-:W-:Y:S06]  /*6520*/  CGAERRBAR ;  /* 0x00000000000075ab */ /* 0x000fec0000000000 */
[----:B------:R4:W-:Y:S01]  /*6530*/  REDG.E.ADD.S32.STRONG.GPU desc[UR8][R32.64], R37 ;  /* 0x000000252000798e */ /* 0x0009e2000c12e308 */
[----:B------:R-:W-:Y:S05]  /*6540*/  @!P0 BRA `(.L_x_142) ;  /* 0x0000000000148947 */ /* 0x000fea0003800000 */
.L_x_143:
[----:B----4-:R-:W2:Y:S04]  /*6550*/  LDG.E.STRONG.GPU R34, desc[UR8][R32.64] ;  /* 0x0000000820227981 */ /* 0x010ea8000c1ef900 */
[----:B--2---:R-:W-:Y:S01]  /*6560*/  CCTL.IVALL ;  /* 0x00000000ff00798f */ /* 0x004fe20002000000 */
[----:B------:R-:W-:Y:S05]  /*6570*/  YIELD ;  /* 0x0000000000007946 */ /* 0x000fea0003800000 */
[----:B------:R-:W-:-:S13]  /*6580*/  ISETP.NE.AND P0, PT, R34, R39, PT ;  /* 0x000000272200720c */ /* 0x000fda0003f05270 */
[----:B------:R-:W-:Y:S05]  /*6590*/  @P0 BRA `(.L_x_143) ;  /* 0xfffffffc00ec0947 */ /* 0x000fea000383ffff */
.L_x_142:
[----:B------:R-:W-:Y:S05]  /*65a0*/  WARPSYNC.ALL ;  /* 0x0000000000007948 */ /* 0x000fea0003800000 */
[----:B------:R-:W-:Y:S01]  /*65b0*/  BAR.SYNC.DEFER_BLOCKING 0x0 ;  /* 0x0000000000007b1d */ /* 0x000fe20000010000 */
[----:B------:R-:W-:-:S05]  /*65c0*/  HFMA2 R40, -RZ, RZ, 0, 0 ;  /* 0x00000000ff287431 */ /* 0x000fca00000001ff */
[----:B------:R-:W-:Y:S05]  /*65d0*/  @!P2 BRA `(.L_x_144) ;  /* 0x00000004001ca947 */ /* 0x000fea0003800000 */
[C-C-:B------:R-:W-:Y:S01]  /*65e0*/  IMAD R45, R3.reuse, 0x6, R0.reuse ;  /* 0x00000006032d7824 */ /* 0x140fe200078e0200 */
[----:B------:R-:W-:Y:S01]  /*65f0*/  IADD3 R41, PT, PT, R0, R3, RZ ;  /* 0x0000000300297210 */ /* 0x000fe20007ffe0ff */
[C-C-:B------:R-:W-:Y:S01]  /*6600*/  IMAD R44, R3.reuse, 0x5, R0.reuse ;  /* 0x00000005032c7824 */ /* 0x140fe200078e0200 */
[----:B------:R-:W-:Y:S01]  /*6610*/  MOV R40, RZ ;  /* 0x000000ff00287202 */ /* 0x000fe20000000f00 */
[C-C-:B------:R-:W-:Y:S01]  /*6620*/  IMAD R43, R3.reuse, 0x3, R0.reuse ;  /* 0x00000003032b7824 */ /* 0x140fe200078e0200 */
[----:B------:R-:W-:Y:S01]  /*6630*/  MOV R39, R0 ;  /* 0x0000000000277202 */ /* 0x000fe20000000f00 */
[----:B------:R-:W-:Y:S01]  /*6640*/  IMAD R42, R3, 0x7, R0 ;  /* 0x00000007032a7824 */ /* 0x000fe200078e0200 */
[----:B------:R-:W-:Y:S01]  /*6650*/  MOV R38, R65 ;  /* 0x0000004100267202 */ /* 0x000fe20000000f00 */
[----:B------:R-:W-:Y:S01]  /*6660*/  UIADD3 UR6, UPT, UPT, -UR10, URZ, URZ ;  /* 0x000000ff0a067290 */ /* 0x000fe2000fffe1ff */
[----:B-1----:R-:W-:Y:S02]  /*6670*/  MOV R36, R66 ;  /* 0x0000004200247202 */ /* 0x002fe40000000f00 */
[----:B--2-4-:R-:W-:-:S09]  /*6680*/  LOP3.LUT R37, R4, 0x7ffffff8, RZ, 0xc0, !PT ;  /* 0x7ffffff804257812 */ /* 0x014fd200078ec0ff */
.L_x_145:
[----:B------:R-:W-:Y:S02]  /*6690*/  ISETP.EQ.OR P0, PT, RZ, UR6, P1 ;  /* 0x00000006ff007c0c */ /* 0x000fe40008f02670 */
[----:B------:R-:W-:-:S04]  /*66a0*/  IADD3 R32, PT, PT, R40, 0x1, RZ ;  /* 0x0000000128207810 */ /* 0x000fc80007ffe0ff */
[----:B------:R-:W-:-:S07]  /*66b0*/  ISETP.EQ.OR P2, PT, R32, UR10, P1 ;  /* 0x0000000a20007c0c */ /* 0x000fce0008f42670 */
[----:B------:R-:W-:-:S06]  /*66c0*/  @!P0 IMAD.WIDE.U32 R34, R39, 0x8, R46 ;  /* 0x0000000827228825 */ /* 0x000fcc00078e002e */
[----:B------:R-:W0:Y:S01]  /*66d0*/  @!P0 LDG.E.64 R34, desc[UR8][R34.64] ;  /* 0x0000000822228981 */ /* 0x000e22000c1e1b00 */
[----:B------:R-:W-:-:S06]  /*66e0*/  @!P2 IMAD.WIDE.U32 R32, R41, 0x8, R46 ;  /* 0x000000082920a825 */ /* 0x000fcc00078e002e */
[----:B------:R-:W2:Y:S01]  /*66f0*/  @!P2 LDG.E.64 R32, desc[UR8][R32.64] ;  /* 0x000000082020a981 */ /* 0x000ea2000c1e1b00 */
[----:B------:R-:W-:Y:S01]  /*6700*/  IADD3 R120, PT, PT, R40, 0x2, RZ ;  /* 0x0000000228787810 */ /* 0x000fe20007ffe0ff */
[----:B0--3--:R-:W-:Y:S01]  /*6710*/  @!P0 FADD.FTZ R30, R30, R34 ;  /* 0x000000221e1e8221 */ /* 0x009fe20000010000 */
[----:B------:R-:W-:Y:S02]  /*6720*/  @!P0 FADD.FTZ R31, R31, R35 ;  /* 0x000000231f1f8221 */ /* 0x000fe40000010000 */
[----:B------:R-:W-:Y:S02]  /*6730*/  ISETP.EQ.OR P0, PT, R120, UR10, P1 ;  /* 0x0000000a78007c0c */ /* 0x000fe40008f02670 */
[----:B------:R-:W-:Y:S01]  /*6740*/  IADD3 R120, PT, PT, R40, 0x3, RZ ;  /* 0x0000000328787810 */ /* 0x000fe20007ffe0ff */
[----:B--2---:R-:W-:Y:S01]  /*6750*/  @!P2 FADD.FTZ R30, R30, R32 ;  /* 0x000000201e1ea221 */ /* 0x004fe20000010000 */
[----:B------:R-:W-:Y:S02]  /*6760*/  @!P2 FADD.FTZ R31, R31, R33 ;  /* 0x000000211f1fa221 */ /* 0x000fe40000010000 */
[----:B------:R-:W-:-:S07]  /*6770*/  ISETP.EQ.OR P2, PT, R120, UR10, P1 ;  /* 0x0000000a78007c0c */ /* 0x000fce0008f42670 */
[----:B------:R-:W-:-:S06]  /*6780*/  @!P0 IMAD.WIDE.U32 R34, R38, 0x8, R46 ;  /* 0x0000000826228825 */ /* 0x000fcc00078e002e */
[----:B------:R-:W2:Y:S01]  /*6790*/  @!P0 LDG.E.64 R34, desc[UR8][R34.64] ;  /* 0x0000000822228981 */ /* 0x000ea2000c1e1b00 */
[----:B------:R-:W-:-:S06]  /*67a0*/  @!P2 IMAD.WIDE.U32 R32, R43, 0x8, R46 ;  /* 0x000000082b20a825 */ /* 0x000fcc00078e002e */
[----:B------:R-:W3:Y:S01]  /*67b0*/  @!P2 LDG.E.64 R32, desc[UR8][R32.64] ;  /* 0x000000082020a981 */ /* 0x000ee2000c1e1b00 */
[----:B------:R-:W-:Y:S01]  /*67c0*/  IADD3 R120, PT, PT, R40, 0x4, RZ ;  /* 0x0000000428787810 */ /* 0x000fe20007ffe0ff */
[----:B--2---:R-:W-:Y:S01]  /*67d0*/  @!P0 FADD.FTZ R30, R30, R34 ;  /* 0x000000221e1e8221 */ /* 0x004fe20000010000 */
[----:B------:R-:W-:Y:S02]  /*67e0*/  @!P0 FADD.FTZ R31, R31, R35 ;  /* 0x000000231f1f8221 */ /* 0x000fe40000010000 */
[----:B------:R-:W-:Y:S02]  /*67f0*/  ISETP.EQ.OR P0, PT, R120, UR10, P1 ;  /* 0x0000000a78007c0c */ /* 0x000fe40008f02670 */
[----:B------:R-:W-:Y:S01]  /*6800*/  IADD3 R120, PT, PT, R40, 0x5, RZ ;  /* 0x0000000528787810 */ /* 0x000fe20007ffe0ff */
[----:B---3--:R-:W-:Y:S01]  /*6810*/  @!P2 FADD.FTZ R30, R30, R32 ;  /* 0x000000201e1ea221 */ /* 0x008fe20000010000 */
        /* <DEDUP_REMOVED lines=19> */
[----:B------:R-:W-:Y:S01]  /*6950*/  UIADD3 UR6, UPT, UPT, UR6, 0x8, URZ ;  /* 0x0000000806067890 */ /* 0x000fe2000fffe0ff */
[C---:B------:R-:W-:Y:S02]  /*6960*/  LEA R39, R3.reuse, R39, 0x3 ;  /* 0x0000002703277211 */ /* 0x040fe400078e18ff */
[C---:B------:R-:W-:Y:S02]  /*6970*/  LEA R41, R3.reuse, R41, 0x3 ;  /* 0x0000002903297211 */ /* 0x040fe400078e18ff */
[C---:B------:R-:W-:Y:S02]  /*6980*/  LEA R38, R3.reuse, R38, 0x3 ;  /* 0x0000002603267211 */ /* 0x040fe400078e18ff */
[C---:B------:R-:W-:Y:S02]  /*6990*/  LEA R43, R3.reuse, R43, 0x3 ;  /* 0x0000002b032b7211 */ /* 0x040fe400078e18ff */
[----:B------:R-:W-:-:S02]  /*69a0*/  LEA R36, R3, R36, 0x3 ;  /* 0x0000002403247211 */ /* 0x000fc400078e18ff */
[C---:B------:R-:W-:Y:S02]  /*69b0*/  LEA R44, R3.reuse, R44, 0x3 ;  /* 0x0000002c032c7211 */ /* 0x040fe400078e18ff */
[C---:B------:R-:W-:Y:S02]  /*69c0*/  LEA R45, R3.reuse, R45, 0x3 ;  /* 0x0000002d032d7211 */ /* 0x040fe400078e18ff */
[----:B------:R-:W-:Y:S01]  /*69d0*/  LEA R42, R3, R42, 0x3 ;  /* 0x0000002a032a7211 */ /* 0x000fe200078e18ff */
[----:B--2---:R-:W-:Y:S01]  /*69e0*/  @!P0 FADD.FTZ R30, R30, R34 ;  /* 0x000000221e1e8221 */ /* 0x004fe20000010000 */
[----:B------:R-:W-:Y:S01]  /*69f0*/  @!P0 FADD.FTZ R31, R31, R35 ;  /* 0x000000231f1f8221 */ /* 0x000fe20000010000 */
[----:B------:R-:W-:Y:S02]  /*6a00*/  ISETP.NE.AND P0, PT, R40, R37, PT ;  /* 0x000000252800720c */ /* 0x000fe40003f05270 */
[----:B---3--:R-:W-:Y:S01]  /*6a10*/  @!P2 FADD.FTZ R30, R30, R32 ;  /* 0x000000201e1ea221 */ /* 0x008fe20000010000 */
[----:B------:R-:W-:-:S10]  /*6a20*/  @!P2 FADD.FTZ R31, R31, R33 ;  /* 0x000000211f1fa221 */ /* 0x000fd40000010000 */
[----:B------:R-:W-:Y:S05]  /*6a30*/  @P0 BRA `(.L_x_145) ;  /* 0xfffffffc00140947 */ /* 0x000fea000383ffff */
[----:B------:R-:W-:-:S07]  /*6a40*/  MOV R40, R37 ;  /* 0x0000002500287202 */ /* 0x000fce0000000f00 */
.L_x_144:
[----:B------:R-:W-:-:S13]  /*6a50*/  ISETP.NE.AND P0, PT, R76, RZ, PT ;  /* 0x000000ff4c00720c */ /* 0x000fda0003f05270 */
[----:B------:R-:W-:Y:S05]  /*6a60*/  @!P0 BRA `(.L_x_141) ;  /* 0x0000000000f08947 */ /* 0x000fea0003800000 */
[----:B----4-:R-:W-:Y:S02]  /*6a70*/  IADD3 R32, PT, PT, R76, -0x1, RZ ;  /* 0xffffffff4c207810 */ /* 0x010fe40007ffe0ff */
[----:B------:R-:W-:Y:S02]  /*6a80*/  LOP3.LUT P0, R41, R4, 0x3, RZ, 0xc0, !PT ;  /* 0x0000000304297812 */ /* 0x000fe4000780c0ff */
[----:B------:R-:W-:-:S13]  /*6a90*/  ISETP.GE.U32.AND P2, PT, R32, 0x3, PT ;  /* 0x000000032000780c */ /* 0x000fda0003f46070 */
[----:B------:R-:W-:Y:S05]  /*6aa0*/  @!P2 BRA `(.L_x_146) ;  /* 0x000000000070a947 */ /* 0x000fea0003800000 */
[C---:B------:R-:W-:Y:S02]  /*6ab0*/  ISETP.EQ.OR P2, PT, R40.reuse, UR10, P1 ;  /* 0x0000000a28007c0c */ /* 0x040fe40008f42670 */
[C---:B------:R-:W-:Y:S02]  /*6ac0*/  IADD3 R35, PT, PT, R40.reuse, 0x1, RZ ;  /* 0x0000000128237810 */ /* 0x040fe40007ffe0ff */
[C---:B--2---:R-:W-:Y:S02]  /*6ad0*/  IADD3 R37, PT, PT, R40.reuse, 0x2, RZ ;  /* 0x0000000228257810 */ /* 0x044fe40007ffe0ff */
[----:B------:R-:W-:Y:S02]  /*6ae0*/  ISETP.EQ.OR P3, PT, R35, UR10, P1 ;  /* 0x0000000a23007c0c */ /* 0x000fe40008f62670 */
[----:B------:R-:W-:Y:S02]  /*6af0*/  ISETP.EQ.OR P4, PT, R37, UR10, P1 ;  /* 0x0000000a25007c0c */ /* 0x000fe40008f82670 */
[----:B------:R-:W-:-:S03]  /*6b00*/  IADD3 R39, PT, PT, R40, 0x3, RZ ;  /* 0x0000000328277810 */ /* 0x000fc60007ffe0ff */
[----:B------:R-:W-:Y:S01]  /*6b10*/  @!P2 IMAD R33, R40, R3, R0 ;  /* 0x000000032821a224 */ /* 0x000fe200078e0200 */
[----:B------:R-:W-:-:S03]  /*6b20*/  ISETP.EQ.OR P5, PT, R39, UR10, P1 ;  /* 0x0000000a27007c0c */ /* 0x000fc60008fa2670 */
[----:B------:R-:W-:-:S04]  /*6b30*/  @!P2 IMAD.WIDE.U32 R32, R33, 0x8, R46 ;  /* 0x000000082120a825 */ /* 0x000fc800078e002e */
[-CC-:B------:R-:W-:Y:S02]  /*6b40*/  @!P3 IMAD R35, R35, R3.reuse, R0.reuse ;  /* 0x000000032323b224 */ /* 0x180fe400078e0200 */
[----:B------:R-:W-:Y:S01]  /*6b50*/  @!P4 IMAD R37, R37, R3, R0 ;  /* 0x000000032525c224 */ /* 0x000fe200078e0200 */
[----:B------:R-:W0:Y:S01]  /*6b60*/  @!P2 LDG.E.64 R32, desc[UR8][R32.64] ;  /* 0x000000082020a981 */ /* 0x000e22000c1e1b00 */
[----:B------:R-:W-:-:S04]  /*6b70*/  @!P3 IMAD.WIDE.U32 R34, R35, 0x8, R46 ;  /* 0x000000082322b825 */ /* 0x000fc800078e002e */
[----:B-1----:R-:W-:Y:S02]  /*6b80*/  @!P4 IMAD.WIDE.U32 R36, R37, 0x8, R46 ;  /* 0x000000082524c825 */ /* 0x002fe400078e002e */
[----:B------:R-:W2:Y:S02]  /*6b90*/  @!P3 LDG.E.64 R34, desc[UR8][R34.64] ;  /* 0x000000082222b981 */ /* 0x000ea4000c1e1b00 */
[----:B------:R-:W-:Y:S02]  /*6ba0*/  @!P5 IMAD R39, R39, R3, R0 ;  /* 0x000000032727d224 */ /* 0x000fe400078e0200 */
[----:B------:R-:W4:Y:S02]  /*6bb0*/  @!P4 LDG.E.64 R36, desc[UR8][R36.64] ;  /* 0x000000082424c981 */ /* 0x000f24000c1e1b00 */
[----:B------:R-:W-:-:S06]  /*6bc0*/  @!P5 IMAD.WIDE.U32 R38, R39, 0x8, R46 ;  /* 0x000000082726d825 */ /* 0x000fcc00078e002e */
        /* <DEDUP_REMOVED lines=10> */
.L_x_146:
[----:B------:R-:W-:Y:S05]  /*6c70*/  @!P0 BRA `(.L_x_141) ;  /* 0x00000000006c8947 */ /* 0x000fea0003800000 */
[----:B------:R-:W-:Y:S02]  /*6c80*/  ISETP.NE.AND P0, PT, R41, 0x1, PT ;  /* 0x000000012900780c */ /* 0x000fe40003f05270 */
[----:B-1----:R-:W-:-:S11]  /*6c90*/  LOP3.LUT R36, R4, 0x1, RZ, 0xc0, !PT ;  /* 0x0000000104247812 */ /* 0x002fd600078ec0ff */
[----:B------:R-:W-:Y:S05]  /*6ca0*/  @!P0 BRA `(.L_x_147) ;  /* 0x0000000000388947 */ /* 0x000fea0003800000 */
[C---:B------:R-:W-:Y:S02]  /*6cb0*/  IADD3 R35, PT, PT, R40.reuse, 0x1, RZ ;  /* 0x0000000128237810 */ /* 0x040fe40007ffe0ff */
[----:B------:R-:W-:Y:S02]  /*6cc0*/  ISETP.EQ.OR P2, PT, R40, UR10, P1 ;  /* 0x0000000a28007c0c */ /* 0x000fe40008f42670 */
[----:B------:R-:W-:-:S11]  /*6cd0*/  ISETP.EQ.OR P0, PT, R35, UR10, P1 ;  /* 0x0000000a23007c0c */ /* 0x000fd60008f02670 */
[-CC-:B------:R-:W-:Y:S02]  /*6ce0*/  @!P2 IMAD R33, R40, R3.reuse, R0.reuse ;  /* 0x000000032821a224 */ /* 0x180fe400078e0200 */
[----:B------:R-:W-:Y:S02]  /*6cf0*/  @!P0 IMAD R35, R35, R3, R0 ;  /* 0x0000000323238224 */ /* 0x000fe400078e0200 */
[----:B------:R-:W-:-:S04]  /*6d00*/  @!P2 IMAD.WIDE.U32 R32, R33, 0x8, R46 ;  /* 0x000000082120a825 */ /* 0x000fc800078e002e */
[----:B------:R-:W-:Y:S02]  /*6d10*/  @!P0 IMAD.WIDE.U32 R34, R35, 0x8, R46 ;  /* 0x0000000823228825 */ /* 0x000fe400078e002e */
[----:B------:R-:W0:Y:S04]  /*6d20*/  @!P2 LDG.E.64 R32, desc[UR8][R32.64] ;  /* 0x000000082020a981 */ /* 0x000e28000c1e1b00 */
[----:B------:R-:W4:Y:S01]  /*6d30*/  @!P0 LDG.E.64 R34, desc[UR8][R34.64] ;  /* 0x0000000822228981 */ /* 0x000f22000c1e1b00 */
[----:B------:R-:W-:Y:S01]  /*6d40*/  IADD3 R40, PT, PT, R40, 0x2, RZ ;  /* 0x0000000228287810 */ /* 0x000fe20007ffe0ff */
[----:B0--3--:R-:W-:Y:S01]  /*6d50*/  @!P2 FADD.FTZ R30, R30, R32 ;  /* 0x000000201e1ea221 */ /* 0x009fe20000010000 */
[----:B------:R-:W-:-:S03]  /*6d60*/  @!P2 FADD.FTZ R31, R31, R33 ;  /* 0x000000211f1fa221 */ /* 0x000fc60000010000 */
[----:B----4-:R-:W-:Y:S01]  /*6d70*/  @!P0 FADD.FTZ R30, R30, R34 ;  /* 0x000000221e1e8221 */ /* 0x010fe20000010000 */
[----:B------:R-:W-:-:S07]  /*6d80*/  @!P0 FADD.FTZ R31, R31, R35 ;  /* 0x000000231f1f8221 */ /* 0x000fce0000010000 */
.L_x_147:
[----:B------:R-:W-:Y:S01]  /*6d90*/  ISETP.EQ.OR P0, PT, R40, UR10, P1 ;  /* 0x0000000a28007c0c */ /* 0x000fe20008f02670 */
[----:B------:R-:W-:Y:S03]  /*6da0*/  BSSY.RECONVERGENT B0, `(.L_x_141) ;  /* 0x0000008000007945 */ /* 0x000fe60003800200 */
[----:B------:R-:W-:-:S13]  /*6db0*/  ISETP.NE.U32.OR P0, PT, R36, 0x1, P0 ;  /* 0x000000012400780c */ /* 0x000fda0000705470 */
[----:B------:R-:W-:Y:S05]  /*6dc0*/  @P0 BRA `(.L_x_148) ;  /* 0x0000000000140947 */ /* 0x000fea0003800000 */
[----:B------:R-:W-:-:S04]  /*6dd0*/  IMAD R33, R3, R40, R0 ;  /* 0x0000002803217224 */ /* 0x000fc800078e0200 */
[----:B------:R-:W-:-:S06]  /*6de0*/  IMAD.WIDE.U32 R32, R33, 0x8, R46 ;  /* 0x0000000821207825 */ /* 0x000fcc00078e002e */
[----:B------:R-:W0:Y:S02]  /*6df0*/  LDG.E.64 R32, desc[UR8][R32.64] ;  /* 0x0000000820207981 */ /* 0x000e24000c1e1b00 */
[----:B0--3--:R-:W-:Y:S01]  /*6e00*/  FADD.FTZ R30, R30, R32 ;  /* 0x000000201e1e7221 */ /* 0x009fe20000010000 */
[----:B------:R-:W-:-:S07]  /*6e10*/  FADD.FTZ R31, R31, R33 ;  /* 0x000000211f1f7221 */ /* 0x000fce0000010000 */
.L_x_148:
[----:B------:R-:W-:Y:S05]  /*6e20*/  BSYNC.RECONVERGENT B0 ;  /* 0x0000000000007941 */ /* 0x000fea0003800200 */
.L_x_141:
[----:B------:R-:W5:Y:S01]  /*6e30*/  S2UR UR7, SR_CgaCtaId ;  /* 0x00000000000779c3 */ /* 0x000f620000008800 */
[----:B------:R-:W-:Y:S01]  /*6e40*/  UMOV UR6, 0x400 ;  /* 0x0000040000067882 */ /* 0x000fe20000000000 */
[----:B------:R-:W0:Y:S01]  /*6e50*/  LDCU.64 UR12, c[0x0][0x400] ;  /* 0x00008000ff0c77ac */ /* 0x000e220008000a00 */
[----:B----4-:R-:W-:Y:S02]  /*6e60*/  SHF.L.U32 R33, R62, 0x10, RZ ;  /* 0x000000103e217819 */ /* 0x010fe400000006ff */
[----:B------:R-:W-:Y:S02]  /*6e70*/  SHF.L.U32 R117, R117, 0x10, RZ ;  /* 0x0000001075757819 */ /* 0x000fe400000006ff */
[----:B------:R-:W-:Y:S01]  /*6e80*/  SHF.R.S32.HI R32, RZ, 0x1f, R80 ;  /* 0x0000001fff207819 */ /* 0x000fe20000011450 */
[----:B-1----:R-:W-:Y:S01]  /*6e90*/  FADD.FTZ R36, -R24, R33 ;  /* 0x0000002118247221 */ /* 0x002fe20000010100 */
[----:B------:R-:W-:Y:S02]  /*6ea0*/  SHF.L.U32 R61, R61, 0x10, RZ ;  /* 0x000000103d3d7819 */ /* 0x000fe400000006ff */
[----:B------:R-:W-:Y:S01]  /*6eb0*/  SHF.L.U32 R118, R118, 0x10, RZ ;  /* 0x0000001076767819 */ /* 0x000fe200000006ff */
[----:B------:R-:W-:Y:S01]  /*6ec0*/  FMUL.FTZ R33, R36, R119 ;  /* 0x0000007724217220 */ /* 0x000fe20000410000 */
[----:B0-----:R-:W-:Y:S01]  /*6ed0*/  ISETP.GE.U32.AND P0, PT, R80, UR12, PT ;  /* 0x0000000c50007c0c */ /* 0x001fe2000bf06070 */
[----:B-----5:R-:W-:-:S03]  /*6ee0*/  ULEA UR6, UR7, UR6, 0x18 ;  /* 0x0000000607067291 */ /* 0x020fc6000f8ec0ff */
[----:B------:R-:W-:-:S06]  /*6ef0*/  ISETP.GE.AND.EX P0, PT, R32, UR13, PT, P0 ;  /* 0x0000000d20007c0c */ /* 0x000fcc000bf06300 */
[----:B------:R-:W-:Y:S01]  /*6f00*/  @!P1 STS.64 [UR6+0x48], R30 ;  /* 0x0000481eff009988 */ /* 0x000fe20008000a06 */
[----:B------:R-:W-:Y:S06]  /*6f10*/  BAR.SYNC.DEFER_BLOCKING 0x0 ;  /* 0x0000000000007b1d */ /* 0x000fec0000010000 */
[----:B---3--:R-:W0:Y:S01]  /*6f20*/  LDS.64 R30, [UR6+0x48] ;  /* 0x00004806ff1e7984 */ /* 0x008e220008000a00 */
[----:B------:R-:W0:Y:S02]  /*6f30*/  LDCU UR6, c[0x0][0x42c] ;  /* 0x00008580ff0677ac */ /* 0x000e240008000800 */
[----:B0-----:R-:W-:Y:S01]  /*6f40*/  FMUL.FTZ R34, R30, UR6 ;  /* 0x000000061e227c20 */ /* 0x001fe20008410000 */
[----:B------:R-:W-:Y:S01]  /*6f50*/  FMUL.FTZ R35, R31, UR6 ;  /* 0x000000061f237c20 */ /* 0x000fe20008410000 */
[----:B------:R-:W-:-:S03]  /*6f60*/  FADD.FTZ R30, -R24, R117 ;  /* 0x00000075181e7221 */ /* 0x000fc60000010100 */
[----:B------:R-:W-:Y:S01]  /*6f70*/  FFMA.FTZ R31, R34, R33, R35 ;  /* 0x00000021221f7223 */ /* 0x000fe20000010023 */
[----:B------:R-:W-:Y:S01]  /*6f80*/  FMUL.FTZ R44, R30, R119 ;  /* 0x000000771e2c7220 */ /* 0x000fe20000410000 */
[----:B------:R-:W-:Y:S06]  /*6f90*/  @!P6 BRA `(.L_x_149) ;  /* 0x000000000048e947 */ /* 0x000fec0003800000 */
[----:B------:R-:W-:Y:S01]  /*6fa0*/  FFMA.FTZ R30, R28, R33, R26 ;  /* 0x000000211c1e7223 */ /* 0x000fe2000001001a */
[----:B------:R-:W-:-:S03]  /*6fb0*/  FFMA.FTZ R33, R29, R44, R27 ;  /* 0x0000002c1d217223 */ /* 0x000fc6000001001b */
[----:B------:R-:W-:Y:S01]  /*6fc0*/  FMUL.FTZ R36, R30, -1.4426950216293334961 ;  /* 0xbfb8aa3b1e247820 */ /* 0x000fe20000410000 */
[----:B------:R-:W-:-:S05]  /*6fd0*/  FMUL.FTZ R39, R33, -1.4426950216293334961 ;  /* 0xbfb8aa3b21277820 */ /* 0x000fca0000410000 */
[----:B------:R-:W2:Y:S08]  /*6fe0*/  MUFU.EX2 R36, R36 ;  /* 0x0000002400247308 */ /* 0x000eb00000000800 */
[----:B------:R-:W0:Y:S01]  /*6ff0*/  MUFU.EX2 R39, R39 ;  /* 0x0000002700277308 */ /* 0x000e220000000800 */
[----:B--2---:R-:W-:-:S07]  /*7000*/  FADD.FTZ R37, R36, 1 ;  /* 0x3f80000024257421 */ /* 0x004fce0000010000 */
        /* <DEDUP_REMOVED lines=11> */
.L_x_149:
        /* <DEDUP_REMOVED lines=9> */
[----:B------:R-:W-:Y:S01]  /*7150*/  FMUL.FTZ R41, R36, R119 ;  /* 0x0000007724297220 */ /* 0x000fe20000410000 */
[----:B------:R-:W-:Y:S01]  /*7160*/  MOV R31, R125 ;  /* 0x0000007d001f7202 */ /* 0x000fe20000000f00 */
[----:B------:R-:W1:Y:S01]  /*7170*/  LDCU.64 UR6, c[0x0][0x380] ;  /* 0x00007000ff0677ac */ /* 0x000e620008000a00 */
[----:B------:R-:W-:Y:S01]  /*7180*/  FMUL.FTZ R36, R118, R119 ;  /* 0x0000007776247220 */ /* 0x000fe20000410000 */
        /* <DEDUP_REMOVED lines=8> */
.L_x_151:
[----:B------:R-:W-:Y:S05]  /*7210*/  BSYNC.RECONVERGENT B0 ;  /* 0x0000000000007941 */ /* 0x000fea0003800200 */
.L_x_150:
[----:B0-----:R-:W-:Y:S02]  /*7220*/  SHF.L.U32 R31, R60, 0x10, RZ ;  /* 0x000000103c1f7819 */ /* 0x001fe400000006ff */
[----:B------:R-:W-:Y:S02]  /*7230*/  SHF.L.U32 R115, R115, 0x10, RZ ;  /* 0x0000001073737819 */ /* 0x000fe400000006ff */
[----:B------:R-:W-:Y:S01]  /*7240*/  ISETP.GE.U32.AND P0, PT, R39, UR12, PT ;  /* 0x0000000c27007c0c */ /* 0x000fe2000bf06070 */
[----:B------:R-:W-:Y:S01]  /*7250*/  FADD.FTZ R32, -R24, R31 ;  /* 0x0000001f18207221 */ /* 0x000fe20000010100 */
[----:B------:R-:W-:Y:S02]  /*7260*/  ISETP.GE.U32.AND P1, PT, R37, UR12, PT ;  /* 0x0000000c25007c0c */ /* 0x000fe4000bf26070 */
[----:B------:R-:W-:Y:S01]  /*7270*/  SHF.R.S32.HI R30, RZ, 0x1f, R39 ;  /* 0x0000001fff1e7819 */ /* 0x000fe20000011427 */
[----:B------:R-:W-:Y:S01]  /*7280*/  FMUL.FTZ R41, R32, R119 ;  /* 0x0000007720297220 */ /* 0x000fe20000410000 */
[----:B------:R-:W-:Y:S01]  /*7290*/  SHF.R.S32.HI R36, RZ, 0x1f, R37 ;  /* 0x0000001fff247819 */ /* 0x000fe20000011425 */
[----:B------:R-:W-:Y:S01]  /*72a0*/  FADD.FTZ R32, -R24, R115 ;  /* 0x0000007318207221 */ /* 0x000fe20000010100 */
[----:B------:R-:W-:Y:S01]  /*72b0*/  ISETP.GE.AND.EX P0, PT, R30, UR13, PT, P0 ;  /* 0x0000000d1e007c0c */ /* 0x000fe2000bf06300 */
[----:B------:R-:W-:Y:S01]  /*72c0*/  FFMA.FTZ R33, R34, R41, R35 ;  /* 0x0000002922217223 */ /* 0x000fe20000010023 */
[----:B------:R-:W-:Y:S01]  /*72d0*/  ISETP.GE.AND.EX P1, PT, R36, UR13, PT, P1 ;  /* 0x0000000d24007c0c */ /* 0x000fe2000bf26310 */
[----:B------:R-:W-:Y:S01]  /*72e0*/  FMUL.FTZ R46, R32, R119 ;  /* 0x00000077202e7220 */ /* 0x000fe20000410000 */
[----:B------:R-:W-:-:S02]  /*72f0*/  SHF.L.U32 R59, R59, 0x10, RZ ;  /* 0x000000103b3b7819 */ /* 0x000fc400000006ff */
        /* <DEDUP_REMOVED lines=21> */
.L_x_152:
[----:B------:R-:W-:Y:S01]  /*7450*/  FFMA.FTZ R38, R34, R46, R35 ;  /* 0x0000002e22267223 */ /* 0x000fe20000010023 */
[----:B------:R-:W-:Y:S01]  /*7460*/  BSSY.RECONVERGENT B0, `(.L_x_153) ;  /* 0x0000014000007945 */ /* 0x000fe20003800200 */
[----:B------:R-:W-:Y:S01]  /*7470*/  FFMA.FTZ R32, R28, R59, -R33 ;  /* 0x0000003b1c207223 */ /* 0x000fe20000010821 */
[----:B------:R-:W-:Y:S01]  /*7480*/  SHF.L.U32 R113, R113, 0x10, RZ ;  /* 0x0000001071717819 */ /* 0x000fe200000006ff */
[----:B------:R-:W-:Y:S01]  /*7490*/  FADD.FTZ R42, -R24, R31 ;  /* 0x0000001f182a7221 */ /* 0x000fe20000010100 */
[----:B------:R-:W-:Y:S01]  /*74a0*/  FFMA.FTZ R38, R29, R116, -R38 ;  /* 0x000000741d267223 */ /* 0x000fe20000010826 */
[----:B------:R-:W-:Y:S06]  /*74b0*/  @P0 BRA `(.L_x_154) ;  /* 0x0000000000380947 */ /* 0x000fec0003800000 */
[----:B------:R-:W0:Y:S01]  /*74c0*/  LDCU.64 UR6, c[0x0][0x3f8] ;  /* 0x00007f00ff0677ac */ /* 0x000e220008000a00 */
[----:B------:R-:W-:Y:S01]  /*74d0*/  MOV R31, R125 ;  /* 0x0000007d001f7202 */ /* 0x000fe20000000f00 */
[----:B------:R-:W-:Y:S01]  /*74e0*/  FMUL.FTZ R38, R38, R119 ;  /* 0x0000007726267220 */ /* 0x000fe20000410000 */
[----:B------:R-:W1:Y:S01]  /*74f0*/  LDCU.64 UR14, c[0x0][0x380] ;  /* 0x00007000ff0e77ac */ /* 0x000e620008000a00 */
[----:B0-----:R-:W-:Y:S01]  /*7500*/  IMAD R40, R30, UR6, RZ ;  /* 0x000000061e287c24 */ /* 0x001fe2000f8e02ff */
[----:B------:R-:W-:-:S03]  /*7510*/  MOV R30, R122 ;  /* 0x0000007a001e7202 */ /* 0x000fc60000000f00 */
[C---:B------:R-:W-:Y:S02]  /*7520*/  IMAD R33, R39.reuse, UR7, R40 ;  /* 0x0000000727217c24 */ /* 0x040fe4000f8e0228 */
[----:B------:R-:W-:-:S04]  /*7530*/  IMAD.WIDE.U32 R30, R39, UR6, R30 ;  /* 0x00000006271e7c25 */ /* 0x000fc8000f8e001e */
[----:B------:R-:W-:Y:S01]  /*7540*/  FMUL.FTZ R39, R32, R119 ;  /* 0x0000007720277220 */ /* 0x000fe20000410000 */
[----:B-1----:R-:W-:Y:S02]  /*7550*/  LEA R32, P0, R30, UR14, 0x1 ;  /* 0x0000000e1e207c11 */ /* 0x002fe4000f8008ff */
[----:B------:R-:W-:Y:S02]  /*7560*/  IADD3 R33, PT, PT, R31, R33, RZ ;  /* 0x000000211f217210 */ /* 0x000fe40007ffe0ff */
[----:B------:R-:W-:Y:S02]  /*7570*/  F2FP.BF16.F32.PACK_AB R31, R38, R39 ;  /* 0x00000027261f723e */ /* 0x000fe400000010ff */
[----:B------:R-:W-:-:S05]  /*7580*/  LEA.HI.X R33, R30, UR15, R33, 0x1, P0 ;  /* 0x0000000f1e217c11 */ /* 0x000fca00080f0c21 */
[----:B------:R0:W-:Y:S02]  /*7590*/  STG.E desc[UR8][R32.64], R31 ;  /* 0x0000001f20007986 */ /* 0x0001e4000c101908 */
.L_x_154:
[----:B------:R-:W-:Y:S05]  /*75a0*/  BSYNC.RECONVERGENT B0 ;  /* 0x0000000000007941 */ /* 0x000fea0003800200 */
.L_x_153:
[----:B0-----:R-:W-:Y:S01]  /*75b0*/  FMUL.FTZ R31, R42, R119 ;  /* 0x000000772a1f7220 */ /* 0x001fe20000410000 */
[----:B------:R-:W-:Y:S01]  /*75c0*/  FADD.FTZ R30, -R24, R113 ;  /* 0x00000071181e7221 */ /* 0x000fe20000010100 */
[----:B------:R-:W-:Y:S02]  /*75d0*/  SHF.L.U32 R57, R57, 0x10, RZ ;  /* 0x0000001039397819 */ /* 0x000fe400000006ff */
[----:B------:R-:W-:Y:S01]  /*75e0*/  SHF.L.U32 R114, R114, 0x10, RZ ;  /* 0x0000001072727819 */ /* 0x000fe200000006ff */
[----:B------:R-:W-:Y:S01]  /*75f0*/  FFMA.FTZ R45, R34, R31, R35 ;  /* 0x0000001f222d7223 */ /* 0x000fe20000010023 */
[----:B------:R-:W-:Y:S01]  /*7600*/  FMUL.FTZ R44, R30, R119 ;  /* 0x000000771e2c7220 */ /* 0x000fe20000410000 */
        /* <DEDUP_REMOVED lines=19> */
.L_x_155:
[----:B------:R-:W-:Y:S01]  /*7740*/  FFMA.FTZ R30, R34, R44, R35 ;  /* 0x0000002c221e7223 */ /* 0x000fe20000010023 */
[----:B------:R-:W-:Y:S01]  /*7750*/  BSSY.RECONVERGENT B0, `(.L_x_156) ;  /* 0x0000014000007945 */ /* 0x000fe20003800200 */
[----:B------:R-:W-:Y:S01]  /*7760*/  FFMA.FTZ R32, R28, R57, -R45 ;  /* 0x000000391c207223 */ /* 0x000fe2000001082d */
[----:B------:R-:W-:Y:S01]  /*7770*/  SHF.L.U32 R39, R56, 0x10, RZ ;  /* 0x0000001038277819 */ /* 0x000fe200000006ff */
[----:B------:R-:W-:Y:S01]  /*7780*/  FFMA.FTZ R114, R29, R114, -R30 ;  /* 0x000000721d727223 */ /* 0x000fe2000001081e */
[----:B------:R-:W-:Y:S01]  /*7790*/  SHF.L.U32 R111, R111, 0x10, RZ ;  /* 0x000000106f6f7819 */ /* 0x000fe200000006ff */
[----:B------:R-:W-:Y:S06]  /*77a0*/  @P1 BRA `(.L_x_157) ;  /* 0x0000000000381947 */ /* 0x000fec0003800000 */
[----:B------:R-:W0:Y:S01]  /*77b0*/  LDCU.64 UR6, c[0x0][0x3f8] ;  /* 0x00007f00ff0677ac */ /* 0x000e220008000a00 */
[----:B------:R-:W-:Y:S02]  /*77c0*/  MOV R30, R122 ;  /* 0x0000007a001e7202 */ /* 0x000fe40000000f00 */
[----:B------:R-:W-:Y:S01]  /*77d0*/  MOV R31, R125 ;  /* 0x0000007d001f7202 */ /* 0x000fe20000000f00 */
[----:B------:R-:W1:Y:S01]  /*77e0*/  LDCU.64 UR14, c[0x0][0x380] ;  /* 0x00007000ff0e77ac */ /* 0x000e620008000a00 */
[----:B0-----:R-:W-:Y:S02]  /*77f0*/  IMAD R36, R36, UR6, RZ ;  /* 0x0000000624247c24 */ /* 0x001fe4000f8e02ff */
[----:B------:R-:W-:-:S04]  /*7800*/  IMAD.WIDE.U32 R30, R37, UR6, R30 ;  /* 0x00000006251e7c25 */ /* 0x000fc8000f8e001e */
[----:B------:R-:W-:Y:S02]  /*7810*/  IMAD R33, R37, UR7, R36 ;  /* 0x0000000725217c24 */ /* 0x000fe4000f8e0224 */
[-C--:B------:R-:W-:Y:S01]  /*7820*/  FMUL.FTZ R37, R32, R119.reuse ;  /* 0x0000007720257220 */ /* 0x080fe20000410000 */
[----:B------:R-:W-:Y:S01]  /*7830*/  FMUL.FTZ R36, R114, R119 ;  /* 0x0000007772247220 */ /* 0x000fe20000410000 */
[----:B-1----:R-:W-:Y:S02]  /*7840*/  LEA R32, P0, R30, UR14, 0x1 ;  /* 0x0000000e1e207c11 */ /* 0x002fe4000f8008ff */
[----:B------:R-:W-:Y:S02]  /*7850*/  IADD3 R33, PT, PT, R31, R33, RZ ;  /* 0x000000211f217210 */ /* 0x000fe40007ffe0ff */
[----:B------:R-:W-:Y:S02]  /*7860*/  F2FP.BF16.F32.PACK_AB R31, R36, R37 ;  /* 0x00000025241f723e */ /* 0x000fe400000010ff */
[----:B------:R-:W-:-:S05]  /*7870*/  LEA.HI.X R33, R30, UR15, R33, 0x1, P0 ;  /* 0x0000000f1e217c11 */ /* 0x000fca00080f0c21 */
[----:B------:R0:W-:Y:S02]  /*7880*/  STG.E desc[UR8][R32.64], R31 ;  /* 0x0000001f20007986 */ /* 0x0001e4000c101908 */
.L_x_157:
[----:B------:R-:W-:Y:S05]  /*7890*/  BSYNC.RECONVERGENT B0 ;  /* 0x0000000000007941 */ /* 0x000fea0003800200 */
.L_x_156:
[----:B0-----:R-:W-:Y:S01]  /*78a0*/  SHF.L.U32 R33, R54, 0x10, RZ ;  /* 0x0000001036217819 */ /* 0x001fe200000006ff */
[----:B------:R-:W-:Y:S01]  /*78b0*/  FADD.FTZ R60, -R24, R39 ;  /* 0x00000027183c7221 */ /* 0x000fe20000010100 */
[----:B------:R-:W-:Y:S01]  /*78c0*/  SHF.L.U32 R41, R50, 0x10, RZ ;  /* 0x0000001032297819 */ /* 0x000fe200000006ff */
[----:B------:R-:W-:Y:S01]  /*78d0*/  FADD.FTZ R111, -R24, R111 ;  /* 0x0000006f186f7221 */ /* 0x000fe20000010100 */
[----:B------:R-:W-:Y:S01]  /*78e0*/  SHF.L.U32 R45, R48, 0x10, RZ ;  /* 0x00000010302d7819 */ /* 0x000fe200000006ff */
[C---:B------:R-:W-:Y:S01]  /*78f0*/  FADD.FTZ R30, -R24.reuse, R33 ;  /* 0x00000021181e7221 */ /* 0x040fe20000010100 */
[----:B------:R-:W-:Y:S01]  /*7900*/  SHF.L.U32 R21, R21, 0x10, RZ ;  /* 0x0000001015157819 */ /* 0x000fe200000006ff */
[C---:B------:R-:W-:Y:S01]  /*7910*/  FADD.FTZ R118, -R24.reuse, R41 ;  /* 0x0000002918767221 */ /* 0x040fe20000010100 */
[----:B------:R-:W-:Y:S01]  /*7920*/  SHF.L.U32 R57, R17, 0x10, RZ ;  /* 0x0000001011397819 */ /* 0x000fe200000006ff */
[C---:B------:R-:W-:Y:S01]  /*7930*/  FADD.FTZ R114, -R24.reuse, R45 ;  /* 0x0000002d18727221 */ /* 0x040fe20000010100 */
[----:B------:R-:W-:Y:S01]  /*7940*/  SHF.L.U32 R59, R19, 0x10, RZ ;  /* 0x00000010133b7819 */ /* 0x000fe200000006ff */
[----:B------:R-:W-:Y:S01]  /*7950*/  FADD.FTZ R42, -R24, R21 ;  /* 0x00000015182a7221 */ /* 0x000fe20000010100 */
[----:B------:R-:W-:Y:S01]  /*7960*/  SHF.L.U32 R61, R23, 0x10, RZ ;  /* 0x00000010173d7819 */ /* 0x000fe200000006ff */
[-C--:B------:R-:W-:Y:S01]  /*7970*/  FMUL.FTZ R45, R60, R119.reuse ;  /* 0x000000773c2d7220 */ /* 0x080fe20000410000 */
[C---:B------:R-:W-:Y:S01]  /*7980*/  IADD3 R31, PT, PT, R80.reuse, 0x60, RZ ;  /* 0x00000060501f7810 */ /* 0x040fe20007ffe0ff */
[----:B------:R-:W-:Y:S01]  /*7990*/  FMUL.FTZ R111, R111, R119 ;  /* 0x000000776f6f7220 */ /* 0x000fe20000410000 */
[----:B------:R-:W-:Y:S01]  /*79a0*/  IADD3 R23, PT, PT, R80, 0x80, RZ ;  /* 0x0000008050177810 */ /* 0x000fe20007ffe0ff */
[----:B------:R-:W-:Y:S01]  /*79b0*/  FADD.FTZ R32, -R24, R57 ;  /* 0x0000003918207221 */ /* 0x000fe20000010100 */
[----:B------:R-:W-:Y:S01]  /*79c0*/  IADD3 R19, PT, PT, R80, 0xa0, RZ ;  /* 0x000000a050137810 */ /* 0x000fe20007ffe0ff */
[----:B------:R-:W-:Y:S01]  /*79d0*/  FADD.FTZ R38, -R24, R59 ;  /* 0x0000003b18267221 */ /* 0x000fe20000010100 */
[----:B------:R-:W-:Y:S01]  /*79e0*/  IADD3 R17, PT, PT, R80, 0xc0, RZ ;  /* 0x000000c050117810 */ /* 0x000fe20007ffe0ff */
[----:B------:R-:W-:Y:S01]  /*79f0*/  FADD.FTZ R46, -R24, R61 ;  /* 0x0000003d182e7221 */ /* 0x000fe20000010100 */
[----:B------:R-:W-:-:S02]  /*7a00*/  SHF.L.U32 R91, R91, 0x10, RZ ;  /* 0x000000105b5b7819 */ /* 0x000fc400000006ff */
[----:B------:R-:W-:Y:S02]  /*7a10*/  SHF.L.U32 R89, R89, 0x10, RZ ;  /* 0x0000001059597819 */ /* 0x000fe400000006ff */
[----:B------:R-:W-:Y:S02]  /*7a20*/  SHF.L.U32 R109, R109, 0x10, RZ ;  /* 0x000000106d6d7819 */ /* 0x000fe400000006ff */
[----:B------:R-:W-:Y:S01]  /*7a30*/  SHF.L.U32 R37, R52, 0x10, RZ ;  /* 0x0000001034257819 */ /* 0x000fe200000006ff */
[C---:B------:R-:W-:Y:S01]  /*7a40*/  FADD.FTZ R52, -R24.reuse, R91 ;  /* 0x0000005b18347221 */ /* 0x040fe20000010100 */
        /* <DEDUP_REMOVED lines=13> */
[----:B------:R-:W-:Y:S01]  /*7b20*/  FFMA.FTZ R89, R34, R45, R35 ;  /* 0x0000002d22597223 */ /* 0x000fe20000010023 */
[----:B------:R-:W-:Y:S01]  /*7b30*/  SHF.L.U32 R95, R95, 0x10, RZ ;  /* 0x000000105f5f7819 */ /* 0x000fe200000006ff */
[C---:B------:R-:W-:Y:S01]  /*7b40*/  FADD.FTZ R36, -R24.reuse, R99 ;  /* 0x0000006318247221 */ /* 0x040fe20000010100 */
[----:B------:R-:W-:Y:S01]  /*7b50*/  SHF.L.U32 R93, R93, 0x10, RZ ;  /* 0x000000105d5d7819 */ /* 0x000fe200000006ff */
        /* <DEDUP_REMOVED lines=9> */
[----:B------:R-:W-:Y:S01]  /*7bf0*/  SHF.R.S32.HI R15, RZ, 0x1f, R75 ;  /* 0x0000001fff0f7819 */ /* 0x000fe2000001144b */
[C---:B------:R-:W-:Y:S01]  /*7c00*/  FADD.FTZ R50, -R24.reuse, R113 ;  /* 0x0000007118327221 */ /* 0x040fe20000010100 */
[----:B------:R-:W-:Y:S01]  /*7c10*/  ISETP.GE.U32.AND P1, PT, R31, UR12, PT ;  /* 0x0000000c1f007c0c */ /* 0x000fe2000bf26070 */
[C---:B------:R-:W-:Y:S01]  /*7c20*/  FADD.FTZ R54, -R24.reuse, R115 ;  /* 0x0000007318367221 */ /* 0x040fe20000010100 */
[----:B------:R-:W-:Y:S01]  /*7c30*/  ISETP.GE.U32.AND P0, PT, R23, UR12, PT ;  /* 0x0000000c17007c0c */ /* 0x000fe2000bf06070 */
[C---:B------:R-:W-:Y:S01]  /*7c40*/  FADD.FTZ R58, -R24.reuse, R87 ;  /* 0x00000057183a7221 */ /* 0x040fe20000010100 */
[----:B------:R-:W-:Y:S01]  /*7c50*/  ISETP.GE.U32.AND P5, PT, R19, UR12, PT ;  /* 0x0000000c13007c0c */ /* 0x000fe2000bfa6070 */
[----:B------:R-:W-:Y:S01]  /*7c60*/  FADD.FTZ R60, -R24, R43 ;  /* 0x0000002b183c7221 */ /* 0x000fe20000010100 */
[----:B------:R-:W-:Y:S01]  /*7c70*/  ISETP.GE.U32.AND P3, PT, R17, UR12, PT ;  /* 0x0000000c11007c0c */ /* 0x000fe2000bf66070 */
[----:B------:R-:W-:Y:S01]  /*7c80*/  FFMA.FTZ R91, R34, R111, R35 ;  /* 0x0000006f225b7223 */ /* 0x000fe20000010023 */
[----:B------:R-:W-:-:S02]  /*7c90*/  ISETP.GE.U32.AND P4, PT, R75, UR12, PT ;  /* 0x0000000c4b007c0c */ /* 0x000fc4000bf86070 */
[----:B------:R-:W-:Y:S02]  /*7ca0*/  SHF.R.S32.HI R25, RZ, 0x1f, R31 ;  /* 0x0000001fff197819 */ /* 0x000fe4000001141f */
[----:B------:R-:W-:Y:S02]  /*7cb0*/  SHF.R.S32.HI R41, RZ, 0x1f, R23 ;  /* 0x0000001fff297819 */ /* 0x000fe40000011417 */
[----:B------:R-:W-:Y:S02]  /*7cc0*/  SHF.R.S32.HI R33, RZ, 0x1f, R19 ;  /* 0x0000001fff217819 */ /* 0x000fe40000011413 */
[----:B------:R-:W-:Y:S02]  /*7cd0*/  SHF.R.S32.HI R21, RZ, 0x1f, R17 ;  /* 0x0000001fff157819 */ /* 0x000fe40000011411 */
[----:B------:R-:W-:Y:S02]  /*7ce0*/  ISETP.GE.U32.AND P2, PT, R74, UR12, PT ;  /* 0x0000000c4a007c0c */ /* 0x000fe4000bf46070 */
[----:B------:R-:W-:-:S02]  /*7cf0*/  ISETP.GE.AND.EX P1, PT, R25, UR13, PT, P1 ;  /* 0x0000000d19007c0c */ /* 0x000fc4000bf26310 */
[----:B------:R-:W-:Y:S02]  /*7d00*/  ISETP.GE.AND.EX P0, PT, R41, UR13, PT, P0 ;  /* 0x0000000d29007c0c */ /* 0x000fe4000bf06300 */
[----:B------:R-:W-:Y:S02]  /*7d10*/  ISETP.GE.AND.EX P5, PT, R33, UR13, PT, P5 ;  /* 0x0000000d21007c0c */ /* 0x000fe4000bfa6350 */
[----:B------:R-:W-:Y:S02]  /*7d20*/  ISETP.GE.AND.EX P3, PT, R21, UR13, PT, P3 ;  /* 0x0000000d15007c0c */ /* 0x000fe4000bf66330 */
[----:B------:R-:W-:Y:S02]  /*7d30*/  ISETP.GE.AND.EX P4, PT, R15, UR13, PT, P4 ;  /* 0x0000000d0f007c0c */ /* 0x000fe4000bf86340 */
[----:B------:R-:W-:Y:S02]  /*7d40*/  SHF.L.U32 R55, R55, 0x10, RZ ;  /* 0x0000001037377819 */ /* 0x000fe400000006ff */
[----:B------:R-:W-:Y:S01]  /*7d50*/  SHF.L.U32 R112, R112, 0x10, RZ ;  /* 0x0000001070707819 */ /* 0x000fe200000006ff */
[----:B------:R-:W-:Y:S08]  /*7d60*/  @!P6 BRA `(.L_x_158) ;  /* 0x000000000048e947 */ /* 0x000ff00003800000 */
        /* <DEDUP_REMOVED lines=18> */
.L_x_158:
[----:B------:R-:W-:Y:S01]  /*7e90*/  BSSY.RECONVERGENT B0, `(.L_x_159) ;  /* 0x0000013000007945 */ /* 0x000fe20003800200 */
[----:B------:R-:W-:Y:S01]  /*7ea0*/  FMUL.FTZ R45, R30, R119 ;  /* 0x000000771e2d7220 */ /* 0x000fe20000410000 */
[----:B------:R-:W-:Y:S01]  /*7eb0*/  FFMA.FTZ R89, R28, R55, -R89 ;  /* 0x000000371c597223 */ /* 0x000fe20000010859 */
        /* <DEDUP_REMOVED lines=8> */
[----:B------:R-:W-:-:S04]  /*7f40*/  IMAD.WIDE.U32 R24, R31, UR6, R24 ;  /* 0x000000061f187c25 */ /* 0x000fc8000f8e0018 */
[----:B------:R-:W-:Y:S02]  /*7f50*/  IMAD R31, R31, UR7, R112 ;  /* 0x000000071f1f7c24 */ /* 0x000fe4000f8e0270 */
[----:B------:R-:W-:Y:S01]  /*7f60*/  FMUL.FTZ R112, R89, R119 ;  /* 0x0000007759707220 */ /* 0x000fe20000410000 */
[C---:B-1----:R-:W-:Y:S02]  /*7f70*/  LEA R30, P1, R24.reuse, UR14, 0x1 ;  /* 0x0000000e181e7c11 */ /* 0x042fe4000f8208ff */
[----:B------:R-:W-:Y:S02]  /*7f80*/  IADD3 R31, PT, PT, R25, R31, RZ ;  /* 0x0000001f191f7210 */ /* 0x000fe40007ffe0ff */
[----:B------:R-:W-:Y:S02]  /*7f90*/  F2FP.BF16.F32.PACK_AB R43, R43, R112 ;  /* 0x000000702b2b723e */ /* 0x000fe400000010ff */
[----:B------:R-:W-:-:S05]  /*7fa0*/  LEA.HI.X R31, R24, UR15, R31, 0x1, P1 ;  /* 0x0000000f181f7c11 */ /* 0x000fca00088f0c1f */
[----:B------:R0:W-:Y:S02]  /*7fb0*/  STG.E desc[UR8][R30.64], R43 ;  /* 0x0000002b1e007986 */ /* 0x0001e4000c101908 */
.L_x_160:
[----:B------:R-:W-:Y:S05]  /*7fc0*/  BSYNC.RECONVERGENT B0 ;  /* 0x0000000000007941 */ /* 0x000fea0003800200 */
.L_x_159:
[----:B------:R-:W-:Y:S01]  /*7fd0*/  SHF.L.U32 R53, R53, 0x10, RZ ;  /* 0x0000001035357819 */ /* 0x000fe200000006ff */
[----:B------:R-:W-:Y:S01]  /*7fe0*/  FFMA.FTZ R55, R34, R45, R35 ;  /* 0x0000002d22377223 */ /* 0x000fe20000010023 */
[----:B------:R-:W-:Y:S01]  /*7ff0*/  SHF.L.U32 R110, R110, 0x10, RZ ;  /* 0x000000106e6e7819 */ /* 0x000fe200000006ff */
[----:B------:R-:W-:Y:S01]  /*8000*/  FMUL.FTZ R57, R120, R119 ;  /* 0x0000007778397220 */ /* 0x000fe20000410000 */
[----:B------:R-:W-:Y:S06]  /*8010*/  @!P6 BRA `(.L_x_161) ;  /* 0x000000000048e947 */ /* 0x000fec0003800000 */
        /* <DEDUP_REMOVED lines=18> */
.L_x_161:
[----:B------:R-:W-:Y:S01]  /*8140*/  FFMA.FTZ R24, R34, R57, R35 ;  /* 0x0000003922187223 */ /* 0x000fe20000010023 */
[----:B------:R-:W-:Y:S01]  /*8150*/  BSSY.RECONVERGENT B0, `(.L_x_162) ;  /* 0x0000014000007945 */ /* 0x000fe20003800200 */
[----:B0-----:R-:W-:Y:S01]  /*8160*/  FFMA.FTZ R30, R28, R53, -R55 ;  /* 0x000000351c1e7223 */ /* 0x001fe20000010837 */
[-C--:B------:R-:W-:Y:S01]  /*8170*/  FMUL.FTZ R37, R37, R119.reuse ;  /* 0x0000007725257220 */ /* 0x080fe20000410000 */
[----:B------:R-:W-:Y:S01]  /*8180*/  FMUL.FTZ R120, R39, R119 ;  /* 0x0000007727787220 */ /* 0x000fe20000410000 */
[----:B------:R-:W-:Y:S01]  /*8190*/  FFMA.FTZ R112, R29, R110, -R24 ;  /* 0x0000006e1d707223 */ /* 0x000fe20000010818 */
        /* <DEDUP_REMOVED lines=10> */
[C---:B-1----:R-:W-:Y:S02]  /*8240*/  LEA R30, P0, R24.reuse, UR14, 0x1 ;  /* 0x0000000e181e7c11 */ /* 0x042fe4000f8008ff */
[----:B------:R-:W-:Y:S02]  /*8250*/  IADD3 R31, PT, PT, R25, R31, RZ ;  /* 0x0000001f191f7210 */ /* 0x000fe40007ffe0ff */
[----:B------:R-:W-:Y:S02]  /*8260*/  F2FP.BF16.F32.PACK_AB R23, R23, R110 ;  /* 0x0000006e1717723e */ /* 0x000fe400000010ff */
[----:B------:R-:W-:-:S05]  /*8270*/  LEA.HI.X R31, R24, UR15, R31, 0x1, P0 ;  /* 0x0000000f181f7c11 */ /* 0x000fca00080f0c1f */
[----:B------:R0:W-:Y:S02]  /*8280*/  STG.E desc[UR8][R30.64], R23 ;  /* 0x000000171e007986 */ /* 0x0001e4000c101908 */
.L_x_163:
[----:B------:R-:W-:Y:S05]  /*8290*/  BSYNC.RECONVERGENT B0 ;  /* 0x0000000000007941 */ /* 0x000fea0003800200 */
.L_x_162:
[----:B------:R-:W-:Y:S01]  /*82a0*/  SHF.L.U32 R51, R51, 0x10, RZ ;  /* 0x0000001033337819 */ /* 0x000fe200000006ff */
[C-C-:B------:R-:W-:Y:S01]  /*82b0*/  FFMA.FTZ R41, R34.reuse, R37, R35.reuse ;  /* 0x0000002522297223 */ /* 0x140fe20000010023 */
[----:B------:R-:W-:Y:S01]  /*82c0*/  FFMA.FTZ R112, R34, R120, R35 ;  /* 0x0000007822707223 */ /* 0x000fe20000010023 */
[----:B------:R-:W-:Y:S01]  /*82d0*/  SHF.L.U32 R108, R108, 0x10, RZ ;  /* 0x000000106c6c7819 */ /* 0x000fe200000006ff */
        /* <DEDUP_REMOVED lines=19> */
.L_x_164:
[----:B------:R-:W-:Y:S01]  /*8410*/  BSSY.RECONVERGENT B0, `(.L_x_165) ;  /* 0x0000013000007945 */ /* 0x000fe20003800200 */
[----:B0-----:R-:W-:Y:S01]  /*8420*/  FFMA.FTZ R30, R28, R51, -R41 ;  /* 0x000000331c1e7223 */ /* 0x001fe20000010829 */
        /* <DEDUP_REMOVED lines=17> */
.L_x_166:
[----:B------:R-:W-:Y:S05]  /*8540*/  BSYNC.RECONVERGENT B0 ;  /* 0x0000000000007941 */ /* 0x000fea0003800200 */
.L_x_165:
[----:B------:R-:W-:Y:S01]  /*8550*/  SHF.L.U32 R49, R49, 0x10, RZ ;  /* 0x0000001031317819 */ /* 0x000fe200000006ff */
[----:B------:R-:W-:Y:S01]  /*8560*/  FFMA.FTZ R37, R34, R39, R35 ;  /* 0x0000002722257223 */ /* 0x000fe20000010023 */
[----:B------:R-:W-:Y:S01]  /*8570*/  SHF.L.U32 R106, R106, 0x10, RZ ;  /* 0x000000106a6a7819 */ /* 0x000fe200000006ff */
[----:B------:R-:W-:Y:S01]  /*8580*/  FMUL.FTZ R110, R84, R119 ;  /* 0x00000077546e7220 */ /* 0x000fe20000410000 */
[----:B------:R-:W-:Y:S06]  /*8590*/  @!P6 BRA `(.L_x_167) ;  /* 0x000000000048e947 */ /* 0x000fec0003800000 */
[----:B------:R-:W-:Y:S01]  /*85a0*/  FFMA.FTZ R23, R29, R110, R27 ;  /* 0x0000006e1d177223 */ /* 0x000fe2000001001b */
[----:B0-----:R-:W-:-:S03]  /*85b0*/  FFMA.FTZ R19, R28, R39, R26 ;  /* 0x000000271c137223 */ /* 0x001fc6000001001a */
        /* <DEDUP_REMOVED lines=16> */
.L_x_167:
        /* <DEDUP_REMOVED lines=21> */
.L_x_169:
[----:B------:R-:W-:Y:S05]  /*8810*/  BSYNC.RECONVERGENT B0 ;  /* 0x0000000000007941 */ /* 0x000fea0003800200 */
.L_x_168:
[----:B0-----:R-:W-:Y:S01]  /*8820*/  SHF.L.U32 R17, R14, 0x10, RZ ;  /* 0x000000100e117819 */ /* 0x001fe200000006ff */
[C-C-:B------:R-:W-:Y:S01]  /*8830*/  FFMA.FTZ R37, R34.reuse, R23, R35.reuse ;  /* 0x0000001722257223 */ /* 0x140fe20000010023 */
[----:B------:R-:W-:Y:S01]  /*8840*/  FFMA.FTZ R106, R34, R116, R35 ;  /* 0x00000074226a7223 */ /* 0x000fe20000010023 */
        /* <DEDUP_REMOVED lines=20> */
.L_x_170:
[----:B------:R-:W-:Y:S01]  /*8990*/  BSSY.RECONVERGENT B0, `(.L_x_171) ;  /* 0x0000012000007945 */ /* 0x000fe20003800200 */
[----:B------:R-:W-:Y:S01]  /*89a0*/  FFMA.FTZ R24, R28, R17, -R37 ;  /* 0x000000111c187223 */ /* 0x000fe20000010825 */
[----:B------:R-:W-:Y:S02]  /*89b0*/  FFMA.FTZ R106, R29, R104, -R106 ;  /* 0x000000681d6a7223 */ /* 0x000fe4000001086a */
[----:B------:R-:W-:Y:S05]  /*89c0*/  @P4 BRA `(.L_x_172) ;  /* 0x0000000000384947 */ /* 0x000fea0003800000 */
[----:B------:R-:W0:Y:S01]  /*89d0*/  LDCU.64 UR6, c[0x0][0x3f8] ;  /* 0x00007f00ff0677ac */ /* 0x000e220008000a00 */
[----:B------:R-:W-:Y:S01]  /*89e0*/  MOV R14, R122 ;  /* 0x0000007a000e7202 */ /* 0x000fe20000000f00 */
[----:B------:R-:W-:Y:S01]  /*89f0*/  FMUL.FTZ R17, R106, R119 ;  /* 0x000000776a117220 */ /* 0x000fe20000410000 */
[----:B------:R-:W1:Y:S01]  /*8a00*/  LDCU.64 UR14, c[0x0][0x380] ;  /* 0x00007000ff0e77ac */ /* 0x000e620008000a00 */
[----:B0-----:R-:W-:Y:S01]  /*8a10*/  IMAD R30, R15, UR6, RZ ;  /* 0x000000060f1e7c24 */ /* 0x001fe2000f8e02ff */
[----:B------:R-:W-:-:S03]  /*8a20*/  MOV R15, R125 ;  /* 0x0000007d000f7202 */ /* 0x000fc60000000f00 */
[C---:B------:R-:W-:Y:S02]  /*8a30*/  IMAD R19, R75.reuse, UR7, R30 ;  /* 0x000000074b137c24 */ /* 0x040fe4000f8e021e */
[----:B------:R-:W-:Y:S01]  /*8a40*/  FMUL.FTZ R30, R24, R119 ;  /* 0x00000077181e7220 */ /* 0x000fe20000410000 */
[----:B------:R-:W-:-:S04]  /*8a50*/  IMAD.WIDE.U32 R14, R75, UR6, R14 ;  /* 0x000000064b0e7c25 */ /* 0x000fc8000f8e000e */
[----:B------:R-:W-:Y:S02]  /*8a60*/  F2FP.BF16.F32.PACK_AB R17, R17, R30 ;  /* 0x0000001e1111723e */ /* 0x000fe400000010ff */
[----:B-1----:R-:W-:Y:S02]  /*8a70*/  LEA R24, P0, R14, UR14, 0x1 ;  /* 0x0000000e0e187c11 */ /* 0x002fe4000f8008ff */
[----:B------:R-:W-:-:S04]  /*8a80*/  IADD3 R19, PT, PT, R15, R19, RZ ;  /* 0x000000130f137210 */ /* 0x000fc80007ffe0ff */
[----:B------:R-:W-:-:S05]  /*8a90*/  LEA.HI.X R25, R14, UR15, R19, 0x1, P0 ;  /* 0x0000000f0e197c11 */ /* 0x000fca00080f0c13 */
[----:B------:R0:W-:Y:S02]  /*8aa0*/  STG.E desc[UR8][R24.64], R17 ;  /* 0x0000001118007986 */ /* 0x0001e4000c101908 */
.L_x_172:
[----:B------:R-:W-:Y:S05]  /*8ab0*/  BSYNC.RECONVERGENT B0 ;  /* 0x0000000000007941 */ /* 0x000fea0003800200 */
.L_x_171:
[----:B------:R-:W-:Y:S01]  /*8ac0*/  UISETP.NE.AND UP0, UPT, UR11, URZ, UPT ;  /* 0x000000ff0b00728c */ /* 0x000fe2000bf05270 */
[-C--:B0-----:R-:W-:Y:S01]  /*8ad0*/  FMUL.FTZ R17, R62, R119.reuse ;  /* 0x000000773e117220 */ /* 0x081fe20000410000 */
[----:B------:R-:W-:Y:S01]  /*8ae0*/  FMUL.FTZ R82, R82, R119 ;  /* 0x0000007752527220 */ /* 0x000fe20000410000 */
[----:B------:R-:W-:Y:S02]  /*8af0*/  ISETP.GE.AND.EX P2, PT, R6, UR13, PT, P2 ;  /* 0x0000000d06007c0c */ /* 0x000fe4000bf46320 */
[----:B------:R-:W-:Y:S01]  /*8b00*/  SHF.L.U32 R15, R16, 0x10, RZ ;  /* 0x00000010100f7819 */ /* 0x000fe200000006ff */
[C-C-:B------:R-:W-:Y:S01]  /*8b10*/  FFMA.FTZ R33, R34.reuse, R17, R35.reuse ;  /* 0x0000001122217223 */ /* 0x140fe20000010023 */
[----:B------:R-:W-:Y:S01]  /*8b20*/  FFMA.FTZ R30, R34, R82, R35 ;  /* 0x00000052221e7223 */ /* 0x000fe20000010023 */
[----:B------:R-:W-:Y:S01]  /*8b30*/  SHF.L.U32 R102, R102, 0x10, RZ ;  /* 0x0000001066667819 */ /* 0x000fe200000006ff */
[----:B------:R-:W-:Y:S07]  /*8b40*/  BRA.U !UP0, `(.L_x_173) ;  /* 0x0000000108487547 */ /* 0x000fee000b800000 */
        /* <DEDUP_REMOVED lines=18> */
.L_x_173:
[----:B------:R-:W-:Y:S01]  /*8c70*/  BSSY.RECONVERGENT B0, `(.L_x_174) ;  /* 0x0000012000007945 */ /* 0x000fe20003800200 */
[----:B------:R-:W-:Y:S01]  /*8c80*/  FFMA.FTZ R16, R28, R15, -R33 ;  /* 0x0000000f1c107223 */ /* 0x000fe20000010821 */
[----:B------:R-:W-:Y:S02]  /*8c90*/  FFMA.FTZ R30, R29, R102, -R30 ;  /* 0x000000661d1e7223 */ /* 0x000fe4000001081e */
[----:B------:R-:W-:Y:S05]  /*8ca0*/  @P2 BRA `(.L_x_175) ;  /* 0x0000000000382947 */ /* 0x000fea0003800000 */
[----:B------:R-:W0:Y:S01]  /*8cb0*/  LDCU.64 UR6, c[0x0][0x3f8] ;  /* 0x00007f00ff0677ac */ /* 0x000e220008000a00 */
[----:B------:R-:W-:Y:S01]  /*8cc0*/  MOV R14, R122 ;  /* 0x0000007a000e7202 */ /* 0x000fe20000000f00 */
[----:B------:R-:W-:Y:S01]  /*8cd0*/  FMUL.FTZ R24, R16, R119 ;  /* 0x0000007710187220 */ /* 0x000fe20000410000 */
[----:B------:R-:W-:Y:S01]  /*8ce0*/  MOV R15, R125 ;  /* 0x0000007d000f7202 */ /* 0x000fe20000000f00 */
[----:B------:R-:W1:Y:S01]  /*8cf0*/  LDCU.64 UR14, c[0x0][0x380] ;  /* 0x00007000ff0e77ac */ /* 0x000e620008000a00 */
[----:B------:R-:W-:-:S05]  /*8d00*/  FMUL.FTZ R19, R30, R119 ;  /* 0x000000771e137220 */ /* 0x000fca0000410000 */
[----:B------:R-:W-:Y:S01]  /*8d10*/  F2FP.BF16.F32.PACK_AB R19, R19, R24 ;  /* 0x000000181313723e */ /* 0x000fe200000010ff */
[----:B0-----:R-:W-:Y:S02]  /*8d20*/  IMAD R17, R6, UR6, RZ ;  /* 0x0000000606117c24 */ /* 0x001fe4000f8e02ff */
[----:B------:R-:W-:-:S04]  /*8d30*/  IMAD.WIDE.U32 R14, R74, UR6, R14 ;  /* 0x000000064a0e7c25 */ /* 0x000fc8000f8e000e */
[----:B------:R-:W-:Y:S01]  /*8d40*/  IMAD R17, R74, UR7, R17 ;  /* 0x000000074a117c24 */ /* 0x000fe2000f8e0211 */
[----:B-1----:R-:W-:-:S04]  /*8d50*/  LEA R16, P0, R14, UR14, 0x1 ;  /* 0x0000000e0e107c11 */ /* 0x002fc8000f8008ff */
[----:B------:R-:W-:-:S04]  /*8d60*/  IADD3 R17, PT, PT, R15, R17, RZ ;  /* 0x000000110f117210 */ /* 0x000fc80007ffe0ff */
[----:B------:R-:W-:-:S05]  /*8d70*/  LEA.HI.X R17, R14, UR15, R17, 0x1, P0 ;  /* 0x0000000f0e117c11 */ /* 0x000fca00080f0c11 */
[----:B------:R0:W-:Y:S02]  /*8d80*/  STG.E desc[UR8][R16.64], R19 ;  /* 0x0000001310007986 */ /* 0x0001e4000c101908 */
.L_x_175:
[----:B------:R-:W-:Y:S05]  /*8d90*/  BSYNC.RECONVERGENT B0 ;  /* 0x0000000000007941 */ /* 0x000fea0003800200 */
.L_x_174:
[-C--:B0-----:R-:W-:Y:S01]  /*8da0*/  FMUL.FTZ R17, R32, R119.reuse ;  /* 0x0000007720117220 */ /* 0x081fe20000410000 */
[-C--:B------:R-:W-:Y:S01]  /*8db0*/  FMUL.FTZ R16, R36, R119.reuse ;  /* 0x0000007724107220 */ /* 0x080fe20000410000 */
        /* <DEDUP_REMOVED lines=11> */
[----:B------:R-:W-:Y:S01]  /*8e70*/  ISETP.GE.U32.AND P2, PT, R73, UR12, PT ;  /* 0x0000000c49007c0c */ /* 0x000fe2000bf46070 */
[----:B------:R-:W-:Y:S01]  /*8e80*/  FMUL.FTZ R60, R60, R119 ;  /* 0x000000773c3c7220 */ /* 0x000fe20000410000 */
[----:B------:R-:W-:Y:S01]  /*8e90*/  ISETP.GE.U32.AND P1, PT, R72, UR12, PT ;  /* 0x0000000c48007c0c */ /* 0x000fe2000bf26070 */
[C-C-:B------:R-:W-:Y:S01]  /*8ea0*/  FFMA.FTZ R45, R34.reuse, R17, R35.reuse ;  /* 0x00000011222d7223 */ /* 0x140fe20000010023 */
[----:B------:R-:W-:Y:S01]  /*8eb0*/  ISETP.GE.U32.AND P0, PT, R71, UR12, PT ;  /* 0x0000000c47007c0c */ /* 0x000fe2000bf06070 */
[--C-:B------:R-:W-:Y:S01]  /*8ec0*/  FFMA.FTZ R62, R34, R16, R35.reuse ;  /* 0x00000010223e7223 */ /* 0x100fe20000010023 */
[----:B------:R-:W-:Y:S01]  /*8ed0*/  ISETP.GE.U32.AND P6, PT, R70, UR12, PT ;  /* 0x0000000c46007c0c */ /* 0x000fe2000bfc6070 */
[C-C-:B------:R-:W-:Y:S01]  /*8ee0*/  FFMA.FTZ R33, R34.reuse, R37, R35.reuse ;  /* 0x0000002522217223 */ /* 0x140fe20000010023 */
[----:B------:R-:W-:Y:S01]  /*8ef0*/  ISETP.GE.U32.AND P4, PT, R69, UR12, PT ;  /* 0x0000000c45007c0c */ /* 0x000fe2000bf86070 */
[--C-:B------:R-:W-:Y:S01]  /*8f00*/  FFMA.FTZ R38, R34, R40, R35.reuse ;  /* 0x0000002822267223 */ /* 0x100fe20000010023 */
[----:B------:R-:W-:Y:S01]  /*8f10*/  ISETP.GE.U32.AND P5, PT, R68, UR12, PT ;  /* 0x0000000c44007c0c */ /* 0x000fe2000bfa6070 */
[C-C-:B------:R-:W-:Y:S01]  /*8f20*/  FFMA.FTZ R31, R34.reuse, R42, R35.reuse ;  /* 0x0000002a221f7223 */ /* 0x140fe20000010023 */
        /* <DEDUP_REMOVED lines=8> */
[----:B------:R-:W-:Y:S01]  /*8fb0*/  ISETP.GE.U32.AND P3, PT, R67, UR12, PT ;  /* 0x0000000c43007c0c */ /* 0x000fe2000bf66070 */
[----:B------:R-:W-:Y:S01]  /*8fc0*/  FFMA.FTZ R34, R34, R60, R35 ;  /* 0x0000003c22227223 */ /* 0x000fe20000010023 */
[----:B------:R-:W-:-:S02]  /*8fd0*/  ISETP.GE.AND.EX P2, PT, R7, UR13, PT, P2 ;  /* 0x0000000d07007c0c */ /* 0x000fc4000bf46320 */
[----:B------:R-:W-:Y:S02]  /*8fe0*/  ISETP.GE.AND.EX P1, PT, R8, UR13, PT, P1 ;  /* 0x0000000d08007c0c */ /* 0x000fe4000bf26310 */
[----:B------:R-:W-:Y:S02]  /*8ff0*/  ISETP.GE.AND.EX P0, PT, R9, UR13, PT, P0 ;  /* 0x0000000d09007c0c */ /* 0x000fe4000bf06300 */
[----:B------:R-:W-:Y:S02]  /*9000*/  ISETP.GE.AND.EX P6, PT, R10, UR13, PT, P6 ;  /* 0x0000000d0a007c0c */ /* 0x000fe4000bfc6360 */
[----:B------:R-:W-:Y:S02]  /*9010*/  ISETP.GE.AND.EX P4, PT, R11, UR13, PT, P4 ;  /* 0x0000000d0b007c0c */ /* 0x000fe4000bf86340 */
[----:B------:R-:W-:Y:S02]  /*9020*/  ISETP.GE.AND.EX P5, PT, R12, UR13, PT, P5 ;  /* 0x0000000d0c007c0c */ /* 0x000fe4000bfa6350 */
[----:B------:R-:W-:-:S02]  /*9030*/  SHF.L.U32 R15, R18, 0x10, RZ ;  /* 0x00000010120f7819 */ /* 0x000fc400000006ff */
        /* <DEDUP_REMOVED lines=20> */
.L_x_176:
        /* <DEDUP_REMOVED lines=18> */
.L_x_178:
[----:B------:R-:W-:Y:S05]  /*92a0*/  BSYNC.RECONVERGENT B0 ;  /* 0x0000000000007941 */ /* 0x000fea0003800200 */
.L_x_177:
        /* <DEDUP_REMOVED lines=21> */
.L_x_179:
[----:B------:R-:W-:Y:S01]  /*9400*/  BSSY.RECONVERGENT B0, `(.L_x_180) ;  /* 0x0000012000007945 */ /* 0x000fe20003800200 */
[----:B------:R-:W-:Y:S01]  /*9410*/  FFMA.FTZ R20, R28, R20, -R33 ;  /* 0x000000141c147223 */ /* 0x000fe20000010821 */
[----:B------:R-:W-:Y:S02]  /*9420*/  FFMA.FTZ R18, R29, R98, -R38 ;  /* 0x000000621d127223 */ /* 0x000fe40000010826 */
[----:B------:R-:W-:Y:S05]  /*9430*/  @P1 BRA `(.L_x_181) ;  /* 0x0000000000381947 */ /* 0x000fea0003800000 */
[----:B------:R-:W1:Y:S01]  /*9440*/  LDCU.64 UR6, c[0x0][0x3f8] ;  /* 0x00007f00ff0677ac */ /* 0x000e620008000a00 */
[----:B------:R-:W-:Y:S01]  /*9450*/  MOV R14, R122 ;  /* 0x0000007a000e7202 */ /* 0x000fe20000000f00 */
[----:B------:R-:W-:Y:S01]  /*9460*/  FMUL.FTZ R33, R20, R119 ;  /* 0x0000007714217220 */ /* 0x000fe20000410000 */
[----:B0-----:R-:W-:Y:S01]  /*9470*/  MOV R15, R125 ;  /* 0x0000007d000f7202 */ /* 0x001fe20000000f00 */
[----:B------:R-:W0:Y:S01]  /*9480*/  LDCU.64 UR14, c[0x0][0x380] ;  /* 0x00007000ff0e77ac */ /* 0x000e220008000a00 */
[----:B------:R-:W-:Y:S01]  /*9490*/  FMUL.FTZ R18, R18, R119 ;  /* 0x0000007712127220 */ /* 0x000fe20000410000 */
[----:B-1----:R-:W-:Y:S02]  /*94a0*/  IMAD R17, R8, UR6, RZ ;  /* 0x0000000608117c24 */ /* 0x002fe4000f8e02ff */
[----:B------:R-:W-:-:S04]  /*94b0*/  IMAD.WIDE.U32 R14, R72, UR6, R14 ;  /* 0x00000006480e7c25 */ /* 0x000fc8000f8e000e */
[----:B------:R-:W-:Y:S01]  /*94c0*/  IMAD R17, R72, UR7, R17 ;  /* 0x0000000748117c24 */ /* 0x000fe2000f8e0211 */
[----:B0-----:R-:W-:-:S04]  /*94d0*/  LEA R16, P1, R14, UR14, 0x1 ;  /* 0x0000000e0e107c11 */ /* 0x001fc8000f8208ff */
[----:B------:R-:W-:Y:S02]  /*94e0*/  IADD3 R17, PT, PT, R15, R17, RZ ;  /* 0x000000110f117210 */ /* 0x000fe40007ffe0ff */
[----:B------:R-:W-:Y:S02]  /*94f0*/  F2FP.BF16.F32.PACK_AB R15, R18, R33 ;  /* 0x00000021120f723e */ /* 0x000fe400000010ff */
[----:B------:R-:W-:-:S05]  /*9500*/  LEA.HI.X R17, R14, UR15, R17, 0x1, P1 ;  /* 0x0000000f0e117c11 */ /* 0x000fca00088f0c11 */
[----:B------:R1:W-:Y:S02]  /*9510*/  STG.E desc[UR8][R16.64], R15 ;  /* 0x0000000f10007986 */ /* 0x0003e4000c101908 */
.L_x_181:
[----:B------:R-:W-:Y:S05]  /*9520*/  BSYNC.RECONVERGENT B0 ;  /* 0x0000000000007941 */ /* 0x000fea0003800200 */
.L_x_180:
[----:B------:R-:W-:Y:S02]  /*9530*/  SHF.L.U32 R22, R22, 0x10, RZ ;  /* 0x0000001016167819 */ /* 0x000fe400000006ff */
[----:B------:R-:W-:Y:S01]  /*9540*/  SHF.L.U32 R96, R96, 0x10, RZ ;  /* 0x0000001060607819 */ /* 0x000fe200000006ff */
[----:B------:R-:W-:Y:S06]  /*9550*/  BRA.U !UP0, `(.L_x_182) ;  /* 0x0000000108487547 */ /* 0x000fec000b800000 */
[----:B------:R-:W-:Y:S01]  /*9560*/  FFMA.FTZ R42, R28, R42, R26 ;  /* 0x0000002a1c2a7223 */ /* 0x000fe2000001001a */
[----:B------:R-:W-:-:S03]  /*9570*/  FFMA.FTZ R44, R29, R44, R27 ;  /* 0x0000002c1d2c7223 */ /* 0x000fc6000001001b */
[----:B------:R-:W-:Y:S01]  /*9580*/  FMUL.FTZ R14, R42, -1.4426950216293334961 ;  /* 0xbfb8aa3b2a0e7820 */ /* 0x000fe20000410000 */
[----:B01----:R-:W-:-:S05]  /*9590*/  FMUL.FTZ R16, R44, -1.4426950216293334961 ;  /* 0xbfb8aa3b2c107820 */ /* 0x003fca0000410000 */
        /* <DEDUP_REMOVED lines=14> */
.L_x_182:
[----:B------:R-:W-:Y:S01]  /*9680*/  BSSY.RECONVERGENT B0, `(.L_x_183) ;  /* 0x0000012000007945 */ /* 0x000fe20003800200 */
[----:B------:R-:W-:Y:S01]  /*9690*/  FFMA.FTZ R22, R28, R22, -R31 ;  /* 0x000000161c167223 */ /* 0x000fe2000001081f */
[----:B------:R-:W-:Y:S02]  /*96a0*/  FFMA.FTZ R18, R29, R96, -R36 ;  /* 0x000000601d127223 */ /* 0x000fe40000010824 */
[----:B------:R-:W-:Y:S05]  /*96b0*/  @P0 BRA `(.L_x_184) ;  /* 0x0000000000380947 */ /* 0x000fea0003800000 */
[----:B------:R-:W2:Y:S01]  /*96c0*/  LDCU.64 UR6, c[0x0][0x3f8] ;  /* 0x00007f00ff0677ac */ /* 0x000ea20008000a00 */
[----:B------:R-:W-:Y:S01]  /*96d0*/  MOV R14, R122 ;  /* 0x0000007a000e7202 */ /* 0x000fe20000000f00 */
[----:B------:R-:W-:Y:S01]  /*96e0*/  FMUL.FTZ R31, R22, R119 ;  /* 0x00000077161f7220 */ /* 0x000fe20000410000 */
[----:B01----:R-:W-:Y:S01]  /*96f0*/  MOV R15, R125 ;  /* 0x0000007d000f7202 */ /* 0x003fe20000000f00 */
[----:B------:R-:W0:Y:S01]  /*9700*/  LDCU.64 UR14, c[0x0][0x380] ;  /* 0x00007000ff0e77ac */ /* 0x000e220008000a00 */
[----:B------:R-:W-:Y:S01]  /*9710*/  FMUL.FTZ R18, R18, R119 ;  /* 0x0000007712127220 */ /* 0x000fe20000410000 */
[----:B--2---:R-:W-:Y:S02]  /*9720*/  IMAD R16, R9, UR6, RZ ;  /* 0x0000000609107c24 */ /* 0x004fe4000f8e02ff */
[----:B------:R-:W-:-:S04]  /*9730*/  IMAD.WIDE.U32 R14, R71, UR6, R14 ;  /* 0x00000006470e7c25 */ /* 0x000fc8000f8e000e */
[----:B------:R-:W-:Y:S01]  /*9740*/  IMAD R17, R71, UR7, R16 ;  /* 0x0000000747117c24 */ /* 0x000fe2000f8e0210 */
[----:B0-----:R-:W-:-:S04]  /*9750*/  LEA R16, P0, R14, UR14, 0x1 ;  /* 0x0000000e0e107c11 */ /* 0x001fc8000f8008ff */
[----:B------:R-:W-:Y:S02]  /*9760*/  IADD3 R17, PT, PT, R15, R17, RZ ;  /* 0x000000110f117210 */ /* 0x000fe40007ffe0ff */
[----:B------:R-:W-:Y:S02]  /*9770*/  F2FP.BF16.F32.PACK_AB R15, R18, R31 ;  /* 0x0000001f120f723e */ /* 0x000fe400000010ff */
[----:B------:R-:W-:-:S05]  /*9780*/  LEA.HI.X R17, R14, UR15, R17, 0x1, P0 ;  /* 0x0000000f0e117c11 */ /* 0x000fca00080f0c11 */
[----:B------:R2:W-:Y:S02]  /*9790*/  STG.E desc[UR8][R16.64], R15 ;  /* 0x0000000f10007986 */ /* 0x0005e4000c101908 */
.L_x_184:
[----:B------:R-:W-:Y:S05]  /*97a0*/  BSYNC.RECONVERGENT B0 ;  /* 0x0000000000007941 */ /* 0x000fea0003800200 */
.L_x_183:
[----:B------:R-:W-:Y:S02]  /*97b0*/  SHF.L.U32 R81, R81, 0x10, RZ ;  /* 0x0000001051517819 */ /* 0x000fe400000006ff */
[----:B------:R-:W-:Y:S01]  /*97c0*/  SHF.L.U32 R94, R94, 0x10, RZ ;  /* 0x000000105e5e7819 */ /* 0x000fe200000006ff */
[----:B------:R-:W-:Y:S06]  /*97d0*/  BRA.U !UP0, `(.L_x_185) ;  /* 0x0000000108487547 */ /* 0x000fec000b800000 */
[----:B------:R-:W-:Y:S01]  /*97e0*/  FFMA.FTZ R46, R28, R46, R26 ;  /* 0x0000002e1c2e7223 */ /* 0x000fe2000001001a */
[----:B------:R-:W-:-:S03]  /*97f0*/  FFMA.FTZ R48, R29, R48, R27 ;  /* 0x000000301d307223 */ /* 0x000fc6000001001b */
[----:B------:R-:W-:Y:S01]  /*9800*/  FMUL.FTZ R14, R46, -1.4426950216293334961 ;  /* 0xbfb8aa3b2e0e7820 */ /* 0x000fe20000410000 */
[----:B012---:R-:W-:-:S05]  /*9810*/  FMUL.FTZ R17, R48, -1.4426950216293334961 ;  /* 0xbfb8aa3b30117820 */ /* 0x007fca0000410000 */
        /* <DEDUP_REMOVED lines=14> */
.L_x_185:
[----:B------:R-:W-:Y:S01]  /*9900*/  BSSY.RECONVERGENT B0, `(.L_x_186) ;  /* 0x0000012000007945 */ /* 0x000fe20003800200 */
[----:B012---:R-:W-:Y:S01]  /*9910*/  FFMA.FTZ R16, R28, R81, -R25 ;  /* 0x000000511c107223 */ /* 0x007fe20000010819 */
        /* <DEDUP_REMOVED lines=16> */
.L_x_187:
[----:B------:R-:W-:Y:S05]  /*9a20*/  BSYNC.RECONVERGENT B0 ;  /* 0x0000000000007941 */ /* 0x000fea0003800200 */
.L_x_186:
        /* <DEDUP_REMOVED lines=21> */
.L_x_188:
        /* <DEDUP_REMOVED lines=18> */
.L_x_190:
[----:B------:R-:W-:Y:S05]  /*9ca0*/  BSYNC.RECONVERGENT B0 ;  /* 0x0000000000007941 */ /* 0x000fea0003800200 */
.L_x_189:
[----:B------:R-:W-:Y:S02]  /*9cb0*/  SHF.L.U32 R85, R85, 0x10, RZ ;  /* 0x0000001055557819 */ /* 0x000fe400000006ff */
[----:B------:R-:W-:Y:S01]  /*9cc0*/  SHF.L.U32 R90, R90, 0x10, RZ ;  /* 0x000000105a5a7819 */ /* 0x000fe200000006ff */
[----:B------:R-:W-:Y:S06]  /*9cd0*/  BRA.U !UP0, `(.L_x_191) ;  /* 0x0000000108487547 */ /* 0x000fec000b800000 */
[----:B------:R-:W-:Y:S01]  /*9ce0*/  FFMA.FTZ R54, R28, R54, R26 ;  /* 0x000000361c367223 */ /* 0x000fe2000001001a */
[----:B------:R-:W-:-:S03]  /*9cf0*/  FFMA.FTZ R56, R29, R56, R27 ;  /* 0x000000381d387223 */ /* 0x000fc6000001001b */
[----:B-1----:R-:W-:Y:S01]  /*9d00*/  FMUL.FTZ R14, R54, -1.4426950216293334961 ;  /* 0xbfb8aa3b360e7820 */ /* 0x002fe20000410000 */
        /* <DEDUP_REMOVED lines=15> */
.L_x_191:
[----:B------:R-:W-:Y:S01]  /*9e00*/  BSSY.RECONVERGENT B0, `(.L_x_192) ;  /* 0x0000012000007945 */ /* 0x000fe20003800200 */
[----:B------:R-:W-:Y:S01]  /*9e10*/  FFMA.FTZ R18, R28, R85, -R21 ;  /* 0x000000551c127223 */ /* 0x000fe20000010815 */
[----:B------:R-:W-:Y:S02]  /*9e20*/  FFMA.FTZ R24, R29, R90, -R24 ;  /* 0x0000005a1d187223 */ /* 0x000fe40000010818 */
[----:B------:R-:W-:Y:S05]  /*9e30*/  @P5 BRA `(.L_x_193) ;  /* 0x0000000000385947 */ /* 0x000fea0003800000 */
[----:B------:R-:W2:Y:S01]  /*9e40*/  LDCU.64 UR6, c[0x0][0x3f8] ;  /* 0x00007f00ff0677ac */ /* 0x000ea20008000a00 */
[----:B-1----:R-:W-:Y:S02]  /*9e50*/  MOV R14, R122 ;  /* 0x0000007a000e7202 */ /* 0x002fe40000000f00 */
[----:B0-----:R-:W-:Y:S01]  /*9e60*/  MOV R15, R125 ;  /* 0x0000007d000f7202 */ /* 0x001fe20000000f00 */
[----:B------:R-:W0:Y:S01]  /*9e70*/  LDCU.64 UR14, c[0x0][0x380] ;  /* 0x00007000ff0e77ac */ /* 0x000e220008000a00 */
[----:B--2---:R-:W-:Y:S02]  /*9e80*/  IMAD R21, R12, UR6, RZ ;  /* 0x000000060c157c24 */ /* 0x004fe4000f8e02ff */
[----:B------:R-:W-:-:S04]  /*9e90*/  IMAD.WIDE.U32 R16, R68, UR6, R14 ;  /* 0x0000000644107c25 */ /* 0x000fc8000f8e000e */
[----:B------:R-:W-:Y:S02]  /*9ea0*/  IMAD R15, R68, UR7, R21 ;  /* 0x00000007440f7c24 */ /* 0x000fe4000f8e0215 */
[-C--:B------:R-:W-:Y:S01]  /*9eb0*/  FMUL.FTZ R21, R18, R119.reuse ;  /* 0x0000007712157220 */ /* 0x080fe20000410000 */
[----:B------:R-:W-:Y:S01]  /*9ec0*/  FMUL.FTZ R18, R24, R119 ;  /* 0x0000007718127220 */ /* 0x000fe20000410000 */
[----:B0-----:R-:W-:Y:S02]  /*9ed0*/  LEA R14, P0, R16, UR14, 0x1 ;  /* 0x0000000e100e7c11 */ /* 0x001fe4000f8008ff */
[----:B------:R-:W-:Y:S02]  /*9ee0*/  IADD3 R15, PT, PT, R17, R15, RZ ;  /* 0x0000000f110f7210 */ /* 0x000fe40007ffe0ff */
[----:B------:R-:W-:Y:S02]  /*9ef0*/  F2FP.BF16.F32.PACK_AB R17, R18, R21 ;  /* 0x000000151211723e */ /* 0x000fe400000010ff */
[----:B------:R-:W-:-:S05]  /*9f00*/  LEA.HI.X R15, R16, UR15, R15, 0x1, P0 ;  /* 0x0000000f100f7c11 */ /* 0x000fca00080f0c0f */
[----:B------:R2:W-:Y:S02]  /*9f10*/  STG.E desc[UR8][R14.64], R17 ;  /* 0x000000110e007986 */ /* 0x0005e4000c101908 */
.L_x_193:
[----:B------:R-:W-:Y:S05]  /*9f20*/  BSYNC.RECONVERGENT B0 ;  /* 0x0000000000007941 */ /* 0x000fea0003800200 */
.L_x_192:
[----:B------:R-:W-:Y:S02]  /*9f30*/  SHF.L.U32 R86, R86, 0x10, RZ ;  /* 0x0000001056567819 */ /* 0x000fe400000006ff */
[----:B------:R-:W-:Y:S01]  /*9f40*/  SHF.L.U32 R88, R88, 0x10, RZ ;  /* 0x0000001058587819 */ /* 0x000fe200000006ff */
[----:B------:R-:W-:Y:S06]  /*9f50*/  BRA.U !UP0, `(.L_x_194) ;  /* 0x0000000108487547 */ /* 0x000fec000b800000 */
[----:B------:R-:W-:Y:S01]  /*9f60*/  FFMA.FTZ R26, R28, R58, R26 ;  /* 0x0000003a1c1a7223 */ /* 0x000fe2000001001a */
[----:B------:R-:W-:-:S03]  /*9f70*/  FFMA.FTZ R27, R29, R60, R27 ;  /* 0x0000003c1d1b7223 */ /* 0x000fc6000001001b */
[----:B-12---:R-:W-:Y:S01]  /*9f80*/  FMUL.FTZ R14, R26, -1.4426950216293334961 ;  /* 0xbfb8aa3b1a0e7820 */ /* 0x006fe20000410000 */
        /* <DEDUP_REMOVED lines=15> */
.L_x_194:
[----:B------:R-:W-:Y:S01]  /*a080*/  ISETP.GE.AND.EX P3, PT, R13, UR13, PT, P3 ;  /* 0x0000000d0d007c0c */ /* 0x000fe2000bf66330 */
[----:B------:R-:W-:Y:S01]  /*a090*/  FFMA.FTZ R28, R28, R86, -R19 ;  /* 0x000000561c1c7223 */ /* 0x000fe20000010813 */
[----:B------:R-:W-:Y:S01]  /*a0a0*/  FFMA.FTZ R34, R29, R88, -R34 ;  /* 0x000000581d227223 */ /* 0x000fe20000010822 */
[----:B------:R-:W-:Y:S02]  /*a0b0*/  BSSY.RECONVERGENT B0, `(.L_x_195) ;  /* 0x000000f000007945 */ /* 0x000fe40003800200 */
[-C--:B012---:R-:W-:Y:S01]  /*a0c0*/  FMUL.FTZ R17, R28, R119.reuse ;  /* 0x000000771c117220 */ /* 0x087fe20000410000 */
[----:B------:R-:W-:-:S07]  /*a0d0*/  FMUL.FTZ R34, R34, R119 ;  /* 0x0000007722227220 */ /* 0x000fce0000410000 */
        /* <DEDUP_REMOVED lines=12> */
.L_x_196:
[----:B------:R-:W-:Y:S05]  /*a1a0*/  BSYNC.RECONVERGENT B0 ;  /* 0x0000000000007941 */ /* 0x000fea0003800200 */
.L_x_195:
[----:B------:R-:W-:Y:S02]  /*a1b0*/  IADD3 R63, PT, PT, R3, R63, RZ ;  /* 0x0000003f033f7210 */ /* 0x000fe40007ffe0ff */
[----:B------:R-:W-:Y:S02]  /*a1c0*/  IADD3 R64, PT, PT, R64, 0x1, RZ ;  /* 0x0000000140407810 */ /* 0x000fe40007ffe0ff */
[----:B------:R-:W-:-:S13]  /*a1d0*/  ISETP.GE.AND P0, PT, R63, UR4, PT ;  /* 0x000000043f007c0c */ /* 0x000fda000bf06270 */
[----:B------:R-:W-:Y:S05]  /*a1e0*/  @!P0 BRA `(.L_x_197) ;  /* 0xffffff6000608947 */ /* 0x000fea000383ffff */
.L_x_130:
[----:B------:R-:W1:Y:S01]  /*a1f0*/  LDC R6, c[0x0][0x370] ;  /* 0x0000dc00ff067b82 */ /* 0x000e620000000800 */
[----:B------:R-:W-:Y:S01]  /*a200*/  ISETP.NE.AND P2, PT, R2, RZ, PT ;  /* 0x000000ff0200720c */ /* 0x000fe20003f45270 */
[----:B------:R-:W-:Y:S06]  /*a210*/  BSSY.RECONVERGENT B0, `(.L_x_198) ;  /* 0x0000011000007945 */ /* 0x000fec0003800200 */
[----:B------:R-:W2:Y:S08]  /*a220*/  LDC R7, c[0x0][0x374] ;  /* 0x0000dd00ff077b82 */ /* 0x000eb00000000800 */
[----:B------:R-:W3:Y:S01]  /*a230*/  LDC.64 R4, c[0x0][0x3c8] ;  /* 0x0000f200ff047b82 */ /* 0x000ee20000000a00 */
[----:B-1----:R-:W-:-:S02]  /*a240*/  ISETP.NE.AND P1, PT, R6, 0x1, PT ;  /* 0x000000010600780c */ /* 0x002fc40003f25270 */
[----:B------:R-:W-:Y:S02]  /*a250*/  IADD3 R8, PT, PT, R6, -0x1, RZ ;  /* 0xffffffff06087810 */ /* 0x000fe40007ffe0ff */
[----:B--2---:R-:W-:-:S04]  /*a260*/  IADD3 R3, PT, PT, R7, -0x1, RZ ;  /* 0xffffffff07037810 */ /* 0x004fc80007ffe0ff */
[----:B------:R-:W-:Y:S02]  /*a270*/  ISETP.NE.AND P0, PT, R0, R3, PT ;  /* 0x000000030000720c */ /* 0x000fe40003f05270 */
        /* <DEDUP_REMOVED lines=10> */
.L_x_199:
[----:B------:R-:W-:Y:S05]  /*a320*/  BSYNC.RECONVERGENT B0 ;  /* 0x0000000000007941 */ /* 0x000fea0003800200 */
.L_x_198:
[----:B------:R-:W-:Y:S05]  /*a330*/  @P0 EXIT ;  /* 0x000000000000094d */ /* 0x000fea0003800000 */
[----:B------:R-:W-:Y:S05]  /*a340*/  @P2 BRA `(.L_x_200) ;  /* 0x0000000000202947 */ /* 0x000fea0003800000 */
[----:B------:R-:W-:-:S05]  /*a350*/  IMAD R0, R6, R7, RZ ;  /* 0x0000000706007224 */ /* 0x000fca00078e02ff */
[----:B------:R-:W-:-:S13]  /*a360*/  ISETP.NE.AND P0, PT, R0, -0x1, PT ;  /* 0xffffffff0000780c */ /* 0x000fda0003f05270 */
[----:B------:R-:W-:Y:S05]  /*a370*/  @!P0 BRA `(.L_x_200) ;  /* 0x0000000000148947 */ /* 0x000fea0003800000 */
.L_x_201:
[----:B-1----:R-:W2:Y:S04]  /*a380*/  LDG.E.STRONG.GPU R3, desc[UR8][R4.64] ;  /* 0x0000000804037981 */ /* 0x002ea8000c1ef900 */
[----:B--2---:R-:W-:Y:S01]  /*a390*/  CCTL.IVALL ;  /* 0x00000000ff00798f */ /* 0x004fe20002000000 */
[----:B------:R-:W-:Y:S05]  /*a3a0*/  YIELD ;  /* 0x0000000000007946 */ /* 0x000fea0003800000 */
[----:B------:R-:W-:-:S13]  /*a3b0*/  ISETP.NE.AND P0, PT, R3, R0, PT ;  /* 0x000000000300720c */ /* 0x000fda0003f05270 */
[----:B------:R-:W-:Y:S05]  /*a3c0*/  @P0 BRA `(.L_x_201) ;  /* 0xfffffffc00ec0947 */ /* 0x000fea000383ffff */
.L_x_200:
[----:B------:R-:W-:Y:S05]  /*a3d0*/  WARPSYNC.ALL ;  /* 0x0000000000007948 */ /* 0x000fea0003800000 */
[----:B------:R-:W1:Y:S08]  /*a3e0*/  LDC.64 R34, c[0x0][0x3f8] ;  /* 0x0000fe00ff227b82 */ /* 0x000e700000000a00 */
[----:B------:R-:W-:Y:S01]  /*a3f0*/  BAR.SYNC.DEFER_BLOCKING 0x0 ;  /* 0x0000000000007b1d */ /* 0x000fe20000010000 */
[----:B-1----:R-:W-:-:S04]  /*a400*/  LEA.HI R3, P0, R35, R34, RZ, 0x1 ;  /* 0x0000002223037211 */ /* 0x002fc800078108ff */
        /* <DEDUP_REMOVED lines=39> */
[----:B------:R-:W-:Y:S02]  /*a680*/  IADD3.X R32, PT, PT, RZ, R9, RZ, P2, !PT ;  /* 0x00000009ff207210 */ /* 0x000fe400017fe4ff */
[----:B------:R-:W-:Y:S02]  /*a690*/  ISETP.GE.U32.AND P0, PT, R13, 0x3, PT ;  /* 0x000000030d00780c */ /* 0x000fe40003f06070 */
[----:B------:R-:W-:Y:S02]  /*a6a0*/  SHF.R.S64 R27, R27, 0x1, R32 ;  /* 0x000000011b1b7819 */ /* 0x000fe40000001020 */
[----:B------:R-:W-:-:S02]  /*a6b0*/  ISETP.GE.U32.AND.EX P0, PT, R4, RZ, PT, P0 ;  /* 0x000000ff0400720c */ /* 0x000fc40003f06100 */
[----:B------:R-:W-:-:S03]  /*a6c0*/  SHF.R.S32.HI R32, RZ, 0x1, R32 ;  /* 0x00000001ff207819 */ /* 0x000fc60000011420 */
[----:B------:R-:W-:Y:S08]  /*a6d0*/  @!P1 BRA `(.L_x_203) ;  /* 0x0000000000dc9947 */ /* 0x000ff00003800000 */
        /* <DEDUP_REMOVED lines=10> */
[----:B------:R-:W-:-:S02]  /*a780*/  SHF.L.U64.HI R30, R3, 0x2, R0 ;  /* 0x00000002031e7819 */ /* 0x000fc40000010200 */
[----:B------:R-:W-:Y:S02]  /*a790*/  SHF.L.U64.HI R26, R27, 0x2, R32 ;  /* 0x000000021b1a7819 */ /* 0x000fe40000010220 */
[----:B-1----:R-:W-:Y:S01]  /*a7a0*/  LEA R24, P1, R2, UR4, 0x2 ;  /* 0x0000000402187c11 */ /* 0x002fe2000f8210ff */
[----:B------:R-:W-:Y:S01]  /*a7b0*/  UMOV UR4, URZ ;  /* 0x000000ff00047c82 */ /* 0x000fe20008000000 */
[----:B--2---:R-:W-:Y:S02]  /*a7c0*/  IADD3 R22, P2, PT, R20, UR6, RZ ;  /* 0x0000000614167c10 */ /* 0x004fe4000ff5e0ff */
[----:B------:R-:W-:Y:S02]  /*a7d0*/  LEA.HI.X R25, R2, UR5, R33, 0x2, P1 ;  /* 0x0000000502197c11 */ /* 0x000fe400088f1421 */
[----:B------:R-:W-:Y:S02]  /*a7e0*/  IADD3 R33, PT, PT, R5, UR4, RZ ;  /* 0x0000000405217c10 */ /* 0x000fe4000fffe0ff */
[----:B------:R-:W-:Y:S01]  /*a7f0*/  MOV R2, R4 ;  /* 0x0000000400027202 */ /* 0x000fe20000000f00 */
[----:B------:R-:W-:Y:S01]  /*a800*/  IMAD.WIDE.U32 R4, R34, 0x4, RZ ;  /* 0x0000000422047825 */ /* 0x000fe200078e00ff */
[----:B------:R-:W-:-:S02]  /*a810*/  IADD3.X R23, PT, PT, R21, UR7, RZ, P2, !PT ;  /* 0x0000000715177c10 */ /* 0x000fc400097fe4ff */
[----:B------:R-:W-:Y:S02]  /*a820*/  IADD3 R18, P2, PT, RZ, -R7, RZ ;  /* 0x80000007ff127210 */ /* 0x000fe40007f5e0ff */
[----:B---3--:R-:W-:Y:S02]  /*a830*/  IADD3 R20, P1, PT, R20, UR10, RZ ;  /* 0x0000000a14147c10 */ /* 0x008fe4000ff3e0ff */
[----:B------:R-:W-:Y:S02]  /*a840*/  SHF.L.U32 R7, R35, 0x2, RZ ;  /* 0x0000000223077819 */ /* 0x000fe400000006ff */
[----:B------:R-:W-:Y:S02]  /*a850*/  IADD3.X R21, PT, PT, R21, UR11, RZ, P1, !PT ;  /* 0x0000000b15157c10 */ /* 0x000fe40008ffe4ff */
[----:B------:R-:W-:Y:S02]  /*a860*/  IADD3 R28, PT, PT, R5, R7, RZ ;  /* 0x00000007051c7210 */ /* 0x000fe40007ffe0ff */
[----:B------:R-:W-:-:S07]  /*a870*/  IADD3.X R19, PT, PT, RZ, -0x1, RZ, P2, !PT ;  /* 0xffffffffff137810 */ /* 0x000fce00017fe4ff */
.L_x_204:
[----:B-1----:R-:W-:Y:S02]  /*a880*/  LEA R8, P1, R3, R24, 0x2 ;  /* 0x0000001803087211 */ /* 0x002fe400078210ff */
[----:B------:R-:W-:Y:S02]  /*a890*/  IADD3 R10, P2, PT, R24, R4, RZ ;  /* 0x00000004180a7210 */ /* 0x000fe40007f5e0ff */
[----:B------:R-:W-:Y:S02]  /*a8a0*/  LEA R12, P3, R27, R24, 0x2 ;  /* 0x000000181b0c7211 */ /* 0x000fe400078610ff */
[C---:B------:R-:W-:Y:S02]  /*a8b0*/  IADD3.X R9, PT, PT, R25.reuse, R30, RZ, P1, !PT ;  /* 0x0000001e19097210 */ /* 0x040fe40000ffe4ff */
[----:B------:R-:W-:Y:S02]  /*a8c0*/  MOV R6, R24 ;  /* 0x0000001800067202 */ /* 0x000fe40000000f00 */
[----:B------:R-:W-:Y:S01]  /*a8d0*/  MOV R7, R25 ;  /* 0x0000001900077202 */ /* 0x000fe20000000f00 */
[----:B0-----:R0:W2:Y:S01]  /*a8e0*/  LDG.E R15, desc[UR8][R8.64] ;  /* 0x00000008080f7981 */ /* 0x0010a2000c1e1900 */
        /* <DEDUP_REMOVED lines=22> */
.L_x_203:
[----:B------:R-:W-:Y:S05]  /*aa50*/  BSYNC.RECONVERGENT B0 ;  /* 0x0000000000007941 */ /* 0x000fea0003800200 */
.L_x_202:
[----:B------:R-:W-:Y:S05]  /*aa60*/  @!P0 EXIT ;  /* 0x000000000000894d */ /* 0x000fea0003800000 */
[C---:B------:R-:W-:Y:S01]  /*aa70*/  SHF.L.U64.HI R31, R34.reuse, 0x2, R35 ;  /* 0x00000002221f7819 */ /* 0x040fe20000010223 */
[----:B------:R-:W2:Y:S01]  /*aa80*/  LDCU.64 UR4, c[0x0][0x3d8] ;  /* 0x00007b00ff0477ac */ /* 0x000ea20008000a00 */
[----:B------:R-:W-:Y:S02]  /*aa90*/  SHF.L.U32 R29, R34, 0x2, RZ ;  /* 0x00000002221d7819 */ /* 0x000fe400000006ff */
[C---:B------:R-:W-:Y:S01]  /*aaa0*/  SHF.L.U64.HI R39, R27.reuse, 0x2, R32 ;  /* 0x000000021b277819 */ /* 0x040fe20000010220 */
[----:B------:R-:W3:Y:S01]  /*aab0*/  LDCU.64 UR6, c[0x0][0x388] ;  /* 0x00007100ff0677ac */ /* 0x000ee20008000a00 */
[----:B------:R-:W-:Y:S02]  /*aac0*/  SHF.L.U32 R41, R27, 0x2, RZ ;  /* 0x000000021b297819 */ /* 0x000fe400000006ff */
[C---:B------:R-:W-:Y:S01]  /*aad0*/  SHF.L.U64.HI R35, R3.reuse, 0x2, R0 ;  /* 0x0000000203237819 */ /* 0x040fe20000010200 */
[----:B------:R-:W4:Y:S01]  /*aae0*/  LDCU.64 UR10, c[0x0][0x390] ;  /* 0x00007200ff0a77ac */ /* 0x000f220008000a00 */
[----:B------:R-:W-:-:S07]  /*aaf0*/  SHF.L.U32 R37, R3, 0x2, RZ ;  /* 0x0000000203257819 */ /* 0x000fce00000006ff */
.L_x_205:
[C---:B-1----:R-:W-:Y:S02]  /*ab00*/  SHF.L.U32 R16, R2.reuse, 0x2, RZ ;  /* 0x0000000202107819 */ /* 0x042fe400000006ff */
[----:B------:R-:W-:Y:S02]  /*ab10*/  SHF.L.U64.HI R13, R2, 0x2, R33 ;  /* 0x00000002020d7819 */ /* 0x000fe40000010221 */
[----:B--2---:R-:W-:-:S04]  /*ab20*/  IADD3 R4, P0, PT, R16, UR4, RZ ;  /* 0x0000000410047c10 */ /* 0x004fc8000ff1e0ff */
[----:B------:R-:W-:Y:S02]  /*ab30*/  IADD3.X R5, PT, PT, R13, UR5, RZ, P0, !PT ;  /* 0x000000050d057c10 */ /* 0x000fe400087fe4ff */
[C---:B------:R-:W-:Y:S02]  /*ab40*/  IADD3 R6, P0, PT, R4.reuse, R37, RZ ;  /* 0x0000002504067210 */ /* 0x040fe40007f1e0ff */
[C---:B------:R-:W-:Y:S01]  /*ab50*/  IADD3 R10, P1, PT, R4.reuse, R41, RZ ;  /* 0x00000029040a7210 */ /* 0x040fe20007f3e0ff */
[----:B------:R1:W2:Y:S01]  /*ab60*/  LDG.E R18, desc[UR8][R4.64] ;  /* 0x0000000804127981 */ /* 0x0002a2000c1e1900 */
[C---:B------:R-:W-:Y:S02]  /*ab70*/  IADD3.X R7, PT, PT, R5.reuse, R35, RZ, P0, !PT ;  /* 0x0000002305077210 */ /* 0x040fe400007fe4ff */
[----:B------:R-:W-:Y:S02]  /*ab80*/  IADD3 R8, P0, PT, R4, R29, RZ ;  /* 0x0000001d04087210 */ /* 0x000fe40007f1e0ff */
[C---:B------:R-:W-:Y:S01]  /*ab90*/  IADD3.X R11, PT, PT, R5.reuse, R39, RZ, P1, !PT ;  /* 0x00000027050b7210 */ /* 0x040fe20000ffe4ff */
[----:B------:R5:W2:Y:S01]  /*aba0*/  LDG.E R19, desc[UR8][R6.64] ;  /* 0x0000000806137981 */ /* 0x000aa2000c1e1900 */
[----:B------:R-:W-:-:S03]  /*abb0*/  IADD3.X R9, PT, PT, R5, R31, RZ, P0, !PT ;  /* 0x0000001f05097210 */ /* 0x000fc600007fe4ff */
[----:B------:R-:W2:Y:S04]  /*abc0*/  LDG.E R21, desc[UR8][R10.64] ;  /* 0x000000080a157981 */ /* 0x000ea8000c1e1900 */
[----:B------:R5:W2:Y:S01]  /*abd0*/  LDG.E R20, desc[UR8][R8.64] ;  /* 0x0000000808147981 */ /* 0x000aa2000c1e1900 */
[C---:B------:R-:W-:Y:S02]  /*abe0*/  SHF.L.U32 R27, R2.reuse, 0x3, RZ ;  /* 0x00000003021b7819 */ /* 0x040fe400000006ff */
[----:B------:R-:W-:Y:S02]  /*abf0*/  SHF.L.U64.HI R28, R2, 0x3, R33 ;  /* 0x00000003021c7819 */ /* 0x000fe40000010221 */
[----:B0-----:R-:W-:Y:S02]  /*ac00*/  LOP3.LUT R14, R27, 0xfffffff8, RZ, 0xc0, !PT ;  /* 0xfffffff81b0e7812 */ /* 0x001fe400078ec0ff */
[----:B------:R-:W-:-:S02]  /*ac10*/  LOP3.LUT R16, R16, 0xfffffffc, RZ, 0xc0, !PT ;  /* 0xfffffffc10107812 */ /* 0x000fc400078ec0ff */
[----:B-1----:R-:W-:Y:S02]  /*ac20*/  LOP3.LUT R5, R28, 0x3, RZ, 0xc0, !PT ;  /* 0x000000031c057812 */ /* 0x002fe400078ec0ff */
[----:B---3--:R-:W-:Y:S02]  /*ac30*/  IADD3 R12, P0, PT, R14, UR6, RZ ;  /* 0x000000060e0c7c10 */ /* 0x008fe4000ff1e0ff */
[----:B------:R-:W-:Y:S02]  /*ac40*/  LOP3.LUT R4, R13, 0x3, RZ, 0xc0, !PT ;  /* 0x000000030d047812 */ /* 0x000fe400078ec0ff */
[----:B------:R-:W-:Y:S02]  /*ac50*/  IADD3 R16, P2, PT, R16, UR4, RZ ;  /* 0x0000000410107c10 */ /* 0x000fe4000ff5e0ff */
[----:B----4-:R-:W-:Y:S02]  /*ac60*/  IADD3 R14, P1, PT, R14, UR10, RZ ;  /* 0x0000000a0e0e7c10 */ /* 0x010fe4000ff3e0ff */
[----:B------:R-:W-:-:S02]  /*ac70*/  IADD3.X R13, PT, PT, R5, UR7, RZ, P0, !PT ;  /* 0x00000007050d7c10 */ /* 0x000fc400087fe4ff */
[----:B------:R-:W-:Y:S02]  /*ac80*/  IADD3.X R17, PT, PT, R4, UR5, RZ, P2, !PT ;  /* 0x0000000504117c10 */ /* 0x000fe400097fe4ff */
[----:B------:R-:W-:Y:S02]  /*ac90*/  IADD3.X R15, PT, PT, R5, UR11, RZ, P1, !PT ;  /* 0x0000000b050f7c10 */ /* 0x000fe40008ffe4ff */
[C---:B------:R-:W-:Y:S02]  /*aca0*/  IADD3 R4, P0, PT, R16.reuse, R37, RZ ;  /* 0x0000002510047210 */ /* 0x040fe40007f1e0ff */
[C---:B-----5:R-:W-:Y:S02]  /*acb0*/  IADD3 R6, P1, PT, R16.reuse, R29, RZ ;  /* 0x0000001d10067210 */ /* 0x060fe40007f3e0ff */
[----:B------:R-:W-:Y:S02]  /*acc0*/  IADD3 R8, P2, PT, R16, R41, RZ ;  /* 0x0000002910087210 */ /* 0x000fe40007f5e0ff */
[----:B------:R-:W-:-:S02]  /*acd0*/  IADD3.X R5, PT, PT, R17, R35, RZ, P0, !PT ;  /* 0x0000002311057210 */ /* 0x000fc400007fe4ff */
[C---:B------:R-:W-:Y:S02]  /*ace0*/  IADD3.X R7, PT, PT, R17.reuse, R31, RZ, P1, !PT ;  /* 0x0000001f11077210 */ /* 0x040fe40000ffe4ff */
[----:B------:R-:W-:Y:S01]  /*acf0*/  IADD3.X R9, PT, PT, R17, R39, RZ, P2, !PT ;  /* 0x0000002711097210 */ /* 0x000fe200017fe4ff */
[----:B--2---:R0:W-:Y:S04]  /*ad00*/  STG.E.64 desc[UR8][R12.64], R18 ;  /* 0x000000120c007986 */ /* 0x0041e8000c101b08 */
[----:B------:R1:W-:Y:S04]  /*ad10*/  STG.E.64 desc[UR8][R14.64], R20 ;  /* 0x000000140e007986 */ /* 0x0003e8000c101b08 */
        /* <DEDUP_REMOVED lines=48> */
.L_x_206:
        /* <DEDUP_REMOVED lines=14> */
.L_x_3410:


//--------------------- .text._Z35group_norm_nhwc_bwd_one_pass_kernelI11Bf16IOBf16WLi64ELi14ELi224EEv26Group_norm_nhwc_bwd_params --------------------------
	.section	.text._Z35group_norm_nhwc_bwd_one_pass_kernelI11Bf16IOBf16WLi64ELi14ELi224EEv26Group_norm_nhwc_bwd_params,"ax",@progbits
	.align	128
        .global         _Z35group_norm_nhwc_bwd_one_pass_kernelI11Bf16IOBf16WLi64ELi14ELi224EEv26Group_norm_nhwc_bwd_params
        .type           _Z35group_norm_nhwc_bwd_one_pass_kernelI11Bf16IOBf16WLi64ELi14ELi224EEv26Group_norm_nhwc_bwd_params,@function
        .size           _Z35group_norm_nhwc_bwd_one_pass_kernelI11Bf16IOBf16WLi64ELi14ELi224EEv26Group_norm_nhwc_bwd_params,(.L_x_3411 - _Z35group_norm_nhwc_bwd_one_pass_kernelI11Bf16IOBf16WLi64ELi14ELi224EEv26Group_norm_nhwc_bwd_params)
        .other          _Z35group_norm_nhwc_bwd_one_pass_kernelI11Bf16IOBf16WLi64ELi14ELi224EEv26Group_norm_nhwc_bwd_params,@"STO_CUDA_ENTRY STV_DEFAULT"
_Z35group_norm_nhwc_bwd_one_pass_kernelI11Bf16IOBf16WLi64ELi14ELi224EEv26Group_norm_nhwc_bwd_params:
.text._Z35group_norm_nhwc_bwd_one_pass_kernelI11Bf16IOBf16WLi64ELi14ELi224EEv26Group_norm_nhwc_bwd_params:
        /* <DEDUP_REMOVED lines=42> */
.L_x_232:
[----:B0-----:R-:W0:Y:S01]  /*02a0*/  LDC R13, c[0x0][0x410] ;  /* 0x00010400ff0d7b82 */ /* 0x001e220000000800 */
[----:B-1----:R-:W1:Y:S01]  /*02b0*/  LDCU.64 UR10, c[0x0][0x3b8] ;  /* 0x00007700ff0a77ac */ /* 0x002e620008000a00 */
[----:B------:R-:W-:Y:S02]  /*02c0*/  ISETP.LE.AND P1, PT, RZ, UR8, PT ;  /* 0x00000008ff007c0c */ /* 0x000fe4000bf23270 */
[----:B------:R-:W-:Y:S01]  /*02d0*/  SHF.R.S32.HI R15, RZ, 0x1f, R47 ;  /* 0x0000001fff0f7819 */ /* 0x000fe2000001142f */
[----:B--2---:R-:W2:Y:S01]  /*02e0*/  LDCU.128 UR24, c[0x0][0x400] ;  /* 0x00008000ff1877ac */ /* 0x004ea20008000c00 */
[----:B-1----:R-:W-:Y:S01]  /*02f0*/  UIMAD.WIDE UR10, UR8, 0x8, UR10 ;  /* 0x00000008080a78a5 */ /* 0x002fe2000f8e020a */
[----:B--2---:R-:W-:Y:S02]  /*0300*/  ISETP.GE.U32.AND P0, PT, R47, UR24, PT ;  /* 0x000000182f007c0c */ /* 0x004fe4000bf06070 */
[----:B0-----:R-:W-:Y:S02]  /*0310*/  IABS R11, R13 ;  /* 0x0000000d000b7213 */ /* 0x001fe40000000000 */
[----:B------:R-:W-:-:S02]  /*0320*/  ISETP.GE.AND.EX P0, PT, R15, UR25, PT, P0 ;  /* 0x000000190f007c0c */ /* 0x000fc4000bf06300 */
[----:B------:R-:W0:Y:S11]  /*0330*/  I2F.RP R6, R11 ;  /* 0x0000000b00067306 */ /* 0x000e360000209400 */
[----:B------:R-:W1:Y:S01]  /*0340*/  @!P0 LDC.64 R22, c[0x0][0x3a0] ;  /* 0x0000e800ff168b82 */ /* 0x000e620000000a00 */
[----:B0-----:R-:W0:Y:S07]  /*0350*/  MUFU.RCP R6, R6 ;  /* 0x0000000600067308 */ /* 0x001e2e0000001000 */
[----:B------:R-:W2:Y:S01]  /*0360*/  @!P0 LDC.64 R18, c[0x0][0x398] ;  /* 0x0000e600ff128b82 */ /* 0x000ea20000000a00 */
[----:B0---4-:R-:W-:-:S04]  /*0370*/  IADD3 R4, PT, PT, R6, 0xffffffe, RZ ;  /* 0x0ffffffe06047810 */ /* 0x011fc80007ffe0ff */
[----:B---3--:R0:W3:Y:S02]  /*0380*/  F2I.FTZ.U32.TRUNC.NTZ R5, R4 ;  /* 0x0000000400057305 */ /* 0x0080e4000021f000 */
[----:B0-----:R-:W-:Y:S01]  /*0390*/  HFMA2 R4, -RZ, RZ, 0, 0 ;  /* 0x00000000ff047431 */ /* 0x001fe200000001ff */
[----:B---3--:R-:W-:-:S05]  /*03a0*/  IADD3 R8, PT, PT, RZ, -R5, RZ ;  /* 0x80000005ff087210 */ /* 0x008fca0007ffe0ff */
[----:B------:R-:W-:Y:S01]  /*03b0*/  IMAD R9, R8, R11, RZ ;  /* 0x0000000b08097224 */ /* 0x000fe200078e02ff */
[----:B------:R-:W-:-:S03]  /*03c0*/  IABS R8, UR8 ;  /* 0x0000000800087c13 */ /* 0x000fc60008000000 */
[----:B------:R-:W-:Y:S01]  /*03d0*/  IMAD.HI.U32 R5, R5, R9, R4 ;  /* 0x0000000905057227 */ /* 0x000fe200078e0004 */
[----:B------:R-:W-:-:S05]  /*03e0*/  MOV R9, UR11 ;  /* 0x0000000b00097c02 */ /* 0x000fca0008000f00 */
[----:B------:R-:W-:-:S05]  /*03f0*/  IMAD.HI.U32 R5, R5, R8, RZ ;  /* 0x0000000805057227 */ /* 0x000fca00078e00ff */
[----:B------:R-:W-:-:S05]  /*0400*/  IADD3 R6, PT, PT, -R5, RZ, RZ ;  /* 0x000000ff05067210 */ /* 0x000fca0007ffe1ff */
[----:B------:R-:W-:Y:S01]  /*0410*/  IMAD R4, R11, R6, R8 ;  /* 0x000000060b047224 */ /* 0x000fe200078e0208 */
[----:B------:R-:W-:Y:S02]  /*0420*/  MOV R8, UR10 ;  /* 0x0000000a00087c02 */ /* 0x000fe40008000f00 */
[----:B------:R-:W-:Y:S02]  /*0430*/  LOP3.LUT R6, R13, UR8, RZ, 0x3c, !PT ;  /* 0x000000080d067c12 */ /* 0x000fe4000f8e3cff */
[----:B------:R-:W-:Y:S02]  /*0440*/  ISETP.GT.U32.AND P4, PT, R11, R4, PT ;  /* 0x000000040b00720c */ /* 0x000fe40003f84070 */
[----:B------:R-:W3:Y:S01]  /*0450*/  LDG.E.64 R8, desc[UR16][R8.64] ;  /* 0x0000001008087981 */ /* 0x000ee2000c1e1b00 */
[----:B------:R-:W-:-:S10]  /*0460*/  ISETP.GE.AND P2, PT, R6, RZ, PT ;  /* 0x000000ff0600720c */ /* 0x000fd40003f46270 */
[----:B------:R-:W-:-:S04]  /*0470*/  @!P4 IADD3 R4, PT, PT, R4, -R11, RZ ;  /* 0x8000000b0404c210 */ /* 0x000fc80007ffe0ff */
[CC--:B------:R-:W-:Y:S02]  /*0480*/  ISETP.GE.U32.AND P3, PT, R4.reuse, R11.reuse, PT ;  /* 0x0000000b0400720c */ /* 0x0c0fe40003f66070 */
[----:B------:R-:W-:Y:S02]  /*0490*/  @!P4 IADD3 R5, PT, PT, R5, 0x1, RZ ;  /* 0x000000010505c810 */ /* 0x000fe40007ffe0ff */
[----:B------:R-:W-:Y:S02]  /*04a0*/  ISETP.GT.U32.AND P4, PT, R11, R4, PT ;  /* 0x000000040b00720c */ /* 0x000fe40003f84070 */
[----:B------:R-:W-:-:S04]  /*04b0*/  IADD3 R11, PT, PT, R4, -R11, RZ ;  /* 0x8000000b040b7210 */ /* 0x000fc80007ffe0ff */
[----:B------:R-:W-:Y:S02]  /*04c0*/  SEL R4, R11, R4, !P4 ;  /* 0x000000040b047207 */ /* 0x000fe40006000000 */
[----:B------:R-:W0:Y:S01]  /*04d0*/  @!P0 LDC.64 R10, c[0x0][0x3f8] ;  /* 0x0000fe00ff0a8b82 */ /* 0x000e220000000a00 */
[----:B------:R-:W-:Y:S02]  /*04e0*/  @P3 IADD3 R5, PT, PT, R5, 0x1, RZ ;  /* 0x0000000105053810 */ /* 0x000fe40007ffe0ff */
[----:B------:R-:W-:Y:S02]  /*04f0*/  ISETP.NE.AND P3, PT, R13, RZ, PT ;  /* 0x000000ff0d00720c */ /* 0x000fe40003f65270 */
[----:B------:R-:W-:Y:S02]  /*0500*/  LOP3.LUT R13, RZ, R13, RZ, 0x33, !PT ;  /* 0x0000000dff0d7212 */ /* 0x000fe400078e33ff */
[----:B------:R-:W-:Y:S02]  /*0510*/  @!P1 IADD3 R4, PT, PT, -R4, RZ, RZ ;  /* 0x000000ff04049210 */ /* 0x000fe40007ffe1ff */
[----:B------:R-:W-:-:S02]  /*0520*/  ISETP.GE.U32.AND P1, PT, R44, UR24, PT ;  /* 0x000000182c007c0c */ /* 0x000fc4000bf26070 */
[----:B------:R-:W-:Y:S02]  /*0530*/  @!P2 IADD3 R5, PT, PT, -R5, RZ, RZ ;  /* 0x000000ff0505a210 */ /* 0x000fe40007ffe1ff */
[C---:B------:R-:W-:Y:S02]  /*0540*/  SEL R4, R13.reuse, R4, !P3 ;  /* 0x000000040d047207 */ /* 0x040fe40005800000 */
[----:B------:R-:W-:Y:S02]  /*0550*/  SEL R13, R13, R5, !P3 ;  /* 0x000000050d0d7207 */ /* 0x000fe40005800000 */
[----:B------:R-:W-:Y:S01]  /*0560*/  ISETP.GE.AND.EX P1, PT, R3, UR25, PT, P1 ;  /* 0x0000001903007c0c */ /* 0x000fe2000bf26310 */
[----:B------:R-:W-:Y:S01]  /*0570*/  IMAD R5, R4, 0xe, RZ ;  /* 0x0000000e04057824 */ /* 0x000fe200078e02ff */
[----:B------:R-:W-:-:S04]  /*0580*/  SHF.R.S32.HI R6, RZ, 0x1f, R13 ;  /* 0x0000001fff067819 */ /* 0x000fc8000001140d */
[----:B------:R-:W-:Y:S01]  /*0590*/  IADD3 R48, P2, PT, R5, R2, RZ ;  /* 0x0000000205307210 */ /* 0x000fe20007f5e0ff */
[----:B------:R-:W-:-:S03]  /*05a0*/  IMAD R6, R6, UR26, RZ ;  /* 0x0000001a06067c24 */ /* 0x000fc6000f8e02ff */
[----:B------:R-:W-:Y:S01]  /*05b0*/  LEA.HI.X.SX32 R49, R5, RZ, 0x1, P2 ;  /* 0x000000ff05317211 */ /* 0x000fe200010f0eff */
[C---:B------:R-:W-:Y:S02]  /*05c0*/  IMAD R51, R13.reuse, UR27, R6 ;  /* 0x0000001b0d337c24 */ /* 0x040fe4000f8e0206 */
[----:B------:R-:W4:Y:S01]  /*05d0*/  @!P1 LDC.64 R20, c[0x0][0x3f8] ;  /* 0x0000fe00ff149b82 */ /* 0x000f220000000a00 */
[----:B------:R-:W-:Y:S01]  /*05e0*/  IMAD.WIDE.U32 R48, R13, UR26, R48 ;  /* 0x0000001a0d307c25 */ /* 0x000fe2000f8e0030 */
[----:B------:R-:W-:-:S03]  /*05f0*/  ISETP.NE.AND P2, PT, RZ, UR20, PT ;  /* 0x00000014ff007c0c */ /* 0x000fc6000bf45270 */
[----:B0-----:R-:W-:Y:S01]  /*0600*/  @!P0 IMAD R6, R15, R10, RZ ;  /* 0x0000000a0f068224 */ /* 0x001fe200078e02ff */
[----:B------:R-:W-:Y:S02]  /*0610*/  IADD3 R51, PT, PT, R49, R51, RZ ;  /* 0x0000003331337210 */ /* 0x000fe40007ffe0ff */
[----:B------:R-:W0:Y:S01]  /*0620*/  @!P1 LDC.64 R16, c[0x0][0x3a0] ;  /* 0x0000e800ff109b82 */ /* 0x000e220000000a00 */
[----:B------:R-:W-:Y:S01]  /*0630*/  @!P0 MOV R50, R48 ;  /* 0x0000003000328202 */ /* 0x000fe20000000f00 */
[----:B------:R-:W-:-:S04]  /*0640*/  @!P0 IMAD R15, R47, R11, R6 ;  /* 0x0000000b2f0f8224 */ /* 0x000fc800078e0206 */
[----:B------:R-:W-:Y:S02]  /*0650*/  @!P0 IMAD.WIDE.U32 R12, R47, R10, R50 ;  /* 0x0000000a2f0c8225 */ /* 0x000fe400078e0032 */
[----:B------:R-:W5:Y:S03]  /*0660*/  @P2 LDC.64 R10, c[0x0][0x3b0] ;  /* 0x0000ec00ff0a2b82 */ /* 0x000f660000000a00 */
[----:B------:R-:W-:Y:S02]  /*0670*/  @!P0 IADD3 R13, PT, PT, R13, R15, RZ ;  /* 0x0000000f0d0d8210 */ /* 0x000fe40007ffe0ff */
[----:B------:R-:W-:-:S03]  /*0680*/  @!P0 SHF.L.U32 R27, R12, 0x1, RZ ;  /* 0x000000010c1b8819 */ /* 0x000fc600000006ff */
[----:B------:R-:W5:Y:S01]  /*0690*/  @!P1 LDC.64 R14, c[0x0][0x398] ;  /* 0x0000e600ff0e9b82 */ /* 0x000f620000000a00 */
[----:B------:R-:W-:Y:S01]  /*06a0*/  @!P0 SHF.L.U64.HI R6, R12, 0x1, R13 ;  /* 0x000000010c068819 */ /* 0x000fe2000001020d */
[----:B----4-:R-:W-:-:S06]  /*06b0*/  @!P1 IMAD R24, R3, R20, RZ ;  /* 0x0000001403189224 */ /* 0x010fcc00078e02ff */
[----:B------:R-:W4:Y:S01]  /*06c0*/  LDC.64 R12, c[0x0][0x3a8] ;  /* 0x0000ea00ff0c7b82 */ /* 0x000f220000000a00 */
[C---:B------:R-:W-:Y:S01]  /*06d0*/  @!P1 IMAD R29, R44.reuse, R21, R24 ;  /* 0x000000152c1d9224 */ /* 0x040fe200078e0218 */
[----:B------:R-:W-:Y:S02]  /*06e0*/  @!P1 MOV R24, R48 ;  /* 0x0000003000189202 */ /* 0x000fe40000000f00 */
[----:B------:R-:W-:Y:S02]  /*06f0*/  @!P1 MOV R25, R51 ;  /* 0x0000003300199202 */ /* 0x000fe40000000f00 */
[----:B-1----:R-:W-:Y:S01]  /*0700*/  @!P0 IADD3 R22, P3, PT, R27, R22, RZ ;  /* 0x000000161b168210 */ /* 0x002fe20007f7e0ff */
[----:B------:R-:W-:-:S03]  /*0710*/  @!P1 IMAD.WIDE.U32 R20, R44, R20, R24 ;  /* 0x000000142c149225 */ /* 0x000fc600078e0018 */
[----:B------:R-:W-:Y:S02]  /*0720*/  @!P0 IADD3.X R23, PT, PT, R6, R23, RZ, P3, !PT ;  /* 0x0000001706178210 */ /* 0x000fe40001ffe4ff */
[----:B--2---:R-:W-:Y:S01]  /*0730*/  @!P0 IADD3 R18, P3, PT, R27, R18, RZ ;  /* 0x000000121b128210 */ /* 0x004fe20007f7e0ff */
[----:B------:R-:W-:Y:S01]  /*0740*/  @!P1 IMAD.IADD R25, R21, 0x1, R29 ;  /* 0x0000000115199824 */ /* 0x000fe200078e021d */
[----:B------:R-:W-:Y:S02]  /*0750*/  @!P1 SHF.L.U32 R21, R20, 0x1, RZ ;  /* 0x0000000114159819 */ /* 0x000fe400000006ff */
[----:B------:R-:W-:Y:S02]  /*0760*/  @!P0 IADD3.X R19, PT, PT, R6, R19, RZ, P3, !PT ;  /* 0x0000001306138210 */ /* 0x000fe40001ffe4ff */
[----:B------:R-:W-:Y:S02]  /*0770*/  IADD3 R5, PT, PT, R5, R2, RZ ;  /* 0x0000000205057210 */ /* 0x000fe40007ffe0ff */
[----:B------:R-:W-:-:S02]  /*0780*/  @!P1 SHF.L.U64.HI R20, R20, 0x1, R25 ;  /* 0x0000000114149819 */ /* 0x000fc40000010219 */
[C---:B0-----:R-:W-:Y:S02]  /*0790*/  @!P1 IADD3 R16, P3, PT, R21.reuse, R16, RZ ;  /* 0x0000001015109210 */ /* 0x041fe40007f7e0ff */
[----:B-----5:R-:W-:Y:S02]  /*07a0*/  @!P1 IADD3 R14, P4, PT, R21, R14, RZ ;  /* 0x0000000e150e9210 */ /* 0x020fe40007f9e0ff */
[----:B------:R-:W-:Y:S02]  /*07b0*/  CS2R R42, SRZ ;  /* 0x00000000002a7805 */ /* 0x000fe4000001ff00 */
[----:B------:R-:W-:Y:S01]  /*07c0*/  CS2R R38, SRZ ;  /* 0x0000000000267805 */ /* 0x000fe2000001ff00 */
[C---:B------:R-:W-:Y:S01]  /*07d0*/  @P2 IMAD.WIDE R10, R5.reuse, 0x2, R10 ;  /* 0x00000002050a2825 */ /* 0x040fe200078e020a */
[C---:B------:R-:W-:Y:S02]  /*07e0*/  @!P1 IADD3.X R17, PT, PT, R20.reuse, R17, RZ, P3, !PT ;  /* 0x0000001114119210 */ /* 0x040fe40001ffe4ff */
[----:B------:R-:W-:Y:S01]  /*07f0*/  @!P1 IADD3.X R15, PT, PT, R20, R15, RZ, P4, !PT ;  /* 0x0000000f140f9210 */ /* 0x000fe200027fe4ff */
[----:B----4-:R-:W-:Y:S01]  /*0800*/  IMAD.WIDE R12, R5, 0x2, R12 ;  /* 0x00000002050c7825 */ /* 0x010fe200078e020c */
[----:B------:R-:W2:Y:S04]  /*0810*/  @!P0 LDG.E R43, desc[UR16][R22.64] ;  /* 0x00000010162b8981 */ /* 0x000ea8000c1e1900 */
[----:B------:R-:W4:Y:S04]  /*0820*/  @!P0 LDG.E R42, desc[UR16][R18.64] ;  /* 0x00000010122a8981 */ /* 0x000f28000c1e1900 */
[----:B------:R-:W5:Y:S04]  /*0830*/  @P2 LDG.E.U16 R20, desc[UR16][R10.64] ;  /* 0x000000100a142981 */ /* 0x000f68000c1e1500 */
[----:B------:R-:W5:Y:S04]  /*0840*/  @P2 LDG.E.U16 R21, desc[UR16][R10.64+0x2] ;  /* 0x000002100a152981 */ /* 0x000f68000c1e1500 */
[----:B------:R-:W5:Y:S04]  /*0850*/  LDG.E.U16 R5, desc[UR16][R12.64] ;  /* 0x000000100c057981 */ /* 0x000f68000c1e1500 */
[----:B------:R-:W5:Y:S04]  /*0860*/  LDG.E.U16 R6, desc[UR16][R12.64+0x2] ;  /* 0x000002100c067981 */ /* 0x000f68000c1e1500 */
[----:B------:R-:W5:Y:S04]  /*0870*/  @!P1 LDG.E R39, desc[UR16][R16.64] ;  /* 0x0000001010279981 */ /* 0x000f68000c1e1900 */
[----:B------:R-:W5:Y:S01]  /*0880*/  @!P1 LDG.E R38, desc[UR16][R14.64] ;  /* 0x000000100e269981 */ /* 0x000f62000c1e1900 */
[----:B------:R-:W-:Y:S01]  /*0890*/  UISETP.NE.AND UP2, UPT, UR20, URZ, UPT ;  /* 0x000000ff1400728c */ /* 0x000fe2000bf45270 */
[----:B------:R-:W-:Y:S01]  /*08a0*/  CS2R R34, SRZ ;  /* 0x0000000000227805 */ /* 0x000fe2000001ff00 */
[----:B------:R-:W-:Y:S01]  /*08b0*/  UMOV UR22, 0x3f800000 ;  /* 0x3f80000000167882 */ /* 0x000fe20000000000 */
[----:B---3--:R-:W-:-:S13]  /*08c0*/  R2UR UR32, R8 ;  /* 0x00000000082072ca */ /* 0x008fda00000e0000 */
[----:B------:R-:W-:-:S05]  /*08d0*/  MOV R8, UR32 ;  /* 0x0000002000087c02 */ /* 0x000fca0008000f00 */
[----:B------:R-:W-:-:S05]  /*08e0*/  FFMA.FTZ R9, -R8, UR32, R9 ;  /* 0x0000002008097c23 */ /* 0x000fca0008010109 */
[----:B------:R-:W-:-:S13]  /*08f0*/  FSETP.GTU.FTZ.AND P1, PT, R9, RZ, PT ;  /* 0x000000ff0900720b */ /* 0x000fda0003f3c000 */
[----:B------:R-:W-:-:S05]  /*0900*/  VOTEU.ANY UP1, P1 ;  /* 0x0000000000ff7886 */ /* 0x000fca0000820100 */
[----:B------:R-:W0:Y:S01]  /*0910*/  @UP1 LDCU UR9, c[0x0][0x3c0] ;  /* 0x00007800ff0917ac */ /* 0x000e220008000800 */
[----:B------:R-:W-:-:S13]  /*0920*/  PLOP3.LUT P1, PT, PT, PT, UP1, 0x80, 0x8 ;  /* 0x000000000008781c */ /* 0x000fda0003f2f018 */
[----:B0-----:R-:W-:-:S06]  /*0930*/  @P1 FADD.FTZ R8, R9, UR9 ;  /* 0x0000000909081e21 */ /* 0x001fcc0008010000 */
[----:B------:R-:W0:Y:S02]  /*0940*/  @P1 MUFU.RSQ R8, R8 ;  /* 0x0000000800081308 */ /* 0x000e240000001400 */
[----:B0-----:R-:W-:-:S13]  /*0950*/  @P1 R2UR UR9, R8 ;  /* 0x00000000080912ca */ /* 0x001fda00000e0000 */
[----:B------:R-:W-:Y:S01]  /*0960*/  @UP1 UMOV UR22, UR9 ;  /* 0x0000000900161c82 */ /* 0x000fe20008000000 */
[----:B--2---:R-:W-:Y:S02]  /*0970*/  PRMT R40, R43, 0x7632, R40 ;  /* 0x000076322b287816 */ /* 0x004fe40000000028 */
[----:B----4-:R-:W-:Y:S02]  /*0980*/  PRMT R41, R42, 0x7632, R41 ;  /* 0x000076322a297816 */ /* 0x010fe40000000029 */
[----:B-----5:R-:W-:Y:S02]  /*0990*/  @P2 SHF.L.U32 R34, R20, 0x10, RZ ;  /* 0x0000001014222819 */ /* 0x020fe400000006ff */
[----:B------:R-:W-:Y:S02]  /*09a0*/  @P2 SHF.L.U32 R35, R21, 0x10, RZ ;  /* 0x0000001015232819 */ /* 0x000fe400000006ff */
[----:B------:R-:W-:Y:S02]  /*09b0*/  SHF.L.U32 R5, R5, 0x10, RZ ;  /* 0x0000001005057819 */ /* 0x000fe400000006ff */
[----:B------:R-:W-:-:S02]  /*09c0*/  SHF.L.U32 R6, R6, 0x10, RZ ;  /* 0x0000001006067819 */ /* 0x000fc400000006ff */
[----:B------:R-:W-:Y:S02]  /*09d0*/  PRMT R36, R39, 0x7632, R36 ;  /* 0x0000763227247816 */ /* 0x000fe40000000024 */
        /* <DEDUP_REMOVED lines=9> */
[----:B------:R-:W-:Y:S01]  /*0a70*/  FMUL.FTZ R14, R5, R8 ;  /* 0x00000008050e7220 */ /* 0x000fe20000410000 */
        /* <DEDUP_REMOVED lines=10> */
[----:B------:R-:W-:Y:S01]  /*0b20*/  FMUL.FTZ R19, R5, R14 ;  /* 0x0000000e05137220 */ /* 0x000fe20000410000 */
[----:B------:R-:W-:Y:S01]  /*0b30*/  FMUL.FTZ R16, R16, UR22 ;  /* 0x0000001610107c20 */ /* 0x000fe20008410000 */
[----:B------:R-:W-:Y:S01]  /*0b40*/  SHF.L.U32 R17, R37, 0x10, RZ ;  /* 0x0000001025117819 */ /* 0x000fe200000006ff */
[----:B------:R-:W-:Y:S01]  /*0b50*/  FFMA.FTZ R11, R8, R11, RZ ;  /* 0x0000000b080b7223 */ /* 0x000fe200000100ff */
[----:B------:R-:W-:Y:S01]  /*0b60*/  FADD.FTZ R13, R13, -UR32 ;  /* 0x800000200d0d7e21 */ /* 0x000fe20008010000 */
[----:B------:R-:W-:Y:S01]  /*0b70*/  FADD.FTZ R10, R10, R19 ;  /* 0x000000130a0a7221 */ /* 0x000fe20000010000 */
[----:B------:R-:W-:Y:S01]  /*0b80*/  FFMA.FTZ R21, R16, R19, R15 ;  /* 0x0000001310157223 */ /* 0x000fe2000001000f */
[----:B------:R-:W-:Y:S01]  /*0b90*/  FMUL.FTZ R19, R6, R17 ;  /* 0x0000001106137220 */ /* 0x000fe20000410000 */
[----:B------:R-:W-:Y:S01]  /*0ba0*/  FADD.FTZ R15, RZ, R8 ;  /* 0x00000008ff0f7221 */ /* 0x000fe20000010000 */
[----:B------:R-:W-:Y:S01]  /*0bb0*/  FMUL.FTZ R18, R13, UR22 ;  /* 0x000000160d127c20 */ /* 0x000fe20008410000 */
[----:B------:R-:W-:Y:S01]  /*0bc0*/  FFMA.FTZ R12, R9, R12, RZ ;  /* 0x0000000c090c7223 */ /* 0x000fe200000100ff */
[----:B------:R-:W-:Y:S01]  /*0bd0*/  FADD.FTZ R20, RZ, R9 ;  /* 0x00000009ff147221 */ /* 0x000fe20000010000 */
[----:B------:R-:W-:Y:S01]  /*0be0*/  FADD.FTZ R22, R19, R10 ;  /* 0x0000000a13167221 */ /* 0x000fe20000010000 */
[----:B------:R-:W-:Y:S01]  /*0bf0*/  FFMA.FTZ R8, R14, R16, R11 ;  /* 0x000000100e087223 */ /* 0x000fe2000001000b */
[----:B------:R-:W-:Y:S01]  /*0c00*/  FFMA.FTZ R19, R18, R19, R21 ;  /* 0x0000001312137223 */ /* 0x000fe20000010015 */
[----:B------:R-:W-:Y:S01]  /*0c10*/  FADD.FTZ R10, R14, R15 ;  /* 0x0000000f0e0a7221 */ /* 0x000fe20000010000 */
[C---:B------:R-:W-:Y:S01]  /*0c20*/  FADD.FTZ R11, R17.reuse, R20 ;  /* 0x00000014110b7221 */ /* 0x040fe20000010000 */
[----:B------:R-:W-:Y:S01]  /*0c30*/  FFMA.FTZ R9, R17, R18, R12 ;  /* 0x0000001211097223 */ /* 0x000fe2000001000c */
[----:B------:R-:W-:Y:S06]  /*0c40*/  BRA `(.L_x_209) ;  /* 0x0000000400207947 */ /* 0x000fec0003800000 */
.L_x_208:
[----:B------:R-:W-:Y:S01]  /*0c50*/  SHF.L.U32 R8, R43, 0x10, RZ ;  /* 0x000000102b087819 */ /* 0x000fe200000006ff */
[----:B------:R-:W-:Y:S01]  /*0c60*/  IMAD.U32 R10, R39, 0x10000, RZ ;  /* 0x00010000270a7824 */ /* 0x000fe200078e00ff */
[----:B------:R-:W-:Y:S02]  /*0c70*/  SHF.L.U32 R11, R36, 0x10, RZ ;  /* 0x00000010240b7819 */ /* 0x000fe400000006ff */
[----:B------:R-:W-:Y:S01]  /*0c80*/  SHF.L.U32 R23, R41, 0x10, RZ ;  /* 0x0000001029177819 */ /* 0x000fe200000006ff */
[----:B------:R-:W-:Y:S01]  /*0c90*/  FADD.FTZ R9, R8, -UR32 ;  /* 0x8000002008097e21 */ /* 0x000fe20008010000 */
[----:B------:R-:W-:Y:S01]  /*0ca0*/  SHF.L.U32 R8, R40, 0x10, RZ ;  /* 0x0000001028087819 */ /* 0x000fe200000006ff */
[----:B------:R-:W-:Y:S01]  /*0cb0*/  FADD.FTZ R10, R10, -UR32 ;  /* 0x800000200a0a7e21 */ /* 0x000fe20008010000 */
[----:B------:R-:W-:Y:S01]  /*0cc0*/  FADD.FTZ R11, R11, -UR32 ;  /* 0x800000200b0b7e21 */ /* 0x000fe20008010000 */
[----:B------:R-:W-:Y:S02]  /*0cd0*/  FMUL.FTZ R9, R9, UR22 ;  /* 0x0000001609097c20 */ /* 0x000fe40008410000 */
[----:B------:R-:W-:Y:S01]  /*0ce0*/  FADD.FTZ R8, R8, -UR32 ;  /* 0x8000002008087e21 */ /* 0x000fe20008010000 */
[----:B------:R-:W-:Y:S01]  /*0cf0*/  FMUL.FTZ R10, R10, UR22 ;  /* 0x000000160a0a7c20 */ /* 0x000fe20008410000 */
[--C-:B------:R-:W-:Y:S01]  /*0d00*/  FFMA.FTZ R15, R5, R9, R34.reuse ;  /* 0x00000009050f7223 */ /* 0x100fe20000010022 */
[----:B------:R-:W-:Y:S01]  /*0d10*/  FMUL.FTZ R11, R11, UR22 ;  /* 0x000000160b0b7c20 */ /* 0x000fe20008410000 */
[----:B------:R-:W-:Y:S01]  /*0d20*/  FMUL.FTZ R8, R8, UR22 ;  /* 0x0000001608087c20 */ /* 0x000fe20008410000 */
[----:B------:R-:W-:Y:S01]  /*0d30*/  FFMA.FTZ R13, R5, R10, R34 ;  /* 0x0000000a050d7223 */ /* 0x000fe20000010022 */
[----:B------:R-:W-:Y:S01]  /*0d40*/  FMUL.FTZ R16, R15, -1.4426950216293334961 ;  /* 0xbfb8aa3b0f107820 */ /* 0x000fe20000410000 */
[C-C-:B------:R-:W-:Y:S01]  /*0d50*/  FFMA.FTZ R12, R6.reuse, R11, R35.reuse ;  /* 0x0000000b060c7223 */ /* 0x140fe20000010023 */
[----:B------:R-:W-:Y:S01]  /*0d60*/  FFMA.FTZ R14, R6, R8, R35 ;  /* 0x00000008060e7223 */ /* 0x000fe20000010023 */
[----:B------:R-:W-:-:S02]  /*0d70*/  FMUL.FTZ R19, R13, -1.4426950216293334961 ;  /* 0xbfb8aa3b0d137820 */ /* 0x000fc40000410000 */
        /* <DEDUP_REMOVED lines=10> */
[----:B--2---:R-:W-:-:S07]  /*0e20*/  FADD.FTZ R21, R19, 1 ;  /* 0x3f80000013157421 */ /* 0x004fce0000010000 */
[----:B------:R-:W2:Y:S01]  /*0e30*/  MUFU.RCP R18, R18 ;  /* 0x0000001200127308 */ /* 0x000ea20000001000 */
[----:B0-----:R-:W-:-:S07]  /*0e40*/  FADD.FTZ R22, R20, 1 ;  /* 0x3f80000014167421 */ /* 0x001fce0000010000 */
[----:B------:R-:W0:Y:S01]  /*0e50*/  MUFU.RCP R21, R21 ;  /* 0x0000001500157308 */ /* 0x000e220000001000 */
[----:B-1----:R-:W-:Y:S01]  /*0e60*/  FMUL.FTZ R17, R17, R16 ;  /* 0x0000001011117220 */ /* 0x002fe20000410000 */
[----:B------:R-:W-:Y:S01]  /*0e70*/  FADD.FTZ R20, -R16, 1 ;  /* 0x3f80000010147421 */ /* 0x000fe20000010100 */
[----:B------:R-:W-:-:S03]  /*0e80*/  SHF.L.U32 R16, R38, 0x10, RZ ;  /* 0x0000001026107819 */ /* 0x000fc600000006ff */
[----:B------:R-:W-:Y:S02]  /*0e90*/  FFMA.FTZ R20, R15, R20, 1 ;  /* 0x3f8000000f147423 */ /* 0x000fe40000010014 */
[----:B------:R-:W1:Y:S01]  /*0ea0*/  MUFU.RCP R22, R22 ;  /* 0x0000001600167308 */ /* 0x000e620000001000 */
[----:B--2---:R-:W-:Y:S01]  /*0eb0*/  FADD.FTZ R19, -R18, 1 ;  /* 0x3f80000012137421 */ /* 0x004fe20000010100 */
[----:B------:R-:W-:Y:S01]  /*0ec0*/  FMUL.FTZ R18, R23, R18 ;  /* 0x0000001217127220 */ /* 0x000fe20000410000 */
[----:B------:R-:W-:Y:S02]  /*0ed0*/  SHF.L.U32 R23, R37, 0x10, RZ ;  /* 0x0000001025177819 */ /* 0x000fe400000006ff */
[----:B------:R-:W-:Y:S01]  /*0ee0*/  FFMA.FTZ R19, R14, R19, 1 ;  /* 0x3f8000000e137423 */ /* 0x000fe20000010013 */
[----:B------:R-:W-:Y:S01]  /*0ef0*/  FMUL.FTZ R14, R17, R20 ;  /* 0x00000014110e7220 */ /* 0x000fe20000410000 */
[----:B0-----:R-:W-:Y:S01]  /*0f00*/  FMUL.FTZ R15, R16, R21 ;  /* 0x00000015100f7220 */ /* 0x001fe20000410000 */
[----:B------:R-:W-:-:S04]  /*0f10*/  FADD.FTZ R16, -R21, 1 ;  /* 0x3f80000015107421 */ /* 0x000fc80000010100 */
[----:B------:R-:W-:Y:S01]  /*0f20*/  FFMA.FTZ R20, R13, R16, 1 ;  /* 0x3f8000000d147423 */ /* 0x000fe20000010010 */
[----:B------:R-:W-:Y:S01]  /*0f30*/  FMUL.FTZ R13, R18, R19 ;  /* 0x00000013120d7220 */ /* 0x000fe20000410000 */
        /* <DEDUP_REMOVED lines=11> */
[----:B------:R-:W-:Y:S01]  /*0ff0*/  FADD.FTZ R16, R15, R16 ;  /* 0x000000100f107221 */ /* 0x000fe20000010000 */
[----:B------:R-:W-:Y:S01]  /*1000*/  FFMA.FTZ R9, R9, R14, RZ ;  /* 0x0000000e09097223 */ /* 0x000fe200000100ff */
[----:B------:R-:W-:Y:S01]  /*1010*/  FMUL.FTZ R22, R6, R21 ;  /* 0x0000001506167220 */ /* 0x000fe20000410000 */
[----:B------:R-:W-:Y:S01]  /*1020*/  FFMA.FTZ R12, R10, R19, R17 ;  /* 0x000000130a0c7223 */ /* 0x000fe20000010011 */
[----:B------:R-:W-:Y:S01]  /*1030*/  FADD.FTZ R15, R16, R19 ;  /* 0x00000013100f7221 */ /* 0x000fe20000010000 */
[----:B------:R-:W-:-:S02]  /*1040*/  FADD.FTZ R14, RZ, R14 ;  /* 0x0000000eff0e7221 */ /* 0x000fc40000010000 */
[C---:B------:R-:W-:Y:S01]  /*1050*/  FFMA.FTZ R19, R11.reuse, R22, R12 ;  /* 0x000000160b137223 */ /* 0x040fe2000001000c */
[----:B------:R-:W-:Y:S01]  /*1060*/  FFMA.FTZ R12, R8, R13, RZ ;  /* 0x0000000d080c7223 */ /* 0x000fe200000100ff */
[----:B------:R-:W-:Y:S01]  /*1070*/  FADD.FTZ R13, RZ, R13 ;  /* 0x0000000dff0d7221 */ /* 0x000fe20000010000 */
[----:B------:R-:W-:Y:S01]  /*1080*/  FFMA.FTZ R8, R10, R20, R9 ;  /* 0x000000140a087223 */ /* 0x000fe20000010009 */
[----:B------:R-:W-:Y:S01]  /*1090*/  FADD.FTZ R22, R22, R15 ;  /* 0x0000000f16167221 */ /* 0x000fe20000010000 */
[----:B------:R-:W-:Y:S01]  /*10a0*/  FFMA.FTZ R9, R11, R21, R12 ;  /* 0x000000150b097223 */ /* 0x000fe2000001000c */
[----:B------:R-:W-:Y:S01]  /*10b0*/  FADD.FTZ R10, R14, R20 ;  /* 0x000000140e0a7221 */ /* 0x000fe20000010000 */
[----:B------:R-:W-:-:S07]  /*10c0*/  FADD.FTZ R11, R13, R21 ;  /* 0x000000150d0b7221 */ /* 0x000fce0000010000 */
.L_x_209:
        /* <DEDUP_REMOVED lines=34> */
.L_x_211:
[----:B------:R-:W-:Y:S05]  /*12f0*/  BSYNC.RECONVERGENT B0 ;  /* 0x0000000000007941 */ /* 0x000fea0003800200 */
.L_x_210:
        /* <DEDUP_REMOVED lines=19> */
[----:B0--3--:R-:W-:Y:S01]  /*1430*/  FADD.FTZ R32, R25, R22 ;  /* 0x0000001619207221 */ /* 0x009fe20000010000 */
[----:B------:R-:W-:-:S07]  /*1440*/  FADD.FTZ R33, R12, R23 ;  /* 0x000000170c217221 */ /* 0x000fce0000010000 */
.L_x_213:
[----:B------:R-:W-:Y:S05]  /*1450*/  BSYNC.RECONVERGENT B0 ;  /* 0x0000000000007941 */ /* 0x000fea0003800200 */
.L_x_212:
        /* <DEDUP_REMOVED lines=158> */
.L_x_215:
[----:B------:R-:W-:Y:S05]  /*1e40*/  BSYNC.RECONVERGENT B0 ;  /* 0x0000000000007941 */ /* 0x000fea0003800200 */
.L_x_214:
[----:B------:R-:W-:Y:S04]  /*1e50*/  BSSY.RECONVERGENT B0, `(.L_x_216) ;  /* 0x000001d000007945 */ /* 0x000fe80003800200 */
[----:B------:R-:W-:Y:S05]  /*1e60*/  @P5 BRA `(.L_x_217) ;  /* 0x00000000006c5947 */ /* 0x000fea0003800000 */
[----:B------:R-:W4:Y:S01]  /*1e70*/  LDC.64 R12, c[0x0][0x3f8] ;  /* 0x0000fe00ff0c7b82 */ /* 0x000f220000000a00 */
[----:B------:R-:W-:-:S07]  /*1e80*/  IMAD R19, R4, 0x7, R7 ;  /* 0x0000000704137824 */ /* 0x000fce00078e0207 */
[----:B-12---:R-:W1:Y:S01]  /*1e90*/  LDC.64 R14, c[0x0][0x3d8] ;  /* 0x0000f600ff0e7b82 */ /* 0x006e620000000a00 */
[C---:B----4-:R-:W-:Y:S01]  /*1ea0*/  IMAD R21, R13.reuse, 0x3, RZ ;  /* 0x000000030d157824 */ /* 0x050fe200078e02ff */
[----:B------:R-:W-:Y:S01]  /*1eb0*/  LEA.HI R23, P1, R13, R12, RZ, 0x1 ;  /* 0x0000000c0d177211 */ /* 0x000fe200078308ff */
[----:B------:R-:W-:-:S03]  /*1ec0*/  IMAD.WIDE.U32 R16, R12, 0x3, RZ ;  /* 0x000000030c107825 */ /* 0x000fc600078e00ff */
[----:B------:R-:W-:Y:S02]  /*1ed0*/  IADD3.X R18, PT, PT, RZ, R13, RZ, P1, !PT ;  /* 0x0000000dff127210 */ /* 0x000fe40000ffe4ff */
[----:B------:R-:W-:Y:S01]  /*1ee0*/  IADD3 R21, PT, PT, R17, R21, RZ ;  /* 0x0000001511157210 */ /* 0x000fe20007ffe0ff */
[----:B-1----:R-:W-:Y:S01]  /*1ef0*/  IMAD.WIDE R14, R19, 0x4, R14 ;  /* 0x00000004130e7825 */ /* 0x002fe200078e020e */
        /* <DEDUP_REMOVED lines=18> */
.L_x_217:
[----:B------:R-:W-:Y:S05]  /*2020*/  BSYNC.RECONVERGENT B0 ;  /* 0x0000000000007941 */ /* 0x000fea0003800200 */
.L_x_216:
        /* <DEDUP_REMOVED lines=17> */
[----:B-1----:R-:W-:Y:S02]  /*2140*/  SEL R15, RZ, UR19, P1 ;  /* 0x00000013ff0f7c07 */ /* 0x002fe40008800000 */
        /* <DEDUP_REMOVED lines=12> */
.L_x_220:
[----:B------:R-:W4:Y:S04]  /*2210*/  LDG.E.STRONG.GPU R4, desc[UR16][R8.64] ;  /* 0x0000001008047981 */ /* 0x000f28000c1ef900 */
[----:B----4-:R-:W-:Y:S01]  /*2220*/  CCTL.IVALL ;  /* 0x00000000ff00798f */ /* 0x010fe20002000000 */
[----:B------:R-:W-:Y:S05]  /*2230*/  YIELD ;  /* 0x0000000000007946 */ /* 0x000fea0003800000 */
[----:B------:R-:W-:-:S13]  /*2240*/  ISETP.NE.AND P1, PT, R4, R15, PT ;  /* 0x0000000f0400720c */ /* 0x000fda0003f25270 */
[----:B------:R-:W-:Y:S05]  /*2250*/  @P1 BRA `(.L_x_220) ;  /* 0xfffffffc00ec1947 */ /* 0x000fea000383ffff */
.L_x_219:
        /* <DEDUP_REMOVED lines=14> */
.L_x_222:
[----:B-1--4-:R-:W-:Y:S02]  /*2340*/  IADD3 R8, PT, PT, R4, 0x1, RZ ;  /* 0x0000000104087810 */ /* 0x012fe40007ffe0ff */
[----:B------:R-:W-:Y:S02]  /*2350*/  ISETP.EQ.OR P1, PT, RZ, UR10, P3 ;  /* 0x0000000aff007c0c */ /* 0x000fe40009f22670 */
[----:B------:R-:W-:Y:S01]  /*2360*/  ISETP.EQ.OR P4, PT, R8, UR15, P3 ;  /* 0x0000000f08007c0c */ /* 0x000fe20009f82670 */
[----:B------:R-:W-:-:S05]  /*2370*/  VIADD R8, R4, 0x2 ;  /* 0x0000000204087836 */ /* 0x000fca0000000000 */
        /* <DEDUP_REMOVED lines=17> */
[----:B------:R-:W4:Y:S01]  /*2490*/  @!P4 LDG.E.64 R10, desc[UR16][R10.64] ;  /* 0x000000100a0ac981 */ /* 0x000f22000c1e1b00 */
[----:B------:R-:W-:-:S04]  /*24a0*/  @!UP1 UIMAD.WIDE.U32 UR28, UR23, 0x8, UR12 ;  /* 0x00000008171c98a5 */ /* 0x000fc8000f8e000c */
[----:B------:R-:W5:Y:S02]  /*24b0*/  @!P6 LDG.E.64 R12, desc[UR16][R12.64] ;  /* 0x000000100c0ce981 */ /* 0x000f64000c1e1b00 */
[----:B--2---:R-:W-:Y:S02]  /*24c0*/  MOV R14, UR28 ;  /* 0x0000001c000e7c02 */ /* 0x004fe40008000f00 */
[----:B------:R-:W-:-:S06]  /*24d0*/  MOV R15, UR29 ;  /* 0x0000001d000f7c02 */ /* 0x000fcc0008000f00 */
[----:B------:R-:W2:Y:S01]  /*24e0*/  @!P5 LDG.E.64 R14, desc[UR16][R14.64] ;  /* 0x000000100e0ed981 */ /* 0x000ea2000c1e1b00 */
[----:B------:R-:W-:Y:S01]  /*24f0*/  IADD3 R16, PT, PT, R4, 0x4, RZ ;  /* 0x0000000404107810 */ /* 0x000fe20007ffe0ff */
[----:B0--3--:R-:W-:Y:S01]  /*2500*/  @!P1 FADD.FTZ R32, R32, R8 ;  /* 0x0000000820209221 */ /* 0x009fe20000010000 */
[----:B------:R-:W-:Y:S01]  /*2510*/  @!P1 FADD.FTZ R33, R33, R9 ;  /* 0x0000000921219221 */ /* 0x000fe20000010000 */
[----:B------:R-:W-:Y:S02]  /*2520*/  IADD3 R8, PT, PT, R4, 0x5, RZ ;  /* 0x0000000504087810 */ /* 0x000fe40007ffe0ff */
[----:B------:R-:W-:Y:S01]  /*2530*/  ISETP.EQ.OR P1, PT, R16, UR15, P3 ;  /* 0x0000000f10007c0c */ /* 0x000fe20009f22670 */
[----:B----4-:R-:W-:Y:S01]  /*2540*/  @!P4 FADD.FTZ R32, R32, R10 ;  /* 0x0000000a2020c221 */ /* 0x010fe20000010000 */
[----:B------:R-:W-:Y:S01]  /*2550*/  @!P4 FADD.FTZ R33, R33, R11 ;  /* 0x0000000b2121c221 */ /* 0x000fe20000010000 */
[----:B------:R-:W-:Y:S02]  /*2560*/  ISETP.EQ.OR P4, PT, R8, UR15, P3 ;  /* 0x0000000f08007c0c */ /* 0x000fe40009f82670 */
[----:B------:R-:W-:Y:S01]  /*2570*/  IADD3 R8, PT, PT, R4, 0x6, RZ ;  /* 0x0000000604087810 */ /* 0x000fe20007ffe0ff */
[----:B-----5:R-:W-:Y:S01]  /*2580*/  @!P6 FADD.FTZ R32, R32, R12 ;  /* 0x0000000c2020e221 */ /* 0x020fe20000010000 */
[----:B------:R-:W-:-:S02]  /*2590*/  @!P6 FADD.FTZ R33, R33, R13 ;  /* 0x0000000d2121e221 */ /* 0x000fc40000010000 */
[----:B------:R-:W-:Y:S02]  /*25a0*/  ISETP.EQ.OR P6, PT, R8, UR15, P3 ;  /* 0x0000000f08007c0c */ /* 0x000fe40009fc2670 */
[----:B------:R-:W-:Y:S02]  /*25b0*/  IADD3 R8, PT, PT, R4, 0x7, RZ ;  /* 0x0000000704087810 */ /* 0x000fe40007ffe0ff */
[----:B------:R-:W-:Y:S01]  /*25c0*/  VOTEU.ALL UP2, P1 ;  /* 0x0000000000ff7886 */ /* 0x000fe20000840000 */
[----:B--2---:R-:W-:Y:S01]  /*25d0*/  @!P5 FADD.FTZ R32, R32, R14 ;  /* 0x0000000e2020d221 */ /* 0x004fe20000010000 */
        /* <DEDUP_REMOVED lines=42> */
.L_x_221:
[----:B------:R-:W-:-:S04]  /*2880*/  ULOP3.LUT UR9, UR19, 0x7, URZ, 0xc0, !UPT ;  /* 0x0000000713097892 */ /* 0x000fc8000f8ec0ff */
[----:B------:R-:W-:-:S09]  /*2890*/  UISETP.NE.AND UP1, UPT, UR9, URZ, UPT ;  /* 0x000000ff0900728c */ /* 0x000fd2000bf25270 */
[----:B------:R-:W-:Y:S05]  /*28a0*/  BRA.U !UP1, `(.L_x_218) ;  /* 0x0000000509247547 */ /* 0x000fea000b800000 */
[----:B------:R-:W-:-:S04]  /*28b0*/  ULOP3.LUT UR9, UR19, 0x3, URZ, 0xc0, !UPT ;  /* 0x0000000313097892 */ /* 0x000fc8000f8ec0ff */
[----:B------:R-:W-:Y:S01]  /*28c0*/  UISETP.NE.AND UP1, UPT, UR9, URZ, UPT ;  /* 0x000000ff0900728c */ /* 0x000fe2000bf25270 */
[----:B------:R-:W-:Y:S10]  /*28d0*/  BRA.U !UP0, `(.L_x_223) ;  /* 0x0000000108907547 */ /* 0x000ff4000b800000 */
[C---:B-1--4-:R-:W-:Y:S02]  /*28e0*/  IADD3 R10, PT, PT, R4.reuse, 0x1, RZ ;  /* 0x00000001040a7810 */ /* 0x052fe40007ffe0ff */
[----:B------:R-:W-:Y:S02]  /*28f0*/  ISETP.EQ.OR P1, PT, R4, UR15, P3 ;  /* 0x0000000f04007c0c */ /* 0x000fe40009f22670 */
[----:B------:R-:W-:Y:S02]  /*2900*/  ISETP.EQ.OR P4, PT, R10, UR15, P3 ;  /* 0x0000000f0a007c0c */ /* 0x000fe40009f82670 */
[C---:B--2---:R-:W-:Y:S02]  /*2910*/  IADD3 R14, PT, PT, R4.reuse, 0x3, RZ ;  /* 0x00000003040e7810 */ /* 0x044fe40007ffe0ff */
[----:B------:R-:W-:Y:S02]  /*2920*/  IADD3 R12, PT, PT, R4, 0x2, RZ ;  /* 0x00000002040c7810 */ /* 0x000fe40007ffe0ff */
        /* <DEDUP_REMOVED lines=31> */
.L_x_223:
[----:B------:R-:W-:Y:S05]  /*2b20*/  BRA.U !UP1, `(.L_x_218) ;  /* 0x0000000109847547 */ /* 0x000fea000b800000 */
[----:B------:R-:W-:Y:S02]  /*2b30*/  UISETP.NE.AND UP1, UPT, UR9, 0x1, UPT ;  /* 0x000000010900788c */ /* 0x000fe4000bf25270 */
[----:B------:R-:W-:-:S07]  /*2b40*/  ULOP3.LUT UP2, URZ, UR19, 0x1, URZ, 0xc0, !UPT ;  /* 0x0000000113ff7892 */ /* 0x000fce000f84c0ff */
[----:B------:R-:W-:Y:S05]  /*2b50*/  BRA.U !UP1, `(.L_x_224) ;  /* 0x0000000109487547 */ /* 0x000fea000b800000 */
[C---:B------:R-:W-:Y:S02]  /*2b60*/  ISETP.EQ.OR P4, PT, R4.reuse, UR15, P3 ;  /* 0x0000000f04007c0c */ /* 0x040fe40009f82670 */
[----:B-1--4-:R-:W-:Y:S02]  /*2b70*/  IADD3 R8, PT, PT, R4, 0x1, RZ ;  /* 0x0000000104087810 */ /* 0x012fe40007ffe0ff */
[----:B------:R-:W-:Y:S02]  /*2b80*/  MOV R9, UR18 ;  /* 0x0000001200097c02 */ /* 0x000fe40008000f00 */
[----:B------:R-:W-:Y:S02]  /*2b90*/  ISETP.EQ.OR P1, PT, R8, UR15, P3 ;  /* 0x0000000f08007c0c */ /* 0x000fe40009f22670 */
[----:B------:R-:W-:Y:S02]  /*2ba0*/  MOV R13, UR18 ;  /* 0x00000012000d7c02 */ /* 0x000fe40008000f00 */
[----:B------:R-:W-:-:S03]  /*2bb0*/  MOV R11, 0x8 ;  /* 0x00000008000b7802 */ /* 0x000fc60000000f00 */
[----:B------:R-:W-:Y:S02]  /*2bc0*/  @!P4 IMAD R10, R4, R9, UR5 ;  /* 0x00000005040ace24 */ /* 0x000fe4000f8e0209 */
[----:B------:R-:W-:Y:S02]  /*2bd0*/  HFMA2 R9, -RZ, RZ, 0, 4.76837158203125e-07 ;  /* 0x00000008ff097431 */ /* 0x000fe400000001ff */
[----:B------:R-:W-:-:S04]  /*2be0*/  @!P4 IMAD.WIDE.U32 R10, R10, R11, UR12 ;  /* 0x0000000c0a0ace25 */ /* 0x000fc8000f8e000b */
[----:B------:R-:W-:Y:S02]  /*2bf0*/  @!P1 IMAD R8, R8, R13, UR5 ;  /* 0x0000000508089e24 */ /* 0x000fe4000f8e020d */
[----:B------:R-:W0:Y:S02]  /*2c00*/  @!P4 LDG.E.64 R10, desc[UR16][R10.64] ;  /* 0x000000100a0ac981 */ /* 0x000e24000c1e1b00 */
[----:B------:R-:W-:-:S06]  /*2c10*/  @!P1 IMAD.WIDE.U32 R8, R8, R9, UR12 ;  /* 0x0000000c08089e25 */ /* 0x000fcc000f8e0009 */
[----:B------:R-:W4:Y:S01]  /*2c20*/  @!P1 LDG.E.64 R8, desc[UR16][R8.64] ;  /* 0x0000001008089981 */ /* 0x000f22000c1e1b00 */
[----:B------:R-:W-:Y:S01]  /*2c30*/  IADD3 R4, PT, PT, R4, 0x2, RZ ;  /* 0x0000000204047810 */ /* 0x000fe20007ffe0ff */
[----:B0--3--:R-:W-:Y:S01]  /*2c40*/  @!P4 FADD.FTZ R32, R32, R10 ;  /* 0x0000000a2020c221 */ /* 0x009fe20000010000 */
[----:B------:R-:W-:-:S03]  /*2c50*/  @!P4 FADD.FTZ R33, R33, R11 ;  /* 0x0000000b2121c221 */ /* 0x000fc60000010000 */
[----:B----4-:R-:W-:Y:S01]  /*2c60*/  @!P1 FADD.FTZ R32, R32, R8 ;  /* 0x0000000820209221 */ /* 0x010fe20000010000 */
[----:B------:R-:W-:-:S07]  /*2c70*/  @!P1 FADD.FTZ R33, R33, R9 ;  /* 0x0000000921219221 */ /* 0x000fce0000010000 */
.L_x_224:
[----:B------:R-:W-:Y:S01]  /*2c80*/  ISETP.EQ.OR P1, PT, R4, UR15, P3 ;  /* 0x0000000f04007c0c */ /* 0x000fe20009f22670 */
[----:B------:R-:W-:Y:S03]  /*2c90*/  BSSY.RECONVERGENT B0, `(.L_x_218) ;  /* 0x000000a000007945 */ /* 0x000fe60003800200 */
[----:B------:R-:W-:-:S13]  /*2ca0*/  PLOP3.LUT P1, PT, P1, PT, UP2, 0xd5, 0x5d ;  /* 0x00000000005d781c */ /* 0x000fda0000f2fa2d */
[----:B------:R-:W-:Y:S05]  /*2cb0*/  @P1 BRA `(.L_x_225) ;  /* 0x00000000001c1947 */ /* 0x000fea0003800000 */
[----:B-1--4-:R-:W-:Y:S01]  /*2cc0*/  IMAD.U32 R9, RZ, RZ, UR18 ;  /* 0x00000012ff097e24 */ /* 0x012fe2000f8e00ff */
[----:B------:R-:W-:-:S03]  /*2cd0*/  MOV R11, 0x8 ;  /* 0x00000008000b7802 */ /* 0x000fc60000000f00 */
[----:B------:R-:W-:-:S04]  /*2ce0*/  IMAD R8, R4, R9, UR5 ;  /* 0x0000000504087e24 */ /* 0x000fc8000f8e0209 */
[----:B------:R-:W-:-:S06]  /*2cf0*/  IMAD.WIDE.U32 R8, R8, R11, UR12 ;  /* 0x0000000c08087e25 */ /* 0x000fcc000f8e000b */
[----:B------:R-:W0:Y:S02]  /*2d00*/  LDG.E.64 R8, desc[UR16][R8.64] ;  /* 0x0000001008087981 */ /* 0x000e24000c1e1b00 */
[----:B0--3--:R-:W-:Y:S01]  /*2d10*/  FADD.FTZ R32, R32, R8 ;  /* 0x0000000820207221 */ /* 0x009fe20000010000 */
[----:B------:R-:W-:-:S07]  /*2d20*/  FADD.FTZ R33, R33, R9 ;  /* 0x0000000921217221 */ /* 0x000fce0000010000 */
.L_x_225:
[----:B------:R-:W-:Y:S05]  /*2d30*/  BSYNC.RECONVERGENT B0 ;  /* 0x0000000000007941 */ /* 0x000fea0003800200 */
.L_x_218:
[----:B------:R-:W5:Y:S01]  /*2d40*/  S2UR UR10, SR_CgaCtaId ;  /* 0x00000000000a79c3 */ /* 0x000f620000008800 */
[----:B------:R-:W-:Y:S01]  /*2d50*/  UMOV UR9, 0x400 ;  /* 0x0000040000097882 */ /* 0x000fe20000000000 */
[----:B------:R-:W-:Y:S02]  /*2d60*/  SHF.L.U32 R43, R43, 0x10, RZ ;  /* 0x000000102b2b7819 */ /* 0x000fe400000006ff */
[----:B------:R-:W-:Y:S02]  /*2d70*/  SHF.L.U32 R40, R40, 0x10, RZ ;  /* 0x0000001028287819 */ /* 0x000fe400000006ff */
[----:B-1--4-:R-:W-:Y:S01]  /*2d80*/  SHF.L.U32 R10, R36, 0x10, RZ ;  /* 0x00000010240a7819 */ /* 0x012fe200000006ff */
[----:B------:R-:W-:Y:S01]  /*2d90*/  FADD.FTZ R43, R43, -UR32 ;  /* 0x800000202b2b7e21 */ /* 0x000fe20008010000 */
[----:B------:R-:W-:Y:S01]  /*2da0*/  SHF.L.U32 R42, R42, 0x10, RZ ;  /* 0x000000102a2a7819 */ /* 0x000fe200000006ff */
[----:B------:R-:W-:Y:S01]  /*2db0*/  FADD.FTZ R40, R40, -UR32 ;  /* 0x8000002028287e21 */ /* 0x000fe20008010000 */
[----:B------:R-:W-:Y:S01]  /*2dc0*/  SHF.L.U32 R41, R41, 0x10, RZ ;  /* 0x0000001029297819 */ /* 0x000fe200000006ff */
[----:B------:R-:W-:Y:S01]  /*2dd0*/  FADD.FTZ R10, R10, -UR32 ;  /* 0x800000200a0a7e21 */ /* 0x000fe20008010000 */
[----:B------:R-:W-:Y:S01]  /*2de0*/  FMUL.FTZ R43, R43, UR22 ;  /* 0x000000162b2b7c20 */ /* 0x000fe20008410000 */
[----:B------:R-:W-:Y:S01]  /*2df0*/  FMUL.FTZ R40, R40, UR22 ;  /* 0x0000001628287c20 */ /* 0x000fe20008410000 */
[----:B-----5:R-:W-:-:S09]  /*2e00*/  ULEA UR9, UR10, UR9, 0x18 ;  /* 0x000000090a097291 */ /* 0x020fd2000f8ec0ff */
[----:B------:R-:W-:Y:S01]  /*2e10*/  @!P3 STS.64 [UR9+0x48], R32 ;  /* 0x00004820ff00b988 */ /* 0x000fe20008000a09 */
[----:B------:R-:W-:Y:S06]  /*2e20*/  BAR.SYNC.DEFER_BLOCKING 0x0 ;  /* 0x0000000000007b1d */ /* 0x000fec0000010000 */
[----:B------:R-:W1:Y:S01]  /*2e30*/  LDS.64 R8, [UR9+0x48] ;  /* 0x00004809ff087984 */ /* 0x000e620008000a00 */
[----:B------:R-:W1:Y:S02]  /*2e40*/  LDCU UR9, c[0x0][0x42c] ;  /* 0x00008580ff0977ac */ /* 0x000e640008000800 */
[----:B-1----:R-:W-:Y:S01]  /*2e50*/  FMUL.FTZ R4, R8, UR9 ;  /* 0x0000000908047c20 */ /* 0x002fe20008410000 */
[----:B------:R-:W-:Y:S01]  /*2e60*/  SHF.L.U32 R8, R39, 0x10, RZ ;  /* 0x0000001027087819 */ /* 0x000fe200000006ff */
[----:B------:R-:W-:-:S04]  /*2e70*/  FMUL.FTZ R9, R9, UR9 ;  /* 0x0000000909097c20 */ /* 0x000fc80008410000 */
[----:B------:R-:W-:Y:S01]  /*2e80*/  FADD.FTZ R8, R8, -UR32 ;  /* 0x8000002008087e21 */ /* 0x000fe20008010000 */
[----:B------:R-:W-:Y:S06]  /*2e90*/  @!P2 BRA `(.L_x_226) ;  /* 0x000000000048a947 */ /* 0x000fec0003800000 */
[----:B------:R-:W-:Y:S01]  /*2ea0*/  FFMA.FTZ R11, R5, R43, R34 ;  /* 0x0000002b050b7223 */ /* 0x000fe20000010022 */
[----:B------:R-:W-:-:S03]  /*2eb0*/  FFMA.FTZ R12, R6, R40, R35 ;  /* 0x00000028060c7223 */ /* 0x000fc60000010023 */
[----:B------:R-:W-:Y:S01]  /*2ec0*/  FMUL.FTZ R13, R11, -1.4426950216293334961 ;  /* 0xbfb8aa3b0b0d7820 */ /* 0x000fe20000410000 */
[----:B------:R-:W-:-:S05]  /*2ed0*/  FMUL.FTZ R16, R12, -1.4426950216293334961 ;  /* 0xbfb8aa3b0c107820 */ /* 0x000fca0000410000 */
[----:B------:R-:W2:Y:S08]  /*2ee0*/  MUFU.EX2 R13, R13 ;  /* 0x0000000d000d7308 */ /* 0x000eb00000000800 */
[----:B------:R-:W1:Y:S01]  /*2ef0*/  MUFU.EX2 R16, R16 ;  /* 0x0000001000107308 */ /* 0x000e620000000800 */
[----:B--2---:R-:W-:-:S07]  /*2f00*/  FADD.FTZ R14, R13, 1 ;  /* 0x3f8000000d0e7421 */ /* 0x004fce0000010000 */
[----:B------:R-:W2:Y:S01]  /*2f10*/  MUFU.RCP R15, R14 ;  /* 0x0000000e000f7308 */ /* 0x000ea20000001000 */
[----:B-1----:R-:W-:-:S07]  /*2f20*/  FADD.FTZ R17, R16, 1 ;  /* 0x3f80000010117421 */ /* 0x002fce0000010000 */
[----:B------:R-:W1:Y:S01]  /*2f30*/  MUFU.RCP R18, R17 ;  /* 0x0000001100127308 */ /* 0x000e620000001000 */
[----:B--2---:R-:W-:Y:S01]  /*2f40*/  FADD.FTZ R20, -R15, 1 ;  /* 0x3f8000000f147421 */ /* 0x004fe20000010100 */
[----:B------:R-:W-:-:S03]  /*2f50*/  FMUL.FTZ R42, R42, R15 ;  /* 0x0000000f2a2a7220 */ /* 0x000fc60000410000 */
[----:B------:R-:W-:Y:S01]  /*2f60*/  FFMA.FTZ R11, R11, R20, 1 ;  /* 0x3f8000000b0b7423 */ /* 0x000fe20000010014 */
[----:B-1----:R-:W-:Y:S01]  /*2f70*/  FADD.FTZ R19, -R18, 1 ;  /* 0x3f80000012137421 */ /* 0x002fe20000010100 */
[----:B------:R-:W-:Y:S02]  /*2f80*/  FMUL.FTZ R41, R41, R18 ;  /* 0x0000001229297220 */ /* 0x000fe40000410000 */
[----:B------:R-:W-:Y:S01]  /*2f90*/  FMUL.FTZ R42, R42, R11 ;  /* 0x0000000b2a2a7220 */ /* 0x000fe20000410000 */
[----:B------:R-:W-:-:S04]  /*2fa0*/  FFMA.FTZ R12, R12, R19, 1 ;  /* 0x3f8000000c0c7423 */ /* 0x000fc80000010013 */
[----:B------:R-:W-:-:S07]  /*2fb0*/  FMUL.FTZ R41, R41, R12 ;  /* 0x0000000c29297220 */ /* 0x000fce0000410000 */
.L_x_226:
[----:B------:R-:W-:Y:S04]  /*2fc0*/  BSSY.RECONVERGENT B0, `(.L_x_227) ;  /* 0x0000015000007945 */ /* 0x000fe80003800200 */
[----:B------:R-:W-:Y:S05]  /*2fd0*/  @P0 BRA `(.L_x_228) ;  /* 0x00000000004c0947 */ /* 0x000fea0003800000 */
[----:B------:R-:W1:Y:S01]  /*2fe0*/  LDCU.64 UR12, c[0x0][0x3f8] ;  /* 0x00007f00ff0c77ac */ /* 0x000e620008000a00 */
[C---:B------:R-:W-:Y:S01]  /*2ff0*/  FFMA.FTZ R12, R4.reuse, R43, R9 ;  /* 0x0000002b040c7223 */ /* 0x040fe20000010009 */
[----:B--2---:R-:W-:Y:S01]  /*3000*/  SHF.R.S32.HI R14, RZ, 0x1f, R47 ;  /* 0x0000001fff0e7819 */ /* 0x004fe2000001142f */
[----:B------:R-:W-:Y:S01]  /*3010*/  FFMA.FTZ R11, R4, R40, R9 ;  /* 0x00000028040b7223 */ /* 0x000fe20000010009 */
[----:B------:R-:W2:Y:S01]  /*3020*/  LDCU.64 UR10, c[0x0][0x380] ;  /* 0x00007000ff0a77ac */ /* 0x000ea20008000a00 */
[----:B------:R-:W-:Y:S01]  /*3030*/  FFMA.FTZ R42, R5, R42, -R12 ;  /* 0x0000002a052a7223 */ /* 0x000fe2000001080c */
[----:B------:R-:W-:Y:S01]  /*3040*/  MOV R12, R48 ;  /* 0x00000030000c7202 */ /* 0x000fe20000000f00 */
[----:B------:R-:W-:Y:S01]  /*3050*/  FFMA.FTZ R11, R6, R41, -R11 ;  /* 0x00000029060b7223 */ /* 0x000fe2000001080b */
[----:B------:R-:W-:Y:S01]  /*3060*/  MOV R13, R51 ;  /* 0x00000033000d7202 */ /* 0x000fe20000000f00 */
[----:B------:R-:W-:Y:S02]  /*3070*/  FMUL.FTZ R42, R42, UR22 ;  /* 0x000000162a2a7c20 */ /* 0x000fe40008410000 */
[----:B------:R-:W-:-:S05]  /*3080*/  FMUL.FTZ R11, R11, UR22 ;  /* 0x000000160b0b7c20 */ /* 0x000fca0008410000 */
[----:B------:R-:W-:Y:S01]  /*3090*/  F2FP.BF16.F32.PACK_AB R11, R11, R42 ;  /* 0x0000002a0b0b723e */ /* 0x000fe200000010ff */
[----:B-1----:R-:W-:Y:S02]  /*30a0*/  IMAD R14, R14, UR12, RZ ;  /* 0x0000000c0e0e7c24 */ /* 0x002fe4000f8e02ff */
[----:B------:R-:W-:-:S04]  /*30b0*/  IMAD.WIDE.U32 R12, R47, UR12, R12 ;  /* 0x0000000c2f0c7c25 */ /* 0x000fc8000f8e000c */
[----:B------:R-:W-:Y:S01]  /*30c0*/  IMAD R15, R47, UR13, R14 ;  /* 0x0000000d2f0f7c24 */ /* 0x000fe2000f8e020e */
[----:B--2---:R-:W-:-:S04]  /*30d0*/  LEA R14, P0, R12, UR10, 0x1 ;  /* 0x0000000a0c0e7c11 */ /* 0x004fc8000f8008ff */
[----:B------:R-:W-:-:S04]  /*30e0*/  IADD3 R15, PT, PT, R13, R15, RZ ;  /* 0x0000000f0d0f7210 */ /* 0x000fc80007ffe0ff */
[----:B------:R-:W-:-:S05]  /*30f0*/  LEA.HI.X R15, R12, UR11, R15, 0x1, P0 ;  /* 0x0000000b0c0f7c11 */ /* 0x000fca00080f0c0f */
[----:B------:R1:W-:Y:S02]  /*3100*/  STG.E desc[UR16][R14.64], R11 ;  /* 0x0000000b0e007986 */ /* 0x0003e4000c101910 */
.L_x_228:
[----:B------:R-:W-:Y:S05]  /*3110*/  BSYNC.RECONVERGENT B0 ;  /* 0x0000000000007941 */ /* 0x000fea0003800200 */
.L_x_227:
[----:B------:R-:W-:Y:S01]  /*3120*/  UISETP.NE.AND UP1, UPT, UR20, URZ, UPT ;  /* 0x000000ff1400728c */ /* 0x000fe2000bf25270 */
[----:B------:R-:W-:Y:S01]  /*3130*/  SHF.L.U32 R38, R38, 0x10, RZ ;  /* 0x0000001026267819 */ /* 0x000fe200000006ff */
        /* <DEDUP_REMOVED lines=8> */
[----:B------:R-:W4:Y:S08]  /*31c0*/  MUFU.EX2 R8, R8 ;  /* 0x0000000800087308 */ /* 0x000f300000000800 */
[----:B------:R-:W5:Y:S01]  /*31d0*/  MUFU.EX2 R12, R12 ;  /* 0x0000000c000c7308 */ /* 0x000f620000000800 */
[----:B----4-:R-:W-:-:S07]  /*31e0*/  FADD.FTZ R10, R8, 1 ;  /* 0x3f800000080a7421 */ /* 0x010fce0000010000 */
[----:B-1----:R-:W1:Y:S01]  /*31f0*/  MUFU.RCP R11, R10 ;  /* 0x0000000a000b7308 */ /* 0x002e620000001000 */
[----:B-----5:R-:W-:-:S07]  /*3200*/  FADD.FTZ R13, R12, 1 ;  /* 0x3f8000000c0d7421 */ /* 0x020fce0000010000 */
[----:B--2---:R-:W2:Y:S01]  /*3210*/  MUFU.RCP R14, R13 ;  /* 0x0000000d000e7308 */ /* 0x004ea20000001000 */
[----:B-1----:R-:W-:Y:S01]  /*3220*/  FADD.FTZ R15, -R11, 1 ;  /* 0x3f8000000b0f7421 */ /* 0x002fe20000010100 */
[----:B------:R-:W-:-:S03]  /*3230*/  FMUL.FTZ R38, R38, R11 ;  /* 0x0000000b26267220 */ /* 0x000fc60000410000 */
[----:B------:R-:W-:Y:S01]  /*3240*/  FFMA.FTZ R15, R34, R15, 1 ;  /* 0x3f800000220f7423 */ /* 0x000fe2000001000f */
[----:B--2---:R-:W-:Y:S01]  /*3250*/  FADD.FTZ R16, -R14, 1 ;  /* 0x3f8000000e107421 */ /* 0x004fe20000010100 */
[----:B------:R-:W-:Y:S02]  /*3260*/  FMUL.FTZ R37, R37, R14 ;  /* 0x0000000e25257220 */ /* 0x000fe40000410000 */
[----:B------:R-:W-:Y:S01]  /*3270*/  FMUL.FTZ R38, R38, R15 ;  /* 0x0000000f26267220 */ /* 0x000fe20000410000 */
[----:B------:R-:W-:-:S04]  /*3280*/  FFMA.FTZ R16, R35, R16, 1 ;  /* 0x3f80000023107423 */ /* 0x000fc80000010010 */
[----:B------:R-:W-:-:S07]  /*3290*/  FMUL.FTZ R37, R37, R16 ;  /* 0x0000001025257220 */ /* 0x000fce0000410000 */
.L_x_229:
[----:B------:R-:W4:Y:S01]  /*32a0*/  LDCU.64 UR10, c[0x0][0x400] ;  /* 0x00008000ff0a77ac */ /* 0x000f220008000a00 */
[C-C-:B------:R-:W-:Y:S01]  /*32b0*/  FFMA.FTZ R8, R4.reuse, R17, R9.reuse ;  /* 0x0000001104087223 */ /* 0x140fe20000010009 */
[----:B------:R-:W-:Y:S01]  /*32c0*/  FFMA.FTZ R9, R4, R18, R9 ;  /* 0x0000001204097223 */ /* 0x000fe20000010009 */
[----:B------:R-:W-:Y:S02]  /*32d0*/  BSSY.RECONVERGENT B0, `(.L_x_230) ;  /* 0x0000013000007945 */ /* 0x000fe40003800200 */
[----:B------:R-:W-:Y:S01]  /*32e0*/  FFMA.FTZ R8, R5, R38, -R8 ;  /* 0x0000002605087223 */ /* 0x000fe20000010808 */
[----:B------:R-:W-:-:S03]  /*32f0*/  FFMA.FTZ R9, R6, R37, -R9 ;  /* 0x0000002506097223 */ /* 0x000fc60000010809 */
[----:B------:R-:W-:Y:S01]  /*3300*/  FMUL.FTZ R8, R8, UR22 ;  /* 0x0000001608087c20 */ /* 0x000fe20008410000 */
[----:B------:R-:W-:Y:S01]  /*3310*/  FMUL.FTZ R9, R9, UR22 ;  /* 0x0000001609097c20 */ /* 0x000fe20008410000 */
[----:B----4-:R-:W-:-:S04]  /*3320*/  ISETP.GE.U32.AND P0, PT, R44, UR10, PT ;  /* 0x0000000a2c007c0c */ /* 0x010fc8000bf06070 */
[----:B------:R-:W-:-:S13]  /*3330*/  ISETP.GE.AND.EX P0, PT, R3, UR11, PT, P0 ;  /* 0x0000000b03007c0c */ /* 0x000fda000bf06300 */
[----:B------:R-:W-:Y:S05]  /*3340*/  @P0 BRA `(.L_x_231) ;  /* 0x00000000002c0947 */ /* 0x000fea0003800000 */
[----:B------:R-:W4:Y:S01]  /*3350*/  LDCU.64 UR10, c[0x0][0x3f8] ;  /* 0x00007f00ff0a77ac */ /* 0x000f220008000a00 */
[----:B------:R-:W-:Y:S02]  /*3360*/  MOV R49, R51 ;  /* 0x0000003300317202 */ /* 0x000fe40000000f00 */
[----:B------:R-:W-:Y:S01]  /*3370*/  F2FP.BF16.F32.PACK_AB R9, R9, R8 ;  /* 0x000000080909723e */ /* 0x000fe200000010ff */
[----:B------:R-:W5:Y:S01]  /*3380*/  LDCU.64 UR12, c[0x0][0x380] ;  /* 0x00007000ff0c77ac */ /* 0x000f620008000a00 */
[----:B----4-:R-:W-:Y:S02]  /*3390*/  IMAD R5, R3, UR10, RZ ;  /* 0x0000000a03057c24 */ /* 0x010fe4000f8e02ff */
[----:B------:R-:W-:-:S04]  /*33a0*/  IMAD.WIDE.U32 R48, R44, UR10, R48 ;  /* 0x0000000a2c307c25 */ /* 0x000fc8000f8e0030 */
[----:B------:R-:W-:Y:S01]  /*33b0*/  IMAD R5, R44, UR11, R5 ;  /* 0x0000000b2c057c24 */ /* 0x000fe2000f8e0205 */
[----:B-----5:R-:W-:-:S04]  /*33c0*/  LEA R4, P0, R48, UR12, 0x1 ;  /* 0x0000000c30047c11 */ /* 0x020fc8000f8008ff */
[----:B------:R-:W-:-:S04]  /*33d0*/  IADD3 R5, PT, PT, R49, R5, RZ ;  /* 0x0000000531057210 */ /* 0x000fc80007ffe0ff */
[----:B------:R-:W-:-:S05]  /*33e0*/  LEA.HI.X R5, R48, UR13, R5, 0x1, P0 ;  /* 0x0000000d30057c11 */ /* 0x000fca00080f0c05 */
[----:B------:R4:W-:Y:S02]  /*33f0*/  STG.E desc[UR16][R4.64], R9 ;  /* 0x0000000904007986 */ /* 0x0009e4000c101910 */
.L_x_231:
[----:B------:R-:W-:Y:S05]  /*3400*/  BSYNC.RECONVERGENT B0 ;  /* 0x0000000000007941 */ /* 0x000fea0003800200 */
.L_x_230:
[----:B------:R-:W-:Y:S02]  /*3410*/  UIADD3 UR8, UPT, UPT, UR18, UR8, URZ ;  /* 0x0000000812087290 */ /* 0x000fe4000fffe0ff */
[----:B------:R-:W-:Y:S02]  /*3420*/  UIADD3 UR4, UPT, UPT, UR4, 0x1, URZ ;  /* 0x0000000104047890 */ /* 0x000fe4000fffe0ff */
[----:B------:R-:W-:-:S09]  /*3430*/  UISETP.GE.AND UP1, UPT, UR8, UR6, UPT ;  /* 0x000000060800728c */ /* 0x000fd2000bf26270 */
[----:B------:R-:W-:Y:S05]  /*3440*/  BRA.U !UP1, `(.L_x_232) ;  /* 0xffffffcd09947547 */ /* 0x000fea000b83ffff */
.L_x_207:
[----:B----4-:R-:W4:Y:S01]  /*3450*/  LDC R4, c[0x0][0x370] ;  /* 0x0000dc00ff047b82 */ /* 0x010f220000000800 */
[----:B------:R-:W-:Y:S01]  /*3460*/  ISETP.NE.AND P2, PT, R7, RZ, PT ;  /* 0x000000ff0700720c */ /* 0x000fe20003f45270 */
[----:B------:R-:W-:Y:S06]  /*3470*/  BSSY.RECONVERGENT B0, `(.L_x_233) ;  /* 0x0000011000007945 */ /* 0x000fec0003800200 */
[----:B------:R-:W5:Y:S08]  /*3480*/  LDC R9, c[0x0][0x374] ;  /* 0x0000dd00ff097b82 */ /* 0x000f700000000800 */
[----:B------:R-:W0:Y:S01]  /*3490*/  LDC.64 R2, c[0x0][0x3c8] ;  /* 0x0000f200ff027b82 */ /* 0x000e220000000a00 */
[----:B----4-:R-:W-:-:S02]  /*34a0*/  IADD3 R5, PT, PT, R4, -0x1, RZ ;  /* 0xffffffff04057810 */ /* 0x010fc40007ffe0ff */
[----:B------:R-:W-:Y:S02]  /*34b0*/  ISETP.NE.AND P1, PT, R4, 0x1, PT ;  /* 0x000000010400780c */ /* 0x000fe40003f25270 */
[----:B-----5:R-:W-:-:S04]  /*34c0*/  IADD3 R0, PT, PT, R9, -0x1, RZ ;  /* 0xffffffff09007810 */ /* 0x020fc80007ffe0ff */
[----:B------:R-:W-:Y:S02]  /*34d0*/  ISETP.NE.AND P0, PT, R0, UR5, PT ;  /* 0x0000000500007c0c */ /* 0x000fe4000bf05270 */
[----:B------:R-:W-:Y:S02]  /*34e0*/  SHF.L.U32 R0, R9, 0x1, RZ ;  /* 0x0000000109007819 */ /* 0x000fe400000006ff */
[----:B------:R-:W-:Y:S02]  /*34f0*/  ISETP.NE.OR P0, PT, R5, UR15, P0 ;  /* 0x0000000f05007c0c */ /* 0x000fe40008705670 */
[----:B------:R-:W-:-:S05]  /*3500*/  SEL R5, R0, RZ, P1 ;  /* 0x000000ff00057207 */ /* 0x000fca0000800000 */
[----:B0-----:R-:W-:Y:S01]  /*3510*/  IMAD.WIDE.U32 R2, R5, 0x4, R2 ;  /* 0x0000000405027825 */ /* 0x001fe200078e0002 */
[----:B------:R-:W-:Y:S06]  /*3520*/  @P2 BRA `(.L_x_234) ;  /* 0x0000000000142947 */ /* 0x000fec0003800000 */
[----:B------:R-:W-:Y:S01]  /*3530*/  HFMA2 R5, -RZ, RZ, 0, 5.9604644775390625e-08 ;  /* 0x00000001ff057431 */ /* 0x000fe200000001ff */
[----:B------:R-:W-:Y:S06]  /*3540*/  MEMBAR.ALL.GPU ;  /* 0x0000000000007992 */ /* 0x000fec000000a000 */
[----:B------:R-:W-:-:S00]  /*3550*/  ERRBAR ;  /* 0x00000000000079ab */ /* 0x000fc00000000000 */
[----:B------:R-:W-:Y:S06]  /*3560*/  CGAERRBAR ;  /* 0x00000000000075ab */ /* 0x000fec0000000000 */
[----:B------:R0:W-:Y:S02]  /*3570*/  REDG.E.ADD.S32.STRONG.GPU desc[UR16][R2.64], R5 ;  /* 0x000000050200798e */ /* 0x0001e4000c12e310 */
.L_x_234:
[----:B------:R-:W-:Y:S05]  /*3580*/  BSYNC.RECONVERGENT B0 ;  /* 0x0000000000007941 */ /* 0x000fea0003800200 */
.L_x_233:
[----:B------:R-:W-:Y:S05]  /*3590*/  @P0 EXIT ;  /* 0x000000000000094d */ /* 0x000fea0003800000 */
[----:B------:R-:W-:Y:S05]  /*35a0*/  @P2 BRA `(.L_x_235) ;  /* 0x0000000000202947 */ /* 0x000fea0003800000 */
[----:B------:R-:W-:-:S05]  /*35b0*/  IMAD R0, R4, R9, RZ ;  /* 0x0000000904007224 */ /* 0x000fca00078e02ff */
[----:B------:R-:W-:-:S13]  /*35c0*/  ISETP.NE.AND P0, PT, R0, -0x1, PT ;  /* 0xffffffff0000780c */ /* 0x000fda0003f05270 */
[----:B------:R-:W-:Y:S05]  /*35d0*/  @!P0 BRA `(.L_x_235) ;  /* 0x0000000000148947 */ /* 0x000fea0003800000 */
.L_x_236:
[----:B0-----:R-:W4:Y:S04]  /*35e0*/  LDG.E.STRONG.GPU R5, desc[UR16][R2.64] ;  /* 0x0000001002057981 */ /* 0x001f28000c1ef900 */
[----:B----4-:R-:W-:Y:S01]  /*35f0*/  CCTL.IVALL ;  /* 0x00000000ff00798f */ /* 0x010fe20002000000 */
[----:B------:R-:W-:Y:S05]  /*3600*/  YIELD ;  /* 0x0000000000007946 */ /* 0x000fea0003800000 */
[----:B------:R-:W-:-:S13]  /*3610*/  ISETP.NE.AND P0, PT, R5, R0, PT ;  /* 0x000000000500720c */ /* 0x000fda0003f05270 */
[----:B------:R-:W-:Y:S05]  /*3620*/  @P0 BRA `(.L_x_236) ;  /* 0xfffffffc00ec0947 */ /* 0x000fea000383ffff */
.L_x_235:
[----:B------:R-:W-:Y:S05]  /*3630*/  WARPSYNC.ALL ;  /* 0x0000000000007948 */ /* 0x000fea0003800000 */
[----:B0-----:R-:W0:Y:S08]  /*3640*/  LDC.64 R4, c[0x0][0x3f8] ;  /* 0x0000fe00ff047b82 */ /* 0x001e300000000a00 */
        /* <DEDUP_REMOVED lines=11> */
[----:B------:R-:W-:-:S03]  /*3700*/  ISETP.GT.U32.AND P0, PT, R0, R9, PT ;  /* 0x000000090000720c */ /* 0x000fc60003f04070 */
[----:B------:R-:W-:-:S05]  /*3710*/  IMAD.X R6, RZ, RZ, R10, P1 ;  /* 0x000000ffff067224 */ /* 0x000fca00008e060a */
        /* <DEDUP_REMOVED lines=8> */
[----:B-1----:R-:W-:-:S04]  /*37a0*/  IADD3 R11, P0, P1, R2, -R6, -R7 ;  /* 0x80000006020b7210 */ /* 0x002fc8000791e807 */
[----:B------:R-:W-:-:S04]  /*37b0*/  IADD3.X R2, PT, PT, R9, -0x1, ~R10, P0, P1 ;  /* 0xffffffff09027810 */ /* 0x000fc800007e2c0a */
[--C-:B------:R-:W-:Y:S02]  /*37c0*/  SHF.R.U32.HI R17, RZ, 0x5, R2.reuse ;  /* 0x00000005ff117819 */ /* 0x100fe40000011602 */
[----:B------:R-:W-:-:S03]  /*37d0*/  SHF.R.U64 R11, R11, 0x5, R2 ;  /* 0x000000050b0b7819 */ /* 0x000fc60000001202 */
[----:B------:R-:W-:-:S04]  /*37e0*/  IMAD.WIDE.U32 R8, R17, -0x6db6db6d, RZ ;  /* 0x9249249311087825 */ /* 0x000fc800078e00ff */
[----:B------:R-:W-:-:S04]  /*37f0*/  IMAD.WIDE.U32 R12, P0, R11, 0x24924924, R8 ;  /* 0x249249240b0c7825 */ /* 0x000fc80007800008 */
[----:B------:R-:W-:Y:S01]  /*3800*/  IMAD.WIDE.U32 R8, R11, -0x6db6db6d, RZ ;  /* 0x924924930b087825 */ /* 0x000fe200078e00ff */
[----:B------:R-:W-:Y:S02]  /*3810*/  IADD3.X R15, PT, PT, RZ, RZ, RZ, P0, !PT ;  /* 0x000000ffff0f7210 */ /* 0x000fe400007fe4ff */
[----:B--2---:R-:W-:Y:S01]  /*3820*/  MOV R14, R13 ;  /* 0x0000000d000e7202 */ /* 0x004fe20000000f00 */
[----:B------:R-:W-:Y:S01]  /*3830*/  IMAD R11, R5, 0x3, RZ ;  /* 0x00000003050b7824 */ /* 0x000fe200078e02ff */
[----:B------:R-:W-:Y:S01]  /*3840*/  IADD3 RZ, P0, PT, R9, R12, RZ ;  /* 0x0000000c09ff7210 */ /* 0x000fe20007f1e0ff */
[----:B------:R-:W-:-:S04]  /*3850*/  IMAD.WIDE.U32 R12, R4, 0x3, RZ ;  /* 0x00000003040c7825 */ /* 0x000fc800078e00ff */
[----:B------:R-:W-:Y:S01]  /*3860*/  IMAD.WIDE.U32.X R8, R17, 0x24924924, R14, P0 ;  /* 0x2492492411087825 */ /* 0x000fe200000e040e */
[----:B------:R-:W-:Y:S02]  /*3870*/  IADD3 R11, PT, PT, R13, R11, RZ ;  /* 0x0000000b0d0b7210 */ /* 0x000fe40007ffe0ff */
[----:B------:R-:W-:Y:S02]  /*3880*/  IADD3 R6, P0, PT, R6, R8, RZ ;  /* 0x0000000806067210 */ /* 0x000fe40007f1e0ff */
[----:B------:R-:W-:Y:S02]  /*3890*/  LEA.HI R28, P2, R11, R12, RZ, 0x1 ;  /* 0x0000000c0b1c7211 */ /* 0x000fe400078508ff */
[----:B------:R-:W-:Y:S02]  /*38a0*/  LOP3.LUT R2, R6, 0x3, RZ, 0xc0, !PT ;  /* 0x0000000306027812 */ /* 0x000fe400078ec0ff */
[----:B------:R-:W-:Y:S02]  /*38b0*/  IADD3.X R8, PT, PT, RZ, R9, RZ, P0, !PT ;  /* 0x00000009ff087210 */ /* 0x000fe400007fe4ff */
[----:B------:R-:W-:-:S02]  /*38c0*/  ISETP.NE.U32.AND P1, PT, R2, 0x3, PT ;  /* 0x000000030200780c */ /* 0x000fc40003f25070 */
[----:B------:R-:W-:Y:S02]  /*38d0*/  ISETP.GE.U32.AND P0, PT, R6, 0x3, PT ;  /* 0x000000030600780c */ /* 0x000fe40003f06070 */
[----:B------:R-:W-:Y:S02]  /*38e0*/  ISETP.NE.AND.EX P1, PT, RZ, RZ, PT, P1 ;  /* 0x000000ffff00720c */ /* 0x000fe40003f25310 */
[----:B------:R-:W-:Y:S02]  /*38f0*/  IADD3.X R11, PT, PT, RZ, R11, RZ, P2, !PT ;  /* 0x0000000bff0b7210 */ /* 0x000fe400017fe4ff */
[----:B------:R-:W-:Y:S02]  /*3900*/  ISETP.GE.U32.AND.EX P0, PT, R8, RZ, PT, P0 ;  /* 0x000000ff0800720c */ /* 0x000fe40003f06100 */
[--C-:B------:R-:W-:Y:S02]  /*3910*/  SHF.R.S64 R28, R28, 0x1, R11.reuse ;  /* 0x000000011c1c7819 */ /* 0x100fe4000000100b */
[----:B------:R-:W-:-:S05]  /*3920*/  SHF.R.S32.HI R35, RZ, 0x1, R11 ;  /* 0x00000001ff237819 */ /* 0x000fca000001140b */
[----:B------:R-:W-:Y:S05]  /*3930*/  @!P1 BRA `(.L_x_238) ;  /* 0x0000000000e49947 */ /* 0x000fea0003800000 */
[----:B------:R-:W0:Y:S01]  /*3940*/  LDCU.64 UR6, c[0x0][0x3d8] ;  /* 0x00007b00ff0677ac */ /* 0x000e220008000a00 */
[----:B------:R-:W-:Y:S02]  /*3950*/  IADD3 R11, PT, PT, R6, 0x1, RZ ;  /* 0x00000001060b7810 */ /* 0x000fe40007ffe0ff */
[----:B------:R-:W-:Y:S01]  /*3960*/  MOV R8, R7 ;  /* 0x0000000700087202 */ /* 0x000fe20000000f00 */
[----:B------:R-:W1:Y:S01]  /*3970*/  LDCU.64 UR8, c[0x0][0x390] ;  /* 0x00007200ff0877ac */ /* 0x000e620008000a00 */
[----:B------:R-:W-:Y:S02]  /*3980*/  LOP3.LUT R11, R11, 0x3, RZ, 0xc0, !PT ;  /* 0x000000030b0b7812 */ /* 0x000fe400078ec0ff */
[----:B------:R-:W-:Y:S01]  /*3990*/  MOV R9, R10 ;  /* 0x0000000a00097202 */ /* 0x000fe20000000f00 */
[----:B------:R-:W2:Y:S01]  /*39a0*/  LDCU.64 UR10, c[0x0][0x388] ;  /* 0x00007100ff0a77ac */ /* 0x000ea20008000a00 */
[C---:B------:R-:W-:Y:S02]  /*39b0*/  SHF.L.U32 R22, R7.reuse, 0x2, RZ ;  /* 0x0000000207167819 */ /* 0x040fe400000006ff */
[----:B------:R-:W-:Y:S01]  /*39c0*/  SHF.L.U64.HI R23, R7, 0x2, R10 ;  /* 0x0000000207177819 */ /* 0x000fe2000001020a */
[----:B------:R-:W-:Y:S01]  /*39d0*/  IMAD.WIDE.U32 R8, R11, 0xe0, R8 ;  /* 0x000000e00b087825 */ /* 0x000fe200078e0008 */
[----:B------:R-:W-:Y:S01]  /*39e0*/  UMOV UR4, URZ ;  /* 0x000000ff00047c82 */ /* 0x000fe20008000000 */
[----:B------:R-:W-:-:S02]  /*39f0*/  SHF.L.U32 R31, R5, 0x2, RZ ;  /* 0x00000002051f7819 */ /* 0x000fc400000006ff */
[----:B---3--:R-:W-:Y:S02]  /*3a00*/  SHF.L.U64.HI R33, R0, 0x2, R3 ;  /* 0x0000000200217819 */ /* 0x008fe40000010203 */
[C---:B0-----:R-:W-:Y:S02]  /*3a10*/  IADD3 R27, P1, PT, R22.reuse, UR6, RZ ;  /* 0x00000006161b7c10 */ /* 0x041fe4000ff3e0ff */
[----:B------:R-:W-:Y:S02]  /*3a20*/  IADD3 R10, PT, PT, R9, UR4, RZ ;  /* 0x00000004090a7c10 */ /* 0x000fe4000fffe0ff */
[----:B-1----:R-:W-:Y:S02]  /*3a30*/  IADD3 R24, P2, PT, R22, UR8, RZ ;  /* 0x0000000816187c10 */ /* 0x002fe4000ff5e0ff */
[----:B------:R-:W-:Y:S01]  /*3a40*/  MOV R7, R8 ;  /* 0x0000000800077202 */ /* 0x000fe20000000f00 */
[----:B------:R-:W-:Y:S01]  /*3a50*/  IMAD.WIDE.U32 R8, R4, 0x4, RZ ;  /* 0x0000000404087825 */ /* 0x000fe200078e00ff */
[----:B------:R-:W-:-:S02]  /*3a60*/  IADD3.X R26, PT, PT, R23, UR7, RZ, P1, !PT ;  /* 0x00000007171a7c10 */ /* 0x000fc40008ffe4ff */
[C---:B------:R-:W-:Y:S02]  /*3a70*/  IADD3.X R25, PT, PT, R23.reuse, UR9, RZ, P2, !PT ;  /* 0x0000000917197c10 */ /* 0x040fe400097fe4ff */
[----:B--2---:R-:W-:Y:S02]  /*3a80*/  IADD3 R22, P1, PT, R22, UR10, RZ ;  /* 0x0000000a16167c10 */ /* 0x004fe4000ff3e0ff */
[----:B------:R-:W-:Y:S02]  /*3a90*/  IADD3 R6, P2, PT, RZ, -R11, RZ ;  /* 0x8000000bff067210 */ /* 0x000fe40007f5e0ff */
[----:B------:R-:W-:Y:S02]  /*3aa0*/  IADD3.X R23, PT, PT, R23, UR11, RZ, P1, !PT ;  /* 0x0000000b17177c10 */ /* 0x000fe40008ffe4ff */
[----:B------:R-:W-:Y:S02]  /*3ab0*/  SHF.L.U64.HI R29, R28, 0x2, R35 ;  /* 0x000000021c1d7819 */ /* 0x000fe40000010223 */
[----:B------:R-:W-:-:S02]  /*3ac0*/  IADD3 R31, PT, PT, R9, R31, RZ ;  /* 0x0000001f091f7210 */ /* 0x000fc40007ffe0ff */
[----:B------:R-:W-:-:S07]  /*3ad0*/  IADD3.X R20, PT, PT, RZ, -0x1, RZ, P2, !PT ;  /* 0xffffffffff147810 */ /* 0x000fce00017fe4ff */
.L_x_239:
[-C--:B0-----:R-:W-:Y:S02]  /*3ae0*/  LEA R14, P1, R0, R27.reuse, 0x2 ;  /* 0x0000001b000e7211 */ /* 0x081fe400078210ff */
[----:B------:R-:W-:Y:S02]  /*3af0*/  LEA R18, P3, R28, R27, 0x2 ;  /* 0x0000001b1c127211 */ /* 0x000fe400078610ff */
[----:B------:R-:W-:Y:S02]  /*3b00*/  IADD3 R16, P2, PT, R27, R8, RZ ;  /* 0x000000081b107210 */ /* 0x000fe40007f5e0ff */
[----:B------:R-:W-:Y:S02]  /*3b10*/  IADD3.X R15, PT, PT, R26, R33, RZ, P1, !PT ;  /* 0x000000211a0f7210 */ /* 0x000fe40000ffe4ff */
[----:B------:R-:W-:Y:S02]  /*3b20*/  MOV R12, R27 ;  /* 0x0000001b000c7202 */ /* 0x000fe40000000f00 */
[----:B------:R-:W-:-:S02]  /*3b30*/  MOV R13, R26 ;  /* 0x0000001a000d7202 */ /* 0x000fc40000000f00 */
[C---:B------:R-:W-:Y:S01]  /*3b40*/  IADD3.X R19, PT, PT, R26.reuse, R29, RZ, P3, !PT ;  /* 0x0000001d1a137210 */ /* 0x040fe20001ffe4ff */
[----:B------:R0:W2:Y:S01]  /*3b50*/  LDG.E R15, desc[UR16][R14.64] ;  /* 0x000000100e0f7981 */ /* 0x0000a2000c1e1900 */
[----:B------:R-:W-:-:S03]  /*3b60*/  IADD3.X R17, PT, PT, R26, R31, RZ, P2, !PT ;  /* 0x0000001f1a117210 */ /* 0x000fc600017fe4ff */
[----:B------:R1:W2:Y:S04]  /*3b70*/  LDG.E R2, desc[UR16][R12.64] ;  /* 0x000000100c027981 */ /* 0x0002a8000c1e1900 */
[----:B------:R-:W3:Y:S04]  /*3b80*/  LDG.E R16, desc[UR16][R16.64] ;  /* 0x0000001010107981 */ /* 0x000ee8000c1e1900 */
[----:B------:R-:W3:Y:S01]  /*3b90*/  LDG.E R19, desc[UR16][R18.64] ;  /* 0x0000001012137981 */ /* 0x000ee2000c1e1900 */
[----:B0-----:R-:W-:Y:S01]  /*3ba0*/  MOV R14, R24 ;  /* 0x00000018000e7202 */ /* 0x001fe20000000f00 */
[----:B-1----:R-:W-:Y:S01]  /*3bb0*/  IMAD.MOV.U32 R13, RZ, RZ, R23 ;  /* 0x000000ffff0d7224 */ /* 0x002fe200078e0017 */
[----:B------:R-:W-:-:S02]  /*3bc0*/  MOV R12, R22 ;  /* 0x00000016000c7202 */ /* 0x000fc40000000f00 */
        /* <DEDUP_REMOVED lines=9> */
[----:B--2---:R-:W-:Y:S02]  /*3c60*/  F2FP.BF16.F32.PACK_AB R11, R15, R2 ;  /* 0x000000020f0b723e */ /* 0x004fe400000010ff */
[-C--:B------:R-:W-:Y:S02]  /*3c70*/  MOV R15, R25.reuse ;  /* 0x00000019000f7202 */ /* 0x080fe40000000f00 */
[----:B---3--:R-:W-:Y:S01]  /*3c80*/  F2FP.BF16.F32.PACK_AB R21, R19, R16 ;  /* 0x000000101315723e */ /* 0x008fe200000010ff */
[----:B------:R0:W-:Y:S04]  /*3c90*/  STG.E desc[UR16][R12.64], R11 ;  /* 0x0000000b0c007986 */ /* 0x0001e8000c101910 */
[----:B------:R0:W-:Y:S01]  /*3ca0*/  STG.E desc[UR16][R14.64], R21 ;  /* 0x000000150e007986 */ /* 0x0001e2000c101910 */
[----:B------:R-:W-:Y:S01]  /*3cb0*/  IADD3.X R25, PT, PT, RZ, R25, RZ, P3, !PT ;  /* 0x00000019ff197210 */ /* 0x000fe20001ffe4ff */
[----:B------:R-:W-:Y:S06]  /*3cc0*/  @P1 BRA `(.L_x_239) ;  /* 0xfffffffc00841947 */ /* 0x000fec000383ffff */
.L_x_238:
[----:B------:R-:W-:Y:S05]  /*3cd0*/  BSYNC.RECONVERGENT B0 ;  /* 0x0000000000007941 */ /* 0x000fea0003800200 */
.L_x_237:
[----:B------:R-:W-:Y:S05]  /*3ce0*/  @!P0 EXIT ;  /* 0x000000000000894d */ /* 0x000fea0003800000 */
[C---:B------:R-:W-:Y:S01]  /*3cf0*/  SHF.L.U64.HI R5, R4.reuse, 0x2, R5 ;  /* 0x0000000204057819 */ /* 0x040fe20000010205 */
[----:B------:R-:W1:Y:S01]  /*3d00*/  LDCU.64 UR4, c[0x0][0x3d8] ;  /* 0x00007b00ff0477ac */ /* 0x000e620008000a00 */
[----:B------:R-:W-:Y:S02]  /*3d10*/  SHF.L.U32 R6, R4, 0x2, RZ ;  /* 0x0000000204067819 */ /* 0x000fe400000006ff */
[C---:B------:R-:W-:Y:S01]  /*3d20*/  SHF.L.U64.HI R8, R28.reuse, 0x2, R35 ;  /* 0x000000021c087819 */ /* 0x040fe20000010223 */
[----:B------:R-:W2:Y:S01]  /*3d30*/  LDCU.64 UR6, c[0x0][0x388] ;  /* 0x00007100ff0677ac */ /* 0x000ea20008000a00 */
[----:B------:R-:W-:Y:S02]  /*3d40*/  SHF.L.U32 R9, R28, 0x2, RZ ;  /* 0x000000021c097819 */ /* 0x000fe400000006ff */
[C---:B------:R-:W-:Y:S01]  /*3d50*/  SHF.L.U64.HI R2, R0.reuse, 0x2, R3 ;  /* 0x0000000200027819 */ /* 0x040fe20000010203 */
[----:B------:R-:W4:Y:S01]  /*3d60*/  LDCU.64 UR8, c[0x0][0x390] ;  /* 0x00007200ff0877ac */ /* 0x000f220008000a00 */
[----:B------:R-:W-:-:S07]  /*3d70*/  SHF.L.U32 R4, R0, 0x2, RZ ;  /* 0x0000000200047819 */ /* 0x000fce00000006ff */
.L_x_240:
[C---:B-1----:R-:W-:Y:S02]  /*3d80*/  SHF.L.U32 R18, R7.reuse, 0x2, RZ ;  /* 0x0000000207127819 */ /* 0x042fe400000006ff */
[----:B------:R-:W-:Y:S02]  /*3d90*/  SHF.L.U64.HI R19, R7, 0x2, R10 ;  /* 0x0000000207137819 */ /* 0x000fe4000001020a */
[----:B-1----:R-:W-:-:S04]  /*3da0*/  IADD3 R10, P0, PT, R18, UR4, RZ ;  /* 0x00000004120a7c10 */ /* 0x002fc8000ff1e0ff */
[----:B0-----:R-:W-:Y:S02]  /*3db0*/  IADD3.X R11, PT, PT, R19, UR5, RZ, P0, !PT ;  /* 0x00000005130b7c10 */ /* 0x001fe400087fe4ff */
[C---:B------:R-:W-:Y:S02]  /*3dc0*/  IADD3 R12, P0, PT, R10.reuse, R4, RZ ;  /* 0x000000040a0c7210 */ /* 0x040fe40007f1e0ff */
[C---:B------:R-:W-:Y:S02]  /*3dd0*/  IADD3 R16, P2, PT, R10.reuse, R9, RZ ;  /* 0x000000090a107210 */ /* 0x040fe40007f5e0ff */
[C---:B------:R-:W-:Y:S02]  /*3de0*/  IADD3.X R13, PT, PT, R11.reuse, R2, RZ, P0, !PT ;  /* 0x000000020b0d7210 */ /* 0x040fe400007fe4ff */
[----:B------:R-:W-:Y:S02]  /*3df0*/  IADD3 R14, P1, PT, R10, R6, RZ ;  /* 0x000000060a0e7210 */ /* 0x000fe40007f3e0ff */
[C---:B------:R-:W-:Y:S01]  /*3e00*/  IADD3.X R17, PT, PT, R11.reuse, R8, RZ, P2, !PT ;  /* 0x000000080b117210 */ /* 0x040fe200017fe4ff */
[----:B------:R0:W5:Y:S01]  /*3e10*/  LDG.E R10, desc[UR16][R10.64] ;  /* 0x000000100a0a7981 */ /* 0x000162000c1e1900 */
[----:B------:R-:W-:-:S03]  /*3e20*/  IADD3.X R15, PT, PT, R11, R5, RZ, P1, !PT ;  /* 0x000000050b0f7210 */ /* 0x000fc60000ffe4ff */
[----:B------:R-:W5:Y:S04]  /*3e30*/  LDG.E R13, desc[UR16][R12.64] ;  /* 0x000000100c0d7981 */ /* 0x000f68000c1e1900 */
[----:B------:R-:W3:Y:S04]  /*3e40*/  LDG.E R14, desc[UR16][R14.64] ;  /* 0x000000100e0e7981 */ /* 0x000ee8000c1e1900 */
[----:B------:R-:W3:Y:S01]  /*3e50*/  LDG.E R17, desc[UR16][R16.64] ;  /* 0x0000001010117981 */ /* 0x000ee2000c1e1900 */
[----:B------:R-:W-:Y:S02]  /*3e60*/  LOP3.LUT R23, R18, 0xfffffffc, RZ, 0xc0, !PT ;  /* 0xfffffffc12177812 */ /* 0x000fe400078ec0ff */
[----:B------:R-:W-:-:S02]  /*3e70*/  LOP3.LUT R24, R19, 0x1, RZ, 0xc0, !PT ;  /* 0x0000000113187812 */ /* 0x000fc400078ec0ff */
[----:B--2---:R-:W-:Y:S02]  /*3e80*/  IADD3 R20, P0, PT, R23, UR6, RZ ;  /* 0x0000000617147c10 */ /* 0x004fe4000ff1e0ff */
[----:B0-----:R-:W-:Y:S02]  /*3e90*/  LOP3.LUT R11, R19, 0x3, RZ, 0xc0, !PT ;  /* 0x00000003130b7812 */ /* 0x001fe400078ec0ff */
[----:B------:R-:W-:Y:S02]  /*3ea0*/  IADD3.X R21, PT, PT, R24, UR7, RZ, P0, !PT ;  /* 0x0000000718157c10 */ /* 0x000fe400087fe4ff */
[----:B----4-:R-:W-:Y:S02]  /*3eb0*/  IADD3 R22, P0, PT, R23, UR8, RZ ;  /* 0x0000000817167c10 */ /* 0x010fe4000ff1e0ff */
[----:B-----5:R-:W-:Y:S02]  /*3ec0*/  F2FP.BF16.F32.PACK_AB R25, R13, R10 ;  /* 0x0000000a0d19723e */ /* 0x020fe400000010ff */
[----:B------:R-:W-:-:S02]  /*3ed0*/  IADD3 R10, P1, PT, R23, UR4, RZ ;  /* 0x00000004170a7c10 */ /* 0x000fc4000ff3e0ff */
[----:B------:R-:W-:Y:S02]  /*3ee0*/  IADD3.X R23, PT, PT, R24, UR9, RZ, P0, !PT ;  /* 0x0000000918177c10 */ /* 0x000fe400087fe4ff */
[----:B------:R-:W-:Y:S02]  /*3ef0*/  IADD3.X R11, PT, PT, R11, UR5, RZ, P1, !PT ;  /* 0x000000050b0b7c10 */ /* 0x000fe40008ffe4ff */
[----:B---3--:R-:W-:Y:S02]  /*3f00*/  F2FP.BF16.F32.PACK_AB R27, R17, R14 ;  /* 0x0000000e111b723e */ /* 0x008fe400000010ff */
[C---:B------:R-:W-:Y:S02]  /*3f10*/  IADD3 R16, P0, PT, R10.reuse, R4, RZ ;  /* 0x000000040a107210 */ /* 0x040fe40007f1e0ff */
[C---:B------:R-:W-:Y:S02]  /*3f20*/  IADD3 R12, P1, PT, R10.reuse, R6, RZ ;  /* 0x000000060a0c7210 */ /* 0x040fe40007f3e0ff */
[----:B------:R-:W-:-:S02]  /*3f30*/  IADD3 R14, P2, PT, R10, R9, RZ ;  /* 0x000000090a0e7210 */ /* 0x000fc40007f5e0ff */
[C---:B------:R-:W-:Y:S02]  /*3f40*/  IADD3.X R17, PT, PT, R11.reuse, R2, RZ, P0, !PT ;  /* 0x000000020b117210 */ /* 0x040fe400007fe4ff */
[C---:B------:R-:W-:Y:S02]  /*3f50*/  IADD3.X R13, PT, PT, R11.reuse, R5, RZ, P1, !PT ;  /* 0x000000050b0d7210 */ /* 0x040fe40000ffe4ff */
[----:B------:R-:W-:Y:S01]  /*3f60*/  IADD3.X R15, PT, PT, R11, R8, RZ, P2, !PT ;  /* 0x000000080b0f7210 */ /* 0x000fe200017fe4ff */
[----:B------:R0:W-:Y:S04]  /*3f70*/  STG.E desc[UR16][R20.64], R25 ;  /* 0x0000001914007986 */ /* 0x0001e8000c101910 */
[----:B------:R1:W-:Y:S04]  /*3f80*/  STG.E desc[UR16][R22.64], R27 ;  /* 0x0000001b16007986 */ /* 0x0003e8000c101910 */
[----:B------:R-:W2:Y:S04]  /*3f90*/  LDG.E R26, desc[UR16][R10.64+0x380] ;  /* 0x000380100a1a7981 */ /* 0x000ea8000c1e1900 */
[----:B------:R-:W2:Y:S04]  /*3fa0*/  LDG.E R29, desc[UR16][R16.64+0x380] ;  /* 0x00038010101d7981 */ /* 0x000ea8000c1e1900 */
[----:B------:R-:W3:Y:S04]  /*3fb0*/  LDG.E R28, desc[UR16][R12.64+0x380] ;  /* 0x000380100c1c7981 */ /* 0x000ee8000c1e1900 */
[----:B------:R-:W3:Y:S01]  /*3fc0*/  LDG.E R31, desc[UR16][R14.64+0x380] ;  /* 0x000380100e1f7981 */ /* 0x000ee2000c1e1900 */
[----:B------:R-:W-:-:S04]  /*3fd0*/  IADD3 R24, P0, PT, R18, 0x380, RZ ;  /* 0x0000038012187810 */ /* 0x000fc80007f1e0ff */
[----:B0-----:R-:W-:Y:S02]  /*3fe0*/  IADD3.X R25, PT, PT, RZ, R19, RZ, P0, !PT ;  /* 0x00000013ff197210 */ /* 0x001fe400007fe4ff */
[----:B------:R-:W-:Y:S02]  /*3ff0*/  LOP3.LUT R24, R24, 0xfffffffc, RZ, 0xc0, !PT ;  /* 0xfffffffc18187812 */ /* 0x000fe400078ec0ff */
[----:B------:R-:W-:Y:S02]  /*4000*/  LOP3.LUT R25, R25, 0x1, RZ, 0xc0, !PT ;  /* 0x0000000119197812 */ /* 0x000fe400078ec0ff */
[C---:B------:R-:W-:Y:S02]  /*4010*/  IADD3 R20, P0, PT, R24.reuse, UR6, RZ ;  /* 0x0000000618147c10 */ /* 0x040fe4000ff1e0ff */
[----:B------:R-:W-:Y:S02]  /*4020*/  IADD3 R24, P1, PT, R24, UR8, RZ ;  /* 0x0000000818187c10 */ /* 0x000fe4000ff3e0ff */
[----:B------:R-:W-:-:S02]  /*4030*/  IADD3.X R21, PT, PT, R25, UR7, RZ, P0, !PT ;  /* 0x0000000719157c10 */ /* 0x000fc400087fe4ff */
[----:B------:R-:W-:Y:S02]  /*4040*/  IADD3.X R25, PT, PT, R25, UR9, RZ, P1, !PT ;  /* 0x0000000919197c10 */ /* 0x000fe40008ffe4ff */
[----:B--2---:R-:W-:Y:S02]  /*4050*/  F2FP.BF16.F32.PACK_AB R29, R29, R26 ;  /* 0x0000001a1d1d723e */ /* 0x004fe400000010ff */
[----:B---3--:R-:W-:-:S03]  /*4060*/  F2FP.BF16.F32.PACK_AB R31, R31, R28 ;  /* 0x0000001c1f1f723e */ /* 0x008fc600000010ff */
[----:B------:R0:W-:Y:S04]  /*4070*/  STG.E desc[UR16][R20.64], R29 ;  /* 0x0000001d14007986 */ /* 0x0001e8000c101910 */
[----:B------:R2:W-:Y:S04]  /*4080*/  STG.E desc[UR16][R24.64], R31 ;  /* 0x0000001f18007986 */ /* 0x0005e8000c101910 */
[----:B------:R-:W3:Y:S04]  /*4090*/  LDG.E R26, desc[UR16][R10.64+0x700] ;  /* 0x000700100a1a7981 */ /* 0x000ee8000c1e1900 */
[----:B-1----:R-:W3:Y:S04]  /*40a0*/  LDG.E R27, desc[UR16][R16.64+0x700] ;  /* 0x00070010101b7981 */ /* 0x002ee8000c1e1900 */
        /* <DEDUP_REMOVED lines=10> */
[----:B---3--:R-:W-:Y:S02]  /*4150*/  F2FP.BF16.F32.PACK_AB R27, R27, R26 ;  /* 0x0000001a1b1b723e */ /* 0x008fe400000010ff */
[----:B----4-:R-:W-:-:S03]  /*4160*/  F2FP.BF16.F32.PACK_AB R33, R33, R28 ;  /* 0x0000001c2121723e */ /* 0x010fc600000010ff */
[----:B------:R0:W-:Y:S04]  /*4170*/  STG.E desc[UR16][R22.64], R27 ;  /* 0x0000001b16007986 */ /* 0x0001e8000c101910 */
[----:B------:R1:W-:Y:S04]  /*4180*/  STG.E desc[UR16][R20.64], R33 ;  /* 0x0000002114007986 */ /* 0x0003e8000c101910 */
[----:B------:R-:W3:Y:S04]  /*4190*/  LDG.E R10, desc[UR16][R10.64+0xa80] ;  /* 0x000a80100a0a7981 */ /* 0x000ee8000c1e1900 */
[----:B------:R-:W3:Y:S04]  /*41a0*/  LDG.E R17, desc[UR16][R16.64+0xa80] ;  /* 0x000a801010117981 */ /* 0x000ee8000c1e1900 */
[----:B------:R-:W4:Y:S04]  /*41b0*/  LDG.E R12, desc[UR16][R12.64+0xa80] ;  /* 0x000a80100c0c7981 */ /* 0x000f28000c1e1900 */
[----:B------:R-:W4:Y:S01]  /*41c0*/  LDG.E R15, desc[UR16][R14.64+0xa80] ;  /* 0x000a80100e0f7981 */ /* 0x000f22000c1e1900 */
[----:B------:R-:W-:-:S04]  /*41d0*/  IADD3 R18, P0, PT, R18, 0xa80, RZ ;  /* 0x00000a8012127810 */ /* 0x000fc80007f1e0ff */
[----:B--2---:R-:W-:Y:S02]  /*41e0*/  IADD3.X R24, PT, PT, RZ, R19, RZ, P0, !PT ;  /* 0x00000013ff187210 */ /* 0x004fe400007fe4ff */
        /* <DEDUP_REMOVED lines=8> */
[----:B------:R-:W-:Y:S02]  /*4270*/  ISETP.GT.AND.EX P0, PT, R3, RZ, PT, P0 ;  /* 0x000000ff0300720c */ /* 0x000fe40003f04300 */
[----:B---3--:R-:W-:Y:S02]  /*4280*/  F2FP.BF16.F32.PACK_AB R17, R17, R10 ;  /* 0x0000000a1111723e */ /* 0x008fe400000010ff */
[----:B----4-:R-:W-:-:S03]  /*4290*/  F2FP.BF16.F32.PACK_AB R11, R15, R12 ;  /* 0x0000000c0f0b723e */ /* 0x010fc600000010ff */
[----:B------:R1:W-:Y:S04]  /*42a0*/  STG.E desc[UR16][R18.64], R17 ;  /* 0x0000001112007986 */ /* 0x0003e8000c101910 */
[----:B------:R1:W-:Y:S01]  /*42b0*/  STG.E desc[UR16][R22.64], R11 ;  /* 0x0000000b16007986 */ /* 0x0003e2000c101910 */
[----:B------:R-:W-:Y:S01]  /*42c0*/  HFMA2 R10, -RZ, RZ, 0, 0 ;  /* 0x00000000ff0a7431 */ /* 0x000fe200000001ff */
[----:B------:R-:W-:Y:S06]  /*42d0*/  @P0 BRA `(.L_x_240) ;  /* 0xfffffff800a80947 */ /* 0x000fec000383ffff */
[----:B------:R-:W-:Y:S05]  /*42e0*/  EXIT ;  /* 0x000000000000794d */ /* 0x000fea0003800000 */
.L_x_241:
        /* <DEDUP_REMOVED lines=9> */
.L_x_3411:


//--------------------- .text._Z35group_norm_nhwc_bwd_one_pass_kernelI11Bf16IOBf16WLi128ELi14ELi224EEv26Group_norm_nhwc_bwd_params --------------------------
	.section	.text._Z35group_norm_nhwc_bwd_one_pass_kernelI11Bf16IOBf16WLi128ELi14ELi224EEv26Group_norm_nhwc_bwd_params,"ax",@progbits
	.align	128
        .global         _Z35group_norm_nhwc_bwd_one_pass_kernelI11Bf16IOBf16WLi128ELi14ELi224EEv26Group_norm_nhwc_bwd_params
        .type           _Z35group_norm_nhwc_bwd_one_pass_kernelI11Bf16IOBf16WLi128ELi14ELi224EEv26Group_norm_nhwc_bwd_params,@function
        .size           _Z35group_norm_nhwc_bwd_one_pass_kernelI11Bf16IOBf16WLi128ELi14ELi224EEv26Group_norm_nhwc_bwd_params,(.L_x_3412 - _Z35group_norm_nhwc_bwd_one_pass_kernelI11Bf16IOBf16WLi128ELi14ELi224EEv26Group_norm_nhwc_bwd_params)
        .other          _Z35group_norm_nhwc_bwd_one_pass_kernelI11Bf16IOBf16WLi128ELi14ELi224EEv26Group_norm_nhwc_bwd_params,@"STO_CUDA_ENTRY STV_DEFAULT"
_Z35group_norm_nhwc_bwd_one_pass_kernelI11Bf16IOBf16WLi128ELi14ELi224EEv26Group_norm_nhwc_bwd_params:
.text._Z35group_norm_nhwc_bwd_one_pass_kernelI11Bf16IOBf16WLi128ELi14ELi224EEv26Group_norm_nhwc_bwd_params:
        /* <DEDUP_REMOVED lines=38> */
.L_x_273:
        /* <DEDUP_REMOVED lines=14> */
[----:B------:R-:W0:Y:S11]  /*0340*/  I2F.RP R3, R6 ;  /* 0x0000000600037306 */ /* 0x000e360000209400 */
[----:B------:R-:W1:Y:S01]  /*0350*/  @!P1 LDC.64 R10, c[0x0][0x3f8] ;  /* 0x0000fe00ff0a9b82 */ /* 0x000e620000000a00 */
[----:B0-----:R-:W0:Y:S07]  /*0360*/  MUFU.RCP R3, R3 ;  /* 0x0000000300037308 */ /* 0x001e2e0000001000 */
[----:B------:R-:W2:Y:S01]  /*0370*/  @!P1 LDC.64 R18, c[0x0][0x3a0] ;  /* 0x0000e800ff129b82 */ /* 0x000ea20000000a00 */
[----:B0-----:R-:W-:-:S04]  /*0380*/  IADD3 R4, PT, PT, R3, 0xffffffe, RZ ;  /* 0x0ffffffe03047810 */ /* 0x001fc80007ffe0ff */
[----:B------:R0:W3:Y:S02]  /*0390*/  F2I.FTZ.U32.TRUNC.NTZ R5, R4 ;  /* 0x0000000400057305 */ /* 0x0000e4000021f000 */
[----:B0-----:R-:W-:Y:S01]  /*03a0*/  HFMA2 R4, -RZ, RZ, 0, 0 ;  /* 0x00000000ff047431 */ /* 0x001fe200000001ff */
[----:B---3--:R-:W-:-:S05]  /*03b0*/  IADD3 R7, PT, PT, RZ, -R5, RZ ;  /* 0x80000005ff077210 */ /* 0x008fca0007ffe0ff */
        /* <DEDUP_REMOVED lines=13> */
[----:B------:R-:W-:Y:S02]  /*0490*/  IADD3 R4, PT, PT, R3, -R6, RZ ;  /* 0x8000000603047210 */ /* 0x000fe40007ffe0ff */
[----:B------:R-:W-:-:S02]  /*04a0*/  ISETP.NE.AND P4, PT, R8, RZ, PT ;  /* 0x000000ff0800720c */ /* 0x000fc40003f85270 */
[----:B------:R-:W-:Y:S02]  /*04b0*/  SEL R3, R4, R3, !P5 ;  /* 0x0000000304037207 */ /* 0x000fe40006800000 */
[----:B------:R-:W-:Y:S01]  /*04c0*/  LOP3.LUT R4, RZ, R8, RZ, 0x33, !PT ;  /* 0x00000008ff047212 */ /* 0x000fe200078e33ff */
[----:B-1----:R-:W-:Y:S01]  /*04d0*/  @!P1 IMAD R8, R15, R10, RZ ;  /* 0x0000000a0f089224 */ /* 0x002fe200078e02ff */
[----:B------:R-:W-:Y:S01]  /*04e0*/  @!P0 IADD3 R3, PT, PT, -R3, RZ, RZ ;  /* 0x000000ff03038210 */ /* 0x000fe20007ffe1ff */
[----:B------:R-:W0:Y:S01]  /*04f0*/  @!P1 LDC.64 R14, c[0x0][0x398] ;  /* 0x0000e600ff0e9b82 */ /* 0x000e220000000a00 */
[----:B------:R-:W-:Y:S02]  /*0500*/  @P2 IADD3 R5, PT, PT, R5, 0x1, RZ ;  /* 0x0000000105052810 */ /* 0x000fe40007ffe0ff */
[----:B------:R-:W-:Y:S02]  /*0510*/  SEL R48, R4, R3, !P4 ;  /* 0x0000000304307207 */ /* 0x000fe40006000000 */
[----:B------:R-:W-:-:S02]  /*0520*/  @!P3 IADD3 R5, PT, PT, -R5, RZ, RZ ;  /* 0x000000ff0505b210 */ /* 0x000fc40007ffe1ff */
[----:B------:R-:W-:Y:S01]  /*0530*/  ISETP.GE.U32.AND P2, PT, R22, UR24, PT ;  /* 0x0000001816007c0c */ /* 0x000fe2000bf46070 */
[----:B------:R-:W-:Y:S01]  /*0540*/  IMAD R3, R48, 0xe, RZ ;  /* 0x0000000e30037824 */ /* 0x000fe200078e02ff */
[----:B------:R-:W-:Y:S02]  /*0550*/  SEL R5, R4, R5, !P4 ;  /* 0x0000000504057207 */ /* 0x000fe40006000000 */
[----:B------:R-:W-:Y:S02]  /*0560*/  ISETP.GE.AND.EX P2, PT, R25, UR25, PT, P2 ;  /* 0x0000001919007c0c */ /* 0x000fe4000bf46320 */
[----:B------:R-:W-:Y:S02]  /*0570*/  SHF.R.S32.HI R4, RZ, 0x1f, R5 ;  /* 0x0000001fff047819 */ /* 0x000fe40000011405 */
[----:B------:R-:W-:-:S03]  /*0580*/  IADD3 R6, P0, PT, R3, R50, RZ ;  /* 0x0000003203067210 */ /* 0x000fc60007f1e0ff */
[----:B------:R-:W-:Y:S01]  /*0590*/  IMAD R4, R4, UR26, RZ ;  /* 0x0000001a04047c24 */ /* 0x000fe2000f8e02ff */
[----:B------:R-:W-:-:S03]  /*05a0*/  LEA.HI.X.SX32 R7, R3, RZ, 0x1, P0 ;  /* 0x000000ff03077211 */ /* 0x000fc600000f0eff */
[C---:B------:R-:W-:Y:S01]  /*05b0*/  IMAD R9, R5.reuse, UR27, R4 ;  /* 0x0000001b05097c24 */ /* 0x040fe2000f8e0204 */
[----:B------:R-:W-:Y:S01]  /*05c0*/  MOV R4, UR6 ;  /* 0x0000000600047c02 */ /* 0x000fe20008000f00 */
[----:B------:R-:W-:Y:S01]  /*05d0*/  IMAD.WIDE.U32 R6, R5, UR26, R6 ;  /* 0x0000001a05067c25 */ /* 0x000fe2000f8e0006 */
[----:B------:R-:W-:Y:S01]  /*05e0*/  MOV R5, UR7 ;  /* 0x0000000700057c02 */ /* 0x000fe20008000f00 */
[----:B------:R-:W1:Y:S01]  /*05f0*/  @!P2 LDC.64 R16, c[0x0][0x3f8] ;  /* 0x0000fe00ff10ab82 */ /* 0x000e620000000a00 */
[----:B------:R-:W-:Y:S01]  /*0600*/  ISETP.GE.U32.AND P0, PT, R0, UR24, PT ;  /* 0x0000001800007c0c */ /* 0x000fe2000bf06070 */
[----:B------:R-:W-:Y:S01]  /*0610*/  @!P1 IMAD R21, R13, R11, R8 ;  /* 0x0000000b0d159224 */ /* 0x000fe200078e0208 */
[----:B------:R-:W-:Y:S02]  /*0620*/  IADD3 R9, PT, PT, R7, R9, RZ ;  /* 0x0000000907097210 */ /* 0x000fe40007ffe0ff */
[----:B------:R-:W3:Y:S01]  /*0630*/  LDG.E.64 R4, desc[UR14][R4.64] ;  /* 0x0000000e04047981 */ /* 0x000ee2000c1e1b00 */
[----:B------:R-:W-:-:S02]  /*0640*/  @!P1 MOV R8, R6 ;  /* 0x0000000600089202 */ /* 0x000fc40000000f00 */
[----:B------:R-:W-:Y:S02]  /*0650*/  CS2R R38, SRZ ;  /* 0x0000000000267805 */ /* 0x000fe4000001ff00 */
[----:B------:R-:W-:Y:S02]  /*0660*/  ISETP.GE.AND.EX P0, PT, R27, UR25, PT, P0 ;  /* 0x000000191b007c0c */ /* 0x000fe4000bf06300 */
[----:B------:R-:W-:Y:S01]  /*0670*/  SHF.R.S32.HI R29, RZ, 0x1f, R51 ;  /* 0x0000001fff1d7819 */ /* 0x000fe20000011433 */
[----:B------:R-:W-:Y:S01]  /*0680*/  @!P1 IMAD.WIDE.U32 R10, R13, R10, R8 ;  /* 0x0000000a0d0a9225 */ /* 0x000fe200078e0008 */
[----:B------:R-:W-:Y:S01]  /*0690*/  ISETP.GE.U32.AND P3, PT, R51, UR24, PT ;  /* 0x0000001833007c0c */ /* 0x000fe2000bf66070 */
[----:B------:R-:W4:Y:S03]  /*06a0*/  @!P2 LDC.64 R12, c[0x0][0x3a0] ;  /* 0x0000e800ff0cab82 */ /* 0x000f260000000a00 */
[----:B------:R-:W-:-:S02]  /*06b0*/  @!P1 IADD3 R11, PT, PT, R11, R21, RZ ;  /* 0x000000150b0b9210 */ /* 0x000fc40007ffe0ff */
[C---:B------:R-:W-:Y:S02]  /*06c0*/  @!P1 SHF.L.U32 R23, R10.reuse, 0x1, RZ ;  /* 0x000000010a179819 */ /* 0x040fe400000006ff */
[----:B------:R-:W-:Y:S02]  /*06d0*/  @!P1 SHF.L.U64.HI R26, R10, 0x1, R11 ;  /* 0x000000010a1a9819 */ /* 0x000fe4000001020b */
[----:B------:R-:W5:Y:S01]  /*06e0*/  @!P0 LDC.64 R10, c[0x0][0x3f8] ;  /* 0x0000fe00ff0a8b82 */ /* 0x000f620000000a00 */
[----:B--2---:R-:W-:Y:S01]  /*06f0*/  @!P1 IADD3 R32, P4, PT, R23, R18, RZ ;  /* 0x0000001217209210 */ /* 0x004fe20007f9e0ff */
[----:B-1----:R-:W-:Y:S01]  /*0700*/  @!P2 IMAD R20, R25, R16, RZ ;  /* 0x000000101914a224 */ /* 0x002fe200078e02ff */
[----:B------:R-:W-:Y:S02]  /*0710*/  ISETP.GE.AND.EX P3, PT, R29, UR25, PT, P3 ;  /* 0x000000191d007c0c */ /* 0x000fe4000bf66330 */
[----:B------:R-:W-:Y:S01]  /*0720*/  @!P1 IADD3.X R33, PT, PT, R26, R19, RZ, P4, !PT ;  /* 0x000000131a219210 */ /* 0x000fe200027fe4ff */
[C---:B------:R-:W-:Y:S01]  /*0730*/  @!P2 IMAD R25, R22.reuse, R17, R20 ;  /* 0x000000111619a224 */ /* 0x040fe200078e0214 */
[----:B------:R-:W-:Y:S01]  /*0740*/  @!P2 MOV R18, R6 ;  /* 0x000000060012a202 */ /* 0x000fe20000000f00 */
[----:B------:R-:W1:Y:S01]  /*0750*/  @!P2 LDC.64 R20, c[0x0][0x398] ;  /* 0x0000e600ff14ab82 */ /* 0x000e620000000a00 */
[----:B------:R-:W-:Y:S01]  /*0760*/  @!P2 MOV R19, R9 ;  /* 0x000000090013a202 */ /* 0x000fe20000000f00 */
[----:B------:R2:W3:Y:S02]  /*0770*/  @!P1 LDG.E R39, desc[UR14][R32.64] ;  /* 0x0000000e20279981 */ /* 0x0004e4000c1e1900 */
[----:B------:R-:W-:Y:S01]  /*0780*/  @!P2 IMAD.WIDE.U32 R16, R22, R16, R18 ;  /* 0x000000101610a225 */ /* 0x000fe200078e0012 */
[----:B0-----:R-:W-:-:S03]  /*0790*/  @!P1 IADD3 R18, P4, PT, R23, R14, RZ ;  /* 0x0000000e17129210 */ /* 0x001fc60007f9e0ff */
[----:B------:R-:W0:Y:S01]  /*07a0*/  @!P0 LDC.64 R22, c[0x0][0x3a0] ;  /* 0x0000e800ff168b82 */ /* 0x000e220000000a00 */
[----:B------:R-:W-:Y:S01]  /*07b0*/  @!P2 IADD3 R19, PT, PT, R17, R25, RZ ;  /* 0x000000191113a210 */ /* 0x000fe20007ffe0ff */
[----:B-----5:R-:W-:-:S06]  /*07c0*/  @!P0 IMAD R27, R27, R10, RZ ;  /* 0x0000000a1b1b8224 */ /* 0x020fcc00078e02ff */
[----:B------:R-:W5:Y:S01]  /*07d0*/  @!P3 LDC.64 R24, c[0x0][0x3f8] ;  /* 0x0000fe00ff18bb82 */ /* 0x000f620000000a00 */
[----:B------:R-:W-:Y:S02]  /*07e0*/  @!P2 SHF.L.U64.HI R28, R16, 0x1, R19 ;  /* 0x00000001101ca819 */ /* 0x000fe40000010213 */
[----:B------:R-:W-:Y:S01]  /*07f0*/  @!P1 IADD3.X R19, PT, PT, R26, R15, RZ, P4, !PT ;  /* 0x0000000f1a139210 */ /* 0x000fe200027fe4ff */
[----:B--2---:R-:W-:Y:S01]  /*0800*/  @!P0 IMAD R33, R0, R11, R27 ;  /* 0x0000000b00218224 */ /* 0x004fe200078e021b */
[----:B------:R-:W-:Y:S02]  /*0810*/  @!P0 MOV R26, R6 ;  /* 0x00000006001a8202 */ /* 0x000fe40000000f00 */
[----:B------:R-:W-:Y:S02]  /*0820*/  @!P0 MOV R27, R9 ;  /* 0x00000009001b8202 */ /* 0x000fe40000000f00 */
[----:B------:R-:W-:Y:S02]  /*0830*/  CS2R R34, SRZ ;  /* 0x0000000000227805 */ /* 0x000fe4000001ff00 */
[----:B------:R-:W-:-:S02]  /*0840*/  ISETP.NE.AND P4, PT, RZ, UR18, PT ;  /* 0x00000012ff007c0c */ /* 0x000fc4000bf85270 */
[----:B------:R-:W-:Y:S01]  /*0850*/  @!P2 SHF.L.U32 R17, R16, 0x1, RZ ;  /* 0x000000011011a819 */ /* 0x000fe200000006ff */
[----:B------:R-:W-:Y:S02]  /*0860*/  @!P0 IMAD.WIDE.U32 R26, R0, R10, R26 ;  /* 0x0000000a001a8225 */ /* 0x000fe400078e001a */
[----:B------:R-:W2:Y:S01]  /*0870*/  @!P0 LDC.64 R10, c[0x0][0x398] ;  /* 0x0000e600ff0a8b82 */ /* 0x000ea20000000a00 */
[C---:B----4-:R-:W-:Y:S01]  /*0880*/  @!P2 IADD3 R30, P5, PT, R17.reuse, R12, RZ ;  /* 0x0000000c111ea210 */ /* 0x050fe20007fbe0ff */
[----:B------:R4:W3:Y:S01]  /*0890*/  @!P1 LDG.E R35, desc[UR14][R18.64] ;  /* 0x0000000e12239981 */ /* 0x0008e2000c1e1900 */
[----:B-1----:R-:W-:Y:S02]  /*08a0*/  @!P2 IADD3 R20, P1, PT, R17, R20, RZ ;  /* 0x000000141114a210 */ /* 0x002fe40007f3e0ff */
[----:B------:R-:W-:-:S03]  /*08b0*/  @!P2 IADD3.X R31, PT, PT, R28, R13, RZ, P5, !PT ;  /* 0x0000000d1c1fa210 */ /* 0x000fc60002ffe4ff */
[----:B------:R-:W1:Y:S01]  /*08c0*/  @!P3 LDC.64 R16, c[0x0][0x3a0] ;  /* 0x0000e800ff10bb82 */ /* 0x000e620000000a00 */
[----:B------:R-:W-:Y:S01]  /*08d0*/  @!P0 IADD3 R27, PT, PT, R27, R33, RZ ;  /* 0x000000211b1b8210 */ /* 0x000fe20007ffe0ff */
[----:B------:R5:W3:Y:S06]  /*08e0*/  @!P2 LDG.E R38, desc[UR14][R30.64] ;  /* 0x0000000e1e26a981 */ /* 0x000aec000c1e1900 */
[----:B----4-:R-:W4:Y:S01]  /*08f0*/  @!P3 LDC.64 R18, c[0x0][0x398] ;  /* 0x0000e600ff12bb82 */ /* 0x010f220000000a00 */
[----:B------:R-:W-:Y:S02]  /*0900*/  @!P2 IADD3.X R21, PT, PT, R28, R21, RZ, P1, !PT ;  /* 0x000000151c15a210 */ /* 0x000fe40000ffe4ff */
[----:B------:R-:W-:Y:S01]  /*0910*/  @!P0 SHF.L.U64.HI R28, R26, 0x1, R27 ;  /* 0x000000011a1c8819 */ /* 0x000fe2000001021b */
[----:B-----5:R-:W-:-:S04]  /*0920*/  @!P3 IMAD R30, R29, R24, RZ ;  /* 0x000000181d1eb224 */ /* 0x020fc800078e02ff */
[----:B------:R-:W5:Y:S01]  /*0930*/  LDC.64 R12, c[0x0][0x3a8] ;  /* 0x0000ea00ff0c7b82 */ /* 0x000f620000000a00 */
[----:B------:R-:W-:Y:S01]  /*0940*/  @!P0 SHF.L.U32 R29, R26, 0x1, RZ ;  /* 0x000000011a1d8819 */ /* 0x000fe200000006ff */
[----:B------:R-:W-:-:S06]  /*0950*/  HFMA2 R40, -RZ, RZ, 0, 0 ;  /* 0x00000000ff287431 */ /* 0x000fcc00000001ff */
[----:B------:R-:W4:Y:S01]  /*0960*/  @P4 LDC.64 R14, c[0x0][0x3b0] ;  /* 0x0000ec00ff0e4b82 */ /* 0x000f220000000a00 */
[----:B------:R-:W-:Y:S01]  /*0970*/  @!P3 MOV R26, R6 ;  /* 0x00000006001ab202 */ /* 0x000fe20000000f00 */
[----:B------:R-:W3:Y:S01]  /*0980*/  @!P2 LDG.E R34, desc[UR14][R20.64] ;  /* 0x0000000e1422a981 */ /* 0x000ee2000c1e1900 */
[----:B------:R-:W-:Y:S01]  /*0990*/  @!P3 MOV R27, R9 ;  /* 0x00000009001bb202 */ /* 0x000fe20000000f00 */
[----:B------:R-:W-:Y:S01]  /*09a0*/  @!P3 IMAD R31, R51, R25, R30 ;  /* 0x00000019331fb224 */ /* 0x000fe200078e021e */
[----:B0-----:R-:W-:Y:S01]  /*09b0*/  @!P0 IADD3 R22, P1, PT, R29, R22, RZ ;  /* 0x000000161d168210 */ /* 0x001fe20007f3e0ff */
[----:B------:R-:W-:-:S03]  /*09c0*/  @!P3 IMAD.WIDE.U32 R24, R51, R24, R26 ;  /* 0x000000183318b225 */ /* 0x000fc600078e001a */
[----:B------:R-:W-:Y:S02]  /*09d0*/  @!P0 IADD3.X R23, PT, PT, R28, R23, RZ, P1, !PT ;  /* 0x000000171c178210 */ /* 0x000fe40000ffe4ff */
[----:B------:R-:W-:Y:S02]  /*09e0*/  IADD3 R27, PT, PT, R3, R50, RZ ;  /* 0x00000032031b7210 */ /* 0x000fe40007ffe0ff */
[----:B--2---:R-:W-:Y:S02]  /*09f0*/  @!P0 IADD3 R10, P1, PT, R29, R10, RZ ;  /* 0x0000000a1d0a8210 */ /* 0x004fe40007f3e0ff */
[----:B------:R-:W-:Y:S02]  /*0a00*/  CS2R R36, SRZ ;  /* 0x0000000000247805 */ /* 0x000fe4000001ff00 */
[----:B------:R-:W-:Y:S02]  /*0a10*/  @!P3 IADD3 R25, PT, PT, R25, R31, RZ ;  /* 0x0000001f1919b210 */ /* 0x000fe40007ffe0ff */
[----:B------:R-:W-:-:S02]  /*0a20*/  CS2R R32, SRZ ;  /* 0x0000000000207805 */ /* 0x000fc4000001ff00 */
[----:B------:R-:W-:Y:S01]  /*0a30*/  @!P3 SHF.L.U32 R3, R24, 0x1, RZ ;  /* 0x000000011803b819 */ /* 0x000fe200000006ff */
[----:B------:R-:W2:Y:S01]  /*0a40*/  @!P0 LDG.E R40, desc[UR14][R22.64] ;  /* 0x0000000e16288981 */ /* 0x000ea2000c1e1900 */
[----:B------:R-:W-:Y:S02]  /*0a50*/  @!P0 IADD3.X R11, PT, PT, R28, R11, RZ, P1, !PT ;  /* 0x0000000b1c0b8210 */ /* 0x000fe40000ffe4ff */
[----:B------:R-:W-:Y:S02]  /*0a60*/  @!P3 SHF.L.U64.HI R26, R24, 0x1, R25 ;  /* 0x00000001181ab819 */ /* 0x000fe40000010219 */
[----:B-1----:R-:W-:Y:S01]  /*0a70*/  @!P3 IADD3 R16, P2, PT, R3, R16, RZ ;  /* 0x000000100310b210 */ /* 0x002fe20007f5e0ff */
[----:B----4-:R-:W-:Y:S01]  /*0a80*/  @P4 IMAD.WIDE R14, R27, 0x2, R14 ;  /* 0x000000021b0e4825 */ /* 0x010fe200078e020e */
[----:B------:R-:W-:Y:S01]  /*0a90*/  @!P3 IADD3 R18, P1, PT, R3, R18, RZ ;  /* 0x000000120312b210 */ /* 0x000fe20007f3e0ff */
[----:B------:R-:W4:Y:S01]  /*0aa0*/  @!P0 LDG.E R36, desc[UR14][R10.64] ;  /* 0x0000000e0a248981 */ /* 0x000f22000c1e1900 */
[C---:B------:R-:W-:Y:S01]  /*0ab0*/  @!P3 IADD3.X R17, PT, PT, R26.reuse, R17, RZ, P2, !PT ;  /* 0x000000111a11b210 */ /* 0x040fe200017fe4ff */
[----:B-----5:R-:W-:Y:S01]  /*0ac0*/  IMAD.WIDE R12, R27, 0x2, R12 ;  /* 0x000000021b0c7825 */ /* 0x020fe200078e020c */
[----:B------:R-:W-:Y:S01]  /*0ad0*/  @!P3 IADD3.X R19, PT, PT, R26, R19, RZ, P1, !PT ;  /* 0x000000131a13b210 */ /* 0x000fe20000ffe4ff */
[----:B------:R-:W5:Y:S04]  /*0ae0*/  @P4 LDG.E.U16 R24, desc[UR14][R14.64] ;  /* 0x0000000e0e184981 */ /* 0x000f68000c1e1500 */
[----:B------:R-:W5:Y:S04]  /*0af0*/  @P4 LDG.E.U16 R22, desc[UR14][R14.64+0x2] ;  /* 0x0000020e0e164981 */ /* 0x000f68000c1e1500 */
[----:B------:R-:W5:Y:S04]  /*0b00*/  LDG.E.U16 R20, desc[UR14][R12.64] ;  /* 0x0000000e0c147981 */ /* 0x000f68000c1e1500 */
[----:B------:R0:W5:Y:S04]  /*0b10*/  LDG.E.U16 R21, desc[UR14][R12.64+0x2] ;  /* 0x0000020e0c157981 */ /* 0x000168000c1e1500 */
[----:B------:R-:W5:Y:S04]  /*0b20*/  @!P3 LDG.E R37, desc[UR14][R16.64] ;  /* 0x0000000e1025b981 */ /* 0x000f68000c1e1900 */
[----:B------:R-:W5:Y:S01]  /*0b30*/  @!P3 LDG.E R33, desc[UR14][R18.64] ;  /* 0x0000000e1221b981 */ /* 0x000f62000c1e1900 */
[----:B------:R-:W-:Y:S01]  /*0b40*/  UISETP.NE.AND UP1, UPT, UR18, URZ, UPT ;  /* 0x000000ff1200728c */ /* 0x000fe2000bf25270 */
[----:B------:R-:W-:Y:S01]  /*0b50*/  MOV R3, RZ ;  /* 0x000000ff00037202 */ /* 0x000fe20000000f00 */
        /* <DEDUP_REMOVED lines=9> */
[----:B------:R-:W0:Y:S01]  /*0bf0*/  @P1 MUFU.RSQ R12, R12 ;  /* 0x0000000c000c1308 */ /* 0x000e220000001400 */
[----:B------:R-:W-:Y:S02]  /*0c00*/  PRMT R47, R39, 0x7632, R47 ;  /* 0x00007632272f7816 */ /* 0x000fe4000000002f */
[----:B------:R-:W-:Y:S02]  /*0c10*/  PRMT R43, R35, 0x7632, R43 ;  /* 0x00007632232b7816 */ /* 0x000fe4000000002b */
[----:B------:R-:W-:Y:S02]  /*0c20*/  PRMT R46, R38, 0x7632, R46 ;  /* 0x00007632262e7816 */ /* 0x000fe4000000002e */
[----:B0-----:R-:W-:Y:S02]  /*0c30*/  @P1 R2UR UR6, R12 ;  /* 0x000000000c0612ca */ /* 0x001fe400000e0000 */
[----:B------:R-:W-:-:S11]  /*0c40*/  PRMT R42, R34, 0x7632, R42 ;  /* 0x00007632222a7816 */ /* 0x000fd6000000002a */
        /* <DEDUP_REMOVED lines=54> */
[----:B------:R-:W-:Y:S01]  /*0fb0*/  SHF.L.U32 R24, R37, 0x10, RZ ;  /* 0x0000001025187819 */ /* 0x000fe200000006ff */
[----:B------:R-:W-:Y:S01]  /*0fc0*/  FMUL.FTZ R10, R5, R18 ;  /* 0x00000012050a7220 */ /* 0x000fe20000410000 */
[----:B------:R-:W-:Y:S01]  /*0fd0*/  FMUL.FTZ R17, R17, UR23 ;  /* 0x0000001711117c20 */ /* 0x000fe20008410000 */
[C---:B------:R-:W-:Y:S01]  /*0fe0*/  FFMA.FTZ R19, R14.reuse, R19, R15 ;  /* 0x000000130e137223 */ /* 0x040fe2000001000f */
[----:B------:R-:W-:Y:S01]  /*0ff0*/  FADD.FTZ R21, R14, R21 ;  /* 0x000000150e157221 */ /* 0x000fe20000010000 */
[----:B------:R-:W-:Y:S01]  /*1000*/  SHF.L.U32 R15, R33, 0x10, RZ ;  /* 0x00000010210f7819 */ /* 0x000fe200000006ff */
[----:B------:R-:W-:Y:S01]  /*1010*/  FFMA.FTZ R23, R17, R10, R22 ;  /* 0x0000000a11177223 */ /* 0x000fe20000010016 */
[----:B------:R-:W-:Y:S01]  /*1020*/  SHF.L.U32 R14, R45, 0x10, RZ ;  /* 0x000000102d0e7819 */ /* 0x000fe200000006ff */
[----:B------:R-:W-:Y:S01]  /*1030*/  FADD.FTZ R22, R24, -UR22 ;  /* 0x8000001618167e21 */ /* 0x000fe20008010000 */
[----:B------:R-:W-:Y:S01]  /*1040*/  FADD.FTZ R11, R10, R11 ;  /* 0x0000000b0a0b7221 */ /* 0x000fe20000010000 */
[----:B------:R-:W-:Y:S01]  /*1050*/  SHF.L.U32 R10, R41, 0x10, RZ ;  /* 0x00000010290a7819 */ /* 0x000fe200000006ff */
[----:B------:R-:W-:Y:S01]  /*1060*/  FMUL.FTZ R24, R4, R15 ;  /* 0x0000000f04187220 */ /* 0x000fe20000410000 */
[----:B------:R-:W-:Y:S01]  /*1070*/  FMUL.FTZ R22, R22, UR23 ;  /* 0x0000001716167c20 */ /* 0x000fe20008410000 */
[----:B------:R-:W-:Y:S01]  /*1080*/  FADD.FTZ R14, R14, -UR22 ;  /* 0x800000160e0e7e21 */ /* 0x000fe20008010000 */
[----:B------:R-:W-:Y:S01]  /*1090*/  FADD.FTZ R16, R16, R13 ;  /* 0x0000000d10107221 */ /* 0x000fe20000010000 */
[----:B------:R-:W-:Y:S01]  /*10a0*/  FFMA.FTZ R12, R13, R12, R20 ;  /* 0x0000000c0d0c7223 */ /* 0x000fe20000010014 */
[----:B------:R-:W-:Y:S01]  /*10b0*/  FADD.FTZ R11, R11, R24 ;  /* 0x000000180b0b7221 */ /* 0x000fe20000010000 */
[----:B------:R-:W-:Y:S01]  /*10c0*/  FFMA.FTZ R24, R22, R24, R23 ;  /* 0x0000001816187223 */ /* 0x000fe20000010017 */
[----:B------:R-:W-:Y:S01]  /*10d0*/  FMUL.FTZ R20, R5, R10 ;  /* 0x0000000a05147220 */ /* 0x000fe20000410000 */
        /* <DEDUP_REMOVED lines=10> */
.L_x_243:
        /* <DEDUP_REMOVED lines=11> */
[--C-:B------:R-:W-:Y:S01]  /*1230*/  FFMA.FTZ R15, R4, R11, R32.reuse ;  /* 0x0000000b040f7223 */ /* 0x100fe20000010020 */
        /* <DEDUP_REMOVED lines=95> */
[----:B------:R-:W-:Y:S01]  /*1830*/  SHF.L.U32 R11, R41, 0x10, RZ ;  /* 0x00000010290b7819 */ /* 0x000fe200000006ff */
[----:B------:R-:W-:Y:S01]  /*1840*/  FFMA.FTZ R13, R13, R29, R30 ;  /* 0x0000001d0d0d7223 */ /* 0x000fe2000001001e */
[----:B------:R-:W-:Y:S01]  /*1850*/  FADD.FTZ R29, R25, R29 ;  /* 0x0000001d191d7221 */ /* 0x000fe20000010000 */
[----:B------:R-:W-:Y:S01]  /*1860*/  FFMA.FTZ R25, R10, R17, RZ ;  /* 0x000000110a197223 */ /* 0x000fe200000100ff */
[-C--:B------:R-:W-:Y:S01]  /*1870*/  FMUL.FTZ R10, R5, R22.reuse ;  /* 0x00000016050a7220 */ /* 0x080fe20000410000 */
[----:B------:R-:W0:Y:S01]  /*1880*/  MUFU.EX2 R31, R31 ;  /* 0x0000001f001f7308 */ /* 0x000e220000000800 */
[-C--:B------:R-:W-:Y:S01]  /*1890*/  FFMA.FTZ R14, R15, R23.reuse, R14 ;  /* 0x000000170f0e7223 */ /* 0x080fe2000001000e */
        /* <DEDUP_REMOVED lines=22> */
[----:B------:R-:W-:Y:S01]  /*1a00*/  FFMA.FTZ R23, R19, R15, R10 ;  /* 0x0000000f13177223 */ /* 0x000fe2000001000a */
[----:B------:R-:W-:Y:S01]  /*1a10*/  FADD.FTZ R12, R12, R15 ;  /* 0x0000000f0c0c7221 */ /* 0x000fe20000010000 */
[----:B------:R-:W-:Y:S01]  /*1a20*/  FFMA.FTZ R13, R20, R11, R25 ;  /* 0x0000000b140d7223 */ /* 0x000fe20000010019 */
[----:B------:R-:W-:Y:S01]  /*1a30*/  FADD.FTZ R15, R24, R11 ;  /* 0x0000000b180f7221 */ /* 0x000fe20000010000 */
[----:B------:R-:W-:Y:S01]  /*1a40*/  FFMA.FTZ R18, R20, R17, R23 ;  /* 0x0000001114127223 */ /* 0x000fe20000010017 */
[----:B------:R-:W-:Y:S01]  /*1a50*/  FADD.FTZ R17, R17, R12 ;  /* 0x0000000c11117221 */ /* 0x000fe20000010000 */
[----:B------:R-:W-:Y:S01]  /*1a60*/  FFMA.FTZ R12, R19, R21, R14 ;  /* 0x00000015130c7223 */ /* 0x000fe2000001000e */
[----:B------:R-:W-:-:S07]  /*1a70*/  FADD.FTZ R14, R28, R21 ;  /* 0x000000151c0e7221 */ /* 0x000fce0000010000 */
.L_x_244:
        /* <DEDUP_REMOVED lines=36> */
.L_x_246:
[----:B------:R-:W-:Y:S05]  /*1cc0*/  BSYNC.RECONVERGENT B0 ;  /* 0x0000000000007941 */ /* 0x000fea0003800200 */
.L_x_245:
        /* <DEDUP_REMOVED lines=10> */
[----:B0-----:R-:W-:-:S03]  /*1d70*/  FADD.FTZ R10, R11, R17 ;  /* 0x000000110b0a7221 */ /* 0x001fc60000010000 */
        /* <DEDUP_REMOVED lines=8> */
[----:B------:R-:W-:Y:S01]  /*1e00*/  FADD.FTZ R10, R29, R26 ;  /* 0x0000001a1d0a7221 */ /* 0x000fe20000010000 */
[----:B------:R-:W-:-:S07]  /*1e10*/  FADD.FTZ R11, R16, R27 ;  /* 0x0000001b100b7221 */ /* 0x000fce0000010000 */
.L_x_248:
[----:B------:R-:W-:Y:S05]  /*1e20*/  BSYNC.RECONVERGENT B0 ;  /* 0x0000000000007941 */ /* 0x000fea0003800200 */
.L_x_247:
        /* <DEDUP_REMOVED lines=158> */
.L_x_250:
[----:B------:R-:W-:Y:S05]  /*2810*/  BSYNC.RECONVERGENT B0 ;  /* 0x0000000000007941 */ /* 0x000fea0003800200 */
.L_x_249:
[----:B------:R-:W-:Y:S04]  /*2820*/  BSSY.RECONVERGENT B0, `(.L_x_251) ;  /* 0x000001d000007945 */ /* 0x000fe80003800200 */
[----:B------:R-:W-:Y:S05]  /*2830*/  @P5 BRA `(.L_x_252) ;  /* 0x00000000006c5947 */ /* 0x000fea0003800000 */
[----:B------:R-:W2:Y:S01]  /*2840*/  LDC.64 R22, c[0x0][0x3f8] ;  /* 0x0000fe00ff167b82 */ /* 0x000ea20000000a00 */
[----:B------:R-:W-:-:S07]  /*2850*/  IMAD R27, R48, 0x7, R53 ;  /* 0x00000007301b7824 */ /* 0x000fce00078e0235 */
[----:B---3--:R-:W3:Y:S01]  /*2860*/  LDC.64 R20, c[0x0][0x3d8] ;  /* 0x0000f600ff147b82 */ /* 0x008ee20000000a00 */
        /* <DEDUP_REMOVED lines=24> */
.L_x_252:
[----:B------:R-:W-:Y:S05]  /*29f0*/  BSYNC.RECONVERGENT B0 ;  /* 0x0000000000007941 */ /* 0x000fea0003800200 */
.L_x_251:
        /* <DEDUP_REMOVED lines=29> */
.L_x_255:
[----:B--2---:R-:W2:Y:S04]  /*2bd0*/  LDG.E.STRONG.GPU R14, desc[UR14][R12.64] ;  /* 0x0000000e0c0e7981 */ /* 0x004ea8000c1ef900 */
[----:B--2---:R-:W-:Y:S01]  /*2be0*/  CCTL.IVALL ;  /* 0x00000000ff00798f */ /* 0x004fe20002000000 */
[----:B------:R-:W-:Y:S05]  /*2bf0*/  YIELD ;  /* 0x0000000000007946 */ /* 0x000fea0003800000 */
[----:B------:R-:W-:-:S13]  /*2c00*/  ISETP.NE.AND P1, PT, R14, R19, PT ;  /* 0x000000130e00720c */ /* 0x000fda0003f25270 */
[----:B------:R-:W-:Y:S05]  /*2c10*/  @P1 BRA `(.L_x_255) ;  /* 0xfffffffc00ec1947 */ /* 0x000fea000383ffff */
.L_x_254:
[----:B------:R-:W-:Y:S05]  /*2c20*/  WARPSYNC.ALL ;  /* 0x0000000000007948 */ /* 0x000fea0003800000 */
[----:B------:R-:W-:Y:S01]  /*2c30*/  BAR.SYNC.DEFER_BLOCKING 0x0 ;  /* 0x0000000000007b1d */ /* 0x000fe20000010000 */
[----:B---3--:R-:W-:-:S05]  /*2c40*/  HFMA2 R20, -RZ, RZ, 0, 0 ;  /* 0x00000000ff147431 */ /* 0x008fca00000001ff */
        /* <DEDUP_REMOVED lines=11> */
.L_x_257:
        /* <DEDUP_REMOVED lines=23> */
[----:B------:R-:W3:Y:S02]  /*2e70*/  @!P6 LDG.E.64 R12, desc[UR14][R12.64] ;  /* 0x0000000e0c0ce981 */ /* 0x000ee4000c1e1b00 */
[----:B-1----:R-:W-:Y:S02]  /*2e80*/  MOV R18, UR32 ;  /* 0x0000002000127c02 */ /* 0x002fe40008000f00 */
[----:B------:R-:W-:-:S06]  /*2e90*/  MOV R19, UR33 ;  /* 0x0000002100137c02 */ /* 0x000fcc0008000f00 */
[----:B------:R-:W4:Y:S01]  /*2ea0*/  @!P5 LDG.E.64 R18, desc[UR14][R18.64] ;  /* 0x0000000e1212d981 */ /* 0x000f22000c1e1b00 */
[----:B------:R-:W-:Y:S01]  /*2eb0*/  IADD3 R21, PT, PT, R20, 0x4, RZ ;  /* 0x0000000414157810 */ /* 0x000fe20007ffe0ff */
[----:B0-----:R-:W-:Y:S01]  /*2ec0*/  @!P1 FADD.FTZ R10, R10, R14 ;  /* 0x0000000e0a0a9221 */ /* 0x001fe20000010000 */
[----:B------:R-:W-:Y:S01]  /*2ed0*/  @!P1 FADD.FTZ R11, R11, R15 ;  /* 0x0000000f0b0b9221 */ /* 0x000fe20000010000 */
[----:B------:R-:W-:Y:S02]  /*2ee0*/  IADD3 R14, PT, PT, R20, 0x5, RZ ;  /* 0x00000005140e7810 */ /* 0x000fe40007ffe0ff */
[----:B------:R-:W-:Y:S01]  /*2ef0*/  ISETP.EQ.OR P1, PT, R21, UR13, P2 ;  /* 0x0000000d15007c0c */ /* 0x000fe20009722670 */
[----:B--2---:R-:W-:Y:S01]  /*2f00*/  @!P3 FADD.FTZ R10, R10, R16 ;  /* 0x000000100a0ab221 */ /* 0x004fe20000010000 */
[----:B------:R-:W-:Y:S01]  /*2f10*/  @!P3 FADD.FTZ R11, R11, R17 ;  /* 0x000000110b0bb221 */ /* 0x000fe20000010000 */
[----:B------:R-:W-:Y:S02]  /*2f20*/  ISETP.EQ.OR P3, PT, R14, UR13, P2 ;  /* 0x0000000d0e007c0c */ /* 0x000fe40009762670 */
[----:B------:R-:W-:Y:S01]  /*2f30*/  IADD3 R14, PT, PT, R20, 0x6, RZ ;  /* 0x00000006140e7810 */ /* 0x000fe20007ffe0ff */
[----:B---3--:R-:W-:Y:S01]  /*2f40*/  @!P6 FADD.FTZ R10, R10, R12 ;  /* 0x0000000c0a0ae221 */ /* 0x008fe20000010000 */
[----:B------:R-:W-:Y:S01]  /*2f50*/  @!P6 FADD.FTZ R11, R11, R13 ;  /* 0x0000000d0b0be221 */ /* 0x000fe20000010000 */
[----:B------:R-:W-:-:S02]  /*2f60*/  IADD3 R12, PT, PT, R20, 0x7, RZ ;  /* 0x00000007140c7810 */ /* 0x000fc40007ffe0ff */
[----:B------:R-:W-:-:S03]  /*2f70*/  ISETP.EQ.OR P6, PT, R14, UR13, P2 ;  /* 0x0000000d0e007c0c */ /* 0x000fc600097c2670 */
[----:B------:R-:W-:Y:S01]  /*2f80*/  VOTEU.ALL UP1, P1 ;  /* 0x0000000000ff7886 */ /* 0x000fe20000820000 */
[----:B----4-:R-:W-:Y:S01]  /*2f90*/  @!P5 FADD.FTZ R10, R10, R18 ;  /* 0x000000120a0ad221 */ /* 0x010fe20000010000 */
        /* <DEDUP_REMOVED lines=42> */
.L_x_256:
        /* <DEDUP_REMOVED lines=30> */
[----:B------:R-:W3:Y:S04]  /*3420*/  @!P5 LDG.E.64 R18, desc[UR14][R18.64] ;  /* 0x0000000e1212d981 */ /* 0x000ee8000c1e1b00 */
[----:B------:R-:W4:Y:S01]  /*3430*/  @!P6 LDG.E.64 R16, desc[UR14][R16.64] ;  /* 0x0000000e1010e981 */ /* 0x000f22000c1e1b00 */
[----:B------:R-:W-:Y:S01]  /*3440*/  IADD3 R20, PT, PT, R20, 0x4, RZ ;  /* 0x0000000414147810 */ /* 0x000fe20007ffe0ff */
[----:B0-----:R-:W-:Y:S01]  /*3450*/  @!P1 FADD.FTZ R10, R10, R12 ;  /* 0x0000000c0a0a9221 */ /* 0x001fe20000010000 */
[----:B------:R-:W-:-:S03]  /*3460*/  @!P1 FADD.FTZ R11, R11, R13 ;  /* 0x0000000d0b0b9221 */ /* 0x000fc60000010000 */
[----:B--2---:R-:W-:Y:S01]  /*3470*/  @!P3 FADD.FTZ R10, R10, R14 ;  /* 0x0000000e0a0ab221 */ /* 0x004fe20000010000 */
[----:B------:R-:W-:-:S03]  /*3480*/  @!P3 FADD.FTZ R11, R11, R15 ;  /* 0x0000000f0b0bb221 */ /* 0x000fc60000010000 */
[----:B---3--:R-:W-:Y:S01]  /*3490*/  @!P5 FADD.FTZ R10, R10, R18 ;  /* 0x000000120a0ad221 */ /* 0x008fe20000010000 */
[----:B------:R-:W-:-:S03]  /*34a0*/  @!P5 FADD.FTZ R11, R11, R19 ;  /* 0x000000130b0bd221 */ /* 0x000fc60000010000 */
[----:B----4-:R-:W-:Y:S01]  /*34b0*/  @!P6 FADD.FTZ R10, R10, R16 ;  /* 0x000000100a0ae221 */ /* 0x010fe20000010000 */
[----:B------:R-:W-:-:S07]  /*34c0*/  @!P6 FADD.FTZ R11, R11, R17 ;  /* 0x000000110b0be221 */ /* 0x000fce0000010000 */
.L_x_258:
        /* <DEDUP_REMOVED lines=19> */
[----:B0-----:R-:W-:Y:S01]  /*3600*/  @!P3 FADD.FTZ R10, R10, R14 ;  /* 0x0000000e0a0ab221 */ /* 0x001fe20000010000 */
[----:B------:R-:W-:-:S03]  /*3610*/  @!P3 FADD.FTZ R11, R11, R15 ;  /* 0x0000000f0b0bb221 */ /* 0x000fc60000010000 */
[----:B--2---:R-:W-:Y:S01]  /*3620*/  @!P1 FADD.FTZ R10, R10, R12 ;  /* 0x0000000c0a0a9221 */ /* 0x004fe20000010000 */
[----:B------:R-:W-:-:S07]  /*3630*/  @!P1 FADD.FTZ R11, R11, R13 ;  /* 0x0000000d0b0b9221 */ /* 0x000fce0000010000 */
.L_x_259:
        /* <DEDUP_REMOVED lines=9> */
[----:B0-----:R-:W-:Y:S01]  /*36d0*/  FADD.FTZ R10, R10, R12 ;  /* 0x0000000c0a0a7221 */ /* 0x001fe20000010000 */
[----:B------:R-:W-:-:S07]  /*36e0*/  FADD.FTZ R11, R11, R13 ;  /* 0x0000000d0b0b7221 */ /* 0x000fce0000010000 */
.L_x_260:
[----:B------:R-:W-:Y:S05]  /*36f0*/  BSYNC.RECONVERGENT B0 ;  /* 0x0000000000007941 */ /* 0x000fea0003800200 */
.L_x_253:
[----:B------:R-:W5:Y:S01]  /*3700*/  S2UR UR7, SR_CgaCtaId ;  /* 0x00000000000779c3 */ /* 0x000f620000008800 */
[----:B------:R-:W-:Y:S01]  /*3710*/  UMOV UR6, 0x400 ;  /* 0x0000040000067882 */ /* 0x000fe20000000000 */
[----:B------:R-:W-:Y:S01]  /*3720*/  SHF.L.U32 R40, R40, 0x10, RZ ;  /* 0x0000001028287819 */ /* 0x000fe200000006ff */
[----:B------:R-:W0:Y:S01]  /*3730*/  LDCU.64 UR26, c[0x0][0x400] ;  /* 0x00008000ff1a77ac */ /* 0x000e220008000a00 */
[----:B------:R-:W-:Y:S02]  /*3740*/  SHF.L.U32 R49, R49, 0x10, RZ ;  /* 0x0000001031317819 */ /* 0x000fe400000006ff */
[----:B--2-4-:R-:W-:Y:S01]  /*3750*/  SHF.L.U32 R13, R36, 0x10, RZ ;  /* 0x00000010240d7819 */ /* 0x014fe200000006ff */
[----:B------:R-:W-:Y:S01]  /*3760*/  FADD.FTZ R40, R40, -UR22 ;  /* 0x8000001628287e21 */ /* 0x000fe20008010000 */
[----:B------:R-:W-:Y:S01]  /*3770*/  SHF.L.U32 R44, R44, 0x10, RZ ;  /* 0x000000102c2c7819 */ /* 0x000fe200000006ff */
[----:B------:R-:W-:Y:S01]  /*3780*/  FADD.FTZ R49, R49, -UR22 ;  /* 0x8000001631317e21 */ /* 0x000fe20008010000 */
[----:B------:R-:W-:Y:S01]  /*3790*/  SHF.L.U32 R39, R39, 0x10, RZ ;  /* 0x0000001027277819 */ /* 0x000fe200000006ff */
[----:B------:R-:W-:-:S02]  /*37a0*/  FMUL.FTZ R23, R40, UR23 ;  /* 0x0000001728177c20 */ /* 0x000fc40008410000 */
[----:B------:R-:W-:Y:S01]  /*37b0*/  FMUL.FTZ R22, R49, UR23 ;  /* 0x0000001731167c20 */ /* 0x000fe20008410000 */
[----:B-----5:R-:W-:-:S09]  /*37c0*/  ULEA UR6, UR7, UR6, 0x18 ;  /* 0x0000000607067291 */ /* 0x020fd2000f8ec0ff */
[----:B------:R-:W-:Y:S01]  /*37d0*/  @!P2 STS.64 [UR6+0x48], R10 ;  /* 0x0000480aff00a988 */ /* 0x000fe20008000a06 */
[----:B------:R-:W-:Y:S06]  /*37e0*/  BAR.SYNC.DEFER_BLOCKING 0x0 ;  /* 0x0000000000007b1d */ /* 0x000fec0000010000 */
[----:B0--3--:R-:W0:Y:S01]  /*37f0*/  LDS.64 R10, [UR6+0x48] ;  /* 0x00004806ff0a7984 */ /* 0x009e220008000a00 */
[----:B------:R-:W0:Y:S02]  /*3800*/  LDCU UR6, c[0x0][0x42c] ;  /* 0x00008580ff0677ac */ /* 0x000e240008000800 */
[----:B0-----:R-:W-:Y:S01]  /*3810*/  FMUL.FTZ R14, R10, UR6 ;  /* 0x000000060a0e7c20 */ /* 0x001fe20008410000 */
[----:B------:R-:W-:Y:S01]  /*3820*/  FMUL.FTZ R15, R11, UR6 ;  /* 0x000000060b0f7c20 */ /* 0x000fe20008410000 */
        /* <DEDUP_REMOVED lines=19> */
.L_x_261:
        /* <DEDUP_REMOVED lines=21> */
.L_x_263:
[----:B------:R-:W-:Y:S05]  /*3ab0*/  BSYNC.RECONVERGENT B0 ;  /* 0x0000000000007941 */ /* 0x000fea0003800200 */
.L_x_262:
        /* <DEDUP_REMOVED lines=11> */
[----:B------:R-:W-:Y:S01]  /*3b70*/  FADD.FTZ R16, R37, -UR22 ;  /* 0x8000001625107e21 */ /* 0x000fe20008010000 */
[----:B------:R-:W-:Y:S01]  /*3b80*/  IADD3 R19, PT, PT, R0, 0x40, RZ ;  /* 0x0000004000137810 */ /* 0x000fe20007ffe0ff */
[----:B-1----:R-:W-:Y:S01]  /*3b90*/  FADD.FTZ R18, R45, -UR22 ;  /* 0x800000162d127e21 */ /* 0x002fe20008010000 */
        /* <DEDUP_REMOVED lines=11> */
[----:B------:R-:W-:Y:S01]  /*3c50*/  SHF.R.S32.HI R20, RZ, 0x1f, R19 ;  /* 0x0000001fff147819 */ /* 0x000fe20000011413 */
        /* <DEDUP_REMOVED lines=28> */
.L_x_264:
        /* <DEDUP_REMOVED lines=18> */
.L_x_266:
[----:B------:R-:W-:Y:S05]  /*3f40*/  BSYNC.RECONVERGENT B0 ;  /* 0x0000000000007941 */ /* 0x000fea0003800200 */
.L_x_265:
        /* <DEDUP_REMOVED lines=21> */
.L_x_267:
        /* <DEDUP_REMOVED lines=18> */
.L_x_269:
[----:B------:R-:W-:Y:S05]  /*41c0*/  BSYNC.RECONVERGENT B0 ;  /* 0x0000000000007941 */ /* 0x000fea0003800200 */
.L_x_268:
        /* <DEDUP_REMOVED lines=22> */
.L_x_270:
        /* <DEDUP_REMOVED lines=18> */
.L_x_272:
[----:B------:R-:W-:Y:S05]  /*4450*/  BSYNC.RECONVERGENT B0 ;  /* 0x0000000000007941 */ /* 0x000fea0003800200 */
.L_x_271:
[----:B------:R-:W-:Y:S02]  /*4460*/  UIADD3 UR10, UPT, UPT, UR16, UR10, URZ ;  /* 0x0000000a100a7290 */ /* 0x000fe4000fffe0ff */
[----:B------:R-:W-:Y:S02]  /*4470*/  UIADD3 UR4, UPT, UPT, UR4, 0x1, URZ ;  /* 0x0000000104047890 */ /* 0x000fe4000fffe0ff */
[----:B------:R-:W-:-:S09]  /*4480*/  UISETP.GE.AND UP0, UPT, UR10, UR8, UPT ;  /* 0x000000080a00728c */ /* 0x000fd2000bf06270 */
[----:B------:R-:W-:Y:S05]  /*4490*/  BRA.U !UP0, `(.L_x_273) ;  /* 0xffffffbd08707547 */ /* 0x000fea000b83ffff */
.L_x_242:
        /* <DEDUP_REMOVED lines=19> */
.L_x_275:
[----:B------:R-:W-:Y:S05]  /*45d0*/  BSYNC.RECONVERGENT B0 ;  /* 0x0000000000007941 */ /* 0x000fea0003800200 */
.L_x_274:
[----:B------:R-:W-:Y:S05]  /*45e0*/  @P0 EXIT ;  /* 0x000000000000094d */ /* 0x000fea0003800000 */
[----:B------:R-:W-:Y:S05]  /*45f0*/  @P2 BRA `(.L_x_276) ;  /* 0x0000000000202947 */ /* 0x000fea0003800000 */
[----:B------:R-:W-:-:S05]  /*4600*/  IMAD R0, R4, R7, RZ ;  /* 0x0000000704007224 */ /* 0x000fca00078e02ff */
[----:B------:R-:W-:-:S13]  /*4610*/  ISETP.NE.AND P0, PT, R0, -0x1, PT ;  /* 0xffffffff0000780c */ /* 0x000fda0003f05270 */
[----:B------:R-:W-:Y:S05]  /*4620*/  @!P0 BRA `(.L_x_276) ;  /* 0x0000000000148947 */ /* 0x000fea0003800000 */
.L_x_277:
[----:B-1----:R-:W2:Y:S04]  /*4630*/  LDG.E.STRONG.GPU R5, desc[UR14][R2.64] ;  /* 0x0000000e02057981 */ /* 0x002ea8000c1ef900 */
[----:B--2---:R-:W-:Y:S01]  /*4640*/  CCTL.IVALL ;  /* 0x00000000ff00798f */ /* 0x004fe20002000000 */
[----:B------:R-:W-:Y:S05]  /*4650*/  YIELD ;  /* 0x0000000000007946 */ /* 0x000fea0003800000 */
[----:B------:R-:W-:-:S13]  /*4660*/  ISETP.NE.AND P0, PT, R5, R0, PT ;  /* 0x000000000500720c */ /* 0x000fda0003f05270 */
[----:B------:R-:W-:Y:S05]  /*4670*/  @P0 BRA `(.L_x_277) ;  /* 0xfffffffc00ec0947 */ /* 0x000fea000383ffff */
.L_x_276:
[----:B------:R-:W-:Y:S05]  /*4680*/  WARPSYNC.ALL ;  /* 0x0000000000007948 */ /* 0x000fea0003800000 */
[----:B-1----:R-:W1:Y:S08]  /*4690*/  LDC.64 R4, c[0x0][0x3f8] ;  /* 0x0000fe00ff047b82 */ /* 0x002e700000000a00 */
        /* <DEDUP_REMOVED lines=20> */
[----:B0-----:R-:W-:-:S04]  /*47e0*/  SEL R12, RZ, 0x1, !P0 ;  /* 0x00000001ff0c7807 */ /* 0x001fc80004000000 */
        /* <DEDUP_REMOVED lines=38> */
[----:B------:R-:W-:Y:S02]  /*4a50*/  SHF.L.U64.HI R31, R0, 0x2, R3 ;  /* 0x00000002001f7819 */ /* 0x000fe40000010203 */
[----:B0-----:R-:W-:Y:S02]  /*4a60*/  IADD3 R25, P1, PT, R21, UR6, RZ ;  /* 0x0000000615197c10 */ /* 0x001fe4000ff3e0ff */
        /* <DEDUP_REMOVED lines=12> */
.L_x_280:
        /* <DEDUP_REMOVED lines=12> */
[----:B0-----:R-:W-:Y:S02]  /*4bf0*/  MOV R10, R23 ;  /* 0x00000017000a7202 */ /* 0x001fe40000000f00 */
[----:B-1----:R-:W-:-:S02]  /*4c00*/  MOV R8, R21 ;  /* 0x0000001500087202 */ /* 0x002fc40000000f00 */
        /* <DEDUP_REMOVED lines=11> */
[----:B------:R-:W-:Y:S02]  /*4cc0*/  MOV R11, R24 ;  /* 0x00000018000b7202 */ /* 0x000fe40000000f00 */
[----:B---3--:R-:W-:Y:S01]  /*4cd0*/  F2FP.BF16.F32.PACK_AB R19, R15, R12 ;  /* 0x0000000c0f13723e */ /* 0x008fe200000010ff */
[----:B------:R0:W-:Y:S04]  /*4ce0*/  STG.E desc[UR14][R8.64], R17 ;  /* 0x0000001108007986 */ /* 0x0001e8000c10190e */
[----:B------:R0:W-:Y:S01]  /*4cf0*/  STG.E desc[UR14][R10.64], R19 ;  /* 0x000000130a007986 */ /* 0x0001e2000c10190e */
[----:B------:R-:W-:Y:S01]  /*4d00*/  IADD3.X R24, PT, PT, RZ, R24, RZ, P3, !PT ;  /* 0x00000018ff187210 */ /* 0x000fe20001ffe4ff */
[----:B------:R-:W-:Y:S06]  /*4d10*/  @P1 BRA `(.L_x_280) ;  /* 0xfffffffc00841947 */ /* 0x000fec000383ffff */
.L_x_279:
[----:B------:R-:W-:Y:S05]  /*4d20*/  BSYNC.RECONVERGENT B0 ;  /* 0x0000000000007941 */ /* 0x000fea0003800200 */
.L_x_278:
[----:B------:R-:W-:Y:S05]  /*4d30*/  @!P0 EXIT ;  /* 0x000000000000894d */ /* 0x000fea0003800000 */
[C---:B------:R-:W-:Y:S01]  /*4d40*/  SHF.L.U64.HI R5, R4.reuse, 0x2, R5 ;  /* 0x0000000204057819 */ /* 0x040fe20000010205 */
[----:B------:R-:W1:Y:S01]  /*4d50*/  LDCU.64 UR4, c[0x0][0x3d8] ;  /* 0x00007b00ff0477ac */ /* 0x000e620008000a00 */
[----:B------:R-:W-:Y:S02]  /*4d60*/  SHF.L.U32 R6, R4, 0x2, RZ ;  /* 0x0000000204067819 */ /* 0x000fe400000006ff */
[C---:B------:R-:W-:Y:S01]  /*4d70*/  SHF.L.U64.HI R7, R28.reuse, 0x2, R33 ;  /* 0x000000021c077819 */ /* 0x040fe20000010221 */
[----:B------:R-:W2:Y:S01]  /*4d80*/  LDCU.64 UR6, c[0x0][0x388] ;  /* 0x00007100ff0677ac */ /* 0x000ea20008000a00 */
[----:B0-----:R-:W-:Y:S02]  /*4d90*/  SHF.L.U32 R8, R28, 0x2, RZ ;  /* 0x000000021c087819 */ /* 0x001fe400000006ff */
[C---:B------:R-:W-:Y:S01]  /*4da0*/  SHF.L.U64.HI R2, R0.reuse, 0x2, R3 ;  /* 0x0000000200027819 */ /* 0x040fe20000010203 */
[----:B------:R-:W0:Y:S01]  /*4db0*/  LDCU.64 UR8, c[0x0][0x390] ;  /* 0x00007200ff0877ac */ /* 0x000e220008000a00 */
[----:B------:R-:W-:-:S07]  /*4dc0*/  SHF.L.U32 R4, R0, 0x2, RZ ;  /* 0x0000000200047819 */ /* 0x000fce00000006ff */
.L_x_281:
[C---:B---3--:R-:W-:Y:S02]  /*4dd0*/  SHF.L.U32 R9, R53.reuse, 0x2, RZ ;  /* 0x0000000235097819 */ /* 0x048fe400000006ff */
[----:B------:R-:W-:Y:S02]  /*4de0*/  SHF.L.U64.HI R18, R53, 0x2, R18 ;  /* 0x0000000235127819 */ /* 0x000fe40000010212 */
[----:B-1----:R-:W-:-:S04]  /*4df0*/  IADD3 R10, P0, PT, R9, UR4, RZ ;  /* 0x00000004090a7c10 */ /* 0x002fc8000ff1e0ff */
[----:B------:R-:W-:Y:S02]  /*4e00*/  IADD3.X R11, PT, PT, R18, UR5, RZ, P0, !PT ;  /* 0x00000005120b7c10 */ /* 0x000fe400087fe4ff */
[C---:B------:R-:W-:Y:S02]  /*4e10*/  IADD3 R12, P0, PT, R10.reuse, R4, RZ ;  /* 0x000000040a0c7210 */ /* 0x040fe40007f1e0ff */
[C---:B------:R-:W-:Y:S02]  /*4e20*/  IADD3 R16, P2, PT, R10.reuse, R8, RZ ;  /* 0x000000080a107210 */ /* 0x040fe40007f5e0ff */
[C---:B------:R-:W-:Y:S02]  /*4e30*/  IADD3.X R13, PT, PT, R11.reuse, R2, RZ, P0, !PT ;  /* 0x000000020b0d7210 */ /* 0x040fe400007fe4ff */
[----:B------:R-:W-:Y:S02]  /*4e40*/  IADD3 R14, P1, PT, R10, R6, RZ ;  /* 0x000000060a0e7210 */ /* 0x000fe40007f3e0ff */
[C---:B------:R-:W-:Y:S01]  /*4e50*/  IADD3.X R17, PT, PT, R11.reuse, R7, RZ, P2, !PT ;  /* 0x000000070b117210 */ /* 0x040fe200017fe4ff */
[----:B------:R1:W3:Y:S01]  /*4e60*/  LDG.E R10, desc[UR14][R10.64] ;  /* 0x0000000e0a0a7981 */ /* 0x0002e2000c1e1900 */
[----:B------:R-:W-:-:S03]  /*4e70*/  IADD3.X R15, PT, PT, R11, R5, RZ, P1, !PT ;  /* 0x000000050b0f7210 */ /* 0x000fc60000ffe4ff */
[----:B------:R-:W3:Y:S04]  /*4e80*/  LDG.E R13, desc[UR14][R12.64] ;  /* 0x0000000e0c0d7981 */ /* 0x000ee8000c1e1900 */
[----:B------:R-:W4:Y:S04]  /*4e90*/  LDG.E R14, desc[UR14][R14.64] ;  /* 0x0000000e0e0e7981 */ /* 0x000f28000c1e1900 */
[----:B------:R-:W4:Y:S01]  /*4ea0*/  LDG.E R17, desc[UR14][R16.64] ;  /* 0x0000000e10117981 */ /* 0x000f22000c1e1900 */
[----:B------:R-:W-:Y:S02]  /*4eb0*/  LOP3.LUT R23, R9, 0xfffffffc, RZ, 0xc0, !PT ;  /* 0xfffffffc09177812 */ /* 0x000fe400078ec0ff */
[----:B------:R-:W-:-:S02]  /*4ec0*/  LOP3.LUT R24, R18, 0x1, RZ, 0xc0, !PT ;  /* 0x0000000112187812 */ /* 0x000fc400078ec0ff */
[C---:B--2---:R-:W-:Y:S02]  /*4ed0*/  IADD3 R20, P0, PT, R23.reuse, UR6, RZ ;  /* 0x0000000617147c10 */ /* 0x044fe4000ff1e0ff */
[----:B-1----:R-:W-:Y:S02]  /*4ee0*/  LOP3.LUT R11, R18, 0x3, RZ, 0xc0, !PT ;  /* 0x00000003120b7812 */ /* 0x002fe400078ec0ff */
[----:B------:R-:W-:Y:S02]  /*4ef0*/  IADD3.X R21, PT, PT, R24, UR7, RZ, P0, !PT ;  /* 0x0000000718157c10 */ /* 0x000fe400087fe4ff */
[----:B0-----:R-:W-:Y:S02]  /*4f00*/  IADD3 R22, P0, PT, R23, UR8, RZ ;  /* 0x0000000817167c10 */ /* 0x001fe4000ff1e0ff */
[----:B---3--:R-:W-:Y:S02]  /*4f10*/  F2FP.BF16.F32.PACK_AB R19, R13, R10 ;  /* 0x0000000a0d13723e */ /* 0x008fe400000010ff */
[----:B------:R-:W-:-:S02]  /*4f20*/  IADD3 R10, P1, PT, R23, UR4, RZ ;  /* 0x00000004170a7c10 */ /* 0x000fc4000ff3e0ff */
[----:B------:R-:W-:Y:S02]  /*4f30*/  IADD3.X R23, PT, PT, R24, UR9, RZ, P0, !PT ;  /* 0x0000000918177c10 */ /* 0x000fe400087fe4ff */
[----:B------:R-:W-:Y:S02]  /*4f40*/  IADD3.X R11, PT, PT, R11, UR5, RZ, P1, !PT ;  /* 0x000000050b0b7c10 */ /* 0x000fe40008ffe4ff */
[----:B----4-:R-:W-:Y:S02]  /*4f50*/  F2FP.BF16.F32.PACK_AB R27, R17, R14 ;  /* 0x0000000e111b723e */ /* 0x010fe400000010ff */
        /* <DEDUP_REMOVED lines=9> */
[----:B0-----:R-:W2:Y:S04]  /*4ff0*/  LDG.E R19, desc[UR14][R16.64+0x380] ;  /* 0x0003800e10137981 */ /* 0x001ea8000c1e1900 */
[----:B------:R-:W3:Y:S04]  /*5000*/  LDG.E R28, desc[UR14][R12.64+0x380] ;  /* 0x0003800e0c1c7981 */ /* 0x000ee8000c1e1900 */
[----:B------:R-:W3:Y:S01]  /*5010*/  LDG.E R29, desc[UR14][R14.64+0x380] ;  /* 0x0003800e0e1d7981 */ /* 0x000ee2000c1e1900 */
[----:B------:R-:W-:-:S04]  /*5020*/  IADD3 R24, P0, PT, R9, 0x380, RZ ;  /* 0x0000038009187810 */ /* 0x000fc80007f1e0ff */
[----:B------:R-:W-:Y:S02]  /*5030*/  IADD3.X R25, PT, PT, RZ, R18, RZ, P0, !PT ;  /* 0x00000012ff197210 */ /* 0x000fe400007fe4ff */
        /* <DEDUP_REMOVED lines=26> */
[----:B------:R-:W4:Y:S04]  /*51e0*/  LDG.E R10, desc[UR14][R10.64+0xa80] ;  /* 0x000a800e0a0a7981 */ /* 0x000f28000c1e1900 */
[----:B------:R-:W4:Y:S04]  /*51f0*/  LDG.E R17, desc[UR14][R16.64+0xa80] ;  /* 0x000a800e10117981 */ /* 0x000f28000c1e1900 */
[----:B------:R-:W5:Y:S04]  /*5200*/  LDG.E R12, desc[UR14][R12.64+0xa80] ;  /* 0x000a800e0c0c7981 */ /* 0x000f68000c1e1900 */
[----:B------:R-:W5:Y:S01]  /*5210*/  LDG.E R15, desc[UR14][R14.64+0xa80] ;  /* 0x000a800e0e0f7981 */ /* 0x000f62000c1e1900 */
[----:B------:R-:W-:-:S04]  /*5220*/  IADD3 R9, P0, PT, R9, 0xa80, RZ ;  /* 0x00000a8009097810 */ /* 0x000fc80007f1e0ff */
[----:B------:R-:W-:Y:S02]  /*5230*/  IADD3.X R18, PT, PT, RZ, R18, RZ, P0, !PT ;  /* 0x00000012ff127210 */ /* 0x000fe400007fe4ff */
[----:B------:R-:W-:Y:S02]  /*5240*/  LOP3.LUT R9, R9, 0xfffffffc, RZ, 0xc0, !PT ;  /* 0xfffffffc09097812 */ /* 0x000fe400078ec0ff */
[----:B------:R-:W-:Y:S02]  /*5250*/  LOP3.LUT R18, R18, 0x1, RZ, 0xc0, !PT ;  /* 0x0000000112127812 */ /* 0x000fe400078ec0ff */
[C---:B--2---:R-:W-:Y:S02]  /*5260*/  IADD3 R24, P0, PT, R9.reuse, UR6, RZ ;  /* 0x0000000609187c10 */ /* 0x044fe4000ff1e0ff */
[----:B0-----:R-:W-:Y:S02]  /*5270*/  IADD3 R22, P1, PT, R9, UR8, RZ ;  /* 0x0000000809167c10 */ /* 0x001fe4000ff3e0ff */
[----:B------:R-:W-:-:S02]  /*5280*/  IADD3.X R25, PT, PT, R18, UR7, RZ, P0, !PT ;  /* 0x0000000712197c10 */ /* 0x000fc400087fe4ff */
[----:B------:R-:W-:Y:S02]  /*5290*/  IADD3.X R23, PT, PT, R18, UR9, RZ, P1, !PT ;  /* 0x0000000912177c10 */ /* 0x000fe40008ffe4ff */
[----:B------:R-:W-:-:S04]  /*52a0*/  IADD3 R53, PT, PT, R53, 0x380, RZ ;  /* 0x0000038035357810 */ /* 0x000fc80007ffe0ff */
[----:B------:R-:W-:-:S04]  /*52b0*/  ISETP.GT.U32.AND P0, PT, R0, R53, PT ;  /* 0x000000350000720c */ /* 0x000fc80003f04070 */
[----:B------:R-:W-:Y:S01]  /*52c0*/  ISETP.GT.AND.EX P0, PT, R3, RZ, PT, P0 ;  /* 0x000000ff0300720c */ /* 0x000fe20003f04300 */
[----:B------:R-:W-:Y:S01]  /*52d0*/  HFMA2 R18, -RZ, RZ, 0, 0 ;  /* 0x00000000ff127431 */ /* 0x000fe200000001ff */
[----:B----4-:R-:W-:Y:S02]  /*52e0*/  F2FP.BF16.F32.PACK_AB R17, R17, R10 ;  /* 0x0000000a1111723e */ /* 0x010fe400000010ff */
[----:B-----5:R-:W-:-:S03]  /*52f0*/  F2FP.BF16.F32.PACK_AB R9, R15, R12 ;  /* 0x0000000c0f09723e */ /* 0x020fc600000010ff */
[----:B------:R3:W-:Y:S04]  /*5300*/  STG.E desc[UR14][R24.64], R17 ;  /* 0x0000001118007986 */ /* 0x0007e8000c10190e */
[----:B------:R3:W-:Y:S02]  /*5310*/  STG.E desc[UR14][R22.64], R9 ;  /* 0x0000000916007986 */ /* 0x0007e4000c10190e */
[----:B------:R-:W-:Y:S05]  /*5320*/  @P0 BRA `(.L_x_281) ;  /* 0xfffffff800a80947 */ /* 0x000fea000383ffff */
[----:B------:R-:W-:Y:S05]  /*5330*/  EXIT ;  /* 0x000000000000794d */ /* 0x000fea0003800000 */
.L_x_282:
        /* <DEDUP_REMOVED lines=12> */
.L_x_3412:


//--------------------- .text._Z35group_norm_nhwc_bwd_one_pass_kernelI11Bf16IOBf16WLi256ELi14ELi224EEv26Group_norm_nhwc_bwd_params --------------------------
	.section	.text._Z35group_norm_nhwc_bwd_one_pass_kernelI11Bf16IOBf16WLi256ELi14ELi224EEv26Group_norm_nhwc_bwd_params,"ax",@progbits
	.align	128
        .global         _Z35group_norm_nhwc_bwd_one_pass_kernelI11Bf16IOBf16WLi256ELi14ELi224EEv26Group_norm_nhwc_bwd_params
        .type           _Z35group_norm_nhwc_bwd_one_pass_kernelI11Bf16IOBf16WLi256ELi14ELi224EEv26Group_norm_nhwc_bwd_params,@function
        .size           _Z35group_norm_nhwc_bwd_one_pass_kernelI11Bf16IOBf16WLi256ELi14ELi224EEv26Group_norm_nhwc_bwd_params,(.L_x_3413 - _Z35group_norm_nhwc_bwd_one_pass_kernelI11Bf16IOBf16WLi256ELi14ELi224EEv26Group_norm_nhwc_bwd_params)
        .other          _Z35group_norm_nhwc_bwd_one_pass_kernelI11Bf16IOBf16WLi256ELi14ELi224EEv26Group_norm_nhwc_bwd_params,@"STO_CUDA_ENTRY STV_DEFAULT"
_Z35group_norm_nhwc_bwd_one_pass_kernelI11Bf16IOBf16WLi256ELi14ELi224EEv26Group_norm_nhwc_bwd_params:
.text._Z35group_norm_nhwc_bwd_one_pass_kernelI11Bf16IOBf16WLi256ELi14ELi224EEv26Group_norm_nhwc_bwd_params:
        /* <DEDUP_REMOVED lines=10> */
[----:B------:R-:W0:Y:S01]  /*00a0*/  S2UR UR7, SR_CgaCtaId ;  /* 0x00000000000779c3 */ /* 0x000e220000008800 */
[----:B------:R-:W-:Y:S01]  /*00b0*/  LOP3.LUT R3, R6, 0xffff, RZ, 0xc0, !PT ;  /* 0x0000ffff06037812 */ /* 0x000fe200078ec0ff */
[----:B------:R-:W-:Y:S01]  /*00c0*/  UMOV UR5, 0x400 ;  /* 0x0000040000057882 */ /* 0x000fe20000000000 */
[----:B------:R-:W-:Y:S01]  /*00d0*/  HFMA2 R69, -RZ, RZ, 0, 0 ;  /* 0x00000000ff457431 */ /* 0x000fe200000001ff */
[----:B------:R-:W-:Y:S02]  /*00e0*/  UIADD3 UR6, UPT, UPT, UR5, 0x50, URZ ;  /* 0x0000005005067890 */ /* 0x000fe4000fffe0ff */
[----:B------:R-:W-:Y:S01]  /*00f0*/  IMAD R3, R3, 0x2493, RZ ;  /* 0x0000249303037824 */ /* 0x000fe200078e02ff */
[----:B------:R-:W1:Y:S01]  /*0100*/  LDCU.U8 UR12, c[0x0][0x414] ;  /* 0x00008280ff0c77ac */ /* 0x000e620008000000 */
[----:B------:R-:W2:Y:S03]  /*0110*/  LDC R4, c[0x0][0x41c] ;  /* 0x00010700ff047b82 */ /* 0x000ea60000000800 */
[----:B------:R-:W-:-:S05]  /*0120*/  SHF.R.U32.HI R3, RZ, 0x10, R3 ;  /* 0x00000010ff037819 */ /* 0x000fca0000011603 */
[----:B------:R-:W3:Y:S08]  /*0130*/  LDC R0, c[0x0][0x374] ;  /* 0x0000dd00ff007b82 */ /* 0x000ef00000000800 */
[----:B------:R-:W4:Y:S01]  /*0140*/  LDC R2, c[0x0][0x370] ;  /* 0x0000dc00ff027b82 */ /* 0x000f220000000800 */
[----:B0-----:R-:W-:Y:S02]  /*0150*/  ULEA UR6, UR7, UR6, 0x18 ;  /* 0x0000000607067291 */ /* 0x001fe4000f8ec0ff */
[----:B------:R-:W-:Y:S01]  /*0160*/  ULEA UR5, UR7, UR5, 0x18 ;  /* 0x0000000507057291 */ /* 0x000fe2000f8ec0ff */
[----:B--2---:R-:W-:Y:S01]  /*0170*/  IMAD R3, R4, UR11, R3 ;  /* 0x0000000b04037c24 */ /* 0x004fe2000f8e0203 */
[-C--:B------:R-:W-:Y:S01]  /*0180*/  MOV R4, R7.reuse ;  /* 0x0000000700047202 */ /* 0x080fe20000000f00 */
[C---:B---3--:R-:W-:Y:S01]  /*0190*/  IMAD R5, R0.reuse, 0x5, R7 ;  /* 0x0000000500057824 */ /* 0x048fe200078e0207 */
[----:B------:R-:W-:-:S02]  /*01a0*/  LEA R8, R0, R7, 0x2 ;  /* 0x0000000700087211 */ /* 0x000fc400078e10ff */
[----:B------:R-:W-:Y:S02]  /*01b0*/  LEA R5, R6, UR6, 0x4 ;  /* 0x0000000606057c11 */ /* 0x000fe4000f8e20ff */
[----:B------:R-:W-:Y:S02]  /*01c0*/  SHF.R.S32.HI R6, RZ, 0x1f, R3 ;  /* 0x0000001fff067819 */ /* 0x000fe40000011403 */
[----:B-1--4-:R-:W-:-:S07]  /*01d0*/  LOP3.LUT R7, R2, 0x7, RZ, 0xc0, !PT ;  /* 0x0000000702077812 */ /* 0x012fce00078ec0ff */
.L_x_326:
[----:B0-----:R-:W0:Y:S01]  /*01e0*/  LDC R13, c[0x0][0x410] ;  /* 0x00010400ff0d7b82 */ /* 0x001e220000000800 */
[----:B-1----:R-:W1:Y:S01]  /*01f0*/  S2R R12, SR_TID.X ;  /* 0x00000000000c7919 */ /* 0x002e620000002100 */
[----:B------:R-:W2:Y:S01]  /*0200*/  LDCU.128 UR16, c[0x0][0x400] ;  /* 0x00008000ff1077ac */ /* 0x000ea20008000c00 */
[----:B------:R-:W-:Y:S02]  /*0210*/  ISETP.GE.AND P2, PT, R4, RZ, PT ;  /* 0x000000ff0400720c */ /* 0x000fe40003f46270 */
[----:B------:R-:W-:Y:S02]  /*0220*/  CS2R R50, SRZ ;  /* 0x0000000000327805 */ /* 0x000fe4000001ff00 */
[C---:B------:R-:W-:Y:S02]  /*0230*/  IADD3 R21, PT, PT, R3.reuse, 0x20, RZ ;  /* 0x0000002003157810 */ /* 0x040fe40007ffe0ff */
[----:B------:R-:W-:Y:S02]  /*0240*/  IADD3 R18, PT, PT, R3, 0x40, RZ ;  /* 0x0000004003127810 */ /* 0x000fe40007ffe0ff */
[----:B------:R-:W-:-:S02]  /*0250*/  SHF.R.S32.HI R19, RZ, 0x1f, R21 ;  /* 0x0000001fff137819 */ /* 0x000fc40000011415 */
[----:B------:R-:W-:Y:S02]  /*0260*/  SHF.R.S32.HI R25, RZ, 0x1f, R18 ;  /* 0x0000001fff197819 */ /* 0x000fe40000011412 */
[C---:B------:R-:W-:Y:S02]  /*0270*/  IADD3 R37, PT, PT, R3.reuse, 0x80, RZ ;  /* 0x0000008003257810 */ /* 0x040fe40007ffe0ff */
[----:B------:R-:W-:Y:S02]  /*0280*/  IADD3 R35, PT, PT, R3, 0xa0, RZ ;  /* 0x000000a003237810 */ /* 0x000fe40007ffe0ff */
[----:B--2---:R-:W-:Y:S02]  /*0290*/  ISETP.GE.U32.AND P0, PT, R21, UR16, PT ;  /* 0x0000001015007c0c */ /* 0x004fe4000bf06070 */
[----:B0-----:R-:W-:Y:S02]  /*02a0*/  IABS R9, R13 ;  /* 0x0000000d00097213 */ /* 0x001fe40000000000 */
[----:B------:R-:W-:-:S02]  /*02b0*/  ISETP.GE.AND.EX P0, PT, R19, UR17, PT, P0 ;  /* 0x0000001113007c0c */ /* 0x000fc4000bf06300 */
[----:B------:R-:W0:Y:S11]  /*02c0*/  I2F.RP R8, R9 ;  /* 0x0000000900087306 */ /* 0x000e360000209400 */
[----:B------:R-:W2:Y:S01]  /*02d0*/  @!P0 LDC.64 R14, c[0x0][0x3f8] ;  /* 0x0000fe00ff0e8b82 */ /* 0x000ea20000000a00 */
[----:B0-----:R-:W0:Y:S07]  /*02e0*/  MUFU.RCP R8, R8 ;  /* 0x0000000800087308 */ /* 0x001e2e0000001000 */
[----:B------:R-:W3:Y:S01]  /*02f0*/  @!P0 LDC.64 R16, c[0x0][0x3a0] ;  /* 0x0000e800ff108b82 */ /* 0x000ee20000000a00 */
[----:B0-----:R-:W-:-:S04]  /*0300*/  IADD3 R6, PT, PT, R8, 0xffffffe, RZ ;  /* 0x0ffffffe08067810 */ /* 0x001fc80007ffe0ff */
[----:B------:R0:W4:Y:S02]  /*0310*/  F2I.FTZ.U32.TRUNC.NTZ R7, R6 ;  /* 0x0000000600077305 */ /* 0x000124000021f000 */
[----:B0-----:R-:W-:Y:S02]  /*0320*/  MOV R6, RZ ;  /* 0x000000ff00067202 */ /* 0x001fe40000000f00 */
[----:B----4-:R-:W-:-:S05]  /*0330*/  IADD3 R10, PT, PT, RZ, -R7, RZ ;  /* 0x80000007ff0a7210 */ /* 0x010fca0007ffe0ff */
[----:B------:R-:W-:Y:S01]  /*0340*/  IMAD R11, R10, R9, RZ ;  /* 0x000000090a0b7224 */ /* 0x000fe200078e02ff */
[----:B------:R-:W-:-:S03]  /*0350*/  IABS R10, R4 ;  /* 0x00000004000a7213 */ /* 0x000fc60000000000 */
[----:B------:R-:W-:Y:S01]  /*0360*/  IMAD.HI.U32 R7, R7, R11, R6 ;  /* 0x0000000b07077227 */ /* 0x000fe200078e0006 */
[----:B-1----:R-:W-:-:S05]  /*0370*/  LOP3.LUT R6, R12, 0xffff, RZ, 0xc0, !PT ;  /* 0x0000ffff0c067812 */ /* 0x002fca00078ec0ff */
[----:B------:R-:W-:-:S04]  /*0380*/  IMAD.HI.U32 R7, R7, R10, RZ ;  /* 0x0000000a07077227 */ /* 0x000fc800078e00ff */
[----:B------:R-:W-:Y:S01]  /*0390*/  IMAD R6, R6, 0x2493, RZ ;  /* 0x0000249306067824 */ /* 0x000fe200078e02ff */
[----:B------:R-:W-:-:S04]  /*03a0*/  IADD3 R8, PT, PT, -R7, RZ, RZ ;  /* 0x000000ff07087210 */ /* 0x000fc80007ffe1ff */
[----:B------:R-:W-:Y:S01]  /*03b0*/  SHF.R.U32.HI R6, RZ, 0x10, R6 ;  /* 0x00000010ff067819 */ /* 0x000fe20000011606 */
[C---:B------:R-:W-:Y:S01]  /*03c0*/  IMAD R8, R9.reuse, R8, R10 ;  /* 0x0000000809087224 */ /* 0x040fe200078e020a */
[----:B------:R-:W-:Y:S02]  /*03d0*/  LOP3.LUT R10, R4, R13, RZ, 0x3c, !PT ;  /* 0x0000000d040a7212 */ /* 0x000fe400078e3cff */
[----:B------:R-:W-:Y:S02]  /*03e0*/  PRMT R6, R6, 0x9910, RZ ;  /* 0x0000991006067816 */ /* 0x000fe400000000ff */
[----:B------:R-:W-:Y:S02]  /*03f0*/  ISETP.GT.U32.AND P4, PT, R9, R8, PT ;  /* 0x000000080900720c */ /* 0x000fe40003f84070 */
[----:B------:R-:W-:Y:S02]  /*0400*/  LEA R6, R6, -R6, 0x3 ;  /* 0x8000000606067211 */ /* 0x000fe400078e18ff */
[----:B------:R-:W-:-:S02]  /*0410*/  ISETP.GE.AND P1, PT, R10, RZ, PT ;  /* 0x000000ff0a00720c */ /* 0x000fc40003f26270 */
[----:B------:R-:W-:-:S04]  /*0420*/  IADD3 R6, PT, PT, RZ, -R6, RZ ;  /* 0x80000006ff067210 */ /* 0x000fc80007ffe0ff */
[----:B------:R-:W-:-:S03]  /*0430*/  PRMT R6, R6, 0x7710, RZ ;  /* 0x0000771006067816 */ /* 0x000fc600000000ff */
[-C--:B------:R-:W-:Y:S02]  /*0440*/  @!P4 IADD3 R8, PT, PT, R8, -R9.reuse, RZ ;  /* 0x800000090808c210 */ /* 0x080fe40007ffe0ff */
[----:B------:R-:W-:Y:S02]  /*0450*/  @!P4 IADD3 R7, PT, PT, R7, 0x1, RZ ;  /* 0x000000010707c810 */ /* 0x000fe40007ffe0ff */
[CC--:B------:R-:W-:Y:S02]  /*0460*/  ISETP.GE.U32.AND P3, PT, R8.reuse, R9.reuse, PT ;  /* 0x000000090800720c */ /* 0x0c0fe40003f66070 */
[----:B------:R-:W-:Y:S02]  /*0470*/  ISETP.GT.U32.AND P5, PT, R9, R8, PT ;  /* 0x000000080900720c */ /* 0x000fe40003fa4070 */
[----:B------:R-:W-:Y:S02]  /*0480*/  IADD3 R9, PT, PT, R8, -R9, RZ ;  /* 0x8000000908097210 */ /* 0x000fe40007ffe0ff */
[----:B------:R-:W-:Y:S01]  /*0490*/  IADD3 R6, PT, PT, R6, R12, RZ ;  /* 0x0000000c06067210 */ /* 0x000fe20007ffe0ff */
[----:B--2---:R-:W-:Y:S01]  /*04a0*/  @!P0 IMAD R12, R19, R14, RZ ;  /* 0x0000000e130c8224 */ /* 0x004fe200078e02ff */
[----:B------:R-:W-:-:S02]  /*04b0*/  SEL R8, R9, R8, !P5 ;  /* 0x0000000809087207 */ /* 0x000fc40006800000 */
[----:B------:R-:W-:Y:S01]  /*04c0*/  LOP3.LUT R9, RZ, R13, RZ, 0x33, !PT ;  /* 0x0000000dff097212 */ /* 0x000fe200078e33ff */
[----:B------:R-:W-:Y:S01]  /*04d0*/  @!P0 IMAD R19, R21, R15, R12 ;  /* 0x0000000f15138224 */ /* 0x000fe200078e020c */
[----:B------:R-:W-:Y:S02]  /*04e0*/  @!P2 IADD3 R8, PT, PT, -R8, RZ, RZ ;  /* 0x000000ff0808a210 */ /* 0x000fe40007ffe1ff */
[----:B------:R-:W-:Y:S02]  /*04f0*/  ISETP.GE.U32.AND P2, PT, R18, UR16, PT ;  /* 0x0000001012007c0c */ /* 0x000fe4000bf46070 */
[----:B------:R-:W-:Y:S02]  /*0500*/  @P3 IADD3 R7, PT, PT, R7, 0x1, RZ ;  /* 0x0000000107073810 */ /* 0x000fe40007ffe0ff */
[----:B------:R-:W-:Y:S02]  /*0510*/  ISETP.NE.AND P3, PT, R13, RZ, PT ;  /* 0x000000ff0d00720c */ /* 0x000fe40003f65270 */
[----:B------:R-:W-:-:S02]  /*0520*/  ISETP.GE.AND.EX P2, PT, R25, UR17, PT, P2 ;  /* 0x0000001119007c0c */ /* 0x000fc4000bf46320 */
[----:B------:R-:W-:Y:S02]  /*0530*/  SEL R54, R9, R8, !P3 ;  /* 0x0000000809367207 */ /* 0x000fe40005800000 */
[----:B------:R-:W-:Y:S02]  /*0540*/  @!P1 IADD3 R7, PT, PT, -R7, RZ, RZ ;  /* 0x000000ff07079210 */ /* 0x000fe40007ffe1ff */
[----:B------:R-:W-:Y:S01]  /*0550*/  SHF.L.U32 R6, R6, 0x1, RZ ;  /* 0x0000000106067819 */ /* 0x000fe200000006ff */
[----:B------:R-:W-:Y:S01]  /*0560*/  IMAD R28, R54, 0xe, RZ ;  /* 0x0000000e361c7824 */ /* 0x000fe200078e02ff */
[----:B------:R-:W-:Y:S02]  /*0570*/  SEL R7, R9, R7, !P3 ;  /* 0x0000000709077207 */ /* 0x000fe40005800000 */
[----:B------:R-:W-:Y:S02]  /*0580*/  LOP3.LUT R32, R6, 0xffff, RZ, 0xc0, !PT ;  /* 0x0000ffff06207812 */ /* 0x000fe400078ec0ff */
[----:B------:R-:W-:Y:S01]  /*0590*/  SHF.R.S32.HI R6, RZ, 0x1f, R7 ;  /* 0x0000001fff067819 */ /* 0x000fe20000011407 */
[----:B------:R-:W0:Y:S01]  /*05a0*/  @!P2 LDC.64 R8, c[0x0][0x3f8] ;  /* 0x0000fe00ff08ab82 */ /* 0x000e220000000a00 */
[----:B------:R-:W-:-:S02]  /*05b0*/  IADD3 R10, P1, PT, R32, R28, RZ ;  /* 0x0000001c200a7210 */ /* 0x000fc40007f3e0ff */
[----:B------:R-:W-:Y:S01]  /*05c0*/  ISETP.GE.U32.AND P4, PT, R37, UR16, PT ;  /* 0x0000001025007c0c */ /* 0x000fe2000bf86070 */
[----:B------:R-:W-:Y:S01]  /*05d0*/  IMAD R6, R6, UR18, RZ ;  /* 0x0000001206067c24 */ /* 0x000fe2000f8e02ff */
[----:B------:R-:W-:-:S03]  /*05e0*/  LEA.HI.X.SX32 R11, R28, RZ, 0x1, P1 ;  /* 0x000000ff1c0b7211 */ /* 0x000fc600008f0eff */
[C---:B------:R-:W-:Y:S01]  /*05f0*/  IMAD R13, R7.reuse, UR19, R6 ;  /* 0x00000013070d7c24 */ /* 0x040fe2000f8e0206 */
[----:B------:R-:W1:Y:S01]  /*0600*/  @!P2 LDC.64 R22, c[0x0][0x398] ;  /* 0x0000e600ff16ab82 */ /* 0x000e620000000a00 */
[----:B------:R-:W-:-:S05]  /*0610*/  IMAD.WIDE.U32 R10, R7, UR18, R10 ;  /* 0x00000012070a7c25 */ /* 0x000fca000f8e000a */
[----:B------:R-:W-:Y:S02]  /*0620*/  IADD3 R13, PT, PT, R11, R13, RZ ;  /* 0x0000000d0b0d7210 */ /* 0x000fe40007ffe0ff */
[----:B------:R-:W2:Y:S01]  /*0630*/  @!P0 LDC.64 R6, c[0x0][0x398] ;  /* 0x0000e600ff068b82 */ /* 0x000ea20000000a00 */
[----:B------:R-:W-:-:S05]  /*0640*/  @!P0 MOV R12, R10 ;  /* 0x0000000a000c8202 */ /* 0x000fca0000000f00 */
[----:B------:R-:W-:Y:S01]  /*0650*/  @!P0 IMAD.WIDE.U32 R14, R21, R14, R12 ;  /* 0x0000000e150e8225 */ /* 0x000fe200078e000c */
[----:B------:R-:W-:-:S03]  /*0660*/  @!P2 MOV R21, R13 ;  /* 0x0000000d0015a202 */ /* 0x000fc60000000f00 */
[----:B0-----:R-:W-:Y:S01]  /*0670*/  @!P2 IMAD R20, R25, R8, RZ ;  /* 0x000000081914a224 */ /* 0x001fe200078e02ff */
[----:B------:R-:W-:Y:S02]  /*0680*/  SHF.R.S32.HI R25, RZ, 0x1f, R37 ;  /* 0x0000001fff197819 */ /* 0x000fe40000011425 */
[----:B------:R-:W-:Y:S02]  /*0690*/  @!P0 IADD3 R15, PT, PT, R15, R19, RZ ;  /* 0x000000130f0f8210 */ /* 0x000fe40007ffe0ff */
[----:B------:R-:W-:Y:S02]  /*06a0*/  ISETP.GE.AND.EX P4, PT, R25, UR17, PT, P4 ;  /* 0x0000001119007c0c */ /* 0x000fe4000bf86340 */
[C---:B------:R-:W-:Y:S02]  /*06b0*/  @!P0 SHF.L.U32 R19, R14.reuse, 0x1, RZ ;  /* 0x000000010e138819 */ /* 0x040fe400000006ff */
[----:B------:R-:W-:Y:S02]  /*06c0*/  @!P0 SHF.L.U64.HI R24, R14, 0x1, R15 ;  /* 0x000000010e188819 */ /* 0x000fe4000001020f */
[C---:B---3--:R-:W-:Y:S01]  /*06d0*/  @!P0 IADD3 R16, P1, PT, R19.reuse, R16, RZ ;  /* 0x0000001013108210 */ /* 0x048fe20007f3e0ff */
[----:B------:R-:W0:Y:S01]  /*06e0*/  @!P2 LDC.64 R14, c[0x0][0x3a0] ;  /* 0x0000e800ff0eab82 */ /* 0x000e220000000a00 */
[----:B--2---:R-:W-:Y:S01]  /*06f0*/  @!P0 IADD3 R6, P3, PT, R19, R6, RZ ;  /* 0x0000000613068210 */ /* 0x004fe20007f7e0ff */
[----:B------:R-:W-:Y:S01]  /*0700*/  @!P2 IMAD R19, R18, R9, R20 ;  /* 0x000000091213a224 */ /* 0x000fe200078e0214 */
[----:B------:R-:W-:-:S02]  /*0710*/  @!P2 MOV R20, R10 ;  /* 0x0000000a0014a202 */ /* 0x000fc40000000f00 */
[----:B------:R-:W-:Y:S02]  /*0720*/  SHF.R.S32.HI R39, RZ, 0x1f, R35 ;  /* 0x0000001fff277819 */ /* 0x000fe40000011423 */
[----:B------:R-:W-:Y:S01]  /*0730*/  MOV R42, RZ ;  /* 0x000000ff002a7202 */ /* 0x000fe20000000f00 */
[----:B------:R-:W-:Y:S01]  /*0740*/  @!P2 IMAD.WIDE.U32 R8, R18, R8, R20 ;  /* 0x000000081208a225 */ /* 0x000fe200078e0014 */
[C---:B------:R-:W-:Y:S01]  /*0750*/  @!P0 IADD3.X R17, PT, PT, R24.reuse, R17, RZ, P1, !PT ;  /* 0x0000001118118210 */ /* 0x040fe20000ffe4ff */
[----:B------:R-:W2:Y:S01]  /*0760*/  @!P4 LDC.64 R20, c[0x0][0x3f8] ;  /* 0x0000fe00ff14cb82 */ /* 0x000ea20000000a00 */
[----:B------:R-:W-:Y:S02]  /*0770*/  @!P0 IADD3.X R7, PT, PT, R24, R7, RZ, P3, !PT ;  /* 0x0000000718078210 */ /* 0x000fe40001ffe4ff */
[----:B------:R-:W-:Y:S01]  /*0780*/  ISETP.GE.U32.AND P3, PT, R35, UR16, PT ;  /* 0x0000001023007c0c */ /* 0x000fe2000bf66070 */
[----:B------:R3:W4:Y:S01]  /*0790*/  @!P0 LDG.E R50, desc[UR8][R16.64] ;  /* 0x0000000810328981 */ /* 0x000722000c1e1900 */
[----:B------:R-:W-:-:S02]  /*07a0*/  @!P2 IADD3 R19, PT, PT, R9, R19, RZ ;  /* 0x000000130913a210 */ /* 0x000fc40007ffe0ff */
[----:B------:R-:W-:Y:S01]  /*07b0*/  ISETP.GE.AND.EX P3, PT, R39, UR17, PT, P3 ;  /* 0x0000001127007c0c */ /* 0x000fe2000bf66330 */
[----:B------:R5:W4:Y:S01]  /*07c0*/  @!P0 LDG.E R42, desc[UR8][R6.64] ;  /* 0x00000008062a8981 */ /* 0x000b22000c1e1900 */
[C---:B------:R-:W-:Y:S02]  /*07d0*/  @!P2 SHF.L.U32 R9, R8.reuse, 0x1, RZ ;  /* 0x000000010809a819 */ /* 0x040fe400000006ff */
[----:B------:R-:W-:Y:S02]  /*07e0*/  IADD3 R29, PT, PT, R3, 0xc0, RZ ;  /* 0x000000c0031d7810 */ /* 0x000fe40007ffe0ff */
[----:B------:R-:W-:Y:S02]  /*07f0*/  CS2R R48, SRZ ;  /* 0x0000000000307805 */ /* 0x000fe4000001ff00 */
[----:B------:R-:W-:Y:S01]  /*0800*/  @!P2 SHF.L.U64.HI R8, R8, 0x1, R19 ;  /* 0x000000010808a819 */ /* 0x000fe20000010213 */
[----:B---3--:R-:W3:Y:S01]  /*0810*/  LDC.64 R16, c[0x0][0x3b8] ;  /* 0x0000ee00ff107b82 */ /* 0x008ee20000000a00 */
[----:B0-----:R-:W-:-:S02]  /*0820*/  @!P2 IADD3 R14, P1, PT, R9, R14, RZ ;  /* 0x0000000e090ea210 */ /* 0x001fc40007f3e0ff */
[----:B-1----:R-:W-:-:S05]  /*0830*/  @!P2 IADD3 R22, P0, PT, R9, R22, RZ ;  /* 0x000000160916a210 */ /* 0x002fca0007f1e0ff */
[----:B-----5:R-:W0:Y:S01]  /*0840*/  @!P4 LDC.64 R6, c[0x0][0x3a0] ;  /* 0x0000e800ff06cb82 */ /* 0x020e220000000a00 */
[C---:B------:R-:W-:Y:S01]  /*0850*/  @!P2 IADD3.X R15, PT, PT, R8.reuse, R15, RZ, P1, !PT ;  /* 0x0000000f080fa210 */ /* 0x040fe20000ffe4ff */
[----:B--2---:R-:W-:Y:S01]  /*0860*/  @!P4 IMAD R24, R25, R20, RZ ;  /* 0x000000141918c224 */ /* 0x004fe200078e02ff */
[----:B------:R-:W-:Y:S02]  /*0870*/  @!P2 IADD3.X R23, PT, PT, R8, R23, RZ, P0, !PT ;  /* 0x000000170817a210 */ /* 0x000fe400007fe4ff */
[----:B------:R-:W-:Y:S01]  /*0880*/  ISETP.GE.U32.AND P1, PT, R29, UR16, PT ;  /* 0x000000101d007c0c */ /* 0x000fe2000bf26070 */
[----:B------:R1:W2:Y:S01]  /*0890*/  @!P2 LDG.E R49, desc[UR8][R14.64] ;  /* 0x000000080e31a981 */ /* 0x0002a2000c1e1900 */
[----:B------:R-:W-:Y:S01]  /*08a0*/  SHF.R.S32.HI R31, RZ, 0x1f, R29 ;  /* 0x0000001fff1f7819 */ /* 0x000fe2000001141d */
[----:B------:R-:W5:Y:S01]  /*08b0*/  @!P3 LDC.64 R8, c[0x0][0x3f8] ;  /* 0x0000fe00ff08bb82 */ /* 0x000f620000000a00 */
[----:B------:R-:W-:Y:S01]  /*08c0*/  @!P4 IMAD R43, R37, R21, R24 ;  /* 0x00000015252bc224 */ /* 0x000fe200078e0218 */
[----:B------:R-:W-:-:S02]  /*08d0*/  @!P4 MOV R24, R10 ;  /* 0x0000000a0018c202 */ /* 0x000fc40000000f00 */
[----:B------:R-:W-:Y:S02]  /*08e0*/  ISETP.GE.AND.EX P1, PT, R31, UR17, PT, P1 ;  /* 0x000000111f007c0c */ /* 0x000fe4000bf26310 */
[----:B------:R-:W-:Y:S02]  /*08f0*/  @!P4 MOV R25, R13 ;  /* 0x0000000d0019c202 */ /* 0x000fe40000000f00 */
[----:B------:R-:W3:Y:S01]  /*0900*/  @!P4 LDC.64 R26, c[0x0][0x398] ;  /* 0x0000e600ff1acb82 */ /* 0x000ee20000000a00 */
[----:B------:R-:W-:Y:S01]  /*0910*/  IADD3 R18, PT, PT, R3, 0x60, RZ ;  /* 0x0000006003127810 */ /* 0x000fe20007ffe0ff */
[----:B------:R-:W-:Y:S01]  /*0920*/  @!P4 IMAD.WIDE.U32 R20, R37, R20, R24 ;  /* 0x000000142514c225 */ /* 0x000fe200078e0018 */
[----:B------:R-:W-:Y:S02]  /*0930*/  MOV R41, RZ ;  /* 0x000000ff00297202 */ /* 0x000fe40000000f00 */
[----:B------:R-:W-:-:S03]  /*0940*/  ISETP.GE.U32.AND P0, PT, R18, UR16, PT ;  /* 0x0000001012007c0c */ /* 0x000fc6000bf06070 */
[----:B-1----:R-:W1:Y:S01]  /*0950*/  @!P3 LDC.64 R14, c[0x0][0x3a0] ;  /* 0x0000e800ff0ebb82 */ /* 0x002e620000000a00 */
[----:B------:R-:W-:Y:S01]  /*0960*/  @!P4 IADD3 R21, PT, PT, R21, R43, RZ ;  /* 0x0000002b1515c210 */ /* 0x000fe20007ffe0ff */
[----:B------:R5:W2:Y:S01]  /*0970*/  @!P2 LDG.E R41, desc[UR8][R22.64] ;  /* 0x000000081629a981 */ /* 0x000aa2000c1e1900 */
[C---:B------:R-:W-:Y:S02]  /*0980*/  @!P4 SHF.L.U32 R37, R20.reuse, 0x1, RZ ;  /* 0x000000011425c819 */ /* 0x040fe400000006ff */
[----:B------:R-:W-:Y:S02]  /*0990*/  SHF.R.S32.HI R19, RZ, 0x1f, R18 ;  /* 0x0000001fff137819 */ /* 0x000fe40000011412 */
[----:B------:R-:W-:Y:S01]  /*09a0*/  @!P4 SHF.L.U64.HI R34, R20, 0x1, R21 ;  /* 0x000000011422c819 */ /* 0x000fe20000010215 */
[----:B------:R-:W1:Y:S01]  /*09b0*/  @!P1 LDC.64 R24, c[0x0][0x3f8] ;  /* 0x0000fe00ff189b82 */ /* 0x000e620000000a00 */
[----:B0-----:R-:W-:Y:S02]  /*09c0*/  @!P4 IADD3 R6, P2, PT, R37, R6, RZ ;  /* 0x000000062506c210 */ /* 0x001fe40007f5e0ff */
[----:B------:R-:W-:-:S02]  /*09d0*/  ISETP.GE.AND.EX P0, PT, R19, UR17, PT, P0 ;  /* 0x0000001113007c0c */ /* 0x000fc4000bf06300 */
[----:B------:R-:W-:Y:S02]  /*09e0*/  CS2R R46, SRZ ;  /* 0x00000000002e7805 */ /* 0x000fe4000001ff00 */
[----:B------:R-:W-:Y:S01]  /*09f0*/  @!P4 IADD3.X R7, PT, PT, R34, R7, RZ, P2, !PT ;  /* 0x000000072207c210 */ /* 0x000fe200017fe4ff */
[----:B-----5:R-:W-:Y:S01]  /*0a00*/  @!P3 IMAD R36, R39, R8, RZ ;  /* 0x000000082724b224 */ /* 0x020fe200078e02ff */
[----:B------:R-:W-:Y:S01]  /*0a10*/  @!P3 MOV R20, R10 ;  /* 0x0000000a0014b202 */ /* 0x000fe20000000f00 */
[----:B------:R-:W0:Y:S01]  /*0a20*/  @!P3 LDC.64 R22, c[0x0][0x398] ;  /* 0x0000e600ff16bb82 */ /* 0x000e220000000a00 */
[----:B------:R-:W-:Y:S01]  /*0a30*/  @!P3 MOV R21, R13 ;  /* 0x0000000d0015b202 */ /* 0x000fe20000000f00 */
[----:B---3--:R-:W-:Y:S01]  /*0a40*/  IMAD.WIDE R16, R4, 0x8, R16 ;  /* 0x0000000804107825 */ /* 0x008fe200078e0210 */
[----:B------:R-:W3:Y:S03]  /*0a50*/  @!P4 LDG.E R47, desc[UR8][R6.64] ;  /* 0x00000008062fc981 */ /* 0x000ee6000c1e1900 */
[----:B------:R-:W-:-:S02]  /*0a60*/  @!P3 IMAD R39, R35, R9, R36 ;  /* 0x000000092327b224 */ /* 0x000fc400078e0224 */
[----:B------:R-:W-:Y:S01]  /*0a70*/  @!P3 IMAD.WIDE.U32 R8, R35, R8, R20 ;  /* 0x000000082308b225 */ /* 0x000fe200078e0014 */
[----:B------:R-:W-:Y:S01]  /*0a80*/  @!P4 IADD3 R26, P2, PT, R37, R26, RZ ;  /* 0x0000001a251ac210 */ /* 0x000fe20007f5e0ff */
[----:B------:R-:W5:Y:S01]  /*0a90*/  @!P0 LDC.64 R20, c[0x0][0x3f8] ;  /* 0x0000fe00ff148b82 */ /* 0x000f620000000a00 */
[----:B------:R-:W4:Y:S02]  /*0aa0*/  LDG.E.64 R6, desc[UR8][R16.64] ;  /* 0x0000000810067981 */ /* 0x000f24000c1e1b00 */
[----:B------:R-:W-:Y:S02]  /*0ab0*/  @!P3 IADD3 R9, PT, PT, R9, R39, RZ ;  /* 0x000000270909b210 */ /* 0x000fe40007ffe0ff */
[----:B------:R-:W-:Y:S02]  /*0ac0*/  CS2R R38, SRZ ;  /* 0x0000000000267805 */ /* 0x000fe4000001ff00 */
[----:B------:R-:W-:Y:S02]  /*0ad0*/  @!P3 SHF.L.U32 R35, R8, 0x1, RZ ;  /* 0x000000010823b819 */ /* 0x000fe400000006ff */
[----:B------:R-:W-:-:S02]  /*0ae0*/  @!P4 IADD3.X R27, PT, PT, R34, R27, RZ, P2, !PT ;  /* 0x0000001b221bc210 */ /* 0x000fc400017fe4ff */
[----:B------:R-:W-:Y:S02]  /*0af0*/  @!P3 SHF.L.U64.HI R34, R8, 0x1, R9 ;  /* 0x000000010822b819 */ /* 0x000fe40000010209 */
[----:B-1----:R-:W-:Y:S01]  /*0b00*/  @!P3 IADD3 R14, P2, PT, R35, R14, RZ ;  /* 0x0000000e230eb210 */ /* 0x002fe20007f5e0ff */
[----:B------:R1:W3:Y:S01]  /*0b10*/  @!P4 LDG.E R39, desc[UR8][R26.64] ;  /* 0x000000081a27c981 */ /* 0x0002e2000c1e1900 */
[----:B------:R-:W-:Y:S01]  /*0b20*/  ISETP.GE.U32.AND P6, PT, R3, UR16, PT ;  /* 0x0000001003007c0c */ /* 0x000fe2000bfc6070 */
[----:B------:R-:W-:Y:S01]  /*0b30*/  @!P1 IMAD R36, R31, R24, RZ ;  /* 0x000000181f249224 */ /* 0x000fe200078e02ff */
[----:B------:R-:W-:Y:S01]  /*0b40*/  SHF.R.S32.HI R40, RZ, 0x1f, R3 ;  /* 0x0000001fff287819 */ /* 0x000fe20000011403 */
[----:B------:R-:W5:Y:S01]  /*0b50*/  @!P1 LDC.64 R8, c[0x0][0x398] ;  /* 0x0000e600ff089b82 */ /* 0x000f620000000a00 */
[----:B------:R-:W-:Y:S01]  /*0b60*/  @!P3 IADD3.X R15, PT, PT, R34, R15, RZ, P2, !PT ;  /* 0x0000000f220fb210 */ /* 0x000fe200017fe4ff */
[----:B------:R-:W-:Y:S01]  /*0b70*/  @!P1 IMAD R31, R29, R25, R36 ;  /* 0x000000191d1f9224 */ /* 0x000fe200078e0224 */
[----:B------:R-:W-:-:S02]  /*0b80*/  ISETP.GE.AND.EX P6, PT, R40, UR17, PT, P6 ;  /* 0x0000001128007c0c */ /* 0x000fc4000bfc6360 */
[----:B-1----:R-:W-:Y:S01]  /*0b90*/  @!P1 MOV R26, R10 ;  /* 0x0000000a001a9202 */ /* 0x002fe20000000f00 */
[----:B------:R1:W3:Y:S01]  /*0ba0*/  @!P3 LDG.E R46, desc[UR8][R14.64] ;  /* 0x000000080e2eb981 */ /* 0x0002e2000c1e1900 */
[----:B------:R-:W-:Y:S01]  /*0bb0*/  @!P1 MOV R27, R13 ;  /* 0x0000000d001b9202 */ /* 0x000fe20000000f00 */
[----:B------:R-:W5:Y:S01]  /*0bc0*/  @!P1 LDC.64 R16, c[0x0][0x3a0] ;  /* 0x0000e800ff109b82 */ /* 0x000f620000000a00 */
[----:B------:R-:W-:Y:S02]  /*0bd0*/  IADD3 R33, PT, PT, R3, 0xe0, RZ ;  /* 0x000000e003217810 */ /* 0x000fe40007ffe0ff */
[----:B0-----:R-:W-:Y:S01]  /*0be0*/  @!P3 IADD3 R22, P4, PT, R35, R22, RZ ;  /* 0x000000162316b210 */ /* 0x001fe20007f9e0ff */
[----:B------:R-:W-:Y:S01]  /*0bf0*/  @!P1 IMAD.WIDE.U32 R24, R29, R24, R26 ;  /* 0x000000181d189225 */ /* 0x000fe200078e001a */
[----:B------:R-:W-:-:S03]  /*0c00*/  ISETP.GE.U32.AND P5, PT, R33, UR16, PT ;  /* 0x0000001021007c0c */ /* 0x000fc6000bfa6070 */
[----:B-1----:R-:W0:Y:S01]  /*0c10*/  @!P0 LDC.64 R14, c[0x0][0x3a0] ;  /* 0x0000e800ff0e8b82 */ /* 0x002e220000000a00 */
[----:B------:R-:W-:Y:S02]  /*0c20*/  SHF.R.S32.HI R30, RZ, 0x1f, R33 ;  /* 0x0000001fff1e7819 */ /* 0x000fe40000011421 */
[----:B------:R-:W-:Y:S02]  /*0c30*/  @!P3 IADD3.X R23, PT, PT, R34, R23, RZ, P4, !PT ;  /* 0x000000172217b210 */ /* 0x000fe400027fe4ff */
[----:B------:R-:W-:Y:S02]  /*0c40*/  @!P1 IADD3 R29, PT, PT, R25, R31, RZ ;  /* 0x0000001f191d9210 */ /* 0x000fe40007ffe0ff */
[----:B------:R-:W-:Y:S01]  /*0c50*/  ISETP.GE.AND.EX P5, PT, R30, UR17, PT, P5 ;  /* 0x000000111e007c0c */ /* 0x000fe2000bfa6350 */
[----:B------:R1:W3:Y:S01]  /*0c60*/  @!P3 LDG.E R38, desc[UR8][R22.64] ;  /* 0x000000081626b981 */ /* 0x0002e2000c1e1900 */
[----:B------:R-:W-:Y:S01]  /*0c70*/  @!P1 SHF.L.U32 R25, R24, 0x1, RZ ;  /* 0x0000000118199819 */ /* 0x000fe200000006ff */
[----:B-----5:R-:W-:Y:S01]  /*0c80*/  @!P0 IMAD R19, R19, R20, RZ ;  /* 0x0000001413138224 */ /* 0x020fe200078e02ff */
[----:B------:R-:W-:Y:S01]  /*0c90*/  IADD3 R32, PT, PT, R32, R28, RZ ;  /* 0x0000001c20207210 */ /* 0x000fe20007ffe0ff */
[----:B------:R-:W5:Y:S01]  /*0ca0*/  @!P0 LDC.64 R26, c[0x0][0x398] ;  /* 0x0000e600ff1a8b82 */ /* 0x000f620000000a00 */
[----:B------:R-:W-:Y:S01]  /*0cb0*/  @!P1 SHF.L.U64.HI R24, R24, 0x1, R29 ;  /* 0x0000000118189819 */ /* 0x000fe2000001021d */
[----:B------:R-:W-:Y:S01]  /*0cc0*/  @!P0 IMAD R21, R18, R21, R19 ;  /* 0x0000001512158224 */ /* 0x000fe200078e0213 */
[----:B-1----:R-:W-:-:S02]  /*0cd0*/  @!P0 MOV R22, R10 ;  /* 0x0000000a00168202 */ /* 0x002fc40000000f00 */
[----:B------:R-:W-:-:S03]  /*0ce0*/  @!P0 MOV R23, R13 ;  /* 0x0000000d00178202 */ /* 0x000fc60000000f00 */
[----:B------:R-:W1:Y:S01]  /*0cf0*/  @!P6 LDC.64 R28, c[0x0][0x3f8] ;  /* 0x0000fe00ff1ceb82 */ /* 0x000e620000000a00 */
[----:B------:R-:W-:Y:S01]  /*0d00*/  @!P0 IMAD.WIDE.U32 R18, R18, R20, R22 ;  /* 0x0000001412128225 */ /* 0x000fe200078e0016 */
[----:B------:R-:W-:-:S06]  /*0d10*/  @!P1 IADD3 R8, P3, PT, R25, R8, RZ ;  /* 0x0000000819089210 */ /* 0x000fcc0007f7e0ff */
[----:B------:R-:W1:Y:S01]  /*0d20*/  @!P5 LDC.64 R22, c[0x0][0x3f8] ;  /* 0x0000fe00ff16db82 */ /* 0x000e620000000a00 */
[----:B------:R-:W-:Y:S02]  /*0d30*/  @!P0 IADD3 R21, PT, PT, R19, R21, RZ ;  /* 0x0000001513158210 */ /* 0x000fe40007ffe0ff */
[----:B------:R-:W-:Y:S02]  /*0d40*/  @!P0 SHF.L.U32 R19, R18, 0x1, RZ ;  /* 0x0000000112138819 */ /* 0x000fe400000006ff */
[----:B------:R-:W-:Y:S02]  /*0d50*/  @!P1 IADD3.X R9, PT, PT, R24, R9, RZ, P3, !PT ;  /* 0x0000000918099210 */ /* 0x000fe40001ffe4ff */
[----:B------:R-:W-:Y:S02]  /*0d60*/  @!P1 IADD3 R16, P2, PT, R25, R16, RZ ;  /* 0x0000001019109210 */ /* 0x000fe40007f5e0ff */
[----:B------:R-:W-:Y:S02]  /*0d70*/  @!P0 SHF.L.U64.HI R34, R18, 0x1, R21 ;  /* 0x0000000112228819 */ /* 0x000fe40000010215 */
[----:B0-----:R-:W-:-:S02]  /*0d80*/  @!P0 IADD3 R14, P3, PT, R19, R14, RZ ;  /* 0x0000000e130e8210 */ /* 0x001fc40007f7e0ff */
[----:B------:R-:W-:Y:S02]  /*0d90*/  CS2R R44, SRZ ;  /* 0x00000000002c7805 */ /* 0x000fe4000001ff00 */
[----:B------:R-:W-:Y:S02]  /*0da0*/  CS2R R36, SRZ ;  /* 0x0000000000247805 */ /* 0x000fe4000001ff00 */
[----:B------:R-:W-:Y:S01]  /*0db0*/  @!P1 IADD3.X R17, PT, PT, R24, R17, RZ, P2, !PT ;  /* 0x0000001118119210 */ /* 0x000fe200017fe4ff */
[----:B------:R-:W0:Y:S01]  /*0dc0*/  LDC.64 R20, c[0x0][0x3a8] ;  /* 0x0000ea00ff147b82 */ /* 0x000e220000000a00 */
[----:B------:R-:W-:Y:S02]  /*0dd0*/  @!P0 IADD3.X R15, PT, PT, R34, R15, RZ, P3, !PT ;  /* 0x0000000f220f8210 */ /* 0x000fe40001ffe4ff */
[----:B------:R-:W-:Y:S01]  /*0de0*/  ISETP.NE.AND P2, PT, RZ, UR12, PT ;  /* 0x0000000cff007c0c */ /* 0x000fe2000bf45270 */
[----:B------:R1:W3:Y:S04]  /*0df0*/  @!P1 LDG.E R45, desc[UR8][R16.64] ;  /* 0x00000008102d9981 */ /* 0x0002e8000c1e1900 */
[----:B------:R1:W3:Y:S01]  /*0e00*/  @!P1 LDG.E R37, desc[UR8][R8.64] ;  /* 0x0000000808259981 */ /* 0x0002e2000c1e1900 */
[----:B-----5:R-:W-:-:S02]  /*0e10*/  @!P0 IADD3 R26, P1, PT, R19, R26, RZ ;  /* 0x0000001a131a8210 */ /* 0x020fc40007f3e0ff */
[----:B------:R-:W5:Y:S01]  /*0e20*/  @!P6 LDC.64 R18, c[0x0][0x3a0] ;  /* 0x0000e800ff12eb82 */ /* 0x000f620000000a00 */
[----:B------:R1:W3:Y:S02]  /*0e30*/  @!P0 LDG.E R48, desc[UR8][R14.64] ;  /* 0x000000080e308981 */ /* 0x0002e4000c1e1900 */
[----:B-1----:R-:W-:-:S04]  /*0e40*/  @!P6 IMAD R16, R40, R28, RZ ;  /* 0x0000001c2810e224 */ /* 0x002fc800078e02ff */
[----:B------:R-:W-:Y:S01]  /*0e50*/  @!P6 IMAD R35, R3, R29, R16 ;  /* 0x0000001d0323e224 */ /* 0x000fe200078e0210 */
[----:B------:R-:W1:Y:S01]  /*0e60*/  @!P6 LDC.64 R8, c[0x0][0x398] ;  /* 0x0000e600ff08eb82 */ /* 0x000e620000000a00 */
[----:B------:R-:W-:Y:S02]  /*0e70*/  @!P6 MOV R14, R10 ;  /* 0x0000000a000ee202 */ /* 0x000fe40000000f00 */
[----:B------:R-:W-:-:S05]  /*0e80*/  @!P6 MOV R15, R13 ;  /* 0x0000000d000fe202 */ /* 0x000fca0000000f00 */
[----:B------:R-:W0:Y:S01]  /*0e90*/  @!P5 LDC.64 R16, c[0x0][0x3a0] ;  /* 0x0000e800ff10db82 */ /* 0x000e220000000a00 */
[----:B------:R-:W-:-:S07]  /*0ea0*/  @!P6 IMAD.WIDE.U32 R28, R3, R28, R14 ;  /* 0x0000001c031ce225 */ /* 0x000fce00078e000e */
[----:B------:R-:W0:Y:S01]  /*0eb0*/  @!P5 LDC.64 R14, c[0x0][0x398] ;  /* 0x0000e600ff0edb82 */ /* 0x000e220000000a00 */
[----:B------:R-:W-:Y:S01]  /*0ec0*/  @!P5 IMAD R30, R30, R22, RZ ;  /* 0x000000161e1ed224 */ /* 0x000fe200078e02ff */
[----:B------:R-:W-:-:S03]  /*0ed0*/  @!P5 MOV R31, R13 ;  /* 0x0000000d001fd202 */ /* 0x000fc60000000f00 */
[----:B------:R-:W-:-:S03]  /*0ee0*/  @!P5 IMAD R43, R33, R23, R30 ;  /* 0x00000017212bd224 */ /* 0x000fc600078e021e */
[----:B------:R-:W0:Y:S01]  /*0ef0*/  @P2 LDC.64 R24, c[0x0][0x3b0] ;  /* 0x0000ec00ff182b82 */ /* 0x000e220000000a00 */
[----:B------:R-:W-:-:S05]  /*0f00*/  @!P5 MOV R30, R10 ;  /* 0x0000000a001ed202 */ /* 0x000fca0000000f00 */
[----:B------:R-:W-:Y:S01]  /*0f10*/  @!P5 IMAD.WIDE.U32 R22, R33, R22, R30 ;  /* 0x000000162116d225 */ /* 0x000fe200078e001e */
[----:B------:R-:W-:Y:S02]  /*0f20*/  @!P6 IADD3 R31, PT, PT, R29, R35, RZ ;  /* 0x000000231d1fe210 */ /* 0x000fe40007ffe0ff */
[C---:B------:R-:W-:Y:S02]  /*0f30*/  @!P6 SHF.L.U32 R29, R28.reuse, 0x1, RZ ;  /* 0x000000011c1de819 */ /* 0x040fe400000006ff */
[----:B------:R-:W-:Y:S02]  /*0f40*/  @!P6 SHF.L.U64.HI R28, R28, 0x1, R31 ;  /* 0x000000011c1ce819 */ /* 0x000fe4000001021f */
[----:B-----5:R-:W-:Y:S02]  /*0f50*/  @!P6 IADD3 R18, P3, PT, R29, R18, RZ ;  /* 0x000000121d12e210 */ /* 0x020fe40007f7e0ff */
[----:B------:R-:W-:Y:S02]  /*0f60*/  @!P5 IADD3 R23, PT, PT, R23, R43, RZ ;  /* 0x0000002b1717d210 */ /* 0x000fe40007ffe0ff */
[----:B------:R-:W-:-:S02]  /*0f70*/  @!P5 SHF.L.U32 R31, R22, 0x1, RZ ;  /* 0x00000001161fd819 */ /* 0x000fc400000006ff */
[----:B------:R-:W-:Y:S02]  /*0f80*/  @!P0 IADD3.X R27, PT, PT, R34, R27, RZ, P1, !PT ;  /* 0x0000001b221b8210 */ /* 0x000fe40000ffe4ff */
[----:B------:R-:W-:Y:S02]  /*0f90*/  @!P6 IADD3.X R19, PT, PT, R28, R19, RZ, P3, !PT ;  /* 0x000000131c13e210 */ /* 0x000fe40001ffe4ff */
[----:B-1----:R-:W-:Y:S02]  /*0fa0*/  @!P6 IADD3 R8, P1, PT, R29, R8, RZ ;  /* 0x000000081d08e210 */ /* 0x002fe40007f3e0ff */
[----:B------:R-:W-:Y:S02]  /*0fb0*/  @!P5 SHF.L.U64.HI R30, R22, 0x1, R23 ;  /* 0x00000001161ed819 */ /* 0x000fe40000010217 */
[----:B------:R-:W-:Y:S01]  /*0fc0*/  MOV R40, RZ ;  /* 0x000000ff00287202 */ /* 0x000fe20000000f00 */
[C---:B0-----:R-:W-:Y:S01]  /*0fd0*/  @P2 IMAD.WIDE R24, R32.reuse, 0x2, R24 ;  /* 0x0000000220182825 */ /* 0x041fe200078e0218 */
[C---:B------:R-:W-:Y:S01]  /*0fe0*/  @!P5 IADD3 R16, P3, PT, R31.reuse, R16, RZ ;  /* 0x000000101f10d210 */ /* 0x040fe20007f7e0ff */
[----:B------:R0:W5:Y:S01]  /*0ff0*/  @!P6 LDG.E R51, desc[UR8][R18.64] ;  /* 0x000000081233e981 */ /* 0x000162000c1e1900 */
[----:B------:R-:W-:Y:S01]  /*1000*/  @!P5 IADD3 R14, P4, PT, R31, R14, RZ ;  /* 0x0000000e1f0ed210 */ /* 0x000fe20007f9e0ff */
[----:B------:R-:W-:Y:S01]  /*1010*/  IMAD.WIDE R20, R32, 0x2, R20 ;  /* 0x0000000220147825 */ /* 0x000fe200078e0214 */
[----:B------:R-:W-:Y:S01]  /*1020*/  MOV R43, RZ ;  /* 0x000000ff002b7202 */ /* 0x000fe20000000f00 */
[----:B------:R-:W5:Y:S01]  /*1030*/  @!P0 LDG.E R40, desc[UR8][R26.64] ;  /* 0x000000081a288981 */ /* 0x000f62000c1e1900 */
[----:B------:R-:W-:-:S02]  /*1040*/  @!P6 IADD3.X R9, PT, PT, R28, R9, RZ, P1, !PT ;  /* 0x000000091c09e210 */ /* 0x000fc40000ffe4ff */
[C---:B------:R-:W-:Y:S01]  /*1050*/  @!P5 IADD3.X R17, PT, PT, R30.reuse, R17, RZ, P3, !PT ;  /* 0x000000111e11d210 */ /* 0x040fe20001ffe4ff */
[----:B------:R-:W5:Y:S01]  /*1060*/  @P2 LDG.E.U16 R29, desc[UR8][R24.64] ;  /* 0x00000008181d2981 */ /* 0x000f62000c1e1500 */
[----:B------:R-:W-:-:S03]  /*1070*/  @!P5 IADD3.X R15, PT, PT, R30, R15, RZ, P4, !PT ;  /* 0x0000000f1e0fd210 */ /* 0x000fc600027fe4ff */
[----:B------:R-:W5:Y:S04]  /*1080*/  LDG.E.U16 R22, desc[UR8][R20.64] ;  /* 0x0000000814167981 */ /* 0x000f68000c1e1500 */
[----:B------:R-:W5:Y:S04]  /*1090*/  @P2 LDG.E.U16 R26, desc[UR8][R24.64+0x2] ;  /* 0x00000208181a2981 */ /* 0x000f68000c1e1500 */
[----:B------:R-:W5:Y:S04]  /*10a0*/  LDG.E.U16 R23, desc[UR8][R20.64+0x2] ;  /* 0x0000020814177981 */ /* 0x000f68000c1e1500 */
[----:B------:R1:W5:Y:S04]  /*10b0*/  @!P6 LDG.E R43, desc[UR8][R8.64] ;  /* 0x00000008082be981 */ /* 0x000368000c1e1900 */
[----:B------:R-:W5:Y:S04]  /*10c0*/  @!P5 LDG.E R44, desc[UR8][R16.64] ;  /* 0x00000008102cd981 */ /* 0x000f68000c1e1900 */
[----:B------:R-:W5:Y:S01]  /*10d0*/  @!P5 LDG.E R36, desc[UR8][R14.64] ;  /* 0x000000080e24d981 */ /* 0x000f62000c1e1900 */
[----:B------:R-:W-:Y:S01]  /*10e0*/  UISETP.NE.AND UP1, UPT, UR12, URZ, UPT ;  /* 0x000000ff0c00728c */ /* 0x000fe2000bf25270 */
[----:B------:R-:W-:Y:S01]  /*10f0*/  UMOV UR10, 0x3f800000 ;  /* 0x3f800000000a7882 */ /* 0x000fe20000000000 */
[----:B----4-:R-:W-:-:S13]  /*1100*/  R2UR UR13, R6 ;  /* 0x00000000060d72ca */ /* 0x010fda00000e0000 */
        /* <DEDUP_REMOVED lines=8> */
[----:B------:R-:W-:Y:S02]  /*1190*/  CS2R R6, SRZ ;  /* 0x0000000000067805 */ /* 0x000fe4000001ff00 */
[----:B------:R-:W-:Y:S02]  /*11a0*/  PRMT R67, R50, 0x7632, R67 ;  /* 0x0000763232437816 */ /* 0x000fe40000000043 */
[----:B------:R-:W-:Y:S02]  /*11b0*/  PRMT R59, R42, 0x7632, R59 ;  /* 0x000076322a3b7816 */ /* 0x000fe4000000003b */
[----:B--2---:R-:W-:Y:S02]  /*11c0*/  PRMT R66, R49, 0x7632, R66 ;  /* 0x0000763231427816 */ /* 0x004fe40000000042 */
[----:B0-----:R-:W-:Y:S02]  /*11d0*/  @P1 R2UR UR6, R18 ;  /* 0x00000000120612ca */ /* 0x001fe400000e0000 */
[----:B------:R-:W-:-:S02]  /*11e0*/  PRMT R58, R41, 0x7632, R58 ;  /* 0x00007632293a7816 */ /* 0x000fc4000000003a */
[----:B---3--:R-:W-:Y:S02]  /*11f0*/  PRMT R65, R47, 0x7632, R65 ;  /* 0x000076322f417816 */ /* 0x008fe40000000041 */
[----:B------:R-:W-:Y:S02]  /*1200*/  PRMT R56, R39, 0x7632, R56 ;  /* 0x0000763227387816 */ /* 0x000fe40000000038 */
[----:B------:R-:W-:Y:S02]  /*1210*/  PRMT R64, R46, 0x7632, R64 ;  /* 0x000076322e407816 */ /* 0x000fe40000000040 */
[----:B------:R-:W-:Y:S02]  /*1220*/  PRMT R55, R38, 0x7632, R55 ;  /* 0x0000763226377816 */ /* 0x000fe40000000037 */
[----:B------:R-:W-:Y:S02]  /*1230*/  PRMT R63, R45, 0x7632, R63 ;  /* 0x000076322d3f7816 */ /* 0x000fe4000000003f */
[----:B------:R-:W-:-:S02]  /*1240*/  PRMT R53, R37, 0x7632, R53 ;  /* 0x0000763225357816 */ /* 0x000fc40000000035 */
[----:B------:R-:W-:Y:S01]  /*1250*/  PRMT R68, R48, 0x7632, R68 ;  /* 0x0000763230447816 */ /* 0x000fe20000000044 */
[----:B------:R-:W-:Y:S01]  /*1260*/  @UP0 UMOV UR10, UR6 ;  /* 0x00000006000a0c82 */ /* 0x000fe20008000000 */
[----:B-----5:R-:W-:Y:S02]  /*1270*/  PRMT R61, R51, 0x7632, R61 ;  /* 0x00007632333d7816 */ /* 0x020fe4000000003d */
[----:B------:R-:W-:Y:S02]  /*1280*/  PRMT R57, R40, 0x7632, R57 ;  /* 0x0000763228397816 */ /* 0x000fe40000000039 */
[----:B------:R-:W-:Y:S02]  /*1290*/  @P2 SHF.L.U32 R6, R29, 0x10, RZ ;  /* 0x000000101d062819 */ /* 0x000fe400000006ff */
[----:B-1----:R-:W-:Y:S02]  /*12a0*/  SHF.L.U32 R8, R22, 0x10, RZ ;  /* 0x0000001016087819 */ /* 0x002fe400000006ff */
[----:B------:R-:W-:-:S02]  /*12b0*/  @P2 SHF.L.U32 R7, R26, 0x10, RZ ;  /* 0x000000101a072819 */ /* 0x000fc400000006ff */
[----:B------:R-:W-:Y:S02]  /*12c0*/  SHF.L.U32 R9, R23, 0x10, RZ ;  /* 0x0000001017097819 */ /* 0x000fe400000006ff */
[----:B------:R-:W-:Y:S02]  /*12d0*/  PRMT R60, R43, 0x7632, R60 ;  /* 0x000076322b3c7816 */ /* 0x000fe4000000003c */
        /* <DEDUP_REMOVED lines=10> */
[----:B------:R-:W-:Y:S01]  /*1380*/  FADD.FTZ R21, R18, -UR13 ;  /* 0x8000000d12157e21 */ /* 0x000fe20008010000 */
[----:B------:R-:W-:Y:S01]  /*1390*/  FMUL.FTZ R16, R16, UR10 ;  /* 0x0000000a10107c20 */ /* 0x000fe20008410000 */
[----:B------:R-:W-:Y:S01]  /*13a0*/  FMUL.FTZ R19, R8, R15 ;  /* 0x0000000f08137220 */ /* 0x000fe20000410000 */
[----:B------:R-:W-:Y:S01]  /*13b0*/  SHF.L.U32 R17, R42, 0x10, RZ ;  /* 0x000000102a117819 */ /* 0x000fe200000006ff */
[----:B------:R-:W-:Y:S01]  /*13c0*/  FMUL.FTZ R18, R9, R14 ;  /* 0x0000000e09127220 */ /* 0x000fe20000410000 */
[----:B------:R-:W-:Y:S01]  /*13d0*/  FMUL.FTZ R21, R21, UR10 ;  /* 0x0000000a15157c20 */ /* 0x000fe20008410000 */
[----:B------:R-:W-:Y:S01]  /*13e0*/  FADD.FTZ R23, RZ, R19 ;  /* 0x00000013ff177221 */ /* 0x000fe20000010000 */
[----:B------:R-:W-:Y:S01]  /*13f0*/  FFMA.FTZ R22, R16, R19, RZ ;  /* 0x0000001310167223 */ /* 0x000fe200000100ff */
[----:B------:R-:W-:Y:S01]  /*1400*/  FFMA.FTZ R20, R15, R16, RZ ;  /* 0x000000100f147223 */ /* 0x000fe200000100ff */
[----:B------:R-:W-:Y:S01]  /*1410*/  FADD.FTZ R26, RZ, R15 ;  /* 0x0000000fff1a7221 */ /* 0x000fe20000010000 */
[----:B------:R-:W-:Y:S01]  /*1420*/  FMUL.FTZ R16, R24, UR10 ;  /* 0x0000000a18107c20 */ /* 0x000fe20008410000 */
[----:B------:R-:W-:Y:S01]  /*1430*/  FADD.FTZ R23, R18, R23 ;  /* 0x0000001712177221 */ /* 0x000fe20000010000 */
[----:B------:R-:W-:Y:S01]  /*1440*/  FFMA.FTZ R15, R21, R18, R22 ;  /* 0x00000012150f7223 */ /* 0x000fe20000010016 */
[----:B------:R-:W-:Y:S01]  /*1450*/  FMUL.FTZ R24, R8, R17 ;  /* 0x0000001108187220 */ /* 0x000fe20000410000 */
[----:B------:R-:W-:Y:S01]  /*1460*/  SHF.L.U32 R22, R67, 0x10, RZ ;  /* 0x0000001043167819 */ /* 0x000fe200000006ff */
[C---:B------:R-:W-:Y:S01]  /*1470*/  FADD.FTZ R18, R17.reuse, R26 ;  /* 0x0000001a11127221 */ /* 0x040fe20000010000 */
[----:B------:R-:W-:Y:S01]  /*1480*/  FFMA.FTZ R20, R17, R16, R20 ;  /* 0x0000001011147223 */ /* 0x000fe20000010014 */
[----:B------:R-:W-:Y:S01]  /*1490*/  FADD.FTZ R17, R23, R24 ;  /* 0x0000001817117221 */ /* 0x000fe20000010000 */
[----:B------:R-:W-:Y:S01]  /*14a0*/  SHF.L.U32 R23, R49, 0x10, RZ ;  /* 0x0000001031177819 */ /* 0x000fe200000006ff */
[----:B------:R-:W-:Y:S01]  /*14b0*/  FADD.FTZ R22, R22, -UR13 ;  /* 0x8000000d16167e21 */ /* 0x000fe20008010000 */
[----:B------:R-:W-:Y:S01]  /*14c0*/  FFMA.FTZ R16, R16, R24, R15 ;  /* 0x0000001810107223 */ /* 0x000fe2000001000f */
[----:B------:R-:W-:Y:S01]  /*14d0*/  SHF.L.U32 R26, R59, 0x10, RZ ;  /* 0x000000103b1a7819 */ /* 0x000fe200000006ff */
[----:B------:R-:W-:Y:S01]  /*14e0*/  FFMA.FTZ R21, R14, R21, RZ ;  /* 0x000000150e157223 */ /* 0x000fe200000100ff */
[----:B------:R-:W-:Y:S01]  /*14f0*/  FADD.FTZ R15, RZ, R14 ;  /* 0x0000000eff0f7221 */ /* 0x000fe20000010000 */
[----:B------:R-:W-:Y:S01]  /*1500*/  FADD.FTZ R24, R23, -UR13 ;  /* 0x8000000d17187e21 */ /* 0x000fe20008010000 */
[----:B------:R-:W-:Y:S01]  /*1510*/  FMUL.FTZ R25, R22, UR10 ;  /* 0x0000000a16197c20 */ /* 0x000fe20008410000 */
[----:B------:R-:W-:Y:S01]  /*1520*/  SHF.L.U32 R19, R41, 0x10, RZ ;  /* 0x0000001029137819 */ /* 0x000fe200000006ff */
[----:B------:R-:W-:Y:S01]  /*1530*/  FADD.FTZ R22, R26, R15 ;  /* 0x0000000f1a167221 */ /* 0x000fe20000010000 */
[----:B------:R-:W-:Y:S01]  /*1540*/  FMUL.FTZ R24, R24, UR10 ;  /* 0x0000000a18187c20 */ /* 0x000fe20008410000 */
[----:B------:R-:W-:Y:S01]  /*1550*/  FFMA.FTZ R21, R26, R25, R21 ;  /* 0x000000191a157223 */ /* 0x000fe20000010015 */
[----:B------:R-:W-:Y:S01]  /*1560*/  SHF.L.U32 R23, R66, 0x10, RZ ;  /* 0x0000001042177819 */ /* 0x000fe200000006ff */
[----:B------:R-:W-:Y:S01]  /*1570*/  FMUL.FTZ R26, R9, R26 ;  /* 0x0000001a091a7220 */ /* 0x000fe20000410000 */
[----:B------:R-:W-:Y:S01]  /*1580*/  FADD.FTZ R14, R18, R19 ;  /* 0x00000013120e7221 */ /* 0x000fe20000010000 */
[----:B------:R-:W-:Y:S01]  /*1590*/  FFMA.FTZ R15, R19, R24, R20 ;  /* 0x00000018130f7223 */ /* 0x000fe20000010014 */
[----:B------:R-:W-:Y:S01]  /*15a0*/  FMUL.FTZ R19, R8, R19 ;  /* 0x0000001308137220 */ /* 0x000fe20000410000 */
[----:B------:R-:W-:Y:S01]  /*15b0*/  FADD.FTZ R18, R26, R17 ;  /* 0x000000111a127221 */ /* 0x000fe20000010000 */
[----:B------:R-:W-:Y:S01]  /*15c0*/  FFMA.FTZ R25, R25, R26, R16 ;  /* 0x0000001a19197223 */ /* 0x000fe20000010010 */
[----:B------:R-:W-:Y:S01]  /*15d0*/  FADD.FTZ R23, R23, -UR13 ;  /* 0x8000000d17177e21 */ /* 0x000fe20008010000 */
[----:B------:R-:W-:Y:S01]  /*15e0*/  SHF.L.U32 R16, R58, 0x10, RZ ;  /* 0x000000103a107819 */ /* 0x000fe200000006ff */
[----:B------:R-:W-:Y:S01]  /*15f0*/  FADD.FTZ R17, R18, R19 ;  /* 0x0000001312117221 */ /* 0x000fe20000010000 */
[----:B------:R-:W-:Y:S01]  /*1600*/  FFMA.FTZ R19, R24, R19, R25 ;  /* 0x0000001318137223 */ /* 0x000fe20000010019 */
[----:B------:R-:W-:Y:S01]  /*1610*/  FMUL.FTZ R20, R23, UR10 ;  /* 0x0000000a17147c20 */ /* 0x000fe20008410000 */
[----:B------:R-:W-:Y:S01]  /*1620*/  SHF.L.U32 R18, R48, 0x10, RZ ;  /* 0x0000001030127819 */ /* 0x000fe200000006ff */
[----:B------:R-:W-:Y:S01]  /*1630*/  FMUL.FTZ R24, R9, R16 ;  /* 0x0000001009187220 */ /* 0x000fe20000410000 */
[----:B------:R-:W-:Y:S01]  /*1640*/  SHF.L.U32 R23, R68, 0x10, RZ ;  /* 0x0000001044177819 */ /* 0x000fe200000006ff */
[----:B------:R-:W-:Y:S01]  /*1650*/  FADD.FTZ R22, R22, R16 ;  /* 0x0000001016167221 */ /* 0x000fe20000010000 */
[----:B------:R-:W-:Y:S01]  /*1660*/  FFMA.FTZ R21, R16, R20, R21 ;  /* 0x0000001410157223 */ /* 0x000fe20000010015 */
        /* <DEDUP_REMOVED lines=10> */
[----:B------:R-:W-:Y:S01]  /*1710*/  FADD.FTZ R25, R14, R26 ;  /* 0x0000001a0e197221 */ /* 0x000fe20000010000 */
[----:B------:R-:W-:Y:S01]  /*1720*/  FFMA.FTZ R24, R26, R20, R15 ;  /* 0x000000141a187223 */ /* 0x000fe2000001000f */
[----:B------:R-:W-:Y:S01]  /*1730*/  FADD.FTZ R14, R22, R18 ;  /* 0x00000012160e7221 */ /* 0x000fe20000010000 */
[----:B------:R-:W-:Y:S01]  /*1740*/  FFMA.FTZ R15, R18, R23, R21 ;  /* 0x00000017120f7223 */ /* 0x000fe20000010015 */
[----:B------:R-:W-:Y:S01]  /*1750*/  FADD.FTZ R22, R19, -UR13 ;  /* 0x8000000d13167e21 */ /* 0x000fe20008010000 */
[----:B------:R-:W-:Y:S01]  /*1760*/  FADD.FTZ R21, R16, R27 ;  /* 0x0000001b10157221 */ /* 0x000fe20000010000 */
[----:B------:R-:W-:Y:S01]  /*1770*/  FFMA.FTZ R16, R20, R27, R17 ;  /* 0x0000001b14107223 */ /* 0x000fe20000010011 */
[----:B------:R-:W-:Y:S01]  /*1780*/  FMUL.FTZ R18, R9, R18 ;  /* 0x0000001209127220 */ /* 0x000fe20000410000 */
[----:B------:R-:W-:Y:S01]  /*1790*/  SHF.L.U32 R17, R39, 0x10, RZ ;  /* 0x0000001027117819 */ /* 0x000fe200000006ff */
[----:B------:R-:W-:Y:S01]  /*17a0*/  FMUL.FTZ R22, R22, UR10 ;  /* 0x0000000a16167c20 */ /* 0x000fe20008410000 */
[----:B------:R-:W-:Y:S01]  /*17b0*/  SHF.L.U32 R27, R37, 0x10, RZ ;  /* 0x00000010251b7819 */ /* 0x000fe200000006ff */
[----:B------:R-:W-:Y:S01]  /*17c0*/  FADD.FTZ R20, R18, R21 ;  /* 0x0000001512147221 */ /* 0x000fe20000010000 */
[----:B------:R-:W-:Y:S01]  /*17d0*/  FFMA.FTZ R19, R23, R18, R16 ;  /* 0x0000001217137223 */ /* 0x000fe20000010010 */
[----:B------:R-:W-:Y:S01]  /*17e0*/  SHF.L.U32 R21, R65, 0x10, RZ ;  /* 0x0000001041157819 */ /* 0x000fe200000006ff */
[----:B------:R-:W-:Y:S01]  /*17f0*/  FMUL.FTZ R23, R8, R17 ;  /* 0x0000001108177220 */ /* 0x000fe20000410000 */
[----:B------:R-:W-:Y:S01]  /*1800*/  FADD.FTZ R18, R25, R17 ;  /* 0x0000001119127221 */ /* 0x000fe20000010000 */
[----:B------:R-:W-:Y:S01]  /*1810*/  FFMA.FTZ R16, R17, R22, R24 ;  /* 0x0000001611107223 */ /* 0x000fe20000010018 */
[----:B------:R-:W-:Y:S01]  /*1820*/  SHF.L.U32 R17, R46, 0x10, RZ ;  /* 0x000000102e117819 */ /* 0x000fe200000006ff */
[----:B------:R-:W-:Y:S01]  /*1830*/  FADD.FTZ R21, R21, -UR13 ;  /* 0x8000000d15157e21 */ /* 0x000fe20008010000 */
[----:B------:R-:W-:Y:S01]  /*1840*/  FADD.FTZ R20, R20, R23 ;  /* 0x0000001714147221 */ /* 0x000fe20000010000 */
[----:B------:R-:W-:Y:S01]  /*1850*/  FFMA.FTZ R19, R22, R23, R19 ;  /* 0x0000001716137223 */ /* 0x000fe20000010013 */
[----:B------:R-:W-:Y:S01]  /*1860*/  SHF.L.U32 R24, R56, 0x10, RZ ;  /* 0x0000001038187819 */ /* 0x000fe200000006ff */
[----:B------:R-:W-:Y:S01]  /*1870*/  FADD.FTZ R17, R17, -UR13 ;  /* 0x8000000d11117e21 */ /* 0x000fe20008010000 */
[----:B------:R-:W-:Y:S01]  /*1880*/  SHF.L.U32 R23, R38, 0x10, RZ ;  /* 0x0000001026177819 */ /* 0x000fe200000006ff */
[----:B------:R-:W-:Y:S01]  /*1890*/  FMUL.FTZ R22, R21, UR10 ;  /* 0x0000000a15167c20 */ /* 0x000fe20008410000 */
[----:B------:R-:W-:Y:S01]  /*18a0*/  SHF.L.U32 R21, R64, 0x10, RZ ;  /* 0x0000001040157819 */ /* 0x000fe200000006ff */
[----:B------:R-:W-:Y:S01]  /*18b0*/  FMUL.FTZ R17, R17, UR10 ;  /* 0x0000000a11117c20 */ /* 0x000fe20008410000 */
[----:B------:R-:W-:Y:S01]  /*18c0*/  FADD.FTZ R14, R14, R24 ;  /* 0x000000180e0e7221 */ /* 0x000fe20000010000 */
[----:B------:R-:W-:Y:S01]  /*18d0*/  FFMA.FTZ R15, R24, R22, R15 ;  /* 0x00000016180f7223 */ /* 0x000fe2000001000f */
[----:B------:R-:W-:Y:S01]  /*18e0*/  FMUL.FTZ R25, R9, R24 ;  /* 0x0000001809197220 */ /* 0x000fe20000410000 */
[----:B------:R-:W-:Y:S01]  /*18f0*/  FADD.FTZ R18, R18, R23 ;  /* 0x0000001712127221 */ /* 0x000fe20000010000 */
[----:B------:R-:W-:Y:S01]  /*1900*/  FFMA.FTZ R16, R23, R17, R16 ;  /* 0x0000001117107223 */ /* 0x000fe20000010010 */
[----:B------:R-:W-:Y:S01]  /*1910*/  FMUL.FTZ R24, R8, R23 ;  /* 0x0000001708187220 */ /* 0x000fe20000410000 */
[----:B------:R-:W-:Y:S01]  /*1920*/  FADD.FTZ R23, R21, -UR13 ;  /* 0x8000000d15177e21 */ /* 0x000fe20008010000 */
[----:B------:R-:W-:Y:S01]  /*1930*/  FFMA.FTZ R26, R22, R25, R19 ;  /* 0x00000019161a7223 */ /* 0x000fe20000010013 */
[----:B------:R-:W-:Y:S01]  /*1940*/  FADD.FTZ R21, R25, R20 ;  /* 0x0000001419157221 */ /* 0x000fe20000010000 */
[----:B------:R-:W-:Y:S01]  /*1950*/  SHF.L.U32 R22, R55, 0x10, RZ ;  /* 0x0000001037167819 */ /* 0x000fe200000006ff */
[----:B------:R-:W-:Y:S01]  /*1960*/  FMUL.FTZ R20, R23, UR10 ;  /* 0x0000000a17147c20 */ /* 0x000fe20008410000 */
[----:B------:R-:W-:Y:S01]  /*1970*/  FFMA.FTZ R17, R17, R24, R26 ;  /* 0x0000001811117223 */ /* 0x000fe2000001001a */
[----:B------:R-:W-:Y:S01]  /*1980*/  FADD.FTZ R19, R21, R24 ;  /* 0x0000001815137221 */ /* 0x000fe20000010000 */
[----:B------:R-:W-:Y:S01]  /*1990*/  SHF.L.U32 R21, R45, 0x10, RZ ;  /* 0x000000102d157819 */ /* 0x000fe200000006ff */
[----:B------:R-:W-:Y:S01]  /*19a0*/  FADD.FTZ R28, R14, R22 ;  /* 0x000000160e1c7221 */ /* 0x000fe20000010000 */
[----:B------:R-:W-:Y:S01]  /*19b0*/  FFMA.FTZ R26, R22, R20, R15 ;  /* 0x00000014161a7223 */ /* 0x000fe2000001000f */
[----:B------:R-:W-:Y:S01]  /*19c0*/  FMUL.FTZ R22, R9, R22 ;  /* 0x0000001609167220 */ /* 0x000fe20000410000 */
[----:B------:R-:W-:Y:S01]  /*19d0*/  SHF.L.U32 R14, R63, 0x10, RZ ;  /* 0x000000103f0e7819 */ /* 0x000fe200000006ff */
[----:B------:R-:W-:Y:S01]  /*19e0*/  FADD.FTZ R21, R21, -UR13 ;  /* 0x8000000d15157e21 */ /* 0x000fe20008010000 */
[----:B------:R-:W-:Y:S01]  /*19f0*/  FMUL.FTZ R24, R8, R27 ;  /* 0x0000001b08187220 */ /* 0x000fe20000410000 */
[----:B------:R-:W-:Y:S01]  /*1a00*/  FADD.FTZ R19, R22, R19 ;  /* 0x0000001316137221 */ /* 0x000fe20000010000 */
[----:B------:R-:W-:Y:S01]  /*1a10*/  SHF.L.U32 R25, R53, 0x10, RZ ;  /* 0x0000001035197819 */ /* 0x000fe200000006ff */
[----:B------:R-:W-:Y:S01]  /*1a20*/  FFMA.FTZ R20, R20, R22, R17 ;  /* 0x0000001614147223 */ /* 0x000fe20000010011 */
[----:B------:R-:W-:Y:S01]  /*1a30*/  FMUL.FTZ R17, R21, UR10 ;  /* 0x0000000a15117c20 */ /* 0x000fe20008410000 */
[----:B------:R-:W-:Y:S01]  /*1a40*/  FADD.FTZ R15, R14, -UR13 ;  /* 0x8000000d0e0f7e21 */ /* 0x000fe20008010000 */
[----:B------:R-:W-:Y:S01]  /*1a50*/  FADD.FTZ R22, R19, R24 ;  /* 0x0000001813167221 */ /* 0x000fe20000010000 */
[----:B------:R-:W-:Y:S01]  /*1a60*/  SHF.L.U32 R14, R44, 0x10, RZ ;  /* 0x000000102c0e7819 */ /* 0x000fe200000006ff */
[----:B------:R-:W-:Y:S01]  /*1a70*/  FMUL.FTZ R19, R9, R25 ;  /* 0x0000001909137220 */ /* 0x000fe20000410000 */
[----:B------:R-:W-:Y:S01]  /*1a80*/  FFMA.FTZ R20, R17, R24, R20 ;  /* 0x0000001811147223 */ /* 0x000fe20000010014 */
[----:B------:R-:W-:Y:S01]  /*1a90*/  FMUL.FTZ R15, R15, UR10 ;  /* 0x0000000a0f0f7c20 */ /* 0x000fe20008410000 */
[----:B------:R-:W-:Y:S01]  /*1aa0*/  FFMA.FTZ R16, R27, R17, R16 ;  /* 0x000000111b107223 */ /* 0x000fe20000010010 */
[----:B------:R-:W-:Y:S01]  /*1ab0*/  SHF.L.U32 R21, R36, 0x10, RZ ;  /* 0x0000001024157819 */ /* 0x000fe200000006ff */
[----:B------:R-:W-:Y:S01]  /*1ac0*/  FADD.FTZ R23, R19, R22 ;  /* 0x0000001613177221 */ /* 0x000fe20000010000 */
[----:B------:R-:W-:Y:S01]  /*1ad0*/  SHF.L.U32 R17, R62, 0x10, RZ ;  /* 0x000000103e117819 */ /* 0x000fe200000006ff */
[----:B------:R-:W-:Y:S01]  /*1ae0*/  FADD.FTZ R22, R14, -UR13 ;  /* 0x8000000d0e167e21 */ /* 0x000fe20008010000 */
[----:B------:R-:W-:Y:S01]  /*1af0*/  FFMA.FTZ R19, R15, R19, R20 ;  /* 0x000000130f137223 */ /* 0x000fe20000010014 */
[----:B------:R-:W-:Y:S01]  /*1b00*/  SHF.L.U32 R20, R52, 0x10, RZ ;  /* 0x0000001034147819 */ /* 0x000fe200000006ff */
[----:B------:R-:W-:Y:S01]  /*1b10*/  FMUL.FTZ R14, R8, R21 ;  /* 0x00000015080e7220 */ /* 0x000fe20000410000 */
[----:B------:R-:W-:Y:S01]  /*1b20*/  FMUL.FTZ R22, R22, UR10 ;  /* 0x0000000a16167c20 */ /* 0x000fe20008410000 */
[----:B------:R-:W-:Y:S01]  /*1b30*/  FADD.FTZ R17, R17, -UR13 ;  /* 0x8000000d11117e21 */ /* 0x000fe20008010000 */
[----:B------:R-:W-:Y:S01]  /*1b40*/  FADD.FTZ R18, R18, R27 ;  /* 0x0000001b12127221 */ /* 0x000fe20000010000 */
        /* <DEDUP_REMOVED lines=13> */
.L_x_284:
        /* <DEDUP_REMOVED lines=12> */
[----:B------:R-:W-:Y:S01]  /*1ce0*/  FADD.FTZ R28, R28, -UR13 ;  /* 0x8000000d1c1c7e21 */ /* 0x000fe20008010000 */
[----:B------:R-:W-:Y:S01]  /*1cf0*/  FMUL.FTZ R14, R14, UR10 ;  /* 0x0000000a0e0e7c20 */ /* 0x000fe20008410000 */
[----:B------:R-:W-:Y:S01]  /*1d00*/  FFMA.FTZ R16, R8, R31, R6 ;  /* 0x0000001f08107223 */ /* 0x000fe20000010006 */
[----:B------:R-:W-:Y:S01]  /*1d10*/  FMUL.FTZ R17, R23, -1.4426950216293334961 ;  /* 0xbfb8aa3b17117820 */ /* 0x000fe20000410000 */
[----:B------:R-:W-:Y:S01]  /*1d20*/  FMUL.FTZ R28, R28, UR10 ;  /* 0x0000000a1c1c7c20 */ /* 0x000fe20008410000 */
[----:B------:R-:W-:Y:S01]  /*1d30*/  FFMA.FTZ R19, R9, R14, R7 ;  /* 0x0000000e09137223 */ /* 0x000fe20000010007 */
[----:B------:R-:W-:-:S03]  /*1d40*/  FMUL.FTZ R24, R16, -1.4426950216293334961 ;  /* 0xbfb8aa3b10187820 */ /* 0x000fc60000410000 */
[----:B------:R-:W-:Y:S01]  /*1d50*/  FMUL.FTZ R20, R19, -1.4426950216293334961 ;  /* 0xbfb8aa3b13147820 */ /* 0x000fe20000410000 */
[----:B------:R-:W0:Y:S08]  /*1d60*/  MUFU.EX2 R17, R17 ;  /* 0x0000001100117308 */ /* 0x000e300000000800 */
        /* <DEDUP_REMOVED lines=9> */
[----:B--2---:R-:W-:Y:S01]  /*1e00*/  FADD.FTZ R27, R24, 1 ;  /* 0x3f800000181b7421 */ /* 0x004fe20000010000 */
[----:B------:R-:W-:-:S05]  /*1e10*/  SHF.L.U32 R24, R66, 0x10, RZ ;  /* 0x0000001042187819 */ /* 0x000fca00000006ff */
[----:B------:R-:W-:Y:S01]  /*1e20*/  FADD.FTZ R24, R24, -UR13 ;  /* 0x8000000d18187e21 */ /* 0x000fe20008010000 */
[----:B------:R2:W3:Y:S01]  /*1e30*/  MUFU.RCP R20, R27 ;  /* 0x0000001b00147308 */ /* 0x0004e20000001000 */
[----:B0-----:R-:W-:Y:S01]  /*1e40*/  FMUL.FTZ R32, R25, R22 ;  /* 0x0000001619207220 */ /* 0x001fe20000410000 */
[----:B------:R-:W-:Y:S01]  /*1e50*/  FADD.FTZ R22, -R22, 1 ;  /* 0x3f80000016167421 */ /* 0x000fe20000010100 */
[----:B------:R-:W-:Y:S01]  /*1e60*/  FMUL.FTZ R24, R24, UR10 ;  /* 0x0000000a18187c20 */ /* 0x000fe20008410000 */
[----:B------:R-:W-:Y:S02]  /*1e70*/  SHF.L.U32 R25, R48, 0x10, RZ ;  /* 0x0000001030197819 */ /* 0x000fe400000006ff */
[----:B------:R-:W-:Y:S01]  /*1e80*/  FFMA.FTZ R23, R23, R22, 1 ;  /* 0x3f80000017177423 */ /* 0x000fe20000010016 */
[----:B-1----:R-:W-:Y:S01]  /*1e90*/  FMUL.FTZ R26, R21, R18 ;  /* 0x00000012151a7220 */ /* 0x002fe20000410000 */
[----:B------:R-:W-:Y:S01]  /*1ea0*/  FFMA.FTZ R21, R9, R17, R7 ;  /* 0x0000001109157223 */ /* 0x000fe20000010007 */
[----:B------:R-:W-:Y:S01]  /*1eb0*/  FADD.FTZ R18, -R18, 1 ;  /* 0x3f80000012127421 */ /* 0x000fe20000010100 */
[----:B------:R-:W-:Y:S01]  /*1ec0*/  FMUL.FTZ R32, R32, R23 ;  /* 0x0000001720207220 */ /* 0x000fe20000410000 */
[----:B------:R-:W-:Y:S01]  /*1ed0*/  FADD.FTZ R25, R25, -UR13 ;  /* 0x8000000d19197e21 */ /* 0x000fe20008010000 */
[----:B--2---:R-:W-:Y:S01]  /*1ee0*/  FMUL.FTZ R27, R21, -1.4426950216293334961 ;  /* 0xbfb8aa3b151b7820 */ /* 0x004fe20000410000 */
[----:B------:R-:W-:Y:S01]  /*1ef0*/  FFMA.FTZ R19, R19, R18, 1 ;  /* 0x3f80000013137423 */ /* 0x000fe20000010012 */
[----:B------:R-:W-:Y:S01]  /*1f00*/  FFMA.FTZ R18, R8, R28, R6 ;  /* 0x0000001c08127223 */ /* 0x000fe20000010006 */
[----:B---3--:R-:W-:Y:S01]  /*1f10*/  FADD.FTZ R22, -R20, 1 ;  /* 0x3f80000014167421 */ /* 0x008fe20000010100 */
[----:B------:R-:W-:Y:S01]  /*1f20*/  FMUL.FTZ R25, R25, UR10 ;  /* 0x0000000a19197c20 */ /* 0x000fe20008410000 */
[----:B------:R-:W-:Y:S01]  /*1f30*/  FMUL.FTZ R26, R26, R19 ;  /* 0x000000131a1a7220 */ /* 0x000fe20000410000 */
[----:B------:R-:W0:Y:S01]  /*1f40*/  MUFU.EX2 R27, R27 ;  /* 0x0000001b001b7308 */ /* 0x000e220000000800 */
[----:B------:R-:W-:Y:S01]  /*1f50*/  FMUL.FTZ R23, R18, -1.4426950216293334961 ;  /* 0xbfb8aa3b12177820 */ /* 0x000fe20000410000 */
[----:B------:R-:W-:Y:S01]  /*1f60*/  SHF.L.U32 R19, R42, 0x10, RZ ;  /* 0x000000102a137819 */ /* 0x000fe200000006ff */
[----:B------:R-:W-:-:S04]  /*1f70*/  FFMA.FTZ R16, R16, R22, 1 ;  /* 0x3f80000010107423 */ /* 0x000fc80000010016 */
[----:B------:R-:W-:Y:S01]  /*1f80*/  FMUL.FTZ R20, R19, R20 ;  /* 0x0000001413147220 */ /* 0x000fe20000410000 */
[----:B------:R-:W1:Y:S01]  /*1f90*/  MUFU.EX2 R23, R23 ;  /* 0x0000001700177308 */ /* 0x000e620000000800 */
[----:B------:R-:W-:Y:S02]  /*1fa0*/  FFMA.FTZ R19, R9, R24, R7 ;  /* 0x0000001809137223 */ /* 0x000fe40000010007 */
[----:B------:R-:W-:Y:S01]  /*1fb0*/  FMUL.FTZ R16, R20, R16 ;  /* 0x0000001014107220 */ /* 0x000fe20000410000 */
[----:B------:R-:W-:Y:S01]  /*1fc0*/  FFMA.FTZ R20, R8, R25, R6 ;  /* 0x0000001908147223 */ /* 0x000fe20000010006 */
[----:B------:R-:W-:-:S03]  /*1fd0*/  FMUL.FTZ R22, R19, -1.4426950216293334961 ;  /* 0xbfb8aa3b13167820 */ /* 0x000fc60000410000 */
[----:B------:R-:W-:Y:S01]  /*1fe0*/  FMUL.FTZ R30, R20, -1.4426950216293334961 ;  /* 0xbfb8aa3b141e7820 */ /* 0x000fe20000410000 */
[----:B0-----:R-:W-:Y:S02]  /*1ff0*/  FADD.FTZ R27, R27, 1 ;  /* 0x3f8000001b1b7421 */ /* 0x001fe40000010000 */
[----:B------:R-:W0:Y:S01]  /*2000*/  MUFU.EX2 R22, R22 ;  /* 0x0000001600167308 */ /* 0x000e220000000800 */
[----:B-1----:R-:W-:-:S07]  /*2010*/  FADD.FTZ R23, R23, 1 ;  /* 0x3f80000017177421 */ /* 0x002fce0000010000 */
[----:B------:R-:W1:Y:S08]  /*2020*/  MUFU.RCP R27, R27 ;  /* 0x0000001b001b7308 */ /* 0x000e700000001000 */
[----:B------:R-:W2:Y:S01]  /*2030*/  MUFU.RCP R23, R23 ;  /* 0x0000001700177308 */ /* 0x000ea20000001000 */
[----:B0-----:R-:W-:-:S07]  /*2040*/  FADD.FTZ R22, R22, 1 ;  /* 0x3f80000016167421 */ /* 0x001fce0000010000 */
[----:B------:R-:W0:Y:S01]  /*2050*/  MUFU.EX2 R30, R30 ;  /* 0x0000001e001e7308 */ /* 0x000e220000000800 */
[----:B-1----:R-:W-:-:S04]  /*2060*/  FADD.FTZ R29, -R27, 1 ;  /* 0x3f8000001b1d7421 */ /* 0x002fc80000010100 */
[----:B------:R-:W-:Y:S01]  /*2070*/  FFMA.FTZ R21, R21, R29, 1 ;  /* 0x3f80000015157423 */ /* 0x000fe2000001001d */
[----:B------:R-:W-:Y:S02]  /*2080*/  SHF.L.U32 R29, R59, 0x10, RZ ;  /* 0x000000103b1d7819 */ /* 0x000fe400000006ff */
[----:B------:R-:W1:Y:S03]  /*2090*/  MUFU.RCP R22, R22 ;  /* 0x0000001600167308 */ /* 0x000e660000001000 */
[----:B------:R-:W-:Y:S01]  /*20a0*/  FMUL.FTZ R27, R29, R27 ;  /* 0x0000001b1d1b7220 */ /* 0x000fe20000410000 */
[----:B--2---:R-:W-:-:S03]  /*20b0*/  FADD.FTZ R29, -R23, 1 ;  /* 0x3f800000171d7421 */ /* 0x004fc60000010100 */
[----:B------:R-:W-:Y:S01]  /*20c0*/  FMUL.FTZ R21, R27, R21 ;  /* 0x000000151b157220 */ /* 0x000fe20000410000 */
[----:B------:R-:W-:Y:S01]  /*20d0*/  FFMA.FTZ R18, R18, R29, 1 ;  /* 0x3f80000012127423 */ /* 0x000fe2000001001d */
[----:B0-----:R-:W-:Y:S01]  /*20e0*/  FADD.FTZ R30, R30, 1 ;  /* 0x3f8000001e1e7421 */ /* 0x001fe20000010000 */
[----:B------:R-:W-:-:S05]  /*20f0*/  SHF.L.U32 R29, R41, 0x10, RZ ;  /* 0x00000010291d7819 */ /* 0x000fca00000006ff */
[----:B------:R-:W-:Y:S01]  /*2100*/  FMUL.FTZ R23, R29, R23 ;  /* 0x000000171d177220 */ /* 0x000fe20000410000 */
[----:B------:R-:W0:Y:S01]  /*2110*/  MUFU.RCP R30, R30 ;  /* 0x0000001e001e7308 */ /* 0x000e220000001000 */
[----:B-1----:R-:W-:Y:S02]  /*2120*/  FADD.FTZ R29, -R22, 1 ;  /* 0x3f800000161d7421 */ /* 0x002fe40000010100 */
[----:B------:R-:W-:Y:S01]  /*2130*/  FMUL.FTZ R18, R23, R18 ;  /* 0x0000001217127220 */ /* 0x000fe20000410000 */
[----:B------:R-:W-:Y:S01]  /*2140*/  SHF.L.U32 R23, R68, 0x10, RZ ;  /* 0x0000001044177819 */ /* 0x000fe200000006ff */
[----:B------:R-:W-:Y:S01]  /*2150*/  FFMA.FTZ R19, R19, R29, 1 ;  /* 0x3f80000013137423 */ /* 0x000fe2000001001d */
[----:B------:R-:W-:-:S03]  /*2160*/  SHF.L.U32 R29, R58, 0x10, RZ ;  /* 0x000000103a1d7819 */ /* 0x000fc600000006ff */
[----:B------:R-:W-:Y:S02]  /*2170*/  FADD.FTZ R23, R23, -UR13 ;  /* 0x8000000d17177e21 */ /* 0x000fe40008010000 */
[----:B------:R-:W-:Y:S01]  /*2180*/  FMUL.FTZ R22, R29, R22 ;  /* 0x000000161d167220 */ /* 0x000fe20000410000 */
[----:B------:R-:W-:Y:S01]  /*2190*/  SHF.L.U32 R29, R40, 0x10, RZ ;  /* 0x00000010281d7819 */ /* 0x000fe200000006ff */
[----:B------:R-:W-:Y:S02]  /*21a0*/  FMUL.FTZ R23, R23, UR10 ;  /* 0x0000000a17177c20 */ /* 0x000fe40008410000 */
[----:B------:R-:W-:Y:S02]  /*21b0*/  FMUL.FTZ R19, R22, R19 ;  /* 0x0000001316137220 */ /* 0x000fe40000410000 */
[----:B0-----:R-:W-:Y:S01]  /*21c0*/  FMUL.FTZ R29, R29, R30 ;  /* 0x0000001e1d1d7220 */ /* 0x001fe20000410000 */
[----:B------:R-:W-:-:S04]  /*21d0*/  FADD.FTZ R30, -R30, 1 ;  /* 0x3f8000001e1e7421 */ /* 0x000fc80000010100 */
[----:B------:R-:W-:Y:S01]  /*21e0*/  FFMA.FTZ R20, R20, R30, 1 ;  /* 0x3f80000014147423 */ /* 0x000fe2000001001e */
[----:B------:R-:W-:-:S03]  /*21f0*/  FMUL.FTZ R30, R8, R32 ;  /* 0x00000020081e7220 */ /* 0x000fc60000410000 */
[----:B------:R-:W-:Y:S01]  /*2200*/  FMUL.FTZ R29, R29, R20 ;  /* 0x000000141d1d7220 */ /* 0x000fe20000410000 */
[----:B------:R-:W-:Y:S01]  /*2210*/  FFMA.FTZ R22, R15, R30, RZ ;  /* 0x0000001e0f167223 */ /* 0x000fe200000100ff */
[----:B------:R-:W-:Y:S01]  /*2220*/  FADD.FTZ R30, RZ, R30 ;  /* 0x0000001eff1e7221 */ /* 0x000fe20000010000 */
[----:B------:R-:W-:Y:S01]  /*2230*/  FMUL.FTZ R20, R9, R26 ;  /* 0x0000001a09147220 */ /* 0x000fe20000410000 */
[----:B------:R-:W-:Y:S01]  /*2240*/  FFMA.FTZ R15, R15, R32, RZ ;  /* 0x000000200f0f7223 */ /* 0x000fe200000100ff */
[----:B------:R-:W-:Y:S02]  /*2250*/  FADD.FTZ R32, RZ, R32 ;  /* 0x00000020ff207221 */ /* 0x000fe40000010000 */
[----:B------:R-:W-:Y:S01]  /*2260*/  FFMA.FTZ R22, R14, R20, R22 ;  /* 0x000000140e167223 */ /* 0x000fe20000010016 */
[----:B------:R-:W-:Y:S01]  /*2270*/  FADD.FTZ R30, R20, R30 ;  /* 0x0000001e141e7221 */ /* 0x000fe20000010000 */
[----:B------:R-:W-:Y:S01]  /*2280*/  FFMA.FTZ R20, R9, R23, R7 ;  /* 0x0000001709147223 */ /* 0x000fe20000010007 */
[----:B------:R-:W-:Y:S01]  /*2290*/  FADD.FTZ R32, R32, R16 ;  /* 0x0000001020207221 */ /* 0x000fe20000010000 */
[CC--:B------:R-:W-:Y:S01]  /*22a0*/  FFMA.FTZ R15, R31.reuse, R16.reuse, R15 ;  /* 0x000000101f0f7223 */ /* 0x0c0fe2000001000f */
[----:B------:R-:W-:Y:S01]  /*22b0*/  FMUL.FTZ R16, R8, R16 ;  /* 0x0000001008107220 */ /* 0x000fe20000410000 */
[----:B------:R-:W-:Y:S01]  /*22c0*/  FMUL.FTZ R27, R20, -1.4426950216293334961 ;  /* 0xbfb8aa3b141b7820 */ /* 0x000fe20000410000 */
[----:B------:R-:W-:Y:S01]  /*22d0*/  FFMA.FTZ R14, R14, R26, RZ ;  /* 0x0000001a0e0e7223 */ /* 0x000fe200000100ff */
[----:B------:R-:W-:Y:S01]  /*22e0*/  FADD.FTZ R26, RZ, R26 ;  /* 0x0000001aff1a7221 */ /* 0x000fe20000010000 */
[----:B------:R-:W-:Y:S01]  /*22f0*/  FFMA.FTZ R22, R31, R16, R22 ;  /* 0x000000101f167223 */ /* 0x000fe20000010016 */
[----:B------:R-:W-:Y:S01]  /*2300*/  SHF.L.U32 R31, R57, 0x10, RZ ;  /* 0x00000010391f7819 */ /* 0x000fe200000006ff */
[----:B------:R-:W-:Y:S01]  /*2310*/  FADD.FTZ R30, R30, R16 ;  /* 0x000000101e1e7221 */ /* 0x000fe20000010000 */
[----:B------:R-:W0:Y:S01]  /*2320*/  MUFU.EX2 R27, R27 ;  /* 0x0000001b001b7308 */ /* 0x000e220000000800 */
[----:B------:R-:W-:Y:S01]  /*2330*/  FADD.FTZ R26, R26, R21 ;  /* 0x000000151a1a7221 */ /* 0x000fe20000010000 */
[-C--:B------:R-:W-:Y:S01]  /*2340*/  FFMA.FTZ R14, R17, R21.reuse, R14 ;  /* 0x00000015110e7223 */ /* 0x080fe2000001000e */
[----:B------:R-:W-:Y:S01]  /*2350*/  FMUL.FTZ R21, R9, R21 ;  /* 0x0000001509157220 */ /* 0x000fe20000410000 */
[----:B------:R-:W-:Y:S01]  /*2360*/  FADD.FTZ R32, R32, R18 ;  /* 0x0000001220207221 */ /* 0x000fe20000010000 */
[-C--:B------:R-:W-:Y:S01]  /*2370*/  FFMA.FTZ R15, R28, R18.reuse, R15 ;  /* 0x000000121c0f7223 */ /* 0x080fe2000001000f */
[----:B------:R-:W-:Y:S01]  /*2380*/  FMUL.FTZ R18, R8, R18 ;  /* 0x0000001208127220 */ /* 0x000fe20000410000 */
[----:B------:R-:W-:Y:S01]  /*2390*/  FFMA.FTZ R22, R17, R21, R22 ;  /* 0x0000001511167223 */ /* 0x000fe20000010016 */
[----:B------:R-:W-:Y:S01]  /*23a0*/  SHF.L.U32 R17, R39, 0x10, RZ ;  /* 0x0000001027117819 */ /* 0x000fe200000006ff */
[----:B------:R-:W-:Y:S01]  /*23b0*/  FADD.FTZ R26, R26, R19 ;  /* 0x000000131a1a7221 */ /* 0x000fe20000010000 */
[-C--:B------:R-:W-:Y:S01]  /*23c0*/  FFMA.FTZ R14, R24, R19.reuse, R14 ;  /* 0x00000013180e7223 */ /* 0x080fe2000001000e */
[----:B------:R-:W-:Y:S01]  /*23d0*/  FFMA.FTZ R22, R28, R18, R22 ;  /* 0x000000121c167223 */ /* 0x000fe20000010016 */
[----:B------:R-:W-:Y:S01]  /*23e0*/  SHF.L.U32 R28, R56, 0x10, RZ ;  /* 0x00000010381c7819 */ /* 0x000fe200000006ff */
[----:B------:R-:W-:Y:S01]  /*23f0*/  FMUL.FTZ R19, R9, R19 ;  /* 0x0000001309137220 */ /* 0x000fe20000410000 */
[----:B------:R-:W-:Y:S01]  /*2400*/  FADD.FTZ R32, R32, R29 ;  /* 0x0000001d20207221 */ /* 0x000fe20000010000 */
[-C--:B------:R-:W-:Y:S01]  /*2410*/  FFMA.FTZ R15, R25, R29.reuse, R15 ;  /* 0x0000001d190f7223 */ /* 0x080fe2000001000f */
[----:B------:R-:W-:Y:S01]  /*2420*/  FMUL.FTZ R29, R8, R29 ;  /* 0x0000001d081d7220 */ /* 0x000fe20000410000 */
[----:B0-----:R-:W-:Y:S01]  /*2430*/  FADD.FTZ R27, R27, 1 ;  /* 0x3f8000001b1b7421 */ /* 0x001fe20000010000 */
[----:B------:R-:W-:Y:S01]  /*2440*/  FFMA.FTZ R22, R24, R19, R22 ;  /* 0x0000001318167223 */ /* 0x000fe20000010016 */
[----:B------:R-:W-:-:S03]  /*2450*/  SHF.L.U32 R24, R38, 0x10, RZ ;  /* 0x0000001026187819 */ /* 0x000fc600000006ff */
[----:B------:R-:W-:Y:S01]  /*2460*/  FFMA.FTZ R22, R25, R29, R22 ;  /* 0x0000001d19167223 */ /* 0x000fe20000010016 */
[----:B------:R-:W0:Y:S01]  /*2470*/  MUFU.RCP R27, R27 ;  /* 0x0000001b001b7308 */ /* 0x000e220000001000 */
[----:B------:R-:W-:Y:S01]  /*2480*/  SHF.L.U32 R25, R55, 0x10, RZ ;  /* 0x0000001037197819 */ /* 0x000fe200000006ff */
[----:B0-----:R-:W-:Y:S01]  /*2490*/  FMUL.FTZ R31, R31, R27 ;  /* 0x0000001b1f1f7220 */ /* 0x001fe20000410000 */
[----:B------:R-:W-:-:S04]  /*24a0*/  FADD.FTZ R27, -R27, 1 ;  /* 0x3f8000001b1b7421 */ /* 0x000fc80000010100 */
[----:B------:R-:W-:Y:S01]  /*24b0*/  FFMA.FTZ R27, R20, R27, 1 ;  /* 0x3f800000141b7423 */ /* 0x000fe2000001001b */
[----:B------:R-:W-:-:S03]  /*24c0*/  SHF.L.U32 R20, R47, 0x10, RZ ;  /* 0x000000102f147819 */ /* 0x000fc600000006ff */
[----:B------:R-:W-:Y:S02]  /*24d0*/  FMUL.FTZ R27, R31, R27 ;  /* 0x0000001b1f1b7220 */ /* 0x000fe40000410000 */
[----:B------:R-:W-:Y:S02]  /*24e0*/  FADD.FTZ R20, R20, -UR13 ;  /* 0x8000000d14147e21 */ /* 0x000fe40008010000 */
[----:B------:R-:W-:Y:S01]  /*24f0*/  FADD.FTZ R26, R26, R27 ;  /* 0x0000001b1a1a7221 */ /* 0x000fe20000010000 */
[-C--:B------:R-:W-:Y:S01]  /*2500*/  FFMA.FTZ R14, R23, R27.reuse, R14 ;  /* 0x0000001b170e7223 */ /* 0x080fe2000001000e */
[----:B------:R-:W-:Y:S01]  /*2510*/  FMUL.FTZ R20, R20, UR10 ;  /* 0x0000000a14147c20 */ /* 0x000fe20008410000 */
[----:B------:R-:W-:-:S03]  /*2520*/  FMUL.FTZ R27, R9, R27 ;  /* 0x0000001b091b7220 */ /* 0x000fc60000410000 */
[----:B------:R-:W-:Y:S01]  /*2530*/  FFMA.FTZ R16, R8, R20, R6 ;  /* 0x0000001408107223 */ /* 0x000fe20000010006 */
[----:B------:R-:W-:Y:S01]  /*2540*/  FFMA.FTZ R22, R23, R27, R22 ;  /* 0x0000001b17167223 */ /* 0x000fe20000010016 */
[----:B------:R-:W-:Y:S02]  /*2550*/  SHF.L.U32 R23, R37, 0x10, RZ ;  /* 0x0000001025177819 */ /* 0x000fe400000006ff */
        /* <DEDUP_REMOVED lines=9> */
[----:B------:R-:W-:Y:S01]  /*25f0*/  FADD.FTZ R31, R21, R30 ;  /* 0x0000001e151f7221 */ /* 0x000fe20000010000 */
[----:B------:R-:W-:Y:S02]  /*2600*/  FADD.FTZ R16, R16, -UR13 ;  /* 0x8000000d10107e21 */ /* 0x000fe40008010000 */
[----:B------:R-:W-:Y:S01]  /*2610*/  FADD.FTZ R32, R32, R17 ;  /* 0x0000001120207221 */ /* 0x000fe20000010000 */
[----:B------:R-:W-:Y:S01]  /*2620*/  FADD.FTZ R31, R31, R18 ;  /* 0x000000121f1f7221 */ /* 0x000fe20000010000 */
[----:B------:R-:W-:Y:S01]  /*2630*/  FMUL.FTZ R16, R16, UR10 ;  /* 0x0000000a10107c20 */ /* 0x000fe20008410000 */
[-C--:B------:R-:W-:Y:S01]  /*2640*/  FFMA.FTZ R15, R20, R17.reuse, R15 ;  /* 0x00000011140f7223 */ /* 0x080fe2000001000f */
[----:B------:R-:W-:Y:S01]  /*2650*/  FMUL.FTZ R17, R8, R17 ;  /* 0x0000001108117220 */ /* 0x000fe20000410000 */
[----:B------:R-:W-:Y:S01]  /*2660*/  FADD.FTZ R31, R19, R31 ;  /* 0x0000001f131f7221 */ /* 0x000fe20000010000 */
[----:B------:R-:W-:-:S02]  /*2670*/  FFMA.FTZ R30, R9, R16, R7 ;  /* 0x00000010091e7223 */ /* 0x000fc40000010007 */
[----:B------:R-:W-:Y:S01]  /*2680*/  FFMA.FTZ R22, R20, R17, R22 ;  /* 0x0000001114167223 */ /* 0x000fe20000010016 */
[----:B------:R-:W-:Y:S01]  /*2690*/  FADD.FTZ R31, R31, R29 ;  /* 0x0000001d1f1f7221 */ /* 0x000fe20000010000 */
[----:B------:R-:W-:Y:S01]  /*26a0*/  FMUL.FTZ R21, R30, -1.4426950216293334961 ;  /* 0xbfb8aa3b1e157820 */ /* 0x000fe20000410000 */
[----:B------:R-:W-:Y:S02]  /*26b0*/  SHF.L.U32 R20, R53, 0x10, RZ ;  /* 0x0000001035147819 */ /* 0x000fe400000006ff */
[----:B------:R-:W-:-:S03]  /*26c0*/  FADD.FTZ R31, R27, R31 ;  /* 0x0000001f1b1f7221 */ /* 0x000fc60000010000 */
[----:B------:R-:W0:Y:S01]  /*26d0*/  MUFU.EX2 R21, R21 ;  /* 0x0000001500157308 */ /* 0x000e220000000800 */
[----:B------:R-:W-:Y:S01]  /*26e0*/  FADD.FTZ R31, R31, R17 ;  /* 0x000000111f1f7221 */ /* 0x000fe20000010000 */
[----:B0-----:R-:W-:-:S06]  /*26f0*/  FADD.FTZ R21, R21, 1 ;  /* 0x3f80000015157421 */ /* 0x001fcc0000010000 */
[----:B------:R-:W0:Y:S02]  /*2700*/  MUFU.RCP R21, R21 ;  /* 0x0000001500157308 */ /* 0x000e240000001000 */
        /* <DEDUP_REMOVED lines=12> */
[----:B------:R-:W-:Y:S01]  /*27d0*/  SHF.L.U32 R16, R36, 0x10, RZ ;  /* 0x0000001024107819 */ /* 0x000fe200000006ff */
[----:B------:R-:W-:Y:S01]  /*27e0*/  FADD.FTZ R31, R28, R31 ;  /* 0x0000001f1c1f7221 */ /* 0x000fe20000010000 */
        /* <DEDUP_REMOVED lines=29> */
[----:B------:R-:W-:Y:S01]  /*29c0*/  FFMA.FTZ R14, R24, R19, R14 ;  /* 0x00000013180e7223 */ /* 0x000fe2000001000e */
[----:B------:R-:W-:-:S04]  /*29d0*/  FMUL.FTZ R25, R30, UR10 ;  /* 0x0000000a1e197c20 */ /* 0x000fc80008410000 */
        /* <DEDUP_REMOVED lines=11> */
[----:B------:R-:W-:Y:S01]  /*2a90*/  FFMA.FTZ R15, R25, R23, R15 ;  /* 0x00000017190f7223 */ /* 0x000fe2000001000f */
[----:B------:R-:W-:Y:S01]  /*2aa0*/  FADD.FTZ R32, R32, R23 ;  /* 0x0000001720207221 */ /* 0x000fe20000010000 */
        /* <DEDUP_REMOVED lines=12> */
[----:B------:R-:W-:Y:S02]  /*2b70*/  FADD.FTZ R26, R26, R20 ;  /* 0x000000141a1a7221 */ /* 0x000fe40000010000 */
        /* <DEDUP_REMOVED lines=21> */
[----:B------:R-:W-:-:S03]  /*2cd0*/  FMUL.FTZ R16, R9, R19 ;  /* 0x0000001309107220 */ /* 0x000fc60000410000 */
[----:B------:R-:W-:Y:S01]  /*2ce0*/  FMUL.FTZ R21, R21, R28 ;  /* 0x0000001c15157220 */ /* 0x000fe20000410000 */
[----:B------:R-:W-:Y:S01]  /*2cf0*/  FFMA.FTZ R22, R24, R16, R22 ;  /* 0x0000001018167223 */ /* 0x000fe20000010016 */
[----:B------:R-:W-:Y:S01]  /*2d00*/  FADD.FTZ R31, R16, R31 ;  /* 0x0000001f101f7221 */ /* 0x000fe20000010000 */
[----:B------:R-:W-:Y:S01]  /*2d10*/  FMUL.FTZ R16, R8, R23 ;  /* 0x0000001708107220 */ /* 0x000fe20000410000 */
[----:B------:R-:W-:Y:S01]  /*2d20*/  FMUL.FTZ R18, R9, R21 ;  /* 0x0000001509127220 */ /* 0x000fe20000410000 */
[----:B------:R-:W-:Y:S02]  /*2d30*/  FADD.FTZ R19, R26, R21 ;  /* 0x000000151a137221 */ /* 0x000fe40000010000 */
[----:B------:R-:W-:Y:S01]  /*2d40*/  FFMA.FTZ R22, R25, R16, R22 ;  /* 0x0000001019167223 */ /* 0x000fe20000010016 */
[----:B------:R-:W-:Y:S01]  /*2d50*/  FADD.FTZ R31, R31, R16 ;  /* 0x000000101f1f7221 */ /* 0x000fe20000010000 */
[----:B------:R-:W-:-:S04]  /*2d60*/  FMUL.FTZ R16, R9, R20 ;  /* 0x0000001409107220 */ /* 0x000fc80000410000 */
[C---:B------:R-:W-:Y:S01]  /*2d70*/  FFMA.FTZ R22, R29.reuse, R16, R22 ;  /* 0x000000101d167223 */ /* 0x040fe20000010016 */
[----:B------:R-:W-:Y:S01]  /*2d80*/  FADD.FTZ R31, R16, R31 ;  /* 0x0000001f101f7221 */ /* 0x000fe20000010000 */
[----:B------:R-:W-:Y:S01]  /*2d90*/  FMUL.FTZ R16, R8, R30 ;  /* 0x0000001e08107220 */ /* 0x000fe20000410000 */
[----:B------:R-:W-:-:S03]  /*2da0*/  FFMA.FTZ R29, R29, R20, R14 ;  /* 0x000000141d1d7223 */ /* 0x000fc6000001000e */
[----:B------:R-:W-:Y:S01]  /*2db0*/  FFMA.FTZ R22, R27, R16, R22 ;  /* 0x000000101b167223 */ /* 0x000fe20000010016 */
[----:B------:R-:W-:Y:S01]  /*2dc0*/  FADD.FTZ R31, R31, R16 ;  /* 0x000000101f1f7221 */ /* 0x000fe20000010000 */
[----:B------:R-:W-:Y:S02]  /*2dd0*/  FFMA.FTZ R16, R27, R30, R15 ;  /* 0x0000001e1b107223 */ /* 0x000fe4000001000f */
[C---:B------:R-:W-:Y:S01]  /*2de0*/  FFMA.FTZ R14, R17.reuse, R18, R22 ;  /* 0x00000012110e7223 */ /* 0x040fe20000010016 */
[----:B------:R-:W-:Y:S01]  /*2df0*/  FADD.FTZ R31, R18, R31 ;  /* 0x0000001f121f7221 */ /* 0x000fe20000010000 */
[----:B------:R-:W-:Y:S01]  /*2e00*/  FADD.FTZ R18, R32, R30 ;  /* 0x0000001e20127221 */ /* 0x000fe20000010000 */
[----:B------:R-:W-:-:S07]  /*2e10*/  FFMA.FTZ R17, R17, R21, R29 ;  /* 0x0000001511117223 */ /* 0x000fce000001001d */
.L_x_285:
[----:B------:R-:W0:Y:S01]  /*2e20*/  S2R R25, SR_LANEID ;  /* 0x0000000000197919 */ /* 0x000e220000000000 */
[----:B------:R-:W-:Y:S01]  /*2e30*/  BSSY.RECONVERGENT B0, `(.L_x_286) ;  /* 0x0000026000007945 */ /* 0x000fe20003800200 */
[----:B------:R-:W-:Y:S01]  /*2e40*/  ISETP.GE.U32.AND P4, PT, R2, 0x2, PT ;  /* 0x000000020200780c */ /* 0x000fe20003f86070 */
[----:B------:R-:W1:Y:S04]  /*2e50*/  SHFL.DOWN PT, R15, R14, 0x1, 0x1f ;  /* 0x08201f000e0f7f89 */ /* 0x000e6800000e0000 */
[----:B------:R-:W2:Y:S01]  /*2e60*/  SHFL.DOWN PT, R20, R31, 0x1, 0x1f ;  /* 0x08201f001f147f89 */ /* 0x000ea200000e0000 */
[----:B------:R-:W3:Y:S03]  /*2e70*/  S2R R24, SR_TID.X ;  /* 0x0000000000187919 */ /* 0x000ee60000002100 */
[----:B------:R-:W-:Y:S01]  /*2e80*/  STS.128 [R5], R16 ;  /* 0x0000001005007388 */ /* 0x000fe20000000c00 */
[----:B0-----:R-:W-:-:S02]  /*2e90*/  ISETP.GT.AND P1, PT, R25, 0x1e, PT ;  /* 0x0000001e1900780c */ /* 0x001fc40003f24270 */
[C---:B------:R-:W-:Y:S02]  /*2ea0*/  ISETP.GT.AND P6, PT, R25.reuse, 0xf, PT ;  /* 0x0000000f1900780c */ /* 0x040fe40003fc4270 */
[----:B------:R-:W-:Y:S02]  /*2eb0*/  ISETP.GT.AND P5, PT, R25, 0x17, PT ;  /* 0x000000171900780c */ /* 0x000fe40003fa4270 */
[----:B---3--:R-:W-:-:S07]  /*2ec0*/  ISETP.NE.AND P3, PT, R24, RZ, PT ;  /* 0x000000ff1800720c */ /* 0x008fce0003f65270 */
[----:B-1----:R-:W-:Y:S01]  /*2ed0*/  @!P1 FADD.FTZ R14, R15, R14 ;  /* 0x0000000e0f0e9221 */ /* 0x002fe20000010000 */
[----:B--2---:R-:W-:Y:S01]  /*2ee0*/  @!P1 FADD.FTZ R31, R20, R31 ;  /* 0x0000001f141f9221 */ /* 0x004fe20000010000 */
[----:B------:R-:W-:-:S03]  /*2ef0*/  ISETP.GT.AND P1, PT, R25, 0x1d, PT ;  /* 0x0000001d1900780c */ /* 0x000fc60003f24270 */
[----:B------:R-:W0:Y:S04]  /*2f00*/  SHFL.DOWN PT, R15, R14, 0x2, 0x1f ;  /* 0x08401f000e0f7f89 */ /* 0x000e2800000e0000 */
[----:B------:R-:W1:Y:S06]  /*2f10*/  SHFL.DOWN PT, R20, R31, 0x2, 0x1f ;  /* 0x08401f001f147f89 */ /* 0x000e6c00000e0000 */
        /* <DEDUP_REMOVED lines=8> */
[----:B------:R-:W-:-:S03]  /*2fa0*/  ISETP.GT.U32.AND P1, PT, R24, 0x6, PT ;  /* 0x000000061800780c */ /* 0x000fc60003f24070 */
        /* <DEDUP_REMOVED lines=14> */
.L_x_287:
[----:B------:R-:W-:Y:S05]  /*3090*/  BSYNC.RECONVERGENT B0 ;  /* 0x0000000000007941 */ /* 0x000fea0003800200 */
.L_x_286:
        /* <DEDUP_REMOVED lines=12> */
[----:B0-----:R-:W-:-:S03]  /*3160*/  FADD.FTZ R14, R21, R23 ;  /* 0x00000017150e7221 */ /* 0x001fc60000010000 */
        /* <DEDUP_REMOVED lines=8> */
.L_x_289:
[----:B------:R-:W-:Y:S05]  /*31f0*/  BSYNC.RECONVERGENT B0 ;  /* 0x0000000000007941 */ /* 0x000fea0003800200 */
.L_x_288:
        /* <DEDUP_REMOVED lines=19> */
[----:B------:R-:W-:Y:S01]  /*3330*/  LDS.128 R24, [R5+0x2a0] ;  /* 0x0002a00005187984 */ /* 0x000fe20000000c00 */
[----:B----4-:R-:W-:Y:S01]  /*3340*/  FADD.FTZ R32, R28, R32 ;  /* 0x000000201c207221 */ /* 0x010fe20000010000 */
[----:B------:R-:W-:Y:S01]  /*3350*/  FADD.FTZ R33, R29, R33 ;  /* 0x000000211d217221 */ /* 0x000fe20000010000 */
[----:B------:R-:W-:Y:S01]  /*3360*/  FADD.FTZ R30, R30, R34 ;  /* 0x000000221e1e7221 */ /* 0x000fe20000010000 */
[----:B------:R-:W1:Y:S01]  /*3370*/  LDS.128 R20, [R5+0x230] ;  /* 0x0002300005147984 */ /* 0x000e620000000c00 */
[----:B------:R-:W-:-:S03]  /*3380*/  FADD.FTZ R31, R31, R35 ;  /* 0x000000231f1f7221 */ /* 0x000fc60000010000 */
[----:B------:R-:W2:Y:S01]  /*3390*/  LDS.128 R16, [R5+0x310] ;  /* 0x0003100005107984 */ /* 0x000ea20000000c00 */
[----:B-1----:R-:W-:Y:S01]  /*33a0*/  FADD.FTZ R20, R32, R20 ;  /* 0x0000001420147221 */ /* 0x002fe20000010000 */
[----:B------:R-:W-:Y:S01]  /*33b0*/  FADD.FTZ R33, R33, R21 ;  /* 0x0000001521217221 */ /* 0x000fe20000010000 */
[----:B------:R-:W-:Y:S01]  /*33c0*/  FADD.FTZ R22, R30, R22 ;  /* 0x000000161e167221 */ /* 0x000fe20000010000 */
[----:B------:R-:W-:Y:S01]  /*33d0*/  FADD.FTZ R23, R31, R23 ;  /* 0x000000171f177221 */ /* 0x000fe20000010000 */
[----:B------:R-:W-:Y:S01]  /*33e0*/  FADD.FTZ R21, R20, R24 ;  /* 0x0000001814157221 */ /* 0x000fe20000010000 */
[----:B------:R-:W-:Y:S01]  /*33f0*/  FADD.FTZ R33, R33, R25 ;  /* 0x0000001921217221 */ /* 0x000fe20000010000 */
[----:B------:R-:W-:Y:S01]  /*3400*/  FADD.FTZ R20, R22, R26 ;  /* 0x0000001a16147221 */ /* 0x000fe20000010000 */
[----:B------:R-:W-:Y:S01]  /*3410*/  FADD.FTZ R32, R23, R27 ;  /* 0x0000001b17207221 */ /* 0x000fe20000010000 */
[----:B------:R-:W-:Y:S01]  /*3420*/  LDS.128 R28, [R5+0x3f0] ;  /* 0x0003f000051c7984 */ /* 0x000fe20000000c00 */
[----:B--2---:R-:W-:Y:S01]  /*3430*/  FADD.FTZ R16, R21, R16 ;  /* 0x0000001015107221 */ /* 0x004fe20000010000 */
        /* <DEDUP_REMOVED lines=14> */
[----:B--2---:R-:W-:Y:S01]  /*3520*/  FADD.FTZ R20, R28, R20 ;  /* 0x000000141c147221 */ /* 0x004fe20000010000 */
[----:B------:R-:W-:Y:S01]  /*3530*/  FADD.FTZ R21, R17, R21 ;  /* 0x0000001511157221 */ /* 0x000fe20000010000 */
[----:B------:R-:W2:Y:S01]  /*3540*/  LDS.128 R28, [R5+0x540] ;  /* 0x00054000051c7984 */ /* 0x000ea20000000c00 */
[----:B------:R-:W-:Y:S01]  /*3550*/  FADD.FTZ R22, R16, R22 ;  /* 0x0000001610167221 */ /* 0x000fe20000010000 */
[----:B------:R-:W-:-:S02]  /*3560*/  FADD.FTZ R23, R32, R23 ;  /* 0x0000001720177221 */ /* 0x000fc40000010000 */
[----:B------:R-:W3:Y:S01]  /*3570*/  LDS.128 R16, [R5+0x5b0] ;  /* 0x0005b00005107984 */ /* 0x000ee20000000c00 */
[----:B-1----:R-:W-:Y:S01]  /*3580*/  FADD.FTZ R20, R20, R24 ;  /* 0x0000001814147221 */ /* 0x002fe20000010000 */
[----:B------:R-:W-:Y:S01]  /*3590*/  FADD.FTZ R21, R21, R25 ;  /* 0x0000001915157221 */ /* 0x000fe20000010000 */
[----:B------:R-:W-:Y:S01]  /*35a0*/  FADD.FTZ R22, R22, R26 ;  /* 0x0000001a16167221 */ /* 0x000fe20000010000 */
[----:B------:R-:W-:Y:S02]  /*35b0*/  FADD.FTZ R23, R23, R27 ;  /* 0x0000001b17177221 */ /* 0x000fe40000010000 */
[----:B------:R-:W1:Y:S01]  /*35c0*/  LDS.128 R24, [R5+0x620] ;  /* 0x0006200005187984 */ /* 0x000e620000000c00 */
[----:B--2---:R-:W-:Y:S01]  /*35d0*/  FADD.FTZ R28, R20, R28 ;  /* 0x0000001c141c7221 */ /* 0x004fe20000010000 */
[----:B------:R-:W-:Y:S01]  /*35e0*/  FADD.FTZ R21, R21, R29 ;  /* 0x0000001d15157221 */ /* 0x000fe20000010000 */
[----:B------:R-:W-:Y:S01]  /*35f0*/  FADD.FTZ R20, R22, R30 ;  /* 0x0000001e16147221 */ /* 0x000fe20000010000 */
[----:B------:R-:W-:Y:S01]  /*3600*/  FADD.FTZ R32, R23, R31 ;  /* 0x0000001f17207221 */ /* 0x000fe20000010000 */
[----:B---3--:R-:W-:Y:S01]  /*3610*/  FADD.FTZ R16, R28, R16 ;  /* 0x000000101c107221 */ /* 0x008fe20000010000 */
        /* <DEDUP_REMOVED lines=69> */
[----:B------:R-:W-:Y:S01]  /*3a70*/  LDS.128 R24, [R5+0xd20] ;  /* 0x000d200005187984 */ /* 0x000fe20000000c00 */
[----:B--2---:R-:W-:Y:S01]  /*3a80*/  FADD.FTZ R28, R16, R28 ;  /* 0x0000001c101c7221 */ /* 0x004fe20000010000 */
[----:B------:R-:W-:Y:S01]  /*3a90*/  FADD.FTZ R29, R17, R29 ;  /* 0x0000001d111d7221 */ /* 0x000fe20000010000 */
[----:B------:R-:W-:Y:S01]  /*3aa0*/  FADD.FTZ R30, R18, R30 ;  /* 0x0000001e121e7221 */ /* 0x000fe20000010000 */
[----:B------:R-:W-:Y:S01]  /*3ab0*/  FADD.FTZ R32, R19, R31 ;  /* 0x0000001f13207221 */ /* 0x000fe20000010000 */
[----:B---3--:R-:W-:Y:S01]  /*3ac0*/  FADD.FTZ R20, R28, R20 ;  /* 0x000000141c147221 */ /* 0x008fe20000010000 */
        /* <DEDUP_REMOVED lines=13> */
[----:B--2---:R-:W-:Y:S01]  /*3ba0*/  FADD.FTZ R16, R19, R28 ;  /* 0x0000001c13107221 */ /* 0x004fe20000010000 */
[----:B------:R-:W-:Y:S01]  /*3bb0*/  FADD.FTZ R17, R22, R29 ;  /* 0x0000001d16117221 */ /* 0x000fe20000010000 */
[----:B------:R-:W-:Y:S01]  /*3bc0*/  FADD.FTZ R18, R21, R30 ;  /* 0x0000001e15127221 */ /* 0x000fe20000010000 */
[----:B------:R-:W-:-:S07]  /*3bd0*/  FADD.FTZ R19, R20, R31 ;  /* 0x0000001f14137221 */ /* 0x000fce0000010000 */
.L_x_291:
[----:B------:R-:W-:Y:S05]  /*3be0*/  BSYNC.RECONVERGENT B0 ;  /* 0x0000000000007941 */ /* 0x000fea0003800200 */
.L_x_290:
[----:B------:R-:W-:Y:S04]  /*3bf0*/  BSSY.RECONVERGENT B0, `(.L_x_292) ;  /* 0x000001e000007945 */ /* 0x000fe80003800200 */
[----:B------:R-:W-:Y:S05]  /*3c00*/  @P1 BRA `(.L_x_293) ;  /* 0x0000000000701947 */ /* 0x000fea0003800000 */
[----:B--2---:R-:W2:Y:S01]  /*3c10*/  S2R R23, SR_TID.X ;  /* 0x0000000000177919 */ /* 0x004ea20000002100 */
[----:B------:R-:W4:Y:S08]  /*3c20*/  LDC.64 R26, c[0x0][0x3f8] ;  /* 0x0000fe00ff1a7b82 */ /* 0x000f300000000a00 */
[----:B---3--:R-:W3:Y:S01]  /*3c30*/  LDC.64 R24, c[0x0][0x3d8] ;  /* 0x0000f600ff187b82 */ /* 0x008ee20000000a00 */
[----:B----4-:R-:W-:Y:S01]  /*3c40*/  IMAD.WIDE.U32 R20, R26, 0x3, RZ ;  /* 0x000000031a147825 */ /* 0x010fe200078e00ff */
[----:B-1----:R-:W-:-:S04]  /*3c50*/  LEA R22, R27, R27, 0x1 ;  /* 0x0000001b1b167211 */ /* 0x002fc800078e08ff */
[----:B------:R-:W-:Y:S01]  /*3c60*/  IADD3 R21, PT, PT, R21, R22, RZ ;  /* 0x0000001615157210 */ /* 0x000fe20007ffe0ff */
[----:B--2---:R-:W-:Y:S01]  /*3c70*/  IMAD R54, R54, 0x7, R23 ;  /* 0x0000000736367824 */ /* 0x004fe200078e0217 */
[----:B------:R-:W-:-:S03]  /*3c80*/  LEA.HI R23, P1, R27, R26, RZ, 0x1 ;  /* 0x0000001a1b177211 */ /* 0x000fc600078308ff */
[----:B---3--:R-:W-:Y:S01]  /*3c90*/  IMAD.WIDE R24, R54, 0x4, R24 ;  /* 0x0000000436187825 */ /* 0x008fe200078e0218 */
[----:B------:R-:W-:Y:S02]  /*3ca0*/  IADD3.X R22, PT, PT, RZ, R27, RZ, P1, !PT ;  /* 0x0000001bff167210 */ /* 0x000fe40000ffe4ff */
[----:B------:R-:W-:Y:S02]  /*3cb0*/  LEA.HI R28, P1, R21, R20, RZ, 0x1 ;  /* 0x00000014151c7211 */ /* 0x000fe400078308ff */
[C---:B------:R-:W-:Y:S01]  /*3cc0*/  SHF.L.U32 R20, R23.reuse, 0x1, RZ ;  /* 0x0000000117147819 */ /* 0x040fe200000006ff */
[----:B------:R4:W-:Y:S01]  /*3cd0*/  REDG.E.ADD.F32.FTZ.RN.STRONG.GPU desc[UR8][R24.64], R16 ;  /* 0x00000010180079a6 */ /* 0x0009e2000c12f308 */
[----:B------:R-:W-:Y:S02]  /*3ce0*/  SHF.L.U32 R30, R28, 0x1, RZ ;  /* 0x000000011c1e7819 */ /* 0x000fe400000006ff */
[----:B------:R-:W-:Y:S02]  /*3cf0*/  SHF.L.U64.HI R23, R23, 0x1, R22 ;  /* 0x0000000117177819 */ /* 0x000fe40000010216 */
[----:B------:R-:W-:-:S02]  /*3d00*/  LOP3.LUT R22, R20, 0xfffffffc, RZ, 0xc0, !PT ;  /* 0xfffffffc14167812 */ /* 0x000fc400078ec0ff */
[----:B------:R-:W-:Y:S02]  /*3d10*/  LEA R20, P5, R26, R24, 0x2 ;  /* 0x000000181a147211 */ /* 0x000fe400078a10ff */
[----:B------:R-:W-:Y:S02]  /*3d20*/  IADD3.X R29, PT, PT, RZ, R21, RZ, P1, !PT ;  /* 0x00000015ff1d7210 */ /* 0x000fe40000ffe4ff */
[----:B------:R-:W-:Y:S02]  /*3d30*/  LOP3.LUT R30, R30, 0xfffffffc, RZ, 0xc0, !PT ;  /* 0xfffffffc1e1e7812 */ /* 0x000fe400078ec0ff */
[----:B------:R-:W-:Y:S02]  /*3d40*/  IADD3 R22, P1, PT, R24, R22, RZ ;  /* 0x0000001618167210 */ /* 0x000fe40007f3e0ff */
[----:B------:R-:W-:Y:S02]  /*3d50*/  LEA.HI.X R21, R26, R25, R27, 0x2, P5 ;  /* 0x000000191a157211 */ /* 0x000fe400028f141b */
[----:B------:R-:W-:-:S02]  /*3d60*/  SHF.L.U64.HI R29, R28, 0x1, R29 ;  /* 0x000000011c1d7819 */ /* 0x000fc4000001021d */
[----:B------:R-:W-:Y:S02]  /*3d70*/  IADD3 R26, P5, PT, R24, R30, RZ ;  /* 0x0000001e181a7210 */ /* 0x000fe40007fbe0ff */
[C---:B------:R-:W-:Y:S02]  /*3d80*/  IADD3.X R23, PT, PT, R25.reuse, R23, RZ, P1, !PT ;  /* 0x0000001719177210 */ /* 0x040fe40000ffe4ff */
[----:B------:R-:W-:-:S03]  /*3d90*/  IADD3.X R27, PT, PT, R25, R29, RZ, P5, !PT ;  /* 0x0000001d191b7210 */ /* 0x000fc60002ffe4ff */
[----:B------:R4:W-:Y:S04]  /*3da0*/  REDG.E.ADD.F32.FTZ.RN.STRONG.GPU desc[UR8][R22.64], R17 ;  /* 0x00000011160079a6 */ /* 0x0009e8000c12f308 */
[----:B------:R4:W-:Y:S04]  /*3db0*/  REDG.E.ADD.F32.FTZ.RN.STRONG.GPU desc[UR8][R20.64], R18 ;  /* 0x00000012140079a6 */ /* 0x0009e8000c12f308 */
[----:B------:R4:W-:Y:S02]  /*3dc0*/  REDG.E.ADD.F32.FTZ.RN.STRONG.GPU desc[UR8][R26.64], R19 ;  /* 0x000000131a0079a6 */ /* 0x0009e4000c12f308 */
.L_x_293:
[----:B------:R-:W-:Y:S05]  /*3dd0*/  BSYNC.RECONVERGENT B0 ;  /* 0x0000000000007941 */ /* 0x000fea0003800200 */
.L_x_292:
[----:B------:R-:W-:Y:S05]  /*3de0*/  @!P4 BRA `(.L_x_294) ;  /* 0x0000000800a4c947 */ /* 0x000fea0003800000 */
[----:B---34-:R-:W3:Y:S01]  /*3df0*/  LDC.64 R24, c[0x0][0x3d0] ;  /* 0x0000f400ff187b82 */ /* 0x018ee20000000a00 */
[----:B------:R-:W-:Y:S02]  /*3e00*/  LOP3.LUT R17, R69, 0x1, RZ, 0xc0, !PT ;  /* 0x0000000145117812 */ /* 0x000fe400078ec0ff */
[----:B------:R-:W-:-:S03]  /*3e10*/  ISETP.GE.U32.AND P4, PT, R2, 0x8, PT ;  /* 0x000000080200780c */ /* 0x000fc60003f86070 */
[----:B------:R-:W-:-:S04]  /*3e20*/  IMAD R19, R17, R0, RZ ;  /* 0x0000000011137224 */ /* 0x000fc800078e02ff */
[----:B------:R-:W-:-:S05]  /*3e30*/  IMAD R16, R19, R2, RZ ;  /* 0x0000000213107224 */ /* 0x000fca00078e02ff */
[----:B------:R-:W-:-:S05]  /*3e40*/  SHF.L.U32 R17, R16, 0x1, RZ ;  /* 0x0000000110117819 */ /* 0x000fca00000006ff */
[----:B---3--:R-:W-:Y:S01]  /*3e50*/  IMAD.WIDE R24, R17, 0x4, R24 ;  /* 0x0000000411187825 */ /* 0x008fe200078e0218 */
[----:B------:R-:W-:Y:S06]  /*3e60*/  @P3 BRA `(.L_x_295) ;  /* 0x0000000000543947 */ /* 0x000fec0003800000 */
[----:B------:R-:W3:Y:S01]  /*3e70*/  S2R R18, SR_CTAID.Y ;  /* 0x0000000000127919 */ /* 0x000ee20000002600 */
[----:B------:R-:W4:Y:S01]  /*3e80*/  LDC.64 R16, c[0x0][0x3c8] ;  /* 0x0000f200ff107b82 */ /* 0x000f220000000a00 */
[----:B------:R-:W-:-:S04]  /*3e90*/  LOP3.LUT P1, R20, R69, 0x2, RZ, 0xc0, !PT ;  /* 0x0000000245147812 */ /* 0x000fc8000782c0ff */
[----:B--2---:R-:W-:-:S04]  /*3ea0*/  SEL R23, R2, RZ, !P1 ;  /* 0x000000ff02177207 */ /* 0x004fc80004800000 */
[----:B------:R-:W-:Y:S02]  /*3eb0*/  ISETP.NE.AND P1, PT, R23, -0x1, PT ;  /* 0xffffffff1700780c */ /* 0x000fe40003f25270 */
[----:B---3--:R-:W-:Y:S01]  /*3ec0*/  IADD3 R19, PT, PT, R19, R18, RZ ;  /* 0x0000001213137210 */ /* 0x008fe20007ffe0ff */
[----:B------:R-:W-:-:S04]  /*3ed0*/  IMAD R21, R0, UR11, R18 ;  /* 0x0000000b00157c24 */ /* 0x000fc8000f8e0212 */
        /* <DEDUP_REMOVED lines=9> */
.L_x_296:
[----:B---3--:R-:W2:Y:S04]  /*3f70*/  LDG.E.STRONG.GPU R18, desc[UR8][R16.64] ;  /* 0x0000000810127981 */ /* 0x008ea8000c1ef900 */
[----:B--2---:R-:W-:Y:S01]  /*3f80*/  CCTL.IVALL ;  /* 0x00000000ff00798f */ /* 0x004fe20002000000 */
[----:B------:R-:W-:Y:S05]  /*3f90*/  YIELD ;  /* 0x0000000000007946 */ /* 0x000fea0003800000 */
[----:B------:R-:W-:-:S13]  /*3fa0*/  ISETP.NE.AND P1, PT, R18, R23, PT ;  /* 0x000000171200720c */ /* 0x000fda0003f25270 */
[----:B------:R-:W-:Y:S05]  /*3fb0*/  @P1 BRA `(.L_x_296) ;  /* 0xfffffffc00ec1947 */ /* 0x000fea000383ffff */
.L_x_295:
[----:B------:R-:W-:Y:S05]  /*3fc0*/  WARPSYNC.ALL ;  /* 0x0000000000007948 */ /* 0x000fea0003800000 */
[----:B------:R-:W-:Y:S01]  /*3fd0*/  BAR.SYNC.DEFER_BLOCKING 0x0 ;  /* 0x0000000000007b1d */ /* 0x000fe20000010000 */
[----:B------:R-:W-:-:S05]  /*3fe0*/  HFMA2 R33, -RZ, RZ, 0, 0 ;  /* 0x00000000ff217431 */ /* 0x000fca00000001ff */
[----:B------:R-:W-:Y:S05]  /*3ff0*/  @!P4 BRA `(.L_x_297) ;  /* 0x000000040020c947 */ /* 0x000fea0003800000 */
[----:B-1----:R-:W1:Y:S01]  /*4000*/  S2R R22, SR_CTAID.Y ;  /* 0x0000000000167919 */ /* 0x002e620000002600 */
[----:B---3--:R-:W-:Y:S01]  /*4010*/  MOV R21, RZ ;  /* 0x000000ff00157202 */ /* 0x008fe20000000f00 */
[----:B------:R-:W-:Y:S01]  /*4020*/  UIADD3 UR6, UPT, UPT, -UR11, URZ, URZ ;  /* 0x000000ff0b067290 */ /* 0x000fe2000fffe1ff */
[----:B------:R-:W-:Y:S01]  /*4030*/  LOP3.LUT R33, R2, 0x7ffffff8, RZ, 0xc0, !PT ;  /* 0x7ffffff802217812 */ /* 0x000fe200078ec0ff */
[C-C-:B-1----:R-:W-:Y:S01]  /*4040*/  IMAD R26, R0.reuse, 0x5, R22.reuse ;  /* 0x00000005001a7824 */ /* 0x142fe200078e0216 */
[CC--:B------:R-:W-:Y:S01]  /*4050*/  LEA R27, R0.reuse, R22.reuse, 0x2 ;  /* 0x00000016001b7211 */ /* 0x0c0fe200078e10ff */
[C-C-:B------:R-:W-:Y:S01]  /*4060*/  IMAD R17, R0.reuse, 0x6, R22.reuse ;  /* 0x0000000600117824 */ /* 0x140fe200078e0216 */
[C---:B------:R-:W-:Y:S01]  /*4070*/  LEA R16, R0.reuse, R22, 0x1 ;  /* 0x0000001600107211 */ /* 0x040fe200078e08ff */
[--C-:B------:R-:W-:Y:S01]  /*4080*/  IMAD R18, R0, 0x7, R22.reuse ;  /* 0x0000000700127824 */ /* 0x100fe200078e0216 */
[----:B------:R-:W-:Y:S01]  /*4090*/  IADD3 R20, PT, PT, R22, R0, RZ ;  /* 0x0000000016147210 */ /* 0x000fe20007ffe0ff */
[----:B------:R-:W-:Y:S01]  /*40a0*/  IMAD R19, R0, 0x3, R22 ;  /* 0x0000000300137824 */ /* 0x000fe200078e0216 */
[----:B--2---:R-:W-:-:S02]  /*40b0*/  MOV R23, R27 ;  /* 0x0000001b00177202 */ /* 0x004fc40000000f00 */
[----:B------:R-:W-:-:S07]  /*40c0*/  MOV R32, R26 ;  /* 0x0000001a00207202 */ /* 0x000fce0000000f00 */
.L_x_298:
[----:B------:R-:W-:Y:S02]  /*40d0*/  ISETP.EQ.OR P1, PT, RZ, UR6, P3 ;  /* 0x00000006ff007c0c */ /* 0x000fe40009f22670 */
[----:B------:R-:W-:-:S04]  /*40e0*/  IADD3 R26, PT, PT, R21, 0x1, RZ ;  /* 0x00000001151a7810 */ /* 0x000fc80007ffe0ff */
[----:B------:R-:W-:-:S07]  /*40f0*/  ISETP.EQ.OR P5, PT, R26, UR11, P3 ;  /* 0x0000000b1a007c0c */ /* 0x000fce0009fa2670 */
[----:B------:R-:W-:-:S06]  /*4100*/  @!P1 IMAD.WIDE.U32 R26, R22, 0x8, R24 ;  /* 0x00000008161a9825 */ /* 0x000fcc00078e0018 */
[----:B------:R-:W0:Y:S01]  /*4110*/  @!P1 LDG.E.64 R26, desc[UR8][R26.64] ;  /* 0x000000081a1a9981 */ /* 0x000e22000c1e1b00 */
[----:B------:R-:W-:-:S06]  /*4120*/  @!P5 IMAD.WIDE.U32 R28, R20, 0x8, R24 ;  /* 0x00000008141cd825 */ /* 0x000fcc00078e0018 */
[----:B------:R-:W2:Y:S01]  /*4130*/  @!P5 LDG.E.64 R28, desc[UR8][R28.64] ;  /* 0x000000081c1cd981 */ /* 0x000ea2000c1e1b00 */
[----:B0-----:R-:W-:Y:S01]  /*4140*/  @!P1 FADD.FTZ R14, R14, R26 ;  /* 0x0000001a0e0e9221 */ /* 0x001fe20000010000 */
[----:B------:R-:W-:Y:S01]  /*4150*/  IADD3 R26, PT, PT, R21, 0x2, RZ ;  /* 0x00000002151a7810 */ /* 0x000fe20007ffe0ff */
[----:B------:R-:W-:-:S03]  /*4160*/  @!P1 FADD.FTZ R15, R15, R27 ;  /* 0x0000001b0f0f9221 */ /* 0x000fc60000010000 */
[----:B------:R-:W-:Y:S02]  /*4170*/  ISETP.EQ.OR P6, PT, R26, UR11, P3 ;  /* 0x0000000b1a007c0c */ /* 0x000fe40009fc2670 */
[----:B------:R-:W-:Y:S01]  /*4180*/  IADD3 R26, PT, PT, R21, 0x3, RZ ;  /* 0x00000003151a7810 */ /* 0x000fe20007ffe0ff */
[----:B--2---:R-:W-:-:S03]  /*4190*/  @!P5 FADD.FTZ R14, R14, R28 ;  /* 0x0000001c0e0ed221 */ /* 0x004fc60000010000 */
[----:B------:R-:W-:Y:S02]  /*41a0*/  ISETP.EQ.OR P4, PT, R26, UR11, P3 ;  /* 0x0000000b1a007c0c */ /* 0x000fe40009f82670 */
[----:B------:R-:W-:-:S04]  /*41b0*/  IADD3 R26, PT, PT, R21, 0x4, RZ ;  /* 0x00000004151a7810 */ /* 0x000fc80007ffe0ff */
[----:B------:R-:W-:Y:S01]  /*41c0*/  ISETP.EQ.OR P1, PT, R26, UR11, P3 ;  /* 0x0000000b1a007c0c */ /* 0x000fe20009f22670 */
[----:B------:R-:W-:-:S06]  /*41d0*/  @!P6 IMAD.WIDE.U32 R26, R16, 0x8, R24 ;  /* 0x00000008101ae825 */ /* 0x000fcc00078e0018 */
[----:B------:R-:W2:Y:S01]  /*41e0*/  @!P6 LDG.E.64 R26, desc[UR8][R26.64] ;  /* 0x000000081a1ae981 */ /* 0x000ea2000c1e1b00 */
[----:B------:R-:W-:-:S06]  /*41f0*/  @!P4 IMAD.WIDE.U32 R30, R19, 0x8, R24 ;  /* 0x00000008131ec825 */ /* 0x000fcc00078e0018 */
[----:B------:R-:W3:Y:S01]  /*4200*/  @!P4 LDG.E.64 R30, desc[UR8][R30.64] ;  /* 0x000000081e1ec981 */ /* 0x000ee2000c1e1b00 */
[----:B------:R-:W-:Y:S01]  /*4210*/  @!P5 FADD.FTZ R15, R15, R29 ;  /* 0x0000001d0f0fd221 */ /* 0x000fe20000010000 */
[----:B------:R-:W-:-:S06]  /*4220*/  @!P1 IMAD.WIDE.U32 R28, R23, 0x8, R24 ;  /* 0x00000008171c9825 */ /* 0x000fcc00078e0018 */
[----:B------:R-:W4:Y:S01]  /*4230*/  @!P1 LDG.E.64 R28, desc[UR8][R28.64] ;  /* 0x000000081c1c9981 */ /* 0x000f22000c1e1b00 */
[----:B--2---:R-:W-:Y:S01]  /*4240*/  @!P6 FADD.FTZ R14, R14, R26 ;  /* 0x0000001a0e0ee221 */ /* 0x004fe20000010000 */
[----:B------:R-:W-:Y:S01]  /*4250*/  IADD3 R26, PT, PT, R21, 0x5, RZ ;  /* 0x00000005151a7810 */ /* 0x000fe20007ffe0ff */
[----:B------:R-:W-:-:S03]  /*4260*/  @!P6 FADD.FTZ R15, R15, R27 ;  /* 0x0000001b0f0fe221 */ /* 0x000fc60000010000 */
[----:B------:R-:W-:Y:S02]  /*4270*/  ISETP.EQ.OR P5, PT, R26, UR11, P3 ;  /* 0x0000000b1a007c0c */ /* 0x000fe40009fa2670 */
[----:B------:R-:W-:Y:S01]  /*4280*/  IADD3 R26, PT, PT, R21, 0x6, RZ ;  /* 0x00000006151a7810 */ /* 0x000fe20007ffe0ff */
[----:B---3--:R-:W-:Y:S01]  /*4290*/  @!P4 FADD.FTZ R14, R14, R30 ;  /* 0x0000001e0e0ec221 */ /* 0x008fe20000010000 */
[----:B------:R-:W-:Y:S02]  /*42a0*/  @!P4 FADD.FTZ R15, R15, R31 ;  /* 0x0000001f0f0fc221 */ /* 0x000fe40000010000 */
[----:B------:R-:W-:Y:S02]  /*42b0*/  ISETP.EQ.OR P4, PT, R26, UR11, P3 ;  /* 0x0000000b1a007c0c */ /* 0x000fe40009f82670 */
[----:B------:R-:W-:Y:S01]  /*42c0*/  IADD3 R26, PT, PT, R21, 0x7, RZ ;  /* 0x00000007151a7810 */ /* 0x000fe20007ffe0ff */
[----:B----4-:R-:W-:Y:S01]  /*42d0*/  @!P1 FADD.FTZ R14, R14, R28 ;  /* 0x0000001c0e0e9221 */ /* 0x010fe20000010000 */
[----:B------:R-:W-:-:S02]  /*42e0*/  @!P1 FADD.FTZ R15, R15, R29 ;  /* 0x0000001d0f0f9221 */ /* 0x000fc40000010000 */
[----:B------:R-:W-:Y:S01]  /*42f0*/  ISETP.EQ.OR P6, PT, R26, UR11, P3 ;  /* 0x0000000b1a007c0c */ /* 0x000fe20009fc2670 */
[----:B------:R-:W-:-:S05]  /*4300*/  @!P5 IMAD.WIDE.U32 R26, R32, 0x8, R24 ;  /* 0x00000008201ad825 */ /* 0x000fca00078e0018 */
[----:B------:R0:W2:Y:S02]  /*4310*/  @!P5 LDG.E.64 R28, desc[UR8][R26.64] ;  /* 0x000000081a1cd981 */ /* 0x0000a4000c1e1b00 */
[----:B0-----:R-:W-:-:S05]  /*4320*/  @!P4 IMAD.WIDE.U32 R26, R17, 0x8, R24 ;  /* 0x00000008111ac825 */ /* 0x001fca00078e0018 */
[----:B------:R-:W-:Y:S01]  /*4330*/  @!P6 IMAD.WIDE.U32 R30, R18, 0x8, R24 ;  /* 0x00000008121ee825 */ /* 0x000fe200078e0018 */
[----:B------:R-:W3:Y:S05]  /*4340*/  @!P4 LDG.E.64 R26, desc[UR8][R26.64] ;  /* 0x000000081a1ac981 */ /* 0x000eea000c1e1b00 */
[----:B------:R-:W4:Y:S01]  /*4350*/  @!P6 LDG.E.64 R30, desc[UR8][R30.64] ;  /* 0x000000081e1ee981 */ /* 0x000f22000c1e1b00 */
[----:B------:R-:W-:Y:S01]  /*4360*/  IADD3 R21, PT, PT, R21, 0x8, RZ ;  /* 0x0000000815157810 */ /* 0x000fe20007ffe0ff */
[----:B------:R-:W-:Y:S01]  /*4370*/  UIADD3 UR6, UPT, UPT, UR6, 0x8, URZ ;  /* 0x0000000806067890 */ /* 0x000fe2000fffe0ff */
[----:B------:R-:W-:Y:S02]  /*4380*/  LEA R22, R0, R22, 0x3 ;  /* 0x0000001600167211 */ /* 0x000fe400078e18ff */
[----:B------:R-:W-:-:S02]  /*4390*/  ISETP.NE.AND P1, PT, R21, R33, PT ;  /* 0x000000211500720c */ /* 0x000fc40003f25270 */
[C---:B------:R-:W-:Y:S02]  /*43a0*/  LEA R20, R0.reuse, R20, 0x3 ;  /* 0x0000001400147211 */ /* 0x040fe400078e18ff */
[C---:B------:R-:W-:Y:S02]  /*43b0*/  LEA R16, R0.reuse, R16, 0x3 ;  /* 0x0000001000107211 */ /* 0x040fe400078e18ff */
[C---:B------:R-:W-:Y:S02]  /*43c0*/  LEA R19, R0.reuse, R19, 0x3 ;  /* 0x0000001300137211 */ /* 0x040fe400078e18ff */
[C---:B------:R-:W-:Y:S02]  /*43d0*/  LEA R23, R0.reuse, R23, 0x3 ;  /* 0x0000001700177211 */ /* 0x040fe400078e18ff */
[C---:B------:R-:W-:Y:S02]  /*43e0*/  LEA R32, R0.reuse, R32, 0x3 ;  /* 0x0000002000207211 */ /* 0x040fe400078e18ff */
[----:B------:R-:W-:-:S02]  /*43f0*/  LEA R17, R0, R17, 0x3 ;  /* 0x0000001100117211 */ /* 0x000fc400078e18ff */
[----:B------:R-:W-:Y:S01]  /*4400*/  LEA R18, R0, R18, 0x3 ;  /* 0x0000001200127211 */ /* 0x000fe200078e18ff */
[----:B--2---:R-:W-:Y:S01]  /*4410*/  @!P5 FADD.FTZ R14, R14, R28 ;  /* 0x0000001c0e0ed221 */ /* 0x004fe20000010000 */
[----:B------:R-:W-:-:S03]  /*4420*/  @!P5 FADD.FTZ R15, R15, R29 ;  /* 0x0000001d0f0fd221 */ /* 0x000fc60000010000 */
[----:B---3--:R-:W-:Y:S01]  /*4430*/  @!P4 FADD.FTZ R14, R14, R26 ;  /* 0x0000001a0e0ec221 */ /* 0x008fe20000010000 */
[----:B------:R-:W-:-:S03]  /*4440*/  @!P4 FADD.FTZ R15, R15, R27 ;  /* 0x0000001b0f0fc221 */ /* 0x000fc60000010000 */
[----:B----4-:R-:W-:Y:S01]  /*4450*/  @!P6 FADD.FTZ R14, R14, R30 ;  /* 0x0000001e0e0ee221 */ /* 0x010fe20000010000 */
[----:B------:R-:W-:Y:S01]  /*4460*/  @!P6 FADD.FTZ R15, R15, R31 ;  /* 0x0000001f0f0fe221 */ /* 0x000fe20000010000 */
[----:B------:R-:W-:Y:S06]  /*4470*/  @P1 BRA `(.L_x_298) ;  /* 0xfffffffc00141947 */ /* 0x000fec000383ffff */
.L_x_297:
[----:B---3--:R-:W-:-:S04]  /*4480*/  LOP3.LUT R16, R2, 0x7, RZ, 0xc0, !PT ;  /* 0x0000000702107812 */ /* 0x008fc800078ec0ff */
[----:B------:R-:W-:-:S13]  /*4490*/  ISETP.NE.AND P1, PT, R16, RZ, PT ;  /* 0x000000ff1000720c */ /* 0x000fda0003f25270 */
[----:B------:R-:W-:Y:S05]  /*44a0*/  @!P1 BRA `(.L_x_294) ;  /* 0x0000000000f49947 */ /* 0x000fea0003800000 */
[----:B------:R-:W3:Y:S01]  /*44b0*/  S2R R26, SR_CTAID.Y ;  /* 0x00000000001a7919 */ /* 0x000ee20000002600 */
[----:B------:R-:W-:Y:S02]  /*44c0*/  IADD3 R16, PT, PT, R16, -0x1, RZ ;  /* 0xffffffff10107810 */ /* 0x000fe40007ffe0ff */
[----:B-1----:R-:W-:Y:S02]  /*44d0*/  LOP3.LUT P1, R22, R2, 0x3, RZ, 0xc0, !PT ;  /* 0x0000000302167812 */ /* 0x002fe4000782c0ff */
[----:B------:R-:W-:-:S13]  /*44e0*/  ISETP.GE.U32.AND P4, PT, R16, 0x3, PT ;  /* 0x000000031000780c */ /* 0x000fda0003f86070 */
[----:B------:R-:W-:Y:S05]  /*44f0*/  @!P4 BRA `(.L_x_299) ;  /* 0x000000000070c947 */ /* 0x000fea0003800000 */
[----:B------:R-:W-:-:S13]  /*4500*/  ISETP.EQ.OR P6, PT, R33, UR11, P3 ;  /* 0x0000000b21007c0c */ /* 0x000fda0009fc2670 */
[----:B---3--:R-:W-:-:S04]  /*4510*/  @!P6 IMAD R17, R33, R0, R26 ;  /* 0x000000002111e224 */ /* 0x008fc800078e021a */
[----:B------:R-:W-:-:S06]  /*4520*/  @!P6 IMAD.WIDE.U32 R16, R17, 0x8, R24 ;  /* 0x000000081110e825 */ /* 0x000fcc00078e0018 */
[----:B------:R-:W0:Y:S01]  /*4530*/  @!P6 LDG.E.64 R16, desc[UR8][R16.64] ;  /* 0x000000081010e981 */ /* 0x000e22000c1e1b00 */
[C---:B------:R-:W-:Y:S02]  /*4540*/  IADD3 R19, PT, PT, R33.reuse, 0x1, RZ ;  /* 0x0000000121137810 */ /* 0x040fe40007ffe0ff */
[----:B------:R-:W-:Y:S02]  /*4550*/  IADD3 R21, PT, PT, R33, 0x2, RZ ;  /* 0x0000000221157810 */ /* 0x000fe40007ffe0ff */
[----:B------:R-:W-:Y:S02]  /*4560*/  ISETP.EQ.OR P5, PT, R19, UR11, P3 ;  /* 0x0000000b13007c0c */ /* 0x000fe40009fa2670 */
[----:B--2---:R-:W-:Y:S02]  /*4570*/  IADD3 R23, PT, PT, R33, 0x3, RZ ;  /* 0x0000000321177810 */ /* 0x004fe40007ffe0ff */
[----:B------:R-:W-:-:S09]  /*4580*/  ISETP.EQ.OR P4, PT, R21, UR11, P3 ;  /* 0x0000000b15007c0c */ /* 0x000fd20009f82670 */
[----:B------:R-:W-:-:S04]  /*4590*/  @!P5 IMAD R19, R19, R0, R26 ;  /* 0x000000001313d224 */ /* 0x000fc800078e021a */
[----:B------:R-:W-:-:S04]  /*45a0*/  @!P4 IMAD R21, R21, R0, R26 ;  /* 0x000000001515c224 */ /* 0x000fc800078e021a */
[----:B------:R-:W-:-:S06]  /*45b0*/  @!P4 IMAD.WIDE.U32 R20, R21, 0x8, R24 ;  /* 0x000000081514c825 */ /* 0x000fcc00078e0018 */
[----:B------:R-:W2:Y:S01]  /*45c0*/  @!P4 LDG.E.64 R20, desc[UR8][R20.64] ;  /* 0x000000081414c981 */ /* 0x000ea2000c1e1b00 */
[----:B0-----:R-:W-:Y:S01]  /*45d0*/  @!P6 FADD.FTZ R14, R14, R16 ;  /* 0x000000100e0ee221 */ /* 0x001fe20000010000 */
[----:B------:R-:W-:Y:S01]  /*45e0*/  @!P6 FADD.FTZ R15, R15, R17 ;  /* 0x000000110f0fe221 */ /* 0x000fe20000010000 */
[----:B------:R-:W-:Y:S01]  /*45f0*/  ISETP.EQ.OR P6, PT, R23, UR11, P3 ;  /* 0x0000000b17007c0c */ /* 0x000fe20009fc2670 */
[----:B------:R-:W-:-:S06]  /*4600*/  @!P5 IMAD.WIDE.U32 R16, R19, 0x8, R24 ;  /* 0x000000081310d825 */ /* 0x000fcc00078e0018 */
[----:B------:R-:W3:Y:S06]  /*4610*/  @!P5 LDG.E.64 R16, desc[UR8][R16.64] ;  /* 0x000000081010d981 */ /* 0x000eec000c1e1b00 */
[----:B------:R-:W-:-:S04]  /*4620*/  @!P6 IMAD R19, R23, R0, R26 ;  /* 0x000000001713e224 */ /* 0x000fc800078e021a */
[----:B------:R-:W-:-:S06]  /*4630*/  @!P6 IMAD.WIDE.U32 R18, R19, 0x8, R24 ;  /* 0x000000081312e825 */ /* 0x000fcc00078e0018 */
[----:B------:R-:W4:Y:S01]  /*4640*/  @!P6 LDG.E.64 R18, desc[UR8][R18.64] ;  /* 0x000000081212e981 */ /* 0x000f22000c1e1b00 */
[----:B------:R-:W-:Y:S01]  /*4650*/  IADD3 R33, PT, PT, R33, 0x4, RZ ;  /* 0x0000000421217810 */ /* 0x000fe20007ffe0ff */
[----:B---3--:R-:W-:Y:S01]  /*4660*/  @!P5 FADD.FTZ R14, R14, R16 ;  /* 0x000000100e0ed221 */ /* 0x008fe20000010000 */
[----:B------:R-:W-:-:S03]  /*4670*/  @!P5 FADD.FTZ R15, R15, R17 ;  /* 0x000000110f0fd221 */ /* 0x000fc60000010000 */
[----:B--2---:R-:W-:Y:S01]  /*4680*/  @!P4 FADD.FTZ R14, R14, R20 ;  /* 0x000000140e0ec221 */ /* 0x004fe20000010000 */
[----:B------:R-:W-:-:S03]  /*4690*/  @!P4 FADD.FTZ R15, R15, R21 ;  /* 0x000000150f0fc221 */ /* 0x000fc60000010000 */
[----:B----4-:R-:W-:Y:S01]  /*46a0*/  @!P6 FADD.FTZ R14, R14, R18 ;  /* 0x000000120e0ee221 */ /* 0x010fe20000010000 */
[----:B------:R-:W-:-:S07]  /*46b0*/  @!P6 FADD.FTZ R15, R15, R19 ;  /* 0x000000130f0fe221 */ /* 0x000fce0000010000 */
.L_x_299:
[----:B------:R-:W-:Y:S05]  /*46c0*/  @!P1 BRA `(.L_x_294) ;  /* 0x00000000006c9947 */ /* 0x000fea0003800000 */
[----:B------:R-:W-:Y:S02]  /*46d0*/  ISETP.NE.AND P1, PT, R22, 0x1, PT ;  /* 0x000000011600780c */ /* 0x000fe40003f25270 */
[----:B------:R-:W-:-:S11]  /*46e0*/  LOP3.LUT R20, R2, 0x1, RZ, 0xc0, !PT ;  /* 0x0000000102147812 */ /* 0x000fd600078ec0ff */
[----:B------:R-:W-:Y:S05]  /*46f0*/  @!P1 BRA `(.L_x_300) ;  /* 0x0000000000389947 */ /* 0x000fea0003800000 */
[C---:B------:R-:W-:Y:S02]  /*4700*/  IADD3 R17, PT, PT, R33.reuse, 0x1, RZ ;  /* 0x0000000121117810 */ /* 0x040fe40007ffe0ff */
[----:B------:R-:W-:Y:S02]  /*4710*/  ISETP.EQ.OR P4, PT, R33, UR11, P3 ;  /* 0x0000000b21007c0c */ /* 0x000fe40009f82670 */
[----:B------:R-:W-:-:S11]  /*4720*/  ISETP.EQ.OR P1, PT, R17, UR11, P3 ;  /* 0x0000000b11007c0c */ /* 0x000fd60009f22670 */
[-CC-:B---3--:R-:W-:Y:S02]  /*4730*/  @!P4 IMAD R19, R33, R0.reuse, R26.reuse ;  /* 0x000000002113c224 */ /* 0x188fe400078e021a */
[----:B------:R-:W-:Y:S02]  /*4740*/  @!P1 IMAD R17, R17, R0, R26 ;  /* 0x0000000011119224 */ /* 0x000fe400078e021a */
[----:B------:R-:W-:-:S04]  /*4750*/  @!P4 IMAD.WIDE.U32 R18, R19, 0x8, R24 ;  /* 0x000000081312c825 */ /* 0x000fc800078e0018 */
[----:B------:R-:W-:Y:S02]  /*4760*/  @!P1 IMAD.WIDE.U32 R16, R17, 0x8, R24 ;  /* 0x0000000811109825 */ /* 0x000fe400078e0018 */
[----:B------:R-:W0:Y:S04]  /*4770*/  @!P4 LDG.E.64 R18, desc[UR8][R18.64] ;  /* 0x000000081212c981 */ /* 0x000e28000c1e1b00 */
[----:B------:R-:W3:Y:S01]  /*4780*/  @!P1 LDG.E.64 R16, desc[UR8][R16.64] ;  /* 0x0000000810109981 */ /* 0x000ee2000c1e1b00 */
[----:B------:R-:W-:Y:S01]  /*4790*/  IADD3 R33, PT, PT, R33, 0x2, RZ ;  /* 0x0000000221217810 */ /* 0x000fe20007ffe0ff */
[----:B0-----:R-:W-:Y:S01]  /*47a0*/  @!P4 FADD.FTZ R14, R14, R18 ;  /* 0x000000120e0ec221 */ /* 0x001fe20000010000 */
[----:B------:R-:W-:-:S03]  /*47b0*/  @!P4 FADD.FTZ R15, R15, R19 ;  /* 0x000000130f0fc221 */ /* 0x000fc60000010000 */
[----:B---3--:R-:W-:Y:S01]  /*47c0*/  @!P1 FADD.FTZ R14, R14, R16 ;  /* 0x000000100e0e9221 */ /* 0x008fe20000010000 */
[----:B------:R-:W-:-:S07]  /*47d0*/  @!P1 FADD.FTZ R15, R15, R17 ;  /* 0x000000110f0f9221 */ /* 0x000fce0000010000 */
.L_x_300:
[----:B------:R-:W-:Y:S01]  /*47e0*/  ISETP.EQ.OR P1, PT, R33, UR11, P3 ;  /* 0x0000000b21007c0c */ /* 0x000fe20009f22670 */
[----:B------:R-:W-:Y:S03]  /*47f0*/  BSSY.RECONVERGENT B0, `(.L_x_294) ;  /* 0x0000008000007945 */ /* 0x000fe60003800200 */
[----:B------:R-:W-:-:S13]  /*4800*/  ISETP.NE.U32.OR P1, PT, R20, 0x1, P1 ;  /* 0x000000011400780c */ /* 0x000fda0000f25470 */
[----:B------:R-:W-:Y:S05]  /*4810*/  @P1 BRA `(.L_x_301) ;  /* 0x0000000000141947 */ /* 0x000fea0003800000 */
[----:B---3--:R-:W-:-:S04]  /*4820*/  IMAD R33, R0, R33, R26 ;  /* 0x0000002100217224 */ /* 0x008fc800078e021a */
[----:B------:R-:W-:-:S06]  /*4830*/  IMAD.WIDE.U32 R24, R33, 0x8, R24 ;  /* 0x0000000821187825 */ /* 0x000fcc00078e0018 */
[----:B------:R-:W0:Y:S02]  /*4840*/  LDG.E.64 R24, desc[UR8][R24.64] ;  /* 0x0000000818187981 */ /* 0x000e24000c1e1b00 */
[----:B0-----:R-:W-:Y:S01]  /*4850*/  FADD.FTZ R14, R14, R24 ;  /* 0x000000180e0e7221 */ /* 0x001fe20000010000 */
[----:B------:R-:W-:-:S07]  /*4860*/  FADD.FTZ R15, R15, R25 ;  /* 0x000000190f0f7221 */ /* 0x000fce0000010000 */
.L_x_301:
[----:B------:R-:W-:Y:S05]  /*4870*/  BSYNC.RECONVERGENT B0 ;  /* 0x0000000000007941 */ /* 0x000fea0003800200 */
.L_x_294:
[----:B------:R-:W5:Y:S01]  /*4880*/  S2UR UR7, SR_CgaCtaId ;  /* 0x00000000000779c3 */ /* 0x000f620000008800 */
[----:B------:R-:W-:Y:S01]  /*4890*/  UMOV UR6, 0x400 ;  /* 0x0000040000067882 */ /* 0x000fe20000000000 */
[----:B------:R-:W0:Y:S01]  /*48a0*/  LDCU.64 UR14, c[0x0][0x400] ;  /* 0x00008000ff0e77ac */ /* 0x000e220008000a00 */
[----:B------:R-:W-:Y:S02]  /*48b0*/  SHF.L.U32 R51, R51, 0x10, RZ ;  /* 0x0000001033337819 */ /* 0x000fe400000006ff */
[----:B------:R-:W-:Y:S02]  /*48c0*/  SHF.L.U32 R61, R61, 0x10, RZ ;  /* 0x000000103d3d7819 */ /* 0x000fe400000006ff */
[----:B------:R-:W-:Y:S01]  /*48d0*/  SHF.R.S32.HI R28, RZ, 0x1f, R3 ;  /* 0x0000001fff1c7819 */ /* 0x000fe20000011403 */
[----:B------:R-:W-:Y:S01]  /*48e0*/  FADD.FTZ R51, R51, -UR13 ;  /* 0x8000000d33337e21 */ /* 0x000fe20008010000 */
[----:B------:R-:W-:Y:S02]  /*48f0*/  SHF.L.U32 R43, R43, 0x10, RZ ;  /* 0x000000102b2b7819 */ /* 0x000fe400000006ff */
[----:B------:R-:W-:Y:S01]  /*4900*/  SHF.L.U32 R60, R60, 0x10, RZ ;  /* 0x000000103c3c7819 */ /* 0x000fe200000006ff */
[----:B------:R-:W-:Y:S01]  /*4910*/  FMUL.FTZ R51, R51, UR10 ;  /* 0x0000000a33337c20 */ /* 0x000fe20008410000 */
[----:B0-----:R-:W-:Y:S01]  /*4920*/  ISETP.GE.U32.AND P1, PT, R3, UR14, PT ;  /* 0x0000000e03007c0c */ /* 0x001fe2000bf26070 */
[----:B-----5:R-:W-:-:S03]  /*4930*/  ULEA UR6, UR7, UR6, 0x18 ;  /* 0x0000000607067291 */ /* 0x020fc6000f8ec0ff */
[----:B------:R-:W-:-:S06]  /*4940*/  ISETP.GE.AND.EX P1, PT, R28, UR15, PT, P1 ;  /* 0x0000000f1c007c0c */ /* 0x000fcc000bf26310 */
[----:B------:R-:W-:Y:S01]  /*4950*/  @!P3 STS.64 [UR6+0x48], R14 ;  /* 0x0000480eff00b988 */ /* 0x000fe20008000a06 */
[----:B------:R-:W-:Y:S06]  /*4960*/  BAR.SYNC.DEFER_BLOCKING 0x0 ;  /* 0x0000000000007b1d */ /* 0x000fec0000010000 */
[----:B---3--:R-:W4:Y:S01]  /*4970*/  LDS.64 R14, [UR6+0x48] ;  /* 0x00004806ff0e7984 */ /* 0x008f220008000a00 */
[----:B------:R-:W4:Y:S02]  /*4980*/  LDCU UR6, c[0x0][0x42c] ;  /* 0x00008580ff0677ac */ /* 0x000f240008000800 */
[----:B----4-:R-:W-:Y:S01]  /*4990*/  FMUL.FTZ R18, R14, UR6 ;  /* 0x000000060e127c20 */ /* 0x010fe20008410000 */
[----:B------:R-:W-:Y:S01]  /*49a0*/  FMUL.FTZ R19, R15, UR6 ;  /* 0x000000060f137c20 */ /* 0x000fe20008410000 */
[----:B------:R-:W-:-:S03]  /*49b0*/  FADD.FTZ R14, R61, -UR13 ;  /* 0x8000000d3d0e7e21 */ /* 0x000fc60008010000 */
[----:B------:R-:W-:Y:S01]  /*49c0*/  FFMA.FTZ R15, R18, R51, R19 ;  /* 0x00000033120f7223 */ /* 0x000fe20000010013 */
[----:B------:R-:W-:Y:S01]  /*49d0*/  FMUL.FTZ R14, R14, UR10 ;  /* 0x0000000a0e0e7c20 */ /* 0x000fe20008410000 */
[----:B------:R-:W-:Y:S06]  /*49e0*/  @!P2 BRA `(.L_x_302) ;  /* 0x000000000048a947 */ /* 0x000fec0003800000 */
[----:B------:R-:W-:Y:S01]  /*49f0*/  FFMA.FTZ R17, R8, R51, R6 ;  /* 0x0000003308117223 */ /* 0x000fe20000010006 */
[----:B------:R-:W-:-:S03]  /*4a00*/  FFMA.FTZ R16, R9, R14, R7 ;  /* 0x0000000e09107223 */ /* 0x000fc60000010007 */
[----:B------:R-:W-:Y:S01]  /*4a10*/  FMUL.FTZ R20, R17, -1.4426950216293334961 ;  /* 0xbfb8aa3b11147820 */ /* 0x000fe20000410000 */
[----:B--2---:R-:W-:-:S05]  /*4a20*/  FMUL.FTZ R23, R16, -1.4426950216293334961 ;  /* 0xbfb8aa3b10177820 */ /* 0x004fca0000410000 */
[----:B------:R-:W0:Y:S08]  /*4a30*/  MUFU.EX2 R20, R20 ;  /* 0x0000001400147308 */ /* 0x000e300000000800 */
[----:B------:R-:W2:Y:S01]  /*4a40*/  MUFU.EX2 R23, R23 ;  /* 0x0000001700177308 */ /* 0x000ea20000000800 */
[----:B0-----:R-:W-:-:S07]  /*4a50*/  FADD.FTZ R21, R20, 1 ;  /* 0x3f80000014157421 */ /* 0x001fce0000010000 */
[----:B-1----:R-:W0:Y:S01]  /*4a60*/  MUFU.RCP R22, R21 ;  /* 0x0000001500167308 */ /* 0x002e220000001000 */
[----:B--2---:R-:W-:-:S07]  /*4a70*/  FADD.FTZ R24, R23, 1 ;  /* 0x3f80000017187421 */ /* 0x004fce0000010000 */
        /* <DEDUP_REMOVED lines=9> */
.L_x_302:
[----:B------:R-:W-:Y:S01]  /*4b10*/  FFMA.FTZ R14, R18, R14, R19 ;  /* 0x0000000e120e7223 */ /* 0x000fe20000010013 */
[----:B------:R-:W-:Y:S01]  /*4b20*/  BSSY.RECONVERGENT B0, `(.L_x_303) ;  /* 0x0000014000007945 */ /* 0x000fe20003800200 */
[----:B------:R-:W-:Y:S01]  /*4b30*/  FFMA.FTZ R43, R8, R43, -R15 ;  /* 0x0000002b082b7223 */ /* 0x000fe2000001080f */
[----:B--2---:R-:W-:Y:S01]  /*4b40*/  IADD3 R23, PT, PT, R3, 0x20, RZ ;  /* 0x0000002003177810 */ /* 0x004fe20007ffe0ff */
[----:B------:R-:W-:Y:S01]  /*4b50*/  FFMA.FTZ R20, R9, R60, -R14 ;  /* 0x0000003c09147223 */ /* 0x000fe2000001080e */
[----:B------:R-:W-:Y:S01]  /*4b60*/  IADD3 R21, PT, PT, R3, 0x40, RZ ;  /* 0x0000004003157810 */ /* 0x000fe20007ffe0ff */
[----:B------:R-:W-:Y:S06]  /*4b70*/  @P1 BRA `(.L_x_304) ;  /* 0x0000000000381947 */ /* 0x000fec0003800000 */
[----:B------:R-:W0:Y:S01]  /*4b80*/  LDCU.64 UR16, c[0x0][0x3f8] ;  /* 0x00007f00ff1077ac */ /* 0x000e220008000a00 */
[----:B------:R-:W-:Y:S01]  /*4b90*/  MOV R14, R10 ;  /* 0x0000000a000e7202 */ /* 0x000fe20000000f00 */
[----:B------:R-:W-:Y:S01]  /*4ba0*/  FMUL.FTZ R43, R43, UR10 ;  /* 0x0000000a2b2b7c20 */ /* 0x000fe20008410000 */
[----:B------:R-:W-:Y:S01]  /*4bb0*/  MOV R15, R13 ;  /* 0x0000000d000f7202 */ /* 0x000fe20000000f00 */
[----:B------:R-:W2:Y:S01]  /*4bc0*/  LDCU.64 UR6, c[0x0][0x380] ;  /* 0x00007000ff0677ac */ /* 0x000ea20008000a00 */
[----:B------:R-:W-:Y:S01]  /*4bd0*/  FMUL.FTZ R20, R20, UR10 ;  /* 0x0000000a14147c20 */ /* 0x000fe20008410000 */
[----:B0-----:R-:W-:Y:S02]  /*4be0*/  IMAD R16, R28, UR16, RZ ;  /* 0x000000101c107c24 */ /* 0x001fe4000f8e02ff */
[----:B------:R-:W-:-:S04]  /*4bf0*/  IMAD.WIDE.U32 R14, R3, UR16, R14 ;  /* 0x00000010030e7c25 */ /* 0x000fc8000f8e000e */
[----:B------:R-:W-:Y:S01]  /*4c00*/  IMAD R17, R3, UR17, R16 ;  /* 0x0000001103117c24 */ /* 0x000fe2000f8e0210 */
[----:B--2---:R-:W-:-:S04]  /*4c10*/  LEA R16, P1, R14, UR6, 0x1 ;  /* 0x000000060e107c11 */ /* 0x004fc8000f8208ff */
[----:B------:R-:W-:Y:S02]  /*4c20*/  IADD3 R17, PT, PT, R15, R17, RZ ;  /* 0x000000110f117210 */ /* 0x000fe40007ffe0ff */
[----:B------:R-:W-:Y:S02]  /*4c30*/  F2FP.BF16.F32.PACK_AB R15, R20, R43 ;  /* 0x0000002b140f723e */ /* 0x000fe400000010ff */
[----:B------:R-:W-:-:S05]  /*4c40*/  LEA.HI.X R17, R14, UR7, R17, 0x1, P1 ;  /* 0x000000070e117c11 */ /* 0x000fca00088f0c11 */
[----:B------:R0:W-:Y:S02]  /*4c50*/  STG.E desc[UR8][R16.64], R15 ;  /* 0x0000000f10007986 */ /* 0x0001e4000c101908 */
.L_x_304:
[----:B------:R-:W-:Y:S05]  /*4c60*/  BSYNC.RECONVERGENT B0 ;  /* 0x0000000000007941 */ /* 0x000fea0003800200 */
.L_x_303:
[----:B------:R-:W-:Y:S02]  /*4c70*/  SHF.L.U32 R50, R50, 0x10, RZ ;  /* 0x0000001032327819 */ /* 0x000fe400000006ff */
[----:B------:R-:W-:Y:S02]  /*4c80*/  SHF.L.U32 R67, R67, 0x10, RZ ;  /* 0x0000001043437819 */ /* 0x000fe400000006ff */
[----:B------:R-:W-:Y:S01]  /*4c90*/  ISETP.GE.U32.AND P1, PT, R23, UR14, PT ;  /* 0x0000000e17007c0c */ /* 0x000fe2000bf26070 */
[----:B------:R-:W-:Y:S01]  /*4ca0*/  FADD.FTZ R50, R50, -UR13 ;  /* 0x8000000d32327e21 */ /* 0x000fe20008010000 */
[----:B------:R-:W-:Y:S01]  /*4cb0*/  ISETP.GE.U32.AND P3, PT, R21, UR14, PT ;  /* 0x0000000e15007c0c */ /* 0x000fe2000bf66070 */
[----:B-1----:R-:W-:Y:S01]  /*4cc0*/  FADD.FTZ R22, R67, -UR13 ;  /* 0x8000000d43167e21 */ /* 0x002fe20008010000 */
[----:B------:R-:W-:Y:S01]  /*4cd0*/  SHF.R.S32.HI R14, RZ, 0x1f, R23 ;  /* 0x0000001fff0e7819 */ /* 0x000fe20000011417 */
[----:B------:R-:W-:Y:S01]  /*4ce0*/  FMUL.FTZ R25, R50, UR10 ;  /* 0x0000000a32197c20 */ /* 0x000fe20008410000 */
[----:B------:R-:W-:Y:S01]  /*4cf0*/  SHF.R.S32.HI R20, RZ, 0x1f, R21 ;  /* 0x0000001fff147819 */ /* 0x000fe20000011415 */
[----:B------:R-:W-:Y:S01]  /*4d00*/  FMUL.FTZ R22, R22, UR10 ;  /* 0x0000000a16167c20 */ /* 0x000fe20008410000 */
[----:B------:R-:W-:Y:S01]  /*4d10*/  ISETP.GE.AND.EX P1, PT, R14, UR15, PT, P1 ;  /* 0x0000000f0e007c0c */ /* 0x000fe2000bf26310 */
[----:B0-----:R-:W-:Y:S01]  /*4d20*/  FFMA.FTZ R17, R18, R25, R19 ;  /* 0x0000001912117223 */ /* 0x001fe20000010013 */
[----:B------:R-:W-:-:S02]  /*4d30*/  ISETP.GE.AND.EX P3, PT, R20, UR15, PT, P3 ;  /* 0x0000000f14007c0c */ /* 0x000fc4000bf66330 */
[----:B------:R-:W-:Y:S02]  /*4d40*/  SHF.L.U32 R15, R42, 0x10, RZ ;  /* 0x000000102a0f7819 */ /* 0x000fe400000006ff */
        /* <DEDUP_REMOVED lines=21> */
.L_x_305:
        /* <DEDUP_REMOVED lines=9> */
[----:B------:R-:W-:Y:S01]  /*4f30*/  FMUL.FTZ R22, R22, UR10 ;  /* 0x0000000a16167c20 */ /* 0x000fe20008410000 */
[----:B------:R-:W1:Y:S01]  /*4f40*/  LDCU.64 UR16, c[0x0][0x380] ;  /* 0x00007000ff1077ac */ /* 0x000e620008000a00 */
[----:B0-----:R-:W-:Y:S01]  /*4f50*/  IMAD R16, R14, UR6, RZ ;  /* 0x000000060e107c24 */ /* 0x001fe2000f8e02ff */
[----:B------:R-:W-:-:S03]  /*4f60*/  MOV R14, R10 ;  /* 0x0000000a000e7202 */ /* 0x000fc60000000f00 */
[C---:B------:R-:W-:Y:S02]  /*4f70*/  IMAD R25, R23.reuse, UR7, R16 ;  /* 0x0000000717197c24 */ /* 0x040fe4000f8e0210 */
[----:B------:R-:W-:-:S04]  /*4f80*/  IMAD.WIDE.U32 R14, R23, UR6, R14 ;  /* 0x00000006170e7c25 */ /* 0x000fc8000f8e000e */
[----:B------:R-:W-:Y:S01]  /*4f90*/  FMUL.FTZ R23, R17, UR10 ;  /* 0x0000000a11177c20 */ /* 0x000fe20008410000 */
[----:B-1----:R-:W-:Y:S02]  /*4fa0*/  LEA R16, P1, R14, UR16, 0x1 ;  /* 0x000000100e107c11 */ /* 0x002fe4000f8208ff */
[----:B------:R-:W-:Y:S02]  /*4fb0*/  IADD3 R25, PT, PT, R15, R25, RZ ;  /* 0x000000190f197210 */ /* 0x000fe40007ffe0ff */
[----:B------:R-:W-:Y:S02]  /*4fc0*/  F2FP.BF16.F32.PACK_AB R15, R22, R23 ;  /* 0x00000017160f723e */ /* 0x000fe400000010ff */
[----:B------:R-:W-:-:S05]  /*4fd0*/  LEA.HI.X R17, R14, UR17, R25, 0x1, P1 ;  /* 0x000000110e117c11 */ /* 0x000fca00088f0c19 */
[----:B------:R0:W-:Y:S02]  /*4fe0*/  STG.E desc[UR8][R16.64], R15 ;  /* 0x0000000f10007986 */ /* 0x0001e4000c101908 */
.L_x_307:
[----:B------:R-:W-:Y:S05]  /*4ff0*/  BSYNC.RECONVERGENT B0 ;  /* 0x0000000000007941 */ /* 0x000fea0003800200 */
.L_x_306:
[----:B------:R-:W-:Y:S01]  /*5000*/  FMUL.FTZ R49, R49, UR10 ;  /* 0x0000000a31317c20 */ /* 0x000fe20008410000 */
[----:B------:R-:W-:Y:S01]  /*5010*/  FADD.FTZ R66, R66, -UR13 ;  /* 0x8000000d42427e21 */ /* 0x000fe20008010000 */
[----:B------:R-:W-:Y:S02]  /*5020*/  SHF.L.U32 R41, R41, 0x10, RZ ;  /* 0x0000001029297819 */ /* 0x000fe400000006ff */
[----:B------:R-:W-:Y:S01]  /*5030*/  SHF.L.U32 R58, R58, 0x10, RZ ;  /* 0x000000103a3a7819 */ /* 0x000fe200000006ff */
[----:B------:R-:W-:Y:S01]  /*5040*/  FFMA.FTZ R29, R18, R49, R19 ;  /* 0x00000031121d7223 */ /* 0x000fe20000010013 */
[----:B------:R-:W-:Y:S01]  /*5050*/  FMUL.FTZ R66, R66, UR10 ;  /* 0x0000000a42427c20 */ /* 0x000fe20008410000 */
        /* <DEDUP_REMOVED lines=19> */
.L_x_308:
[----:B------:R-:W-:Y:S01]  /*5190*/  FFMA.FTZ R14, R18, R66, R19 ;  /* 0x00000042120e7223 */ /* 0x000fe20000010013 */
[----:B------:R-:W-:Y:S01]  /*51a0*/  BSSY.RECONVERGENT B0, `(.L_x_309) ;  /* 0x0000014000007945 */ /* 0x000fe20003800200 */
[----:B------:R-:W-:Y:S01]  /*51b0*/  FFMA.FTZ R29, R8, R41, -R29 ;  /* 0x00000029081d7223 */ /* 0x000fe2000001081d */
[----:B------:R-:W-:Y:S01]  /*51c0*/  SHF.L.U32 R48, R48, 0x10, RZ ;  /* 0x0000001030307819 */ /* 0x000fe200000006ff */
[----:B------:R-:W-:Y:S01]  /*51d0*/  FFMA.FTZ R58, R9, R58, -R14 ;  /* 0x0000003a093a7223 */ /* 0x000fe2000001080e */
[----:B------:R-:W-:Y:S01]  /*51e0*/  SHF.L.U32 R68, R68, 0x10, RZ ;  /* 0x0000001044447819 */ /* 0x000fe200000006ff */
[----:B------:R-:W-:Y:S06]  /*51f0*/  @P3 BRA `(.L_x_310) ;  /* 0x0000000000383947 */ /* 0x000fec0003800000 */
[----:B------:R-:W1:Y:S01]  /*5200*/  LDCU.64 UR6, c[0x0][0x3f8] ;  /* 0x00007f00ff0677ac */ /* 0x000e620008000a00 */
[----:B------:R-:W-:Y:S01]  /*5210*/  MOV R14, R10 ;  /* 0x0000000a000e7202 */ /* 0x000fe20000000f00 */
[----:B------:R-:W-:Y:S01]  /*5220*/  FMUL.FTZ R29, R29, UR10 ;  /* 0x0000000a1d1d7c20 */ /* 0x000fe20008410000 */
[----:B0-----:R-:W-:Y:S01]  /*5230*/  MOV R15, R13 ;  /* 0x0000000d000f7202 */ /* 0x001fe20000000f00 */
[----:B------:R-:W0:Y:S01]  /*5240*/  LDCU.64 UR16, c[0x0][0x380] ;  /* 0x00007000ff1077ac */ /* 0x000e220008000a00 */
[----:B-1----:R-:W-:Y:S02]  /*5250*/  IMAD R20, R20, UR6, RZ ;  /* 0x0000000614147c24 */ /* 0x002fe4000f8e02ff */
[----:B------:R-:W-:-:S04]  /*5260*/  IMAD.WIDE.U32 R14, R21, UR6, R14 ;  /* 0x00000006150e7c25 */ /* 0x000fc8000f8e000e */
[----:B------:R-:W-:Y:S02]  /*5270*/  IMAD R21, R21, UR7, R20 ;  /* 0x0000000715157c24 */ /* 0x000fe4000f8e0214 */
[----:B------:R-:W-:Y:S01]  /*5280*/  FMUL.FTZ R20, R58, UR10 ;  /* 0x0000000a3a147c20 */ /* 0x000fe20008410000 */
[----:B0-----:R-:W-:Y:S02]  /*5290*/  LEA R16, P1, R14, UR16, 0x1 ;  /* 0x000000100e107c11 */ /* 0x001fe4000f8208ff */
[----:B------:R-:W-:Y:S02]  /*52a0*/  IADD3 R21, PT, PT, R15, R21, RZ ;  /* 0x000000150f157210 */ /* 0x000fe40007ffe0ff */
[----:B------:R-:W-:Y:S02]  /*52b0*/  F2FP.BF16.F32.PACK_AB R15, R20, R29 ;  /* 0x0000001d140f723e */ /* 0x000fe400000010ff */
[----:B------:R-:W-:-:S05]  /*52c0*/  LEA.HI.X R17, R14, UR17, R21, 0x1, P1 ;  /* 0x000000110e117c11 */ /* 0x000fca00088f0c15 */
[----:B------:R1:W-:Y:S02]  /*52d0*/  STG.E desc[UR8][R16.64], R15 ;  /* 0x0000000f10007986 */ /* 0x0003e4000c101908 */
.L_x_310:
[----:B------:R-:W-:Y:S05]  /*52e0*/  BSYNC.RECONVERGENT B0 ;  /* 0x0000000000007941 */ /* 0x000fea0003800200 */
.L_x_309:
[----:B------:R-:W-:Y:S01]  /*52f0*/  FADD.FTZ R48, R48, -UR13 ;  /* 0x8000000d30307e21 */ /* 0x000fe20008010000 */
[----:B------:R-:W-:Y:S01]  /*5300*/  FADD.FTZ R68, R68, -UR13 ;  /* 0x8000000d44447e21 */ /* 0x000fe20008010000 */
[----:B01----:R-:W-:Y:S02]  /*5310*/  SHF.L.U32 R15, R40, 0x10, RZ ;  /* 0x00000010280f7819 */ /* 0x003fe400000006ff */
        /* <DEDUP_REMOVED lines=24> */
.L_x_311:
        /* <DEDUP_REMOVED lines=22> */
.L_x_313:
[----:B------:R-:W-:Y:S05]  /*5600*/  BSYNC.RECONVERGENT B0 ;  /* 0x0000000000007941 */ /* 0x000fea0003800200 */
.L_x_312:
        /* <DEDUP_REMOVED lines=12> */
[----:B------:R-:W-:Y:S01]  /*56d0*/  FADD.FTZ R28, R63, -UR13 ;  /* 0x8000000d3f1c7e21 */ /* 0x000fe20008010000 */
[----:B------:R-:W-:Y:S01]  /*56e0*/  FADD.FTZ R21, R44, -UR13 ;  /* 0x8000000d2c157e21 */ /* 0x000fe20008010000 */
[C---:B0-----:R-:W-:Y:S01]  /*56f0*/  IADD3 R17, PT, PT, R3.reuse, 0x80, RZ ;  /* 0x0000008003117810 */ /* 0x041fe20007ffe0ff */
[----:B------:R-:W-:Y:S01]  /*5700*/  FADD.FTZ R22, R62, -UR13 ;  /* 0x8000000d3e167e21 */ /* 0x000fe20008010000 */
[----:B------:R-:W-:Y:S01]  /*5710*/  IADD3 R25, PT, PT, R3, 0xa0, RZ ;  /* 0x000000a003197810 */ /* 0x000fe20007ffe0ff */
        /* <DEDUP_REMOVED lines=11> */
[C-C-:B------:R-:W-:Y:S01]  /*57d0*/  FFMA.FTZ R15, R18.reuse, R47, R19.reuse ;  /* 0x0000002f120f7223 */ /* 0x140fe20000010013 */
[----:B------:R-:W-:Y:S01]  /*57e0*/  ISETP.GE.U32.AND P2, PT, R25, UR14, PT ;  /* 0x0000000e19007c0c */ /* 0x000fe2000bf46070 */
[--C-:B------:R-:W-:Y:S01]  /*57f0*/  FFMA.FTZ R16, R18, R42, R19.reuse ;  /* 0x0000002a12107223 */ /* 0x100fe20000010013 */
[----:B------:R-:W-:Y:S01]  /*5800*/  ISETP.GE.U32.AND P3, PT, R24, UR14, PT ;  /* 0x0000000e18007c0c */ /* 0x000fe2000bf66070 */
[C---:B------:R-:W-:Y:S01]  /*5810*/  FFMA.FTZ R33, R18.reuse, R32, R19 ;  /* 0x0000002012217223 */ /* 0x040fe20000010013 */
[----:B------:R-:W-:Y:S01]  /*5820*/  SHF.R.S32.HI R14, RZ, 0x1f, R17 ;  /* 0x0000001fff0e7819 */ /* 0x000fe20000011411 */
[C---:B------:R-:W-:Y:S01]  /*5830*/  FFMA.FTZ R40, R18.reuse, R34, R19 ;  /* 0x0000002212287223 */ /* 0x040fe20000010013 */
        /* <DEDUP_REMOVED lines=31> */
.L_x_314:
        /* <DEDUP_REMOVED lines=18> */
.L_x_316:
[----:B------:R-:W-:Y:S05]  /*5b50*/  BSYNC.RECONVERGENT B0 ;  /* 0x0000000000007941 */ /* 0x000fea0003800200 */
.L_x_315:
        /* <DEDUP_REMOVED lines=21> */
.L_x_317:
        /* <DEDUP_REMOVED lines=9> */
[----:B------:R-:W-:-:S05]  /*5d40*/  FMUL.FTZ R19, R19, UR10 ;  /* 0x0000000a13137c20 */ /* 0x000fca0008410000 */
        /* <DEDUP_REMOVED lines=8> */
.L_x_319:
[----:B------:R-:W-:Y:S05]  /*5dd0*/  BSYNC.RECONVERGENT B0 ;  /* 0x0000000000007941 */ /* 0x000fea0003800200 */
.L_x_318:
        /* <DEDUP_REMOVED lines=21> */
.L_x_320:
        /* <DEDUP_REMOVED lines=18> */
.L_x_322:
[----:B------:R-:W-:Y:S05]  /*6050*/  BSYNC.RECONVERGENT B0 ;  /* 0x0000000000007941 */ /* 0x000fea0003800200 */
.L_x_321:
        /* <DEDUP_REMOVED lines=22> */
.L_x_323:
        /* <DEDUP_REMOVED lines=18> */
.L_x_325:
[----:B------:R-:W-:Y:S05]  /*62e0*/  BSYNC.RECONVERGENT B0 ;  /* 0x0000000000007941 */ /* 0x000fea0003800200 */
.L_x_324:
[----:B------:R-:W-:Y:S02]  /*62f0*/  IADD3 R4, PT, PT, R0, R4, RZ ;  /* 0x0000000400047210 */ /* 0x000fe40007ffe0ff */
[----:B------:R-:W-:Y:S02]  /*6300*/  IADD3 R69, PT, PT, R69, 0x1, RZ ;  /* 0x0000000145457810 */ /* 0x000fe40007ffe0ff */
[----:B------:R-:W-:-:S13]  /*6310*/  ISETP.GE.AND P0, PT, R4, UR4, PT ;  /* 0x0000000404007c0c */ /* 0x000fda000bf06270 */
[----:B------:R-:W-:Y:S05]  /*6320*/  @!P0 BRA `(.L_x_326) ;  /* 0xffffff9c00ac8947 */ /* 0x000fea000383ffff */
.L_x_283:
[----:B-1----:R-:W1:Y:S01]  /*6330*/  S2R R6, SR_TID.X ;  /* 0x0000000000067919 */ /* 0x002e620000002100 */
[----:B------:R-:W2:Y:S01]  /*6340*/  LDC R4, c[0x0][0x370] ;  /* 0x0000dc00ff047b82 */ /* 0x000ea20000000800 */
[----:B------:R-:W-:Y:S01]  /*6350*/  BSSY.RECONVERGENT B0, `(.L_x_327) ;  /* 0x0000013000007945 */ /* 0x000fe20003800200 */
[----:B------:R-:W3:Y:S06]  /*6360*/  S2R R8, SR_CTAID.Y ;  /* 0x0000000000087919 */ /* 0x000eec0000002600 */
[----:B------:R-:W4:Y:S08]  /*6370*/  LDC R7, c[0x0][0x374] ;  /* 0x0000dd00ff077b82 */ /* 0x000f300000000800 */
[----:B------:R-:W5:Y:S01]  /*6380*/  LDC.64 R2, c[0x0][0x3c8] ;  /* 0x0000f200ff027b82 */ /* 0x000f620000000a00 */
[----:B--2---:R-:W-:-:S02]  /*6390*/  IADD3 R5, PT, PT, R4, -0x1, RZ ;  /* 0xffffffff04057810 */ /* 0x004fc40007ffe0ff */
[----:B------:R-:W-:Y:S02]  /*63a0*/  ISETP.NE.AND P1, PT, R4, 0x1, PT ;  /* 0x000000010400780c */ /* 0x000fe40003f25270 */
[----:B-1----:R-:W-:Y:S02]  /*63b0*/  ISETP.NE.AND P2, PT, R6, RZ, PT ;  /* 0x000000ff0600720c */ /* 0x002fe40003f45270 */
[----:B----4-:R-:W-:-:S04]  /*63c0*/  IADD3 R0, PT, PT, R7, -0x1, RZ ;  /* 0xffffffff07007810 */ /* 0x010fc80007ffe0ff */
[----:B---3--:R-:W-:Y:S02]  /*63d0*/  ISETP.NE.AND P0, PT, R8, R0, PT ;  /* 0x000000000800720c */ /* 0x008fe40003f05270 */
[----:B------:R-:W-:Y:S02]  /*63e0*/  SHF.L.U32 R0, R7, 0x1, RZ ;  /* 0x0000000107007819 */ /* 0x000fe400000006ff */
[----:B------:R-:W-:Y:S02]  /*63f0*/  ISETP.NE.OR P0, PT, R5, UR11, P0 ;  /* 0x0000000b05007c0c */ /* 0x000fe40008705670 */
[----:B------:R-:W-:-:S05]  /*6400*/  SEL R5, R0, RZ, P1 ;  /* 0x000000ff00057207 */ /* 0x000fca0000800000 */
[----:B-----5:R-:W-:Y:S01]  /*6410*/  IMAD.WIDE.U32 R2, R5, 0x4, R2 ;  /* 0x0000000405027825 */ /* 0x020fe200078e0002 */
[----:B------:R-:W-:Y:S06]  /*6420*/  @P2 BRA `(.L_x_328) ;  /* 0x0000000000142947 */ /* 0x000fec0003800000 */
[----:B------:R-:W-:Y:S01]  /*6430*/  HFMA2 R5, -RZ, RZ, 0, 5.9604644775390625e-08 ;  /* 0x00000001ff057431 */ /* 0x000fe200000001ff */
[----:B------:R-:W-:Y:S06]  /*6440*/  MEMBAR.ALL.GPU ;  /* 0x0000000000007992 */ /* 0x000fec000000a000 */
[----:B------:R-:W-:-:S00]  /*6450*/  ERRBAR ;  /* 0x00000000000079ab */ /* 0x000fc00000000000 */
[----:B------:R-:W-:Y:S06]  /*6460*/  CGAERRBAR ;  /* 0x00000000000075ab */ /* 0x000fec0000000000 */
[----:B------:R1:W-:Y:S02]  /*6470*/  REDG.E.ADD.S32.STRONG.GPU desc[UR8][R2.64], R5 ;  /* 0x000000050200798e */ /* 0x0003e4000c12e308 */
.L_x_328:
[----:B------:R-:W-:Y:S05]  /*6480*/  BSYNC.RECONVERGENT B0 ;  /* 0x0000000000007941 */ /* 0x000fea0003800200 */
.L_x_327:
[----:B------:R-:W-:Y:S05]  /*6490*/  @P0 EXIT ;  /* 0x000000000000094d */ /* 0x000fea0003800000 */
[----:B------:R-:W-:Y:S05]  /*64a0*/  @P2 BRA `(.L_x_329) ;  /* 0x0000000000202947 */ /* 0x000fea0003800000 */
[----:B------:R-:W-:-:S05]  /*64b0*/  IMAD R0, R4, R7, RZ ;  /* 0x0000000704007224 */ /* 0x000fca00078e02ff */
[----:B------:R-:W-:-:S13]  /*64c0*/  ISETP.NE.AND P0, PT, R0, -0x1, PT ;  /* 0xffffffff0000780c */ /* 0x000fda0003f05270 */
[----:B------:R-:W-:Y:S05]  /*64d0*/  @!P0 BRA `(.L_x_329) ;  /* 0x0000000000148947 */ /* 0x000fea0003800000 */
.L_x_330:
[----:B-1----:R-:W2:Y:S04]  /*64e0*/  LDG.E.STRONG.GPU R5, desc[UR8][R2.64] ;  /* 0x0000000802057981 */ /* 0x002ea8000c1ef900 */
[----:B--2---:R-:W-:Y:S01]  /*64f0*/  CCTL.IVALL ;  /* 0x00000000ff00798f */ /* 0x004fe20002000000 */
[----:B------:R-:W-:Y:S05]  /*6500*/  YIELD ;  /* 0x0000000000007946 */ /* 0x000fea0003800000 */
[----:B------:R-:W-:-:S13]  /*6510*/  ISETP.NE.AND P0, PT, R5, R0, PT ;  /* 0x000000000500720c */ /* 0x000fda0003f05270 */
[----:B------:R-:W-:Y:S05]  /*6520*/  @P0 BRA `(.L_x_330) ;  /* 0xfffffffc00ec0947 */ /* 0x000fea000383ffff */
.L_x_329:
[----:B------:R-:W-:Y:S05]  /*6530*/  WARPSYNC.ALL ;  /* 0x0000000000007948 */ /* 0x000fea0003800000 */
[----:B------:R-:W2:Y:S01]  /*6540*/  LDC.64 R10, c[0x0][0x3f8] ;  /* 0x0000fe00ff0a7b82 */ /* 0x000ea20000000a00 */
[----:B------:R-:W3:Y:S07]  /*6550*/  S2R R4, SR_TID.X ;  /* 0x0000000000047919 */ /* 0x000eee0000002100 */
[----:B------:R-:W-:Y:S01]  /*6560*/  BAR.SYNC.DEFER_BLOCKING 0x0 ;  /* 0x0000000000007b1d */ /* 0x000fe20000010000 */
[----:B--2---:R-:W-:-:S04]  /*6570*/  LEA.HI R0, P0, R11, R10, RZ, 0x1 ;  /* 0x0000000a0b007211 */ /* 0x004fc800078108ff */
[----:B-1----:R-:W-:-:S04]  /*6580*/  IADD3.X R3, PT, PT, RZ, R11, RZ, P0, !PT ;  /* 0x0000000bff037210 */ /* 0x002fc800007fe4ff */
[--C-:B------:R-:W-:Y:S02]  /*6590*/  SHF.R.S64 R0, R0, 0x1, R3.reuse ;  /* 0x0000000100007819 */ /* 0x100fe40000001003 */
[----:B------:R-:W-:Y:S02]  /*65a0*/  SHF.R.S32.HI R3, RZ, 0x1, R3 ;  /* 0x00000001ff037819 */ /* 0x000fe40000011403 */
[----:B---3--:R-:W-:-:S04]  /*65b0*/  ISETP.GT.U32.AND P0, PT, R0, R4, PT ;  /* 0x000000040000720c */ /* 0x008fc80003f04070 */
[----:B------:R-:W-:-:S13]  /*65c0*/  ISETP.GT.AND.EX P0, PT, R3, RZ, PT, P0 ;  /* 0x000000ff0300720c */ /* 0x000fda0003f04300 */
[----:B------:R-:W-:Y:S05]  /*65d0*/  @!P0 EXIT ;  /* 0x000000000000894d */ /* 0x000fea0003800000 */
[----:B------:R-:W-:Y:S01]  /*65e0*/  HFMA2 R5, -RZ, RZ, 0, 0 ;  /* 0x00000000ff057431 */ /* 0x000fe200000001ff */
[----:B------:R-:W-:Y:S01]  /*65f0*/  MOV R2, R4 ;  /* 0x0000000400027202 */ /* 0x000fe20000000f00 */
[----:B------:R-:W-:Y:S03]  /*6600*/  BSSY.RECONVERGENT B0, `(.L_x_331) ;  /* 0x000005e000007945 */ /* 0x000fe60003800200 */
[----:B------:R-:W-:-:S04]  /*6610*/  IADD3 R13, P1, PT, R2, 0xe0, RZ ;  /* 0x000000e0020d7810 */ /* 0x000fc80007f3e0ff */
        /* <DEDUP_REMOVED lines=45> */
[----:B------:R-:W-:Y:S01]  /*68f0*/  SHF.L.U32 R31, R11, 0x2, RZ ;  /* 0x000000020b1f7819 */ /* 0x000fe200000006ff */
[----:B------:R-:W-:Y:S01]  /*6900*/  UMOV UR4, URZ ;  /* 0x000000ff00047c82 */ /* 0x000fe20008000000 */
[----:B------:R-:W-:-:S02]  /*6910*/  SHF.L.U64.HI R33, R0, 0x2, R3 ;  /* 0x0000000200217819 */ /* 0x000fc40000010203 */
[----:B------:R-:W-:Y:S02]  /*6920*/  IADD3 R5, PT, PT, R7, UR4, RZ ;  /* 0x0000000407057c10 */ /* 0x000fe4000fffe0ff */
[----:B------:R-:W-:Y:S01]  /*6930*/  MOV R2, R6 ;  /* 0x0000000600027202 */ /* 0x000fe20000000f00 */
[----:B------:R-:W-:Y:S01]  /*6940*/  IMAD.WIDE.U32 R6, R10, 0x4, RZ ;  /* 0x000000040a067825 */ /* 0x000fe200078e00ff */
[----:B0-----:R-:W-:Y:S02]  /*6950*/  IADD3 R27, P1, PT, R22, UR6, RZ ;  /* 0x00000006161b7c10 */ /* 0x001fe4000ff3e0ff */
[----:B------:R-:W-:Y:S02]  /*6960*/  SHF.L.U64.HI R29, R28, 0x2, R35 ;  /* 0x000000021c1d7819 */ /* 0x000fe40000010223 */
[----:B-1----:R-:W-:Y:S02]  /*6970*/  IADD3 R24, P2, PT, R22, UR10, RZ ;  /* 0x0000000a16187c10 */ /* 0x002fe4000ff5e0ff */
[----:B------:R-:W-:-:S02]  /*6980*/  IADD3.X R26, PT, PT, R23, UR7, RZ, P1, !PT ;  /* 0x00000007171a7c10 */ /* 0x000fc40008ffe4ff */
[C---:B------:R-:W-:Y:S02]  /*6990*/  IADD3.X R25, PT, PT, R23.reuse, UR11, RZ, P2, !PT ;  /* 0x0000000b17197c10 */ /* 0x040fe400097fe4ff */
[----:B--2---:R-:W-:Y:S02]  /*69a0*/  IADD3 R22, P1, PT, R22, UR12, RZ ;  /* 0x0000000c16167c10 */ /* 0x004fe4000ff3e0ff */
[----:B------:R-:W-:Y:S02]  /*69b0*/  IADD3 R18, P2, PT, RZ, -R9, RZ ;  /* 0x80000009ff127210 */ /* 0x000fe40007f5e0ff */
[----:B------:R-:W-:Y:S02]  /*69c0*/  IADD3.X R23, PT, PT, R23, UR13, RZ, P1, !PT ;  /* 0x0000000d17177c10 */ /* 0x000fe40008ffe4ff */
[----:B------:R-:W-:Y:S02]  /*69d0*/  IADD3 R31, PT, PT, R7, R31, RZ ;  /* 0x0000001f071f7210 */ /* 0x000fe40007ffe0ff */
[----:B------:R-:W-:-:S07]  /*69e0*/  IADD3.X R20, PT, PT, RZ, -0x1, RZ, P2, !PT ;  /* 0xffffffffff147810 */ /* 0x000fce00017fe4ff */
.L_x_333:
        /* <DEDUP_REMOVED lines=31> */
.L_x_332:
[----:B------:R-:W-:Y:S05]  /*6be0*/  BSYNC.RECONVERGENT B0 ;  /* 0x0000000000007941 */ /* 0x000fea0003800200 */
.L_x_331:
        /* <DEDUP_REMOVED lines=10> */
.L_x_334:
[C---:B------:R-:W-:Y:S02]  /*6c90*/  SHF.L.U32 R12, R2.reuse, 0x2, RZ ;  /* 0x00000002020c7819 */ /* 0x040fe400000006ff */
[----:B------:R-:W-:Y:S02]  /*6ca0*/  SHF.L.U64.HI R10, R2, 0x2, R5 ;  /* 0x00000002020a7819 */ /* 0x000fe40000010205 */
[----:B-1----:R-:W-:-:S04]  /*6cb0*/  IADD3 R4, P0, PT, R12, UR4, RZ ;  /* 0x000000040c047c10 */ /* 0x002fc8000ff1e0ff */
[----:B------:R-:W-:Y:S02]  /*6cc0*/  IADD3.X R5, PT, PT, R10, UR5, RZ, P0, !PT ;  /* 0x000000050a057c10 */ /* 0x000fe400087fe4ff */
[C---:B------:R-:W-:Y:S02]  /*6cd0*/  IADD3 R6, P0, PT, R4.reuse, R15, RZ ;  /* 0x0000000f04067210 */ /* 0x040fe40007f1e0ff */
[C---:B------:R-:W-:Y:S02]  /*6ce0*/  IADD3 R22, P2, PT, R4.reuse, R21, RZ ;  /* 0x0000001504167210 */ /* 0x040fe40007f5e0ff */
[C---:B------:R-:W-:Y:S02]  /*6cf0*/  IADD3.X R7, PT, PT, R5.reuse, R13, RZ, P0, !PT ;  /* 0x0000000d05077210 */ /* 0x040fe400007fe4ff */
[----:B------:R-:W-:Y:S02]  /*6d00*/  IADD3 R8, P1, PT, R4, R17, RZ ;  /* 0x0000001104087210 */ /* 0x000fe40007f3e0ff */
[C---:B---3--:R-:W-:Y:S01]  /*6d10*/  IADD3.X R23, PT, PT, R5.reuse, R19, RZ, P2, !PT ;  /* 0x0000001305177210 */ /* 0x048fe200017fe4ff */
[----:B------:R1:W3:Y:S01]  /*6d20*/  LDG.E R4, desc[UR8][R4.64] ;  /* 0x0000000804047981 */ /* 0x0002e2000c1e1900 */
[----:B------:R-:W-:-:S03]  /*6d30*/  IADD3.X R9, PT, PT, R5, R11, RZ, P1, !PT ;  /* 0x0000000b05097210 */ /* 0x000fc60000ffe4ff */
[----:B------:R-:W3:Y:S04]  /*6d40*/  LDG.E R7, desc[UR8][R6.64] ;  /* 0x0000000806077981 */ /* 0x000ee8000c1e1900 */
[----:B------:R-:W4:Y:S04]  /*6d50*/  LDG.E R8, desc[UR8][R8.64] ;  /* 0x0000000808087981 */ /* 0x000f28000c1e1900 */
[----:B------:R-:W4:Y:S01]  /*6d60*/  LDG.E R23, desc[UR8][R22.64] ;  /* 0x0000000816177981 */ /* 0x000f22000c1e1900 */
[----:B------:R-:W-:Y:S02]  /*6d70*/  LOP3.LUT R14, R12, 0xfffffffc, RZ, 0xc0, !PT ;  /* 0xfffffffc0c0e7812 */ /* 0x000fe400078ec0ff */
[----:B------:R-:W-:-:S02]  /*6d80*/  LOP3.LUT R16, R10, 0x1, RZ, 0xc0, !PT ;  /* 0x000000010a107812 */ /* 0x000fc400078ec0ff */
[----:B0-----:R-:W-:Y:S02]  /*6d90*/  IADD3 R24, P0, PT, R14, UR6, RZ ;  /* 0x000000060e187c10 */ /* 0x001fe4000ff1e0ff */
[----:B-1----:R-:W-:Y:S02]  /*6da0*/  LOP3.LUT R5, R10, 0x3, RZ, 0xc0, !PT ;  /* 0x000000030a057812 */ /* 0x002fe400078ec0ff */
[----:B------:R-:W-:Y:S02]  /*6db0*/  IADD3.X R25, PT, PT, R16, UR7, RZ, P0, !PT ;  /* 0x0000000710197c10 */ /* 0x000fe400087fe4ff */
[----:B--2---:R-:W-:-:S04]  /*6dc0*/  IADD3 R26, P0, PT, R14, UR10, RZ ;  /* 0x0000000a0e1a7c10 */ /* 0x004fc8000ff1e0ff */
[----:B------:R-:W-:Y:S02]  /*6dd0*/  IADD3.X R27, PT, PT, R16, UR11, RZ, P0, !PT ;  /* 0x0000000b101b7c10 */ /* 0x000fe400087fe4ff */
[----:B---3--:R-:W-:Y:S02]  /*6de0*/  F2FP.BF16.F32.PACK_AB R29, R7, R4 ;  /* 0x00000004071d723e */ /* 0x008fe400000010ff */
[----:B------:R-:W-:-:S04]  /*6df0*/  IADD3 R4, P1, PT, R14, UR4, RZ ;  /* 0x000000040e047c10 */ /* 0x000fc8000ff3e0ff */
[----:B------:R-:W-:Y:S02]  /*6e00*/  IADD3.X R5, PT, PT, R5, UR5, RZ, P1, !PT ;  /* 0x0000000505057c10 */ /* 0x000fe40008ffe4ff */
[----:B----4-:R-:W-:Y:S02]  /*6e10*/  F2FP.BF16.F32.PACK_AB R31, R23, R8 ;  /* 0x00000008171f723e */ /* 0x010fe400000010ff */
[C---:B------:R-:W-:Y:S02]  /*6e20*/  IADD3 R22, P0, PT, R4.reuse, R15, RZ ;  /* 0x0000000f04167210 */ /* 0x040fe40007f1e0ff */
[C---:B------:R-:W-:Y:S02]  /*6e30*/  IADD3 R8, P1, PT, R4.reuse, R17, RZ ;  /* 0x0000001104087210 */ /* 0x040fe40007f3e0ff */
[----:B------:R-:W-:Y:S02]  /*6e40*/  IADD3 R6, P2, PT, R4, R21, RZ ;  /* 0x0000001504067210 */ /* 0x000fe40007f5e0ff */
[----:B------:R-:W-:-:S02]  /*6e50*/  IADD3.X R23, PT, PT, R5, R13, RZ, P0, !PT ;  /* 0x0000000d05177210 */ /* 0x000fc400007fe4ff */
        /* <DEDUP_REMOVED lines=9> */
[----:B------:R-:W-:Y:S02]  /*6ef0*/  IADD3.X R18, PT, PT, RZ, R10, RZ, P0, !PT ;  /* 0x0000000aff127210 */ /* 0x000fe400007fe4ff */
[----:B------:R-:W-:Y:S02]  /*6f00*/  LOP3.LUT R28, R28, 0xfffffffc, RZ, 0xc0, !PT ;  /* 0xfffffffc1c1c7812 */ /* 0x000fe400078ec0ff */
[----:B------:R-:W-:Y:S02]  /*6f10*/  LOP3.LUT R18, R18, 0x1, RZ, 0xc0, !PT ;  /* 0x0000000112127812 */ /* 0x000fe400078ec0ff */
[C---:B0-----:R-:W-:Y:S02]  /*6f20*/  IADD3 R24, P0, PT, R28.reuse, UR6, RZ ;  /* 0x000000061c187c10 */ /* 0x041fe4000ff1e0ff */
        /* <DEDUP_REMOVED lines=23> */
[----:B------:R1:W4:Y:S04]  /*70a0*/  LDG.E R4, desc[UR8][R4.64+0xa80] ;  /* 0x000a800804047981 */ /* 0x000328000c1e1900 */
        /* <DEDUP_REMOVED lines=14> */
[----:B-1----:R-:W-:Y:S01]  /*7190*/  HFMA2 R5, -RZ, RZ, 0, 0 ;  /* 0x00000000ff057431 */ /* 0x002fe200000001ff */
[----:B----4-:R-:W-:Y:S02]  /*71a0*/  F2FP.BF16.F32.PACK_AB R23, R23, R4 ;  /* 0x000000041717723e */ /* 0x010fe400000010ff */
[----:B-----5:R-:W-:-:S03]  /*71b0*/  F2FP.BF16.F32.PACK_AB R9, R7, R8 ;  /* 0x000000080709723e */ /* 0x020fc600000010ff */
[----:B------:R3:W-:Y:S04]  /*71c0*/  STG.E desc[UR8][R28.64], R23 ;  /* 0x000000171c007986 */ /* 0x0007e8000c101908 */
[----:B------:R3:W-:Y:S02]  /*71d0*/  STG.E desc[UR8][R26.64], R9 ;  /* 0x000000091a007986 */ /* 0x0007e4000c101908 */
[----:B------:R-:W-:Y:S05]  /*71e0*/  @P0 BRA `(.L_x_334) ;  /* 0xfffffff800a80947 */ /* 0x000fea000383ffff */
[----:B------:R-:W-:Y:S05]  /*71f0*/  EXIT ;  /* 0x000000000000794d */ /* 0x000fea0003800000 */
.L_x_335:
        /* <DEDUP_REMOVED lines=16> */
.L_x_3413:


//--------------------- .text._Z35group_norm_nhwc_bwd_one_pass_kernelI11Bf16IOBf16WLi512ELi14ELi224EEv26Group_norm_nhwc_bwd_params --------------------------
	.section	.text._Z35group_norm_nhwc_bwd_one_pass_kernelI11Bf16IOBf16WLi512ELi14ELi224EEv26Group_norm_nhwc_bwd_params,"ax",@progbits
	.align	128
        .global         _Z35group_norm_nhwc_bwd_one_pass_kernelI11Bf16IOBf16WLi512ELi14ELi224EEv26Group_norm_nhwc_bwd_params
        .type           _Z35group_norm_nhwc_bwd_one_pass_kernelI11Bf16IOBf16WLi512ELi14ELi224EEv26Group_norm_nhwc_bwd_params,@function
        .size           _Z35group_norm_nhwc_bwd_one_pass_kernelI11Bf16IOBf16WLi512ELi14ELi224EEv26Group_norm_nhwc_bwd_params,(.L_x_3414 - _Z35group_norm_nhwc_bwd_one_pass_kernelI11Bf16IOBf16WLi512ELi14ELi224EEv26Group_norm_nhwc_bwd_params)
        .other          _Z35group_norm_nhwc_bwd_one_pass_kernelI11Bf16IOBf16WLi512ELi14ELi224EEv26Group_norm_nhwc_bwd_params,@"STO_CUDA_ENTRY STV_DEFAULT"
_Z35group_norm_nhwc_bwd_one_pass_kernelI11Bf16IOBf16WLi512ELi14ELi224EEv26Group_norm_nhwc_bwd_params:
.text._Z35group_norm_nhwc_bwd_one_pass_kernelI11Bf16IOBf16WLi512ELi14ELi224EEv26Group_norm_nhwc_bwd_params:
        /* <DEDUP_REMOVED lines=32> */
[----:B------:R-:W-:Y:S02]  /*0200*/  IADD3 R70, PT, PT, R77, 0x120, RZ ;  /* 0x000001204d467810 */ /* 0x000fe40007ffe0ff */
[----:B------:R-:W-:Y:S01]  /*0210*/  PRMT R11, R11, 0x7710, RZ ;  /* 0x000077100b0b7816 */ /* 0x000fe200000000ff */
[----:B----4-:R-:W-:Y:S01]  /*0220*/  IMAD R62, R3, 0x3, R0 ;  /* 0x00000003033e7824 */ /* 0x010fe200078e0200 */
[----:B------:R-:W-:-:S02]  /*0230*/  IADD3 R69, PT, PT, R77, 0x140, RZ ;  /* 0x000001404d457810 */ /* 0x000fc40007ffe0ff */
[C---:B------:R-:W-:Y:S02]  /*0240*/  IADD3 R68, PT, PT, R77.reuse, 0x160, RZ ;  /* 0x000001604d447810 */ /* 0x040fe40007ffe0ff */
[C---:B------:R-:W-:Y:S02]  /*0250*/  IADD3 R67, PT, PT, R77.reuse, 0x180, RZ ;  /* 0x000001804d437810 */ /* 0x040fe40007ffe0ff */
[C---:B------:R-:W-:Y:S02]  /*0260*/  IADD3 R66, PT, PT, R77.reuse, 0x1a0, RZ ;  /* 0x000001a04d427810 */ /* 0x040fe40007ffe0ff */
[C---:B------:R-:W-:Y:S02]  /*0270*/  IADD3 R65, PT, PT, R77.reuse, 0x1c0, RZ ;  /* 0x000001c04d417810 */ /* 0x040fe40007ffe0ff */
[----:B------:R-:W-:Y:S02]  /*0280*/  IADD3 R64, PT, PT, R77, 0x1e0, RZ ;  /* 0x000001e04d407810 */ /* 0x000fe40007ffe0ff */
[----:B------:R-:W-:-:S02]  /*0290*/  IADD3 R76, PT, PT, R11, R2, RZ ;  /* 0x000000020b4c7210 */ /* 0x000fc40007ffe0ff */
[----:B------:R-:W-:Y:S02]  /*02a0*/  LEA R63, R3, R0, 0x2 ;  /* 0x00000000033f7211 */ /* 0x000fe400078e10ff */
[----:B-----5:R-:W-:Y:S02]  /*02b0*/  LOP3.LUT R73, R4, 0x7, RZ, 0xc0, !PT ;  /* 0x0000000704497812 */ /* 0x020fe400078ec0ff */
[----:B------:R-:W-:Y:S02]  /*02c0*/  LEA R75, R2, UR6, 0x4 ;  /* 0x00000006024b7c11 */ /* 0x000fe4000f8e20ff */
[----:B------:R-:W-:Y:S02]  /*02d0*/  IADD3 R72, PT, PT, R77, 0xe0, RZ ;  /* 0x000000e04d487810 */ /* 0x000fe40007ffe0ff */
[----:B------:R-:W-:Y:S02]  /*02e0*/  SHF.R.S32.HI R6, RZ, 0x1f, R71 ;  /* 0x0000001fff067819 */ /* 0x000fe40000011447 */
[----:B------:R-:W-:-:S02]  /*02f0*/  SHF.R.S32.HI R7, RZ, 0x1f, R70 ;  /* 0x0000001fff077819 */ /* 0x000fc40000011446 */
[----:B------:R-:W-:Y:S02]  /*0300*/  SHF.R.S32.HI R8, RZ, 0x1f, R69 ;  /* 0x0000001fff087819 */ /* 0x000fe40000011445 */
[----:B------:R-:W-:Y:S02]  /*0310*/  SHF.R.S32.HI R9, RZ, 0x1f, R68 ;  /* 0x0000001fff097819 */ /* 0x000fe40000011444 */
[----:B------:R-:W-:Y:S02]  /*0320*/  SHF.R.S32.HI R10, RZ, 0x1f, R67 ;  /* 0x0000001fff0a7819 */ /* 0x000fe40000011443 */
[----:B------:R-:W-:Y:S02]  /*0330*/  SHF.R.S32.HI R11, RZ, 0x1f, R66 ;  /* 0x0000001fff0b7819 */ /* 0x000fe40000011442 */
[----:B------:R-:W-:Y:S02]  /*0340*/  SHF.R.S32.HI R12, RZ, 0x1f, R65 ;  /* 0x0000001fff0c7819 */ /* 0x000fe40000011441 */
[----:B------:R-:W-:-:S02]  /*0350*/  SHF.R.S32.HI R13, RZ, 0x1f, R64 ;  /* 0x0000001fff0d7819 */ /* 0x000fc40000011440 */
[----:B--23--:R-:W-:-:S07]  /*0360*/  SHF.L.U32 R76, R76, 0x1, RZ ;  /* 0x000000014c4c7819 */ /* 0x00cfce00000006ff */
.L_x_403:
[----:B0-----:R-:W0:Y:S01]  /*0370*/  LDC R21, c[0x0][0x410] ;  /* 0x00010400ff157b82 */ /* 0x001e220000000800 */
[----:B-1----:R-:W1:Y:S01]  /*0380*/  LDCU.128 UR12, c[0x0][0x400] ;  /* 0x00008000ff0c77ac */ /* 0x002e620008000c00 */
        /* <DEDUP_REMOVED lines=9> */
[----:B-1----:R-:W-:-:S04]  /*0420*/  ISETP.GE.U32.AND P2, PT, R77, UR12, PT ;  /* 0x0000000c4d007c0c */ /* 0x002fc8000bf46070 */
[----:B------:R-:W-:Y:S02]  /*0430*/  ISETP.GE.AND.EX P2, PT, R23, UR13, PT, P2 ;  /* 0x0000000d17007c0c */ /* 0x000fe4000bf46320 */
[----:B0-----:R-:W-:-:S04]  /*0440*/  IABS R17, R21 ;  /* 0x0000001500117213 */ /* 0x001fc80000000000 */
[----:B------:R-:W0:Y:S08]  /*0450*/  I2F.RP R16, R17 ;  /* 0x0000001100107306 */ /* 0x000e300000209400 */
[----:B0-----:R-:W0:Y:S02]  /*0460*/  MUFU.RCP R16, R16 ;  /* 0x0000001000107308 */ /* 0x001e240000001000 */
[----:B0-----:R-:W-:-:S06]  /*0470*/  IADD3 R14, PT, PT, R16, 0xffffffe, RZ ;  /* 0x0ffffffe100e7810 */ /* 0x001fcc0007ffe0ff */
[----:B------:R0:W1:Y:S02]  /*0480*/  F2I.FTZ.U32.TRUNC.NTZ R15, R14 ;  /* 0x0000000e000f7305 */ /* 0x000064000021f000 */
[----:B0-----:R-:W-:Y:S02]  /*0490*/  MOV R14, RZ ;  /* 0x000000ff000e7202 */ /* 0x001fe40000000f00 */
[----:B-1----:R-:W-:-:S05]  /*04a0*/  IADD3 R18, PT, PT, RZ, -R15, RZ ;  /* 0x8000000fff127210 */ /* 0x002fca0007ffe0ff */
        /* <DEDUP_REMOVED lines=16> */
[----:B------:R-:W-:Y:S02]  /*05b0*/  ISETP.NE.AND P4, PT, R21, RZ, PT ;  /* 0x000000ff1500720c */ /* 0x000fe40003f85270 */
[----:B------:R-:W-:Y:S02]  /*05c0*/  LOP3.LUT R17, RZ, R21, RZ, 0x33, !PT ;  /* 0x00000015ff117212 */ /* 0x000fe400078e33ff */
[----:B------:R-:W-:Y:S01]  /*05d0*/  @!P0 IADD3 R16, PT, PT, -R16, RZ, RZ ;  /* 0x000000ff10108210 */ /* 0x000fe20007ffe1ff */
[----:B------:R-:W1:Y:S01]  /*05e0*/  @!P2 LDC.64 R20, c[0x0][0x3f8] ;  /* 0x0000fe00ff14ab82 */ /* 0x000e620000000a00 */
[----:B------:R-:W-:Y:S02]  /*05f0*/  @P3 IADD3 R15, PT, PT, R15, 0x1, RZ ;  /* 0x000000010f0f3810 */ /* 0x000fe40007ffe0ff */
[----:B------:R-:W-:-:S02]  /*0600*/  ISETP.GE.U32.AND P3, PT, R72, UR12, PT ;  /* 0x0000000c48007c0c */ /* 0x000fc4000bf66070 */
[----:B------:R-:W-:Y:S02]  /*0610*/  SEL R120, R17, R16, !P4 ;  /* 0x0000001011787207 */ /* 0x000fe40006000000 */
[----:B------:R-:W-:Y:S02]  /*0620*/  @!P1 IADD3 R15, PT, PT, -R15, RZ, RZ ;  /* 0x000000ff0f0f9210 */ /* 0x000fe40007ffe1ff */
[----:B------:R-:W-:Y:S01]  /*0630*/  ISETP.GE.AND.EX P3, PT, R25, UR13, PT, P3 ;  /* 0x0000000d19007c0c */ /* 0x000fe2000bf66330 */
[----:B------:R-:W-:Y:S01]  /*0640*/  IMAD R40, R120, 0xe, RZ ;  /* 0x0000000e78287824 */ /* 0x000fe200078e02ff */
[----:B------:R-:W-:Y:S02]  /*0650*/  SEL R15, R17, R15, !P4 ;  /* 0x0000000f110f7207 */ /* 0x000fe40006000000 */
[----:B------:R-:W2:Y:S01]  /*0660*/  @!P2 LDC.64 R16, c[0x0][0x398] ;  /* 0x0000e600ff10ab82 */ /* 0x000ea20000000a00 */
[----:B------:R-:W-:Y:S02]  /*0670*/  ISETP.GE.U32.AND P1, PT, R41, UR12, PT ;  /* 0x0000000c29007c0c */ /* 0x000fe4000bf26070 */
[----:B------:R-:W-:-:S02]  /*0680*/  SHF.R.S32.HI R14, RZ, 0x1f, R15 ;  /* 0x0000001fff0e7819 */ /* 0x000fc4000001140f */
[----:B------:R-:W-:Y:S02]  /*0690*/  IADD3 R122, P0, PT, R39, R40, RZ ;  /* 0x00000028277a7210 */ /* 0x000fe40007f1e0ff */
[----:B------:R-:W-:Y:S01]  /*06a0*/  ISETP.GE.AND.EX P1, PT, R43, UR13, PT, P1 ;  /* 0x0000000d2b007c0c */ /* 0x000fe2000bf26310 */
[----:B------:R-:W-:Y:S01]  /*06b0*/  IMAD R14, R14, UR14, RZ ;  /* 0x0000000e0e0e7c24 */ /* 0x000fe2000f8e02ff */
[----:B------:R-:W-:Y:S01]  /*06c0*/  LEA.HI.X.SX32 R123, R40, RZ, 0x1, P0 ;  /* 0x000000ff287b7211 */ /* 0x000fe200000f0eff */
[----:B------:R-:W3:Y:S01]  /*06d0*/  @!P3 LDC.64 R32, c[0x0][0x3f8] ;  /* 0x0000fe00ff20bb82 */ /* 0x000ee20000000a00 */
[----:B------:R-:W-:Y:S01]  /*06e0*/  ISETP.GE.U32.AND P0, PT, R35, UR12, PT ;  /* 0x0000000c23007c0c */ /* 0x000fe2000bf06070 */
[C---:B------:R-:W-:Y:S02]  /*06f0*/  IMAD R125, R15.reuse, UR15, R14 ;  /* 0x0000000f0f7d7c24 */ /* 0x040fe4000f8e020e */
[----:B------:R-:W-:Y:S01]  /*0700*/  IMAD.WIDE.U32 R122, R15, UR14, R122 ;  /* 0x0000000e0f7a7c25 */ /* 0x000fe2000f8e007a */
[----:B------:R-:W-:-:S03]  /*0710*/  ISETP.GE.AND.EX P0, PT, R37, UR13, PT, P0 ;  /* 0x0000000d25007c0c */ /* 0x000fc6000bf06300 */
[----:B-1----:R-:W-:Y:S01]  /*0720*/  @!P2 IMAD R14, R23, R20, RZ ;  /* 0x00000014170ea224 */ /* 0x002fe200078e02ff */
[----:B------:R-:W-:Y:S01]  /*0730*/  IADD3 R125, PT, PT, R123, R125, RZ ;  /* 0x0000007d7b7d7210 */ /* 0x000fe20007ffe0ff */
[----:B------:R-:W1:Y:S01]  /*0740*/  @!P3 LDC.64 R22, c[0x0][0x3a0] ;  /* 0x0000e800ff16bb82 */ /* 0x000e620000000a00 */
[-C--:B------:R-:W-:Y:S01]  /*0750*/  @!P2 MOV R124, R122.reuse ;  /* 0x0000007a007ca202 */ /* 0x080fe20000000f00 */
[C---:B------:R-:W-:Y:S01]  /*0760*/  @!P2 IMAD R21, R77.reuse, R21, R14 ;  /* 0x000000154d15a224 */ /* 0x040fe200078e020e */
[----:B------:R-:W-:Y:S02]  /*0770*/  @!P3 MOV R26, R122 ;  /* 0x0000007a001ab202 */ /* 0x000fe40000000f00 */
[----:B------:R-:W-:Y:S01]  /*0780*/  @!P3 MOV R27, R125 ;  /* 0x0000007d001bb202 */ /* 0x000fe20000000f00 */
[----:B------:R-:W-:-:S05]  /*0790*/  @!P2 IMAD.WIDE.U32 R14, R77, R20, R124 ;  /* 0x000000144d0ea225 */ /* 0x000fca00078e007c */
[----:B------:R-:W-:Y:S02]  /*07a0*/  @!P2 IADD3 R15, PT, PT, R15, R21, RZ ;  /* 0x000000150f0fa210 */ /* 0x000fe40007ffe0ff */
[C---:B------:R-:W-:Y:S01]  /*07b0*/  @!P2 SHF.L.U32 R29, R14.reuse, 0x1, RZ ;  /* 0x000000010e1da819 */ /* 0x040fe200000006ff */
[----:B------:R-:W4:Y:S01]  /*07c0*/  @!P0 LDC.64 R20, c[0x0][0x3f8] ;  /* 0x0000fe00ff148b82 */ /* 0x000f220000000a00 */
[----:B------:R-:W-:Y:S01]  /*07d0*/  @!P2 SHF.L.U64.HI R30, R14, 0x1, R15 ;  /* 0x000000010e1ea819 */ /* 0x000fe2000001020f */
[----:B---3--:R-:W-:Y:S01]  /*07e0*/  @!P3 IMAD.WIDE.U32 R26, R72, R32, R26 ;  /* 0x00000020481ab225 */ /* 0x008fe200078e001a */
[C---:B--2---:R-:W-:Y:S02]  /*07f0*/  @!P2 IADD3 R28, P5, PT, R29.reuse, R16, RZ ;  /* 0x000000101d1ca210 */ /* 0x044fe40007fbe0ff */
[----:B0-----:R-:W-:Y:S01]  /*0800*/  @!P2 IADD3 R24, P4, PT, R29, R18, RZ ;  /* 0x000000121d18a210 */ /* 0x001fe20007f9e0ff */
[----:B------:R-:W-:Y:S01]  /*0810*/  @!P3 IMAD R16, R25, R32, RZ ;  /* 0x000000201910b224 */ /* 0x000fe200078e02ff */
[C---:B------:R-:W-:Y:S01]  /*0820*/  @!P2 IADD3.X R29, PT, PT, R30.reuse, R17, RZ, P5, !PT ;  /* 0x000000111e1da210 */ /* 0x040fe20002ffe4ff */
[----:B------:R-:W0:Y:S01]  /*0830*/  @!P3 LDC.64 R14, c[0x0][0x398] ;  /* 0x0000e600ff0ebb82 */ /* 0x000e220000000a00 */
[----:B------:R-:W-:Y:S01]  /*0840*/  @!P2 IADD3.X R25, PT, PT, R30, R19, RZ, P4, !PT ;  /* 0x000000131e19a210 */ /* 0x000fe200027fe4ff */
[----:B------:R-:W-:Y:S01]  /*0850*/  @!P3 IMAD R31, R72, R33, R16 ;  /* 0x00000021481fb224 */ /* 0x000fe200078e0210 */
[C---:B------:R-:W-:Y:S01]  /*0860*/  @!P3 SHF.L.U32 R33, R26.reuse, 0x1, RZ ;  /* 0x000000011a21b819 */ /* 0x040fe200000006ff */
[----:B------:R-:W2:Y:S03]  /*0870*/  @!P2 LDG.E R58, desc[UR8][R28.64] ;  /* 0x000000081c3aa981 */ /* 0x000ea6000c1e1900 */
[----:B------:R-:W-:Y:S01]  /*0880*/  @!P3 IADD3 R17, PT, PT, R27, R31, RZ ;  /* 0x0000001f1b11b210 */ /* 0x000fe20007ffe0ff */
[----:B------:R-:W3:Y:S01]  /*0890*/  @!P0 LDC.64 R18, c[0x0][0x398] ;  /* 0x0000e600ff128b82 */ /* 0x000ee20000000a00 */
[----:B-1----:R-:W-:Y:S01]  /*08a0*/  @!P3 IADD3 R30, P4, PT, R33, R22, RZ ;  /* 0x00000016211eb210 */ /* 0x002fe20007f9e0ff */
[----:B------:R1:W5:Y:S01]  /*08b0*/  @!P2 LDG.E R59, desc[UR8][R24.64] ;  /* 0x00000008183ba981 */ /* 0x000362000c1e1900 */
[----:B------:R-:W-:-:S02]  /*08c0*/  @!P3 SHF.L.U64.HI R34, R26, 0x1, R17 ;  /* 0x000000011a22b819 */ /* 0x000fc40000010211 */
[----:B------:R-:W-:-:S03]  /*08d0*/  IADD3 R45, PT, PT, R77, 0x40, RZ ;  /* 0x000000404d2d7810 */ /* 0x000fc60007ffe0ff */
[----:B------:R-:W3:Y:S01]  /*08e0*/  @!P0 LDC.64 R26, c[0x0][0x3a0] ;  /* 0x0000e800ff1a8b82 */ /* 0x000ee20000000a00 */
[----:B----4-:R-:W-:Y:S01]  /*08f0*/  @!P0 IMAD R36, R37, R20, RZ ;  /* 0x0000001425248224 */ /* 0x010fe200078e02ff */
[----:B------:R-:W-:-:S06]  /*0900*/  @!P3 IADD3.X R31, PT, PT, R34, R23, RZ, P4, !PT ;  /* 0x00000017221fb210 */ /* 0x000fcc00027fe4ff */
[----:B------:R-:W4:Y:S01]  /*0910*/  @!P1 LDC.64 R16, c[0x0][0x3f8] ;  /* 0x0000fe00ff109b82 */ /* 0x000f220000000a00 */
[----:B------:R-:W-:Y:S02]  /*0920*/  ISETP.GE.U32.AND P2, PT, R45, UR12, PT ;  /* 0x0000000c2d007c0c */ /* 0x000fe4000bf46070 */
[----:B------:R-:W-:Y:S02]  /*0930*/  SHF.R.S32.HI R37, RZ, 0x1f, R45 ;  /* 0x0000001fff257819 */ /* 0x000fe4000001142d */
[----:B------:R-:W-:Y:S02]  /*0940*/  @!P0 MOV R22, R122 ;  /* 0x0000007a00168202 */ /* 0x000fe40000000f00 */
[----:B------:R-:W-:Y:S01]  /*0950*/  @!P0 MOV R23, R125 ;  /* 0x0000007d00178202 */ /* 0x000fe20000000f00 */
[----:B-1----:R-:W-:Y:S01]  /*0960*/  @!P0 IMAD R25, R35, R21, R36 ;  /* 0x0000001523198224 */ /* 0x002fe200078e0224 */
[----:B------:R-:W-:Y:S02]  /*0970*/  ISETP.GE.AND.EX P2, PT, R37, UR13, PT, P2 ;  /* 0x0000000d25007c0c */ /* 0x000fe4000bf46320 */
[----:B0-----:R-:W-:Y:S01]  /*0980*/  @!P3 IADD3 R32, P5, PT, R33, R14, RZ ;  /* 0x0000000e2120b210 */ /* 0x001fe20007fbe0ff */
[----:B------:R-:W-:-:S02]  /*0990*/  @!P0 IMAD.WIDE.U32 R20, R35, R20, R22 ;  /* 0x0000001423148225 */ /* 0x000fc400078e0016 */
[----:B------:R-:W0:Y:S01]  /*09a0*/  @!P1 LDC.64 R22, c[0x0][0x3a0] ;  /* 0x0000e800ff169b82 */ /* 0x000e220000000a00 */
[----:B------:R-:W-:Y:S02]  /*09b0*/  @!P3 IADD3.X R33, PT, PT, R34, R15, RZ, P5, !PT ;  /* 0x0000000f2221b210 */ /* 0x000fe40002ffe4ff */
[----:B------:R-:W-:Y:S02]  /*09c0*/  CS2R R14, SRZ ;  /* 0x00000000000e7805 */ /* 0x000fe4000001ff00 */
[----:B------:R-:W-:Y:S02]  /*09d0*/  @!P0 IADD3 R21, PT, PT, R21, R25, RZ ;  /* 0x0000001915158210 */ /* 0x000fe40007ffe0ff */
[C---:B------:R-:W-:Y:S02]  /*09e0*/  @!P0 SHF.L.U32 R29, R20.reuse, 0x1, RZ ;  /* 0x00000001141d8819 */ /* 0x040fe400000006ff */
[----:B------:R-:W-:Y:S01]  /*09f0*/  @!P0 SHF.L.U64.HI R36, R20, 0x1, R21 ;  /* 0x0000000114248819 */ /* 0x000fe20000010215 */
[----:B------:R1:W2:Y:S01]  /*0a00*/  @!P3 LDG.E R14, desc[UR8][R30.64] ;  /* 0x000000081e0eb981 */ /* 0x0002a2000c1e1900 */
[----:B------:R-:W0:Y:S01]  /*0a10*/  @!P1 LDC.64 R20, c[0x0][0x398] ;  /* 0x0000e600ff149b82 */ /* 0x000e220000000a00 */
[----:B---3--:R-:W-:-:S02]  /*0a20*/  @!P0 IADD3 R28, P4, PT, R29, R18, RZ ;  /* 0x000000121d1c8210 */ /* 0x008fc40007f9e0ff */
[----:B------:R-:W3:Y:S01]  /*0a30*/  @!P3 LDG.E R15, desc[UR8][R32.64] ;  /* 0x00000008200fb981 */ /* 0x000ee2000c1e1900 */
[----:B------:R-:W-:Y:S01]  /*0a40*/  @!P0 IADD3 R34, P3, PT, R29, R26, RZ ;  /* 0x0000001a1d228210 */ /* 0x000fe20007f7e0ff */
[----:B----4-:R-:W-:-:S03]  /*0a50*/  @!P1 IMAD R18, R43, R16, RZ ;  /* 0x000000102b129224 */ /* 0x010fc600078e02ff */
[----:B------:R-:W4:Y:S01]  /*0a60*/  @!P2 LDC.64 R24, c[0x0][0x3f8] ;  /* 0x0000fe00ff18ab82 */ /* 0x000f220000000a00 */
[----:B------:R-:W-:Y:S02]  /*0a70*/  IADD3 R43, PT, PT, R77, 0x60, RZ ;  /* 0x000000604d2b7810 */ /* 0x000fe40007ffe0ff */
[C---:B------:R-:W-:Y:S01]  /*0a80*/  @!P0 IADD3.X R35, PT, PT, R36.reuse, R27, RZ, P3, !PT ;  /* 0x0000001b24238210 */ /* 0x040fe20001ffe4ff */
[----:B------:R-:W-:Y:S01]  /*0a90*/  @!P1 IMAD R27, R41, R17, R18 ;  /* 0x00000011291b9224 */ /* 0x000fe200078e0212 */
[----:B------:R-:W-:Y:S02]  /*0aa0*/  @!P0 IADD3.X R29, PT, PT, R36, R19, RZ, P4, !PT ;  /* 0x00000013241d8210 */ /* 0x000fe400027fe4ff */
[----:B------:R-:W-:Y:S02]  /*0ab0*/  @!P1 MOV R18, R122 ;  /* 0x0000007a00129202 */ /* 0x000fe40000000f00 */
[----:B------:R-:W-:Y:S02]  /*0ac0*/  @!P1 MOV R19, R125 ;  /* 0x0000007d00139202 */ /* 0x000fe40000000f00 */
[----:B------:R-:W-:-:S02]  /*0ad0*/  ISETP.GE.U32.AND P3, PT, R43, UR12, PT ;  /* 0x0000000c2b007c0c */ /* 0x000fc4000bf66070 */
[----:B------:R-:W-:Y:S01]  /*0ae0*/  SHF.R.S32.HI R47, RZ, 0x1f, R43 ;  /* 0x0000001fff2f7819 */ /* 0x000fe2000001142b */
[----:B------:R-:W-:-:S03]  /*0af0*/  @!P1 IMAD.WIDE.U32 R16, R41, R16, R18 ;  /* 0x0000001029109225 */ /* 0x000fc600078e0012 */
[----:B------:R-:W-:Y:S02]  /*0b00*/  ISETP.GE.AND.EX P3, PT, R47, UR13, PT, P3 ;  /* 0x0000000d2f007c0c */ /* 0x000fe4000bf66330 */
[----:B------:R-:W-:Y:S02]  /*0b10*/  CS2R R50, SRZ ;  /* 0x0000000000327805 */ /* 0x000fe4000001ff00 */
[----:B------:R-:W-:Y:S02]  /*0b20*/  @!P1 IADD3 R17, PT, PT, R17, R27, RZ ;  /* 0x0000001b11119210 */ /* 0x000fe40007ffe0ff */
[C---:B-1----:R-:W-:Y:S01]  /*0b30*/  @!P1 SHF.L.U32 R31, R16.reuse, 0x1, RZ ;  /* 0x00000001101f9819 */ /* 0x042fe200000006ff */
[----:B------:R-:W1:Y:S01]  /*0b40*/  @!P2 LDC.64 R26, c[0x0][0x3a0] ;  /* 0x0000e800ff1aab82 */ /* 0x000e620000000a00 */
[----:B------:R-:W-:Y:S01]  /*0b50*/  @!P1 SHF.L.U64.HI R36, R16, 0x1, R17 ;  /* 0x0000000110249819 */ /* 0x000fe20000010211 */
[----:B------:R4:W3:Y:S01]  /*0b60*/  @!P0 LDG.E R50, desc[UR8][R28.64] ;  /* 0x000000081c328981 */ /* 0x0008e2000c1e1900 */
[----:B0-----:R-:W-:Y:S01]  /*0b70*/  @!P1 IADD3 R30, P5, PT, R31, R20, RZ ;  /* 0x000000141f1e9210 */ /* 0x001fe20007fbe0ff */
[----:B----4-:R-:W-:Y:S01]  /*0b80*/  @!P2 IMAD R20, R37, R24, RZ ;  /* 0x000000182514a224 */ /* 0x010fe200078e02ff */
[----:B------:R-:W-:Y:S01]  /*0b90*/  IADD3 R41, PT, PT, R77, 0xa0, RZ ;  /* 0x000000a04d297810 */ /* 0x000fe20007ffe0ff */
[----:B------:R0:W4:Y:S02]  /*0ba0*/  @!P0 LDG.E R51, desc[UR8][R34.64] ;  /* 0x0000000822338981 */ /* 0x000124000c1e1900 */
[----:B------:R-:W1:Y:S01]  /*0bb0*/  @!P2 LDC.64 R16, c[0x0][0x398] ;  /* 0x0000e600ff10ab82 */ /* 0x000e620000000a00 */
[----:B------:R-:W-:-:S02]  /*0bc0*/  ISETP.GE.U32.AND P0, PT, R41, UR12, PT ;  /* 0x0000000c29007c0c */ /* 0x000fc4000bf06070 */
[----:B------:R-:W-:Y:S02]  /*0bd0*/  @!P2 MOV R28, R122 ;  /* 0x0000007a001ca202 */ /* 0x000fe40000000f00 */
[----:B------:R-:W-:-:S03]  /*0be0*/  @!P2 MOV R29, R125 ;  /* 0x0000007d001da202 */ /* 0x000fc60000000f00 */
[----:B------:R-:W1:Y:S01]  /*0bf0*/  @!P3 LDC.64 R18, c[0x0][0x3f8] ;  /* 0x0000fe00ff12bb82 */ /* 0x000e620000000a00 */
[----:B------:R-:W-:Y:S01]  /*0c00*/  SHF.R.S32.HI R37, RZ, 0x1f, R41 ;  /* 0x0000001fff257819 */ /* 0x000fe20000011429 */
[C---:B0-----:R-:W-:Y:S02]  /*0c10*/  @!P2 IMAD R35, R45.reuse, R25, R20 ;  /* 0x000000192d23a224 */ /* 0x041fe400078e0214 */
[----:B------:R-:W-:Y:S01]  /*0c20*/  @!P2 IMAD.WIDE.U32 R24, R45, R24, R28 ;  /* 0x000000182d18a225 */ /* 0x000fe200078e001c */
[----:B------:R-:W-:Y:S02]  /*0c30*/  ISETP.GE.AND.EX P0, PT, R37, UR13, PT, P0 ;  /* 0x0000000d25007c0c */ /* 0x000fe4000bf06300 */
[----:B------:R-:W-:Y:S02]  /*0c40*/  @!P1 IADD3 R32, P4, PT, R31, R22, RZ ;  /* 0x000000161f209210 */ /* 0x000fe40007f9e0ff */
[----:B------:R-:W-:Y:S02]  /*0c50*/  @!P1 IADD3.X R31, PT, PT, R36, R21, RZ, P5, !PT ;  /* 0x00000015241f9210 */ /* 0x000fe40002ffe4ff */
[----:B------:R-:W-:-:S02]  /*0c60*/  @!P2 IADD3 R21, PT, PT, R25, R35, RZ ;  /* 0x000000231915a210 */ /* 0x000fc40007ffe0ff */
[C---:B------:R-:W-:Y:S02]  /*0c70*/  @!P2 SHF.L.U32 R29, R24.reuse, 0x1, RZ ;  /* 0x00000001181da819 */ /* 0x040fe400000006ff */
[----:B------:R-:W-:Y:S02]  /*0c80*/  @!P2 SHF.L.U64.HI R34, R24, 0x1, R21 ;  /* 0x000000011822a819 */ /* 0x000fe40000010215 */
[----:B------:R-:W-:Y:S01]  /*0c90*/  CS2R R56, SRZ ;  /* 0x0000000000387805 */ /* 0x000fe2000001ff00 */
[----:B------:R-:W0:Y:S01]  /*0ca0*/  @!P3 LDC.64 R24, c[0x0][0x3a0] ;  /* 0x0000e800ff18bb82 */ /* 0x000e220000000a00 */
[----:B------:R-:W-:Y:S02]  /*0cb0*/  @!P1 IADD3.X R33, PT, PT, R36, R23, RZ, P4, !PT ;  /* 0x0000001724219210 */ /* 0x000fe400027fe4ff */
[----:B-1----:R-:W-:Y:S02]  /*0cc0*/  @!P2 IADD3 R28, P4, PT, R29, R26, RZ ;  /* 0x0000001a1d1ca210 */ /* 0x002fe40007f9e0ff */
[----:B------:R-:W-:Y:S01]  /*0cd0*/  IADD3 R45, PT, PT, R77, 0xc0, RZ ;  /* 0x000000c04d2d7810 */ /* 0x000fe20007ffe0ff */
[----:B------:R1:W4:Y:S02]  /*0ce0*/  @!P1 LDG.E R57, desc[UR8][R32.64] ;  /* 0x0000000820399981 */ /* 0x000324000c1e1900 */
[----:B------:R-:W0:Y:S01]  /*0cf0*/  @!P0 LDC.64 R22, c[0x0][0x3f8] ;  /* 0x0000fe00ff168b82 */ /* 0x000e220000000a00 */
[----:B------:R-:W-:Y:S01]  /*0d00*/  @!P3 IMAD R36, R47, R18, RZ ;  /* 0x000000122f24b224 */ /* 0x000fe200078e02ff */
[----:B------:R-:W-:Y:S01]  /*0d10*/  @!P3 MOV R26, R122 ;  /* 0x0000007a001ab202 */ /* 0x000fe20000000f00 */
[----:B------:R1:W4:Y:S02]  /*0d20*/  @!P1 LDG.E R56, desc[UR8][R30.64] ;  /* 0x000000081e389981 */ /* 0x000324000c1e1900 */
[----:B-1----:R-:W-:-:S03]  /*0d30*/  @!P2 IADD3 R32, P5, PT, R29, R16, RZ ;  /* 0x000000101d20a210 */ /* 0x002fc60007fbe0ff */
[----:B------:R-:W1:Y:S01]  /*0d40*/  @!P3 LDC.64 R20, c[0x0][0x398] ;  /* 0x0000e600ff14bb82 */ /* 0x000e620000000a00 */
[C---:B------:R-:W-:Y:S02]  /*0d50*/  @!P2 IADD3.X R29, PT, PT, R34.reuse, R27, RZ, P4, !PT ;  /* 0x0000001b221da210 */ /* 0x040fe400027fe4ff */
[----:B------:R-:W-:Y:S01]  /*0d60*/  @!P3 MOV R27, R125 ;  /* 0x0000007d001bb202 */ /* 0x000fe20000000f00 */
[----:B------:R-:W-:Y:S01]  /*0d70*/  @!P3 IMAD R31, R43, R19, R36 ;  /* 0x000000132b1fb224 */ /* 0x000fe200078e0224 */
[----:B------:R-:W-:Y:S02]  /*0d80*/  ISETP.GE.U32.AND P1, PT, R45, UR12, PT ;  /* 0x0000000c2d007c0c */ /* 0x000fe4000bf26070 */
[----:B------:R-:W-:Y:S01]  /*0d90*/  SHF.R.S32.HI R47, RZ, 0x1f, R45 ;  /* 0x0000001fff2f7819 */ /* 0x000fe2000001142d */
[----:B------:R-:W-:Y:S01]  /*0da0*/  @!P3 IMAD.WIDE.U32 R18, R43, R18, R26 ;  /* 0x000000122b12b225 */ /* 0x000fe200078e001a */
[----:B------:R-:W-:Y:S02]  /*0db0*/  @!P2 IADD3.X R33, PT, PT, R34, R17, RZ, P5, !PT ;  /* 0x000000112221a210 */ /* 0x000fe40002ffe4ff */
[----:B------:R-:W-:-:S02]  /*0dc0*/  CS2R R54, SRZ ;  /* 0x0000000000367805 */ /* 0x000fc4000001ff00 */
[----:B------:R-:W-:Y:S01]  /*0dd0*/  ISETP.GE.AND.EX P1, PT, R47, UR13, PT, P1 ;  /* 0x0000000d2f007c0c */ /* 0x000fe2000bf26310 */
[----:B------:R-:W1:Y:S01]  /*0de0*/  @!P0 LDC.64 R26, c[0x0][0x3a0] ;  /* 0x0000e800ff1a8b82 */ /* 0x000e620000000a00 */
[----:B------:R-:W-:Y:S02]  /*0df0*/  @!P3 IADD3 R17, PT, PT, R19, R31, RZ ;  /* 0x0000001f1311b210 */ /* 0x000fe40007ffe0ff */
[C---:B------:R-:W-:Y:S01]  /*0e00*/  @!P3 SHF.L.U32 R35, R18.reuse, 0x1, RZ ;  /* 0x000000011223b819 */ /* 0x040fe200000006ff */
[----:B------:R0:W4:Y:S01]  /*0e10*/  @!P2 LDG.E R55, desc[UR8][R28.64] ;  /* 0x000000081c37a981 */ /* 0x000122000c1e1900 */
[----:B------:R-:W-:Y:S02]  /*0e20*/  @!P3 SHF.L.U64.HI R36, R18, 0x1, R17 ;  /* 0x000000011224b819 */ /* 0x000fe40000010211 */
[----:B0-----:R-:W-:Y:S01]  /*0e30*/  @!P3 IADD3 R30, P4, PT, R35, R24, RZ ;  /* 0x00000018231eb210 */ /* 0x001fe20007f9e0ff */
[----:B------:R0:W4:Y:S01]  /*0e40*/  @!P2 LDG.E R54, desc[UR8][R32.64] ;  /* 0x000000082036a981 */ /* 0x000122000c1e1900 */
[----:B------:R-:W-:Y:S01]  /*0e50*/  ISETP.GE.U32.AND P2, PT, R71, UR12, PT ;  /* 0x0000000c47007c0c */ /* 0x000fe2000bf46070 */
[----:B------:R-:W-:Y:S01]  /*0e60*/  @!P0 IMAD R38, R37, R22, RZ ;  /* 0x0000001625268224 */ /* 0x000fe200078e02ff */
[----:B------:R-:W-:Y:S01]  /*0e70*/  @!P3 IADD3.X R31, PT, PT, R36, R25, RZ, P4, !PT ;  /* 0x00000019241fb210 */ /* 0x000fe200027fe4ff */
[----:B------:R-:W0:Y:S01]  /*0e80*/  @!P1 LDC.64 R16, c[0x0][0x3f8] ;  /* 0x0000fe00ff109b82 */ /* 0x000e220000000a00 */
[----:B------:R-:W-:-:S02]  /*0e90*/  @!P0 MOV R24, R122 ;  /* 0x0000007a00188202 */ /* 0x000fc40000000f00 */
[----:B------:R-:W-:Y:S01]  /*0ea0*/  @!P0 MOV R25, R125 ;  /* 0x0000007d00198202 */ /* 0x000fe20000000f00 */
[----:B------:R-:W-:Y:S01]  /*0eb0*/  @!P0 IMAD R29, R41, R23, R38 ;  /* 0x00000017291d8224 */ /* 0x000fe200078e0226 */
[----:B------:R-:W-:Y:S02]  /*0ec0*/  ISETP.GE.AND.EX P2, PT, R6, UR13, PT, P2 ;  /* 0x0000000d06007c0c */ /* 0x000fe4000bf46320 */
[----:B-1----:R-:W-:Y:S01]  /*0ed0*/  @!P3 IADD3 R34, P5, PT, R35, R20, RZ ;  /* 0x000000142322b210 */ /* 0x002fe20007fbe0ff */
[----:B------:R-:W1:Y:S01]  /*0ee0*/  @!P0 LDC.64 R18, c[0x0][0x398] ;  /* 0x0000e600ff128b82 */ /* 0x000e620000000a00 */
[----:B------:R-:W-:Y:S02]  /*0ef0*/  @!P0 IMAD.WIDE.U32 R22, R41, R22, R24 ;  /* 0x0000001629168225 */ /* 0x000fe400078e0018 */
[----:B------:R-:W-:-:S03]  /*0f00*/  @!P3 IADD3.X R35, PT, PT, R36, R21, RZ, P5, !PT ;  /* 0x000000152423b210 */ /* 0x000fc60002ffe4ff */
[----:B------:R-:W-:Y:S02]  /*0f10*/  @!P0 IADD3 R21, PT, PT, R23, R29, RZ ;  /* 0x0000001d17158210 */ /* 0x000fe40007ffe0ff */
[C---:B0-----:R-:W-:Y:S02]  /*0f20*/  @!P0 SHF.L.U32 R33, R22.reuse, 0x1, RZ ;  /* 0x0000000116218819 */ /* 0x041fe400000006ff */
[----:B------:R-:W-:Y:S02]  /*0f30*/  CS2R R52, SRZ ;  /* 0x0000000000347805 */ /* 0x000fe4000001ff00 */
[----:B------:R-:W-:Y:S01]  /*0f40*/  @!P0 SHF.L.U64.HI R36, R22, 0x1, R21 ;  /* 0x0000000116248819 */ /* 0x000fe20000010215 */
[----:B------:R-:W0:Y:S01]  /*0f50*/  @!P1 LDC.64 R24, c[0x0][0x398] ;  /* 0x0000e600ff189b82 */ /* 0x000e220000000a00 */
[----:B------:R-:W-:Y:S02]  /*0f60*/  @!P0 IADD3 R28, P4, PT, R33, R26, RZ ;  /* 0x0000001a211c8210 */ /* 0x000fe40007f9e0ff */
[----:B------:R1:W4:Y:S05]  /*0f70*/  @!P3 LDG.E R53, desc[UR8][R30.64] ;  /* 0x000000081e35b981 */ /* 0x00032a000c1e1900 */
[----:B------:R-:W0:Y:S01]  /*0f80*/  @!P1 LDC.64 R22, c[0x0][0x3a0] ;  /* 0x0000e800ff169b82 */ /* 0x000e220000000a00 */
[----:B------:R0:W4:Y:S07]  /*0f90*/  @!P3 LDG.E R52, desc[UR8][R34.64] ;  /* 0x000000082234b981 */ /* 0x00012e000c1e1900 */
[----:B------:R-:W5:Y:S01]  /*0fa0*/  @!P2 LDC.64 R20, c[0x0][0x3f8] ;  /* 0x0000fe00ff14ab82 */ /* 0x000f620000000a00 */
[----:B------:R-:W-:-:S02]  /*0fb0*/  @!P0 IADD3.X R29, PT, PT, R36, R27, RZ, P4, !PT ;  /* 0x0000001b241d8210 */ /* 0x000fc400027fe4ff */
[----:B------:R-:W-:Y:S02]  /*0fc0*/  @!P1 MOV R26, R122 ;  /* 0x0000007a001a9202 */ /* 0x000fe40000000f00 */
[----:B------:R-:W-:Y:S01]  /*0fd0*/  @!P1 MOV R27, R125 ;  /* 0x0000007d001b9202 */ /* 0x000fe20000000f00 */
[----:B------:R-:W-:Y:S01]  /*0fe0*/  @!P1 IMAD R38, R47, R16, RZ ;  /* 0x000000102f269224 */ /* 0x000fe200078e02ff */
[----:B------:R-:W-:Y:S02]  /*0ff0*/  ISETP.GE.U32.AND P3, PT, R70, UR12, PT ;  /* 0x0000000c46007c0c */ /* 0x000fe4000bf66070 */
[----:B-1----:R-:W-:Y:S01]  /*1000*/  @!P0 IADD3 R32, P5, PT, R33, R18, RZ ;  /* 0x0000001221208210 */ /* 0x002fe20007fbe0ff */
[----:B------:R-:W-:Y:S01]  /*1010*/  @!P1 IMAD.WIDE.U32 R26, R45, R16, R26 ;  /* 0x000000102d1a9225 */ /* 0x000fe200078e001a */
[----:B------:R-:W-:Y:S02]  /*1020*/  ISETP.GE.AND.EX P3, PT, R7, UR13, PT, P3 ;  /* 0x0000000d07007c0c */ /* 0x000fe4000bf66330 */
[----:B------:R-:W-:Y:S01]  /*1030*/  CS2R R48, SRZ ;  /* 0x0000000000307805 */ /* 0x000fe2000001ff00 */
[----:B------:R-:W-:Y:S01]  /*1040*/  @!P1 IMAD R17, R45, R17, R38 ;  /* 0x000000112d119224 */ /* 0x000fe200078e0226 */
[----:B------:R-:W-:-:S02]  /*1050*/  @!P0 IADD3.X R33, PT, PT, R36, R19, RZ, P5, !PT ;  /* 0x0000001324218210 */ /* 0x000fc40002ffe4ff */
[----:B------:R-:W-:Y:S02]  /*1060*/  @!P1 SHF.L.U32 R31, R26, 0x1, RZ ;  /* 0x000000011a1f9819 */ /* 0x000fe400000006ff */
[----:B------:R1:W4:Y:S01]  /*1070*/  @!P0 LDG.E R49, desc[UR8][R28.64] ;  /* 0x000000081c318981 */ /* 0x000322000c1e1900 */
[----:B------:R-:W-:Y:S02]  /*1080*/  @!P1 IADD3 R19, PT, PT, R27, R17, RZ ;  /* 0x000000111b139210 */ /* 0x000fe40007ffe0ff */
[----:B------:R-:W-:Y:S01]  /*1090*/  CS2R R46, SRZ ;  /* 0x00000000002e7805 */ /* 0x000fe2000001ff00 */
[----:B------:R-:W2:Y:S01]  /*10a0*/  @!P2 LDC.64 R16, c[0x0][0x3a0] ;  /* 0x0000e800ff10ab82 */ /* 0x000ea20000000a00 */
[----:B------:R1:W4:Y:S01]  /*10b0*/  @!P0 LDG.E R48, desc[UR8][R32.64] ;  /* 0x0000000820308981 */ /* 0x000322000c1e1900 */
[----:B0-----:R-:W-:Y:S01]  /*10c0*/  @!P1 IADD3 R30, P0, PT, R31, R22, RZ ;  /* 0x000000161f1e9210 */ /* 0x001fe20007f1e0ff */
[----:B-----5:R-:W-:Y:S01]  /*10d0*/  @!P2 IMAD R22, R6, R20, RZ ;  /* 0x000000140616a224 */ /* 0x020fe200078e02ff */
[----:B------:R-:W-:-:S02]  /*10e0*/  @!P1 SHF.L.U64.HI R34, R26, 0x1, R19 ;  /* 0x000000011a229819 */ /* 0x000fc40000010213 */
[----:B------:R-:W-:Y:S01]  /*10f0*/  @!P1 IADD3 R24, P4, PT, R31, R24, RZ ;  /* 0x000000181f189210 */ /* 0x000fe20007f9e0ff */
[----:B-1----:R-:W-:Y:S01]  /*1100*/  @!P2 IMAD R29, R71, R21, R22 ;  /* 0x00000015471da224 */ /* 0x002fe200078e0216 */
[----:B------:R-:W0:Y:S01]  /*1110*/  @!P3 LDC.64 R18, c[0x0][0x3f8] ;  /* 0x0000fe00ff12bb82 */ /* 0x000e220000000a00 */
[----:B------:R-:W-:Y:S02]  /*1120*/  ISETP.GE.U32.AND P5, PT, R69, UR12, PT ;  /* 0x0000000c45007c0c */ /* 0x000fe4000bfa6070 */
[----:B------:R-:W-:Y:S02]  /*1130*/  @!P1 IADD3.X R31, PT, PT, R34, R23, RZ, P0, !PT ;  /* 0x00000017221f9210 */ /* 0x000fe400007fe4ff */
[----:B------:R-:W-:Y:S02]  /*1140*/  @!P2 MOV R22, R122 ;  /* 0x0000007a0016a202 */ /* 0x000fe40000000f00 */
[----:B------:R-:W-:Y:S01]  /*1150*/  @!P2 MOV R23, R125 ;  /* 0x0000007d0017a202 */ /* 0x000fe20000000f00 */
[----:B------:R-:W1:Y:S01]  /*1160*/  @!P2 LDC.64 R26, c[0x0][0x398] ;  /* 0x0000e600ff1aab82 */ /* 0x000e620000000a00 */
[----:B------:R-:W-:Y:S01]  /*1170*/  ISETP.GE.AND.EX P5, PT, R8, UR13, PT, P5 ;  /* 0x0000000d08007c0c */ /* 0x000fe2000bfa6350 */
[----:B------:R0:W5:Y:S01]  /*1180*/  @!P1 LDG.E R47, desc[UR8][R30.64] ;  /* 0x000000081e2f9981 */ /* 0x000162000c1e1900 */
[----:B------:R-:W-:Y:S01]  /*1190*/  @!P2 IMAD.WIDE.U32 R22, R71, R20, R22 ;  /* 0x000000144716a225 */ /* 0x000fe200078e0016 */
[----:B------:R-:W-:-:S04]  /*11a0*/  @!P1 IADD3.X R25, PT, PT, R34, R25, RZ, P4, !PT ;  /* 0x0000001922199210 */ /* 0x000fc800027fe4ff */
[----:B------:R-:W3:Y:S01]  /*11b0*/  @!P3 LDC.64 R20, c[0x0][0x3a0] ;  /* 0x0000e800ff14bb82 */ /* 0x000ee20000000a00 */
[----:B------:R-:W-:Y:S01]  /*11c0*/  @!P2 IADD3 R23, PT, PT, R23, R29, RZ ;  /* 0x0000001d1717a210 */ /* 0x000fe20007ffe0ff */
[----:B------:R0:W5:Y:S01]  /*11d0*/  @!P1 LDG.E R46, desc[UR8][R24.64] ;  /* 0x00000008182e9981 */ /* 0x000162000c1e1900 */
[C---:B------:R-:W-:Y:S02]  /*11e0*/  @!P2 SHF.L.U32 R29, R22.reuse, 0x1, RZ ;  /* 0x00000001161da819 */ /* 0x040fe400000006ff */
[----:B------:R-:W-:-:S03]  /*11f0*/  @!P2 SHF.L.U64.HI R32, R22, 0x1, R23 ;  /* 0x000000011620a819 */ /* 0x000fc60000010217 */
[----:B------:R-:W3:Y:S01]  /*1200*/  @!P5 LDC.64 R22, c[0x0][0x3f8] ;  /* 0x0000fe00ff16db82 */ /* 0x000ee20000000a00 */
[----:B--2---:R-:W-:Y:S01]  /*1210*/  @!P2 IADD3 R28, P0, PT, R29, R16, RZ ;  /* 0x000000101d1ca210 */ /* 0x004fe20007f1e0ff */
[----:B0-----:R-:W-:Y:S01]  /*1220*/  @!P3 IMAD R30, R7, R18, RZ ;  /* 0x00000012071eb224 */ /* 0x001fe200078e02ff */
[----:B------:R-:W-:Y:S02]  /*1230*/  @!P3 MOV R24, R122 ;  /* 0x0000007a0018b202 */ /* 0x000fe40000000f00 */
[----:B------:R-:W-:Y:S02]  /*1240*/  @!P3 MOV R25, R125 ;  /* 0x0000007d0019b202 */ /* 0x000fe40000000f00 */
[----:B-1----:R-:W-:Y:S01]  /*1250*/  @!P2 IADD3 R26, P1, PT, R29, R26, RZ ;  /* 0x0000001a1d1aa210 */ /* 0x002fe20007f3e0ff */
[----:B------:R-:W0:Y:S01]  /*1260*/  @!P3 LDC.64 R34, c[0x0][0x398] ;  /* 0x0000e600ff22bb82 */ /* 0x000e220000000a00 */
[----:B------:R-:W-:Y:S01]  /*1270*/  @!P2 IADD3.X R29, PT, PT, R32, R17, RZ, P0, !PT ;  /* 0x00000011201da210 */ /* 0x000fe200007fe4ff */
[----:B------:R-:W-:Y:S01]  /*1280*/  @!P3 IMAD R17, R70, R19, R30 ;  /* 0x000000134611b224 */ /* 0x000fe200078e021e */
[----:B------:R-:W-:Y:S01]  /*1290*/  ISETP.GE.U32.AND P0, PT, R68, UR12, PT ;  /* 0x0000000c44007c0c */ /* 0x000fe2000bf06070 */
[----:B------:R-:W-:-:S03]  /*12a0*/  @!P3 IMAD.WIDE.U32 R18, R70, R18, R24 ;  /* 0x000000124612b225 */ /* 0x000fc600078e0018 */
[----:B------:R-:W-:Y:S01]  /*12b0*/  ISETP.GE.AND.EX P0, PT, R9, UR13, PT, P0 ;  /* 0x0000000d09007c0c */ /* 0x000fe2000bf06300 */
[----:B------:R-:W1:Y:S01]  /*12c0*/  @!P5 LDC.64 R30, c[0x0][0x3a0] ;  /* 0x0000e800ff1edb82 */ /* 0x000e620000000a00 */
[----:B------:R-:W-:Y:S02]  /*12d0*/  @!P3 IADD3 R25, PT, PT, R19, R17, RZ ;  /* 0x000000111319b210 */ /* 0x000fe40007ffe0ff */
[----:B------:R-:W-:Y:S02]  /*12e0*/  MOV R16, RZ ;  /* 0x000000ff00107202 */ /* 0x000fe40000000f00 */
[----:B------:R-:W-:Y:S02]  /*12f0*/  MOV R17, RZ ;  /* 0x000000ff00117202 */ /* 0x000fe40000000f00 */
[----:B------:R-:W-:Y:S01]  /*1300*/  @!P2 IADD3.X R27, PT, PT, R32, R27, RZ, P1, !PT ;  /* 0x0000001b201ba210 */ /* 0x000fe20000ffe4ff */
[----:B---3--:R-:W-:Y:S01]  /*1310*/  @!P5 IMAD R24, R8, R22, RZ ;  /* 0x000000160818d224 */ /* 0x008fe200078e02ff */
[----:B------:R2:W3:Y:S01]  /*1320*/  @!P2 LDG.E R16, desc[UR8][R28.64] ;  /* 0x000000081c10a981 */ /* 0x0004e2000c1e1900 */
[----:B------:R-:W1:Y:S03]  /*1330*/  LDC.64 R36, c[0x0][0x3b8] ;  /* 0x0000ee00ff247b82 */ /* 0x000e660000000a00 */
[----:B------:R2:W3:Y:S01]  /*1340*/  @!P2 LDG.E R17, desc[UR8][R26.64] ;  /* 0x000000081a11a981 */ /* 0x0004e2000c1e1900 */
[----:B------:R-:W-:Y:S01]  /*1350*/  ISETP.GE.U32.AND P2, PT, R67, UR12, PT ;  /* 0x0000000c43007c0c */ /* 0x000fe2000bf46070 */
[----:B------:R-:W-:Y:S01]  /*1360*/  @!P5 IMAD R33, R69, R23, R24 ;  /* 0x000000174521d224 */ /* 0x000fe200078e0218 */
[----:B------:R-:W-:-:S02]  /*1370*/  @!P3 SHF.L.U32 R19, R18, 0x1, RZ ;  /* 0x000000011213b819 */ /* 0x000fc400000006ff */
[----:B--2---:R-:W2:Y:S01]  /*1380*/  @!P0 LDC.64 R28, c[0x0][0x3f8] ;  /* 0x0000fe00ff1c8b82 */ /* 0x004ea20000000a00 */
[----:B------:R-:W-:Y:S02]  /*1390*/  ISETP.GE.AND.EX P2, PT, R10, UR13, PT, P2 ;  /* 0x0000000d0a007c0c */ /* 0x000fe4000bf46320 */
[----:B------:R-:W-:Y:S02]  /*13a0*/  @!P5 MOV R26, R122 ;  /* 0x0000007a001ad202 */ /* 0x000fe40000000f00 */
[----:B------:R-:W-:Y:S02]  /*13b0*/  @!P5 MOV R27, R125 ;  /* 0x0000007d001bd202 */ /* 0x000fe40000000f00 */
[----:B------:R-:W-:Y:S02]  /*13c0*/  @!P3 SHF.L.U64.HI R18, R18, 0x1, R25 ;  /* 0x000000011212b819 */ /* 0x000fe40000010219 */
[----:B------:R-:W2:Y:S01]  /*13d0*/  @!P5 LDC.64 R24, c[0x0][0x398] ;  /* 0x0000e600ff18db82 */ /* 0x000ea20000000a00 */
[----:B------:R-:W-:Y:S01]  /*13e0*/  @!P5 IMAD.WIDE.U32 R22, R69, R22, R26 ;  /* 0x000000164516d225 */ /* 0x000fe200078e001a */
[----:B------:R-:W-:-:S02]  /*13f0*/  @!P3 IADD3 R20, P1, PT, R19, R20, RZ ;  /* 0x000000141314b210 */ /* 0x000fc40007f3e0ff */
[----:B0-----:R-:W-:Y:S02]  /*1400*/  @!P3 IADD3 R34, P4, PT, R19, R34, RZ ;  /* 0x000000221322b210 */ /* 0x001fe40007f9e0ff */
[----:B------:R-:W-:Y:S02]  /*1410*/  @!P5 IADD3 R23, PT, PT, R23, R33, RZ ;  /* 0x000000211717d210 */ /* 0x000fe40007ffe0ff */
[C---:B------:R-:W-:Y:S01]  /*1420*/  @!P5 SHF.L.U32 R41, R22.reuse, 0x1, RZ ;  /* 0x000000011629d819 */ /* 0x040fe200000006ff */
[----:B------:R-:W0:Y:S01]  /*1430*/  @!P0 LDC.64 R26, c[0x0][0x3a0] ;  /* 0x0000e800ff1a8b82 */ /* 0x000e220000000a00 */
[----:B------:R-:W-:Y:S02]  /*1440*/  @!P5 SHF.L.U64.HI R38, R22, 0x1, R23 ;  /* 0x000000011626d819 */ /* 0x000fe40000010217 */
[C---:B------:R-:W-:Y:S02]  /*1450*/  @!P3 IADD3.X R21, PT, PT, R18.reuse, R21, RZ, P1, !PT ;  /* 0x000000151215b210 */ /* 0x040fe40000ffe4ff */
[----:B------:R-:W-:-:S02]  /*1460*/  @!P3 IADD3.X R35, PT, PT, R18, R35, RZ, P4, !PT ;  /* 0x000000231223b210 */ /* 0x000fc400027fe4ff */
[----:B------:R-:W-:Y:S01]  /*1470*/  CS2R R18, SRZ ;  /* 0x0000000000127805 */ /* 0x000fe2000001ff00 */
[----:B------:R-:W0:Y:S01]  /*1480*/  @!P2 LDC.64 R22, c[0x0][0x3f8] ;  /* 0x0000fe00ff16ab82 */ /* 0x000e220000000a00 */
[----:B-1----:R-:W-:-:S04]  /*1490*/  @!P5 IADD3 R30, P6, PT, R41, R30, RZ ;  /* 0x0000001e291ed210 */ /* 0x002fc80007fde0ff */
[----:B------:R1:W3:Y:S03]  /*14a0*/  @!P3 LDG.E R19, desc[UR8][R34.64] ;  /* 0x000000082213b981 */ /* 0x0002e6000c1e1900 */
[----:B------:R-:W0:Y:S01]  /*14b0*/  @!P0 LDC.64 R32, c[0x0][0x398] ;  /* 0x0000e600ff208b82 */ /* 0x000e220000000a00 */
[----:B------:R2:W3:Y:S01]  /*14c0*/  @!P3 LDG.E R18, desc[UR8][R20.64] ;  /* 0x000000081412b981 */ /* 0x0004e2000c1e1900 */
[----:B------:R-:W-:Y:S02]  /*14d0*/  ISETP.GE.U32.AND P1, PT, R66, UR12, PT ;  /* 0x0000000c42007c0c */ /* 0x000fe4000bf26070 */
[----:B-1----:R-:W-:Y:S02]  /*14e0*/  @!P0 MOV R34, R122 ;  /* 0x0000007a00228202 */ /* 0x002fe40000000f00 */
[----:B------:R-:W-:Y:S01]  /*14f0*/  @!P0 MOV R35, R125 ;  /* 0x0000007d00238202 */ /* 0x000fe20000000f00 */
[-C--:B--2---:R-:W-:Y:S01]  /*1500*/  @!P0 IMAD R20, R9, R28.reuse, RZ ;  /* 0x0000001c09148224 */ /* 0x084fe200078e02ff */
[----:B------:R-:W-:Y:S01]  /*1510*/  @!P5 IADD3.X R31, PT, PT, R38, R31, RZ, P6, !PT ;  /* 0x0000001f261fd210 */ /* 0x000fe200037fe4ff */
[----:B------:R-:W-:Y:S01]  /*1520*/  @!P0 IMAD.WIDE.U32 R34, R68, R28, R34 ;  /* 0x0000001c44228225 */ /* 0x000fe200078e0022 */
[----:B------:R-:W-:-:S03]  /*1530*/  @!P5 IADD3 R24, P6, PT, R41, R24, RZ ;  /* 0x000000182918d210 */ /* 0x000fc60007fde0ff */
[----:B------:R-:W-:Y:S01]  /*1540*/  @!P0 IMAD R29, R68, R29, R20 ;  /* 0x0000001d441d8224 */ /* 0x000fe200078e0214 */
[----:B------:R-:W-:Y:S02]  /*1550*/  ISETP.GE.AND.EX P1, PT, R11, UR13, PT, P1 ;  /* 0x0000000d0b007c0c */ /* 0x000fe4000bf26310 */
[----:B------:R-:W-:Y:S02]  /*1560*/  CS2R R20, SRZ ;  /* 0x0000000000147805 */ /* 0x000fe4000001ff00 */
[----:B------:R-:W-:Y:S02]  /*1570*/  @!P5 IADD3.X R25, PT, PT, R38, R25, RZ, P6, !PT ;  /* 0x000000192619d210 */ /* 0x000fe400037fe4ff */
[----:B------:R-:W-:Y:S02]  /*1580*/  @!P0 IADD3 R35, PT, PT, R35, R29, RZ ;  /* 0x0000001d23238210 */ /* 0x000fe40007ffe0ff */
[C---:B------:R-:W-:Y:S01]  /*1590*/  @!P0 SHF.L.U32 R29, R34.reuse, 0x1, RZ ;  /* 0x00000001221d8819 */ /* 0x040fe200000006ff */
[----:B------:R1:W2:Y:S01]  /*15a0*/  @!P5 LDG.E R20, desc[UR8][R30.64] ;  /* 0x000000081e14d981 */ /* 0x0002a2000c1e1900 */
[----:B------:R-:W-:-:S03]  /*15b0*/  @!P0 SHF.L.U64.HI R38, R34, 0x1, R35 ;  /* 0x0000000122268819 */ /* 0x000fc60000010223 */
[----:B------:R1:W2:Y:S01]  /*15c0*/  @!P5 LDG.E R21, desc[UR8][R24.64] ;  /* 0x000000081815d981 */ /* 0x0002a2000c1e1900 */
[C---:B0-----:R-:W-:Y:S01]  /*15d0*/  @!P0 IADD3 R34, P5, PT, R29.reuse, R26, RZ ;  /* 0x0000001a1d228210 */ /* 0x041fe20007fbe0ff */
[----:B------:R-:W-:Y:S01]  /*15e0*/  @!P2 IMAD R26, R10, R22, RZ ;  /* 0x000000160a1aa224 */ /* 0x000fe200078e02ff */
[----:B------:R-:W-:Y:S02]  /*15f0*/  @!P0 IADD3 R32, P6, PT, R29, R32, RZ ;  /* 0x000000201d208210 */ /* 0x000fe40007fde0ff */
[----:B------:R-:W-:Y:S01]  /*1600*/  @!P0 IADD3.X R35, PT, PT, R38, R27, RZ, P5, !PT ;  /* 0x0000001b26238210 */ /* 0x000fe20002ffe4ff */
[----:B-1----:R-:W0:Y:S01]  /*1610*/  @!P2 LDC.64 R30, c[0x0][0x398] ;  /* 0x0000e600ff1eab82 */ /* 0x002e220000000a00 */
[----:B------:R-:W-:Y:S02]  /*1620*/  @!P2 IMAD R41, R67, R23, R26 ;  /* 0x000000174329a224 */ /* 0x000fe400078e021a */
[----:B------:R-:W-:Y:S01]  /*1630*/  IMAD.WIDE R26, R60, 0x8, R36 ;  /* 0x000000083c1a7825 */ /* 0x000fe200078e0224 */
[----:B------:R-:W-:-:S04]  /*1640*/  @!P2 MOV R36, R122 ;  /* 0x0000007a0024a202 */ /* 0x000fc80000000f00 */
[----:B------:R-:W1:Y:S01]  /*1650*/  @!P2 LDC.64 R24, c[0x0][0x3a0] ;  /* 0x0000e800ff18ab82 */ /* 0x000e620000000a00 */
[----:B------:R-:W-:Y:S01]  /*1660*/  @!P2 MOV R37, R125 ;  /* 0x0000007d0025a202 */ /* 0x000fe20000000f00 */
[----:B------:R-:W2:Y:S01]  /*1670*/  LDG.E.64 R26, desc[UR8][R26.64] ;  /* 0x000000081a1a7981 */ /* 0x000ea2000c1e1b00 */
[----:B------:R-:W-:-:S05]  /*1680*/  ISETP.GE.U32.AND P3, PT, R65, UR12, PT ;  /* 0x0000000c41007c0c */ /* 0x000fca000bf66070 */
[----:B------:R-:W0:Y:S01]  /*1690*/  @!P1 LDC.64 R28, c[0x0][0x3f8] ;  /* 0x0000fe00ff1c9b82 */ /* 0x000e220000000a00 */
[----:B------:R-:W-:Y:S01]  /*16a0*/  @!P2 IMAD.WIDE.U32 R36, R67, R22, R36 ;  /* 0x000000164324a225 */ /* 0x000fe200078e0024 */
[----:B------:R-:W-:Y:S02]  /*16b0*/  ISETP.NE.AND P5, PT, RZ, UR11, PT ;  /* 0x0000000bff007c0c */ /* 0x000fe4000bfa5270 */
[----:B------:R-:W-:Y:S02]  /*16c0*/  CS2R R22, SRZ ;  /* 0x0000000000167805 */ /* 0x000fe4000001ff00 */
[----:B------:R-:W-:Y:S02]  /*16d0*/  ISETP.GE.AND.EX P3, PT, R12, UR13, PT, P3 ;  /* 0x0000000d0c007c0c */ /* 0x000fe4000bf66330 */
[----:B------:R-:W-:Y:S02]  /*16e0*/  @!P0 IADD3.X R33, PT, PT, R38, R33, RZ, P6, !PT ;  /* 0x0000002126218210 */ /* 0x000fe400037fe4ff */
[----:B------:R-:W-:Y:S01]  /*16f0*/  @!P2 IADD3 R37, PT, PT, R37, R41, RZ ;  /* 0x000000292525a210 */ /* 0x000fe20007ffe0ff */
[----:B------:R-:W2:Y:S04]  /*1700*/  @!P0 LDG.E R22, desc[UR8][R34.64] ;  /* 0x0000000822168981 */ /* 0x000ea8000c1e1900 */
[----:B------:R1:W2:Y:S01]  /*1710*/  @!P0 LDG.E R23, desc[UR8][R32.64] ;  /* 0x0000000820178981 */ /* 0x0002a2000c1e1900 */
[C---:B------:R-:W-:Y:S01]  /*1720*/  @!P2 SHF.L.U32 R41, R36.reuse, 0x1, RZ ;  /* 0x000000012429a819 */ /* 0x040fe200000006ff */
[----:B------:R-:W4:Y:S01]  /*1730*/  @P5 LDC.64 R42, c[0x0][0x3b0] ;  /* 0x0000ec00ff2a5b82 */ /* 0x000f220000000a00 */
[----:B------:R-:W-:-:S07]  /*1740*/  @!P2 SHF.L.U64.HI R44, R36, 0x1, R37 ;  /* 0x00000001242ca819 */ /* 0x000fce0000010225 */
[----:B-1----:R-:W1:Y:S01]  /*1750*/  @!P1 LDC.64 R32, c[0x0][0x3a0] ;  /* 0x0000e800ff209b82 */ /* 0x002e620000000a00 */
[C---:B------:R-:W-:Y:S02]  /*1760*/  @!P2 IADD3 R38, P0, PT, R41.reuse, R24, RZ ;  /* 0x000000182926a210 */ /* 0x040fe40007f1e0ff */
[----:B0-----:R-:W-:-:S05]  /*1770*/  @!P2 IADD3 R30, P6, PT, R41, R30, RZ ;  /* 0x0000001e291ea210 */ /* 0x001fca0007fde0ff */
[----:B------:R-:W0:Y:S01]  /*1780*/  @!P1 LDC.64 R34, c[0x0][0x398] ;  /* 0x0000e600ff229b82 */ /* 0x000e220000000a00 */
[----:B------:R-:W-:Y:S01]  /*1790*/  IADD3 R81, PT, PT, R39, R40, RZ ;  /* 0x0000002827517210 */ /* 0x000fe20007ffe0ff */
[----:B------:R-:W-:Y:S01]  /*17a0*/  @!P1 IMAD R24, R11, R28, RZ ;  /* 0x0000001c0b189224 */ /* 0x000fe200078e02ff */
[----:B------:R-:W-:Y:S02]  /*17b0*/  ISETP.GE.U32.AND P4, PT, R64, UR12, PT ;  /* 0x0000000c40007c0c */ /* 0x000fe4000bf86070 */
[----:B------:R-:W-:-:S03]  /*17c0*/  @!P1 MOV R40, R122 ;  /* 0x0000007a00289202 */ /* 0x000fc60000000f00 */
[----:B------:R-:W4:Y:S01]  /*17d0*/  @!P3 LDC.64 R36, c[0x0][0x3f8] ;  /* 0x0000fe00ff24bb82 */ /* 0x000f220000000a00 */
[----:B------:R-:W-:Y:S01]  /*17e0*/  @!P1 MOV R41, R125 ;  /* 0x0000007d00299202 */ /* 0x000fe20000000f00 */
[C---:B------:R-:W-:Y:S01]  /*17f0*/  @!P1 IMAD R79, R66.reuse, R29, R24 ;  /* 0x0000001d424f9224 */ /* 0x040fe200078e0218 */
[----:B------:R-:W-:Y:S01]  /*1800*/  ISETP.GE.AND.EX P4, PT, R13, UR13, PT, P4 ;  /* 0x0000000d0d007c0c */ /* 0x000fe2000bf86340 */
[----:B------:R-:W-:Y:S01]  /*1810*/  @!P1 IMAD.WIDE.U32 R40, R66, R28, R40 ;  /* 0x0000001c42289225 */ /* 0x000fe200078e0028 */
[C---:B------:R-:W-:Y:S02]  /*1820*/  @!P2 IADD3.X R39, PT, PT, R44.reuse, R25, RZ, P0, !PT ;  /* 0x000000192c27a210 */ /* 0x040fe400007fe4ff */
[----:B------:R-:W-:Y:S02]  /*1830*/  CS2R R24, SRZ ;  /* 0x0000000000187805 */ /* 0x000fe4000001ff00 */
[----:B------:R-:W-:Y:S02]  /*1840*/  @!P2 IADD3.X R31, PT, PT, R44, R31, RZ, P6, !PT ;  /* 0x0000001f2c1fa210 */ /* 0x000fe400037fe4ff */
[----:B------:R-:W-:Y:S01]  /*1850*/  @!P1 IADD3 R79, PT, PT, R41, R79, RZ ;  /* 0x0000004f294f9210 */ /* 0x000fe20007ffe0ff */
[----:B------:R-:W5:Y:S01]  /*1860*/  LDC.64 R44, c[0x0][0x3a8] ;  /* 0x0000ea00ff2c7b82 */ /* 0x000f620000000a00 */
[C---:B------:R-:W-:Y:S01]  /*1870*/  @!P1 SHF.L.U32 R41, R40.reuse, 0x1, RZ ;  /* 0x0000000128299819 */ /* 0x040fe200000006ff */
[----:B------:R0:W2:Y:S01]  /*1880*/  @!P2 LDG.E R24, desc[UR8][R38.64] ;  /* 0x000000082618a981 */ /* 0x0000a2000c1e1900 */
[----:B------:R-:W-:-:S02]  /*1890*/  @!P1 SHF.L.U64.HI R78, R40, 0x1, R79 ;  /* 0x00000001284e9819 */ /* 0x000fc4000001024f */
[C---:B-1----:R-:W-:Y:S01]  /*18a0*/  @!P1 IADD3 R40, P0, PT, R41.reuse, R32, RZ ;  /* 0x0000002029289210 */ /* 0x042fe20007f1e0ff */
[----:B------:R1:W2:Y:S02]  /*18b0*/  @!P2 LDG.E R25, desc[UR8][R30.64] ;  /* 0x000000081e19a981 */ /* 0x0002a4000c1e1900 */
[----:B------:R-:W5:Y:S01]  /*18c0*/  @!P4 LDC.64 R28, c[0x0][0x3f8] ;  /* 0x0000fe00ff1ccb82 */ /* 0x000f620000000a00 */
[----:B0-----:R-:W-:Y:S02]  /*18d0*/  @!P1 IADD3 R38, P2, PT, R41, R34, RZ ;  /* 0x0000002229269210 */ /* 0x001fe40007f5e0ff */
[----:B------:R-:W-:Y:S01]  /*18e0*/  @!P1 IADD3.X R41, PT, PT, R78, R33, RZ, P0, !PT ;  /* 0x000000214e299210 */ /* 0x000fe200007fe4ff */
[----:B----4-:R-:W-:Y:S01]  /*18f0*/  @P5 IMAD.WIDE R32, R81, 0x2, R42 ;  /* 0x0000000251205825 */ /* 0x010fe200078e022a */
[----:B------:R-:W-:-:S03]  /*1900*/  @!P3 MOV R42, R122 ;  /* 0x0000007a002ab202 */ /* 0x000fc60000000f00 */
[----:B-1----:R-:W0:Y:S01]  /*1910*/  @!P3 LDC.64 R30, c[0x0][0x3a0] ;  /* 0x0000e800ff1ebb82 */ /* 0x002e220000000a00 */
[----:B------:R-:W-:Y:S01]  /*1920*/  @!P3 MOV R43, R125 ;  /* 0x0000007d002bb202 */ /* 0x000fe20000000f00 */
[-C--:B------:R-:W-:Y:S01]  /*1930*/  @!P3 IMAD R34, R12, R36.reuse, RZ ;  /* 0x000000240c22b224 */ /* 0x080fe200078e02ff */
[----:B------:R-:W4:Y:S03]  /*1940*/  @P5 LDG.E.U16 R89, desc[UR8][R32.64] ;  /* 0x0000000820595981 */ /* 0x000f26000c1e1500 */
[C---:B------:R-:W-:Y:S01]  /*1950*/  @!P3 IMAD R37, R65.reuse, R37, R34 ;  /* 0x000000254125b224 */ /* 0x040fe200078e0222 */
[----:B------:R1:W4:Y:S01]  /*1960*/  @P5 LDG.E.U16 R88, desc[UR8][R32.64+0x2] ;  /* 0x0000020820585981 */ /* 0x000322000c1e1500 */
[----:B------:R-:W-:Y:S01]  /*1970*/  @!P3 IMAD.WIDE.U32 R42, R65, R36, R42 ;  /* 0x00000024412ab225 */ /* 0x000fe200078e002a */
[----:B------:R-:W-:Y:S02]  /*1980*/  @!P1 IADD3.X R39, PT, PT, R78, R35, RZ, P2, !PT ;  /* 0x000000234e279210 */ /* 0x000fe400017fe4ff */
[----:B------:R-:W0:Y:S02]  /*1990*/  @!P4 LDC.64 R34, c[0x0][0x3a0] ;  /* 0x0000e800ff22cb82 */ /* 0x000e240000000a00 */
[----:B------:R-:W-:-:S06]  /*19a0*/  @!P3 IADD3 R43, PT, PT, R43, R37, RZ ;  /* 0x000000252b2bb210 */ /* 0x000fcc0007ffe0ff */
[----:B-1----:R-:W1:Y:S01]  /*19b0*/  @!P3 LDC.64 R32, c[0x0][0x398] ;  /* 0x0000e600ff20bb82 */ /* 0x002e620000000a00 */
[----:B-----5:R-:W-:-:S07]  /*19c0*/  IMAD.WIDE R44, R81, 0x2, R44 ;  /* 0x00000002512c7825 */ /* 0x020fce00078e022c */
[----:B------:R-:W5:Y:S01]  /*19d0*/  @!P4 LDC.64 R36, c[0x0][0x398] ;  /* 0x0000e600ff24cb82 */ /* 0x000f620000000a00 */
[C---:B------:R-:W-:Y:S01]  /*19e0*/  @!P3 SHF.L.U32 R81, R42.reuse, 0x1, RZ ;  /* 0x000000012a51b819 */ /* 0x040fe200000006ff */
[----:B------:R-:W-:Y:S01]  /*19f0*/  @!P4 IMAD R78, R13, R28, RZ ;  /* 0x0000001c0d4ec224 */ /* 0x000fe200078e02ff */
[----:B------:R-:W-:Y:S01]  /*1a00*/  @!P3 SHF.L.U64.HI R82, R42, 0x1, R43 ;  /* 0x000000012a52b819 */ /* 0x000fe2000001022b */
[----:B------:R-:W4:Y:S01]  /*1a10*/  LDG.E.U16 R87, desc[UR8][R44.64+0x2] ;  /* 0x000002082c577981 */ /* 0x000f22000c1e1500 */
[----:B------:R-:W-:Y:S02]  /*1a20*/  @!P4 MOV R42, R122 ;  /* 0x0000007a002ac202 */ /* 0x000fe40000000f00 */
[----:B------:R-:W-:Y:S01]  /*1a30*/  @!P4 MOV R43, R125 ;  /* 0x0000007d002bc202 */ /* 0x000fe20000000f00 */
[C---:B------:R-:W-:Y:S01]  /*1a40*/  @!P4 IMAD R83, R64.reuse, R29, R78 ;  /* 0x0000001d4053c224 */ /* 0x040fe200078e024e */
[----:B------:R-:W-:Y:S02]  /*1a50*/  CS2R R78, SRZ ;  /* 0x00000000004e7805 */ /* 0x000fe4000001ff00 */
[----:B------:R-:W-:Y:S01]  /*1a60*/  MOV R80, RZ ;  /* 0x000000ff00507202 */ /* 0x000fe20000000f00 */
[----:B------:R-:W4:Y:S01]  /*1a70*/  LDG.E.U16 R84, desc[UR8][R44.64] ;  /* 0x000000082c547981 */ /* 0x000f22000c1e1500 */
[----:B------:R-:W-:Y:S01]  /*1a80*/  @!P4 IMAD.WIDE.U32 R28, R64, R28, R42 ;  /* 0x0000001c401cc225 */ /* 0x000fe200078e002a */
[----:B0-----:R-:W-:-:S02]  /*1a90*/  @!P3 IADD3 R30, P0, PT, R81, R30, RZ ;  /* 0x0000001e511eb210 */ /* 0x001fc40007f1e0ff */
[----:B------:R-:W4:Y:S02]  /*1aa0*/  @!P1 LDG.E R78, desc[UR8][R40.64] ;  /* 0x00000008284e9981 */ /* 0x000f24000c1e1900 */
[----:B------:R-:W-:Y:S02]  /*1ab0*/  @!P4 IADD3 R43, PT, PT, R29, R83, RZ ;  /* 0x000000531d2bc210 */ /* 0x000fe40007ffe0ff */
[----:B------:R-:W-:Y:S01]  /*1ac0*/  @!P4 SHF.L.U32 R29, R28, 0x1, RZ ;  /* 0x000000011c1dc819 */ /* 0x000fe200000006ff */
[----:B------:R-:W4:Y:S01]  /*1ad0*/  @!P1 LDG.E R79, desc[UR8][R38.64] ;  /* 0x00000008264f9981 */ /* 0x000f22000c1e1900 */
[----:B------:R-:W-:Y:S02]  /*1ae0*/  @!P3 IADD3.X R31, PT, PT, R82, R31, RZ, P0, !PT ;  /* 0x0000001f521fb210 */ /* 0x000fe400007fe4ff */
[----:B-1----:R-:W-:Y:S02]  /*1af0*/  @!P3 IADD3 R32, P0, PT, R81, R32, RZ ;  /* 0x000000205120b210 */ /* 0x002fe40007f1e0ff */
[----:B------:R-:W-:Y:S01]  /*1b00*/  @!P4 SHF.L.U64.HI R28, R28, 0x1, R43 ;  /* 0x000000011c1cc819 */ /* 0x000fe2000001022b */
[----:B------:R-:W4:Y:S01]  /*1b10*/  @!P3 LDG.E R80, desc[UR8][R30.64] ;  /* 0x000000081e50b981 */ /* 0x000f22000c1e1900 */
[----:B------:R-:W-:-:S02]  /*1b20*/  @!P4 IADD3 R34, P1, PT, R29, R34, RZ ;  /* 0x000000221d22c210 */ /* 0x000fc40007f3e0ff */
[----:B-----5:R-:W-:Y:S02]  /*1b30*/  @!P4 IADD3 R36, P2, PT, R29, R36, RZ ;  /* 0x000000241d24c210 */ /* 0x020fe40007f5e0ff */
[----:B------:R-:W-:Y:S02]  /*1b40*/  @!P3 IADD3.X R33, PT, PT, R82, R33, RZ, P0, !PT ;  /* 0x000000215221b210 */ /* 0x000fe400007fe4ff */
[----:B------:R-:W-:Y:S02]  /*1b50*/  CS2R R82, SRZ ;  /* 0x0000000000527805 */ /* 0x000fe4000001ff00 */
[----:B------:R-:W-:Y:S02]  /*1b60*/  MOV R81, RZ ;  /* 0x000000ff00517202 */ /* 0x000fe40000000f00 */
[C---:B------:R-:W-:Y:S02]  /*1b70*/  @!P4 IADD3.X R35, PT, PT, R28.reuse, R35, RZ, P1, !PT ;  /* 0x000000231c23c210 */ /* 0x040fe40000ffe4ff */
[----:B------:R-:W-:-:S02]  /*1b80*/  @!P4 IADD3.X R37, PT, PT, R28, R37, RZ, P2, !PT ;  /* 0x000000251c25c210 */ /* 0x000fc400017fe4ff */
[----:B------:R-:W5:Y:S04]  /*1b90*/  @!P3 LDG.E R81, desc[UR8][R32.64] ;  /* 0x000000082051b981 */ /* 0x000f68000c1e1900 */
[----:B------:R-:W5:Y:S04]  /*1ba0*/  @!P4 LDG.E R83, desc[UR8][R34.64] ;  /* 0x000000082253c981 */ /* 0x000f68000c1e1900 */
[----:B------:R-:W5:Y:S01]  /*1bb0*/  @!P4 LDG.E R82, desc[UR8][R36.64] ;  /* 0x000000082452c981 */ /* 0x000f62000c1e1900 */
[----:B------:R-:W-:Y:S01]  /*1bc0*/  MOV R119, 0x3f800000 ;  /* 0x3f80000000777802 */ /* 0x000fe20000000f00 */
[----:B------:R-:W-:Y:S01]  /*1bd0*/  UISETP.NE.AND UP0, UPT, UR11, URZ, UPT ;  /* 0x000000ff0b00728c */ /* 0x000fe2000bf05270 */
[----:B------:R-:W-:-:S02]  /*1be0*/  MOV R85, RZ ;  /* 0x000000ff00557202 */ /* 0x000fc40000000f00 */
[----:B------:R-:W-:Y:S02]  /*1bf0*/  MOV R86, RZ ;  /* 0x000000ff00567202 */ /* 0x000fe40000000f00 */
        /* <DEDUP_REMOVED lines=16> */
[----:B---3--:R-:W-:-:S02]  /*1d00*/  PRMT R101, R16, 0x7632, R101 ;  /* 0x0000763210657816 */ /* 0x008fc40000000065 */
[----:B------:R-:W-:Y:S01]  /*1d10*/  PRMT R102, R17, 0x7632, R102 ;  /* 0x0000763211667816 */ /* 0x000fe20000000066 */
[----:B--2---:R-:W-:-:S05]  /*1d20*/  FFMA.FTZ R27, -R26, R26, R27 ;  /* 0x0000001a1a1b7223 */ /* 0x004fca000001011b */
[----:B------:R-:W-:-:S13]  /*1d30*/  FSETP.GTU.FTZ.AND P0, PT, R27, RZ, PT ;  /* 0x000000ff1b00720b */ /* 0x000fda0003f1c000 */
[----:B------:R-:W0:Y:S01]  /*1d40*/  @P0 LDC R28, c[0x0][0x3c0] ;  /* 0x0000f000ff1c0b82 */ /* 0x000e220000000800 */
[----:B------:R-:W-:Y:S02]  /*1d50*/  PRMT R99, R18, 0x7632, R99 ;  /* 0x0000763212637816 */ /* 0x000fe40000000063 */
[----:B------:R-:W-:Y:S02]  /*1d60*/  PRMT R100, R19, 0x7632, R100 ;  /* 0x0000763213647816 */ /* 0x000fe40000000064 */
[----:B------:R-:W-:Y:S02]  /*1d70*/  PRMT R97, R20, 0x7632, R97 ;  /* 0x0000763214617816 */ /* 0x000fe40000000061 */
[----:B------:R-:W-:Y:S01]  /*1d80*/  PRMT R98, R21, 0x7632, R98 ;  /* 0x0000763215627816 */ /* 0x000fe20000000062 */
[----:B0-----:R-:W-:-:S04]  /*1d90*/  @P0 FADD.FTZ R28, R27, R28 ;  /* 0x0000001c1b1c0221 */ /* 0x001fc80000010000 */
[----:B------:R0:W1:Y:S01]  /*1da0*/  @P0 MUFU.RSQ R119, R28 ;  /* 0x0000001c00770308 */ /* 0x0000620000001400 */
[----:B------:R-:W-:Y:S02]  /*1db0*/  PRMT R95, R22, 0x7632, R95 ;  /* 0x00007632165f7816 */ /* 0x000fe4000000005f */
[----:B------:R-:W-:Y:S02]  /*1dc0*/  PRMT R96, R23, 0x7632, R96 ;  /* 0x0000763217607816 */ /* 0x000fe40000000060 */
[----:B------:R-:W-:Y:S02]  /*1dd0*/  PRMT R93, R24, 0x7632, R93 ;  /* 0x00007632185d7816 */ /* 0x000fe4000000005d */
[----:B------:R-:W-:Y:S02]  /*1de0*/  PRMT R94, R25, 0x7632, R94 ;  /* 0x00007632195e7816 */ /* 0x000fe4000000005e */
[----:B----4-:R-:W-:Y:S02]  /*1df0*/  @P5 SHF.L.U32 R85, R89, 0x10, RZ ;  /* 0x0000001059555819 */ /* 0x010fe400000006ff */
[----:B------:R-:W-:-:S02]  /*1e00*/  @P5 SHF.L.U32 R86, R88, 0x10, RZ ;  /* 0x0000001058565819 */ /* 0x000fc400000006ff */
[----:B------:R-:W-:Y:S02]  /*1e10*/  SHF.L.U32 R27, R87, 0x10, RZ ;  /* 0x00000010571b7819 */ /* 0x000fe400000006ff */
[----:B------:R-:W-:Y:S02]  /*1e20*/  SHF.L.U32 R84, R84, 0x10, RZ ;  /* 0x0000001054547819 */ /* 0x000fe400000006ff */
[----:B------:R-:W-:Y:S02]  /*1e30*/  PRMT R91, R78, 0x7632, R91 ;  /* 0x000076324e5b7816 */ /* 0x000fe4000000005b */
[----:B------:R-:W-:Y:S02]  /*1e40*/  PRMT R92, R79, 0x7632, R92 ;  /* 0x000076324f5c7816 */ /* 0x000fe4000000005c */
[----:B------:R-:W-:Y:S02]  /*1e50*/  PRMT R89, R80, 0x7632, R89 ;  /* 0x0000763250597816 */ /* 0x000fe40000000059 */
[----:B-----5:R-:W-:-:S02]  /*1e60*/  PRMT R90, R81, 0x7632, R90 ;  /* 0x00007632515a7816 */ /* 0x020fc4000000005a */
[----:B------:R-:W-:Y:S02]  /*1e70*/  PRMT R87, R83, 0x7632, R87 ;  /* 0x0000763253577816 */ /* 0x000fe40000000057 */
[----:B------:R-:W-:Y:S01]  /*1e80*/  PRMT R88, R82, 0x7632, R88 ;  /* 0x0000763252587816 */ /* 0x000fe20000000058 */
[----:B01----:R-:W-:Y:S06]  /*1e90*/  BRA.U UP0, `(.L_x_337) ;  /* 0x0000001100847547 */ /* 0x003fec000b800000 */
[----:B------:R-:W-:Y:S02]  /*1ea0*/  SHF.L.U32 R31, R59, 0x10, RZ ;  /* 0x000000103b1f7819 */ /* 0x000fe400000006ff */
[----:B------:R-:W-:Y:S02]  /*1eb0*/  SHF.L.U32 R33, R117, 0x10, RZ ;  /* 0x0000001075217819 */ /* 0x000fe400000006ff */
[----:B------:R-:W-:Y:S01]  /*1ec0*/  SHF.L.U32 R29, R58, 0x10, RZ ;  /* 0x000000103a1d7819 */ /* 0x000fe200000006ff */
[C---:B------:R-:W-:Y:S01]  /*1ed0*/  FADD.FTZ R30, -R26.reuse, R31 ;  /* 0x0000001f1a1e7221 */ /* 0x040fe20000010100 */
[----:B------:R-:W-:Y:S01]  /*1ee0*/  SHF.L.U32 R35, R57, 0x10, RZ ;  /* 0x0000001039237819 */ /* 0x000fe200000006ff */
[----:B------:R-:W-:Y:S01]  /*1ef0*/  FADD.FTZ R32, -R26, R33 ;  /* 0x000000211a207221 */ /* 0x000fe20000010100 */
[----:B------:R-:W-:Y:S01]  /*1f00*/  SHF.L.U32 R28, R118, 0x10, RZ ;  /* 0x00000010761c7819 */ /* 0x000fe200000006ff */
[----:B------:R-:W-:Y:S01]  /*1f10*/  FMUL.FTZ R33, R84, R29 ;  /* 0x0000001d54217220 */ /* 0x000fe20000410000 */
        /* <DEDUP_REMOVED lines=23> */
[C---:B------:R-:W-:Y:S01]  /*2090*/  FADD.FTZ R28, R34.reuse, R35 ;  /* 0x00000023221c7221 */ /* 0x040fe20000010000 */
        /* <DEDUP_REMOVED lines=225> */
[----:B------:R-:W-:Y:S01]  /*2eb0*/  SHF.L.U32 R31, R89, 0x10, RZ ;  /* 0x00000010591f7819 */ /* 0x000fe200000006ff */
[----:B------:R-:W-:Y:S01]  /*2ec0*/  FFMA.FTZ R32, R35, R34, R32 ;  /* 0x0000002223207223 */ /* 0x000fe20000010020 */
[----:B------:R-:W-:-:S03]  /*2ed0*/  FMUL.FTZ R35, R84, R35 ;  /* 0x0000002354237220 */ /* 0x000fc60000410000 */
[----:B------:R-:W-:Y:S01]  /*2ee0*/  FADD.FTZ R36, -R26, R31 ;  /* 0x0000001f1a247221 */ /* 0x000fe20000010100 */
[----:B------:R-:W-:Y:S01]  /*2ef0*/  FFMA.FTZ R37, R34, R35, R33 ;  /* 0x0000002322257223 */ /* 0x000fe20000010021 */
[----:B------:R-:W-:Y:S01]  /*2f00*/  SHF.L.U32 R34, R90, 0x10, RZ ;  /* 0x000000105a227819 */ /* 0x000fe200000006ff */
[----:B------:R-:W-:Y:S01]  /*2f10*/  FADD.FTZ R38, R38, R35 ;  /* 0x0000002326267221 */ /* 0x000fe20000010000 */
[----:B------:R-:W-:Y:S01]  /*2f20*/  SHF.L.U32 R35, R83, 0x10, RZ ;  /* 0x0000001053237819 */ /* 0x000fe200000006ff */
[----:B------:R-:W-:Y:S02]  /*2f30*/  FMUL.FTZ R36, R36, R119 ;  /* 0x0000007724247220 */ /* 0x000fe40000410000 */
[----:B------:R-:W-:Y:S01]  /*2f40*/  FMUL.FTZ R33, R27, R34 ;  /* 0x000000221b217220 */ /* 0x000fe20000410000 */
[----:B------:R-:W-:Y:S01]  /*2f50*/  FADD.FTZ R31, R28, R34 ;  /* 0x000000221c1f7221 */ /* 0x000fe20000010000 */
[----:B------:R-:W-:Y:S01]  /*2f60*/  FADD.FTZ R28, -R26, R35 ;  /* 0x000000231a1c7221 */ /* 0x000fe20000010100 */
[----:B------:R-:W-:Y:S01]  /*2f70*/  SHF.L.U32 R35, R82, 0x10, RZ ;  /* 0x0000001052237819 */ /* 0x000fe200000006ff */
[----:B------:R-:W-:Y:S01]  /*2f80*/  FFMA.FTZ R37, R36, R33, R37 ;  /* 0x0000002124257223 */ /* 0x000fe20000010025 */
[----:B------:R-:W-:Y:S01]  /*2f90*/  FADD.FTZ R38, R33, R38 ;  /* 0x0000002621267221 */ /* 0x000fe20000010000 */
[----:B------:R-:W-:Y:S01]  /*2fa0*/  SHF.L.U32 R33, R87, 0x10, RZ ;  /* 0x0000001057217819 */ /* 0x000fe200000006ff */
[----:B------:R-:W-:Y:S01]  /*2fb0*/  FFMA.FTZ R29, R34, R36, R29 ;  /* 0x00000024221d7223 */ /* 0x000fe2000001001d */
[----:B------:R-:W-:Y:S01]  /*2fc0*/  FMUL.FTZ R39, R84, R35 ;  /* 0x0000002354277220 */ /* 0x000fe20000410000 */
[----:B------:R-:W-:Y:S01]  /*2fd0*/  FMUL.FTZ R40, R28, R119 ;  /* 0x000000771c287220 */ /* 0x000fe20000410000 */
[----:B------:R-:W-:Y:S01]  /*2fe0*/  SHF.L.U32 R36, R88, 0x10, RZ ;  /* 0x0000001058247819 */ /* 0x000fe200000006ff */
[----:B------:R-:W-:Y:S01]  /*2ff0*/  FADD.FTZ R28, -R26, R33 ;  /* 0x000000211a1c7221 */ /* 0x000fe20000010100 */
[----:B------:R-:W-:Y:S01]  /*3000*/  FADD.FTZ R41, R38, R39 ;  /* 0x0000002726297221 */ /* 0x000fe20000010000 */
[----:B------:R-:W-:Y:S01]  /*3010*/  FFMA.FTZ R38, R40, R39, R37 ;  /* 0x0000002728267223 */ /* 0x000fe20000010025 */
[----:B------:R-:W-:Y:S01]  /*3020*/  FADD.FTZ R30, R30, R35 ;  /* 0x000000231e1e7221 */ /* 0x000fe20000010000 */
[----:B------:R-:W-:Y:S01]  /*3030*/  FMUL.FTZ R37, R28, R119 ;  /* 0x000000771c257220 */ /* 0x000fe20000410000 */
[----:B------:R-:W-:Y:S01]  /*3040*/  FMUL.FTZ R28, R27, R36 ;  /* 0x000000241b1c7220 */ /* 0x000fe20000410000 */
[----:B------:R-:W-:-:S02]  /*3050*/  FADD.FTZ R31, R31, R36 ;  /* 0x000000241f1f7221 */ /* 0x000fc40000010000 */
[----:B------:R-:W-:Y:S01]  /*3060*/  FFMA.FTZ R29, R36, R37, R29 ;  /* 0x00000025241d7223 */ /* 0x000fe2000001001d */
[----:B------:R-:W-:Y:S01]  /*3070*/  FADD.FTZ R34, R28, R41 ;  /* 0x000000291c227221 */ /* 0x000fe20000010000 */
[----:B------:R-:W-:Y:S01]  /*3080*/  FFMA.FTZ R33, R37, R28, R38 ;  /* 0x0000001c25217223 */ /* 0x000fe20000010026 */
[----:B------:R-:W-:Y:S01]  /*3090*/  FFMA.FTZ R28, R35, R40, R32 ;  /* 0x00000028231c7223 */ /* 0x000fe20000010020 */
[----:B------:R-:W-:Y:S06]  /*30a0*/  BRA `(.L_x_338) ;  /* 0x0000002400007947 */ /* 0x000fec0003800000 */
.L_x_337:
        /* <DEDUP_REMOVED lines=9> */
[----:B------:R-:W-:Y:S01]  /*3140*/  FFMA.FTZ R37, R84, R29, R85 ;  /* 0x0000001d54257223 */ /* 0x000fe20000010055 */
[----:B------:R-:W-:-:S03]  /*3150*/  FMUL.FTZ R28, R28, R119 ;  /* 0x000000771c1c7220 */ /* 0x000fc60000410000 */
[----:B------:R-:W-:Y:S01]  /*3160*/  FMUL.FTZ R30, R37, -1.4426950216293334961 ;  /* 0xbfb8aa3b251e7820 */ /* 0x000fe20000410000 */
[----:B------:R-:W-:-:S04]  /*3170*/  FFMA.FTZ R34, R27, R28, R86 ;  /* 0x0000001c1b227223 */ /* 0x000fc80000010056 */
[----:B------:R-:W-:Y:S01]  /*3180*/  FMUL.FTZ R32, R34, -1.4426950216293334961 ;  /* 0xbfb8aa3b22207820 */ /* 0x000fe20000410000 */
[----:B------:R-:W0:Y:S08]  /*3190*/  MUFU.EX2 R30, R30 ;  /* 0x0000001e001e7308 */ /* 0x000e300000000800 */
[----:B------:R-:W1:Y:S01]  /*31a0*/  MUFU.EX2 R32, R32 ;  /* 0x0000002000207308 */ /* 0x000e620000000800 */
[----:B0-----:R-:W-:Y:S01]  /*31b0*/  FADD.FTZ R31, R30, 1 ;  /* 0x3f8000001e1f7421 */ /* 0x001fe20000010000 */
[----:B------:R-:W-:Y:S01]  /*31c0*/  FADD.FTZ R30, -R26, R33 ;  /* 0x000000211a1e7221 */ /* 0x000fe20000010100 */
[----:B------:R-:W-:-:S03]  /*31d0*/  SHF.L.U32 R33, R115, 0x10, RZ ;  /* 0x0000001073217819 */ /* 0x000fc600000006ff */
[-C--:B------:R-:W-:Y:S02]  /*31e0*/  FMUL.FTZ R30, R30, R119.reuse ;  /* 0x000000771e1e7220 */ /* 0x080fe40000410000 */
[----:B------:R-:W0:Y:S01]  /*31f0*/  MUFU.RCP R31, R31 ;  /* 0x0000001f001f7308 */ /* 0x000e220000001000 */
[----:B------:R-:W-:Y:S01]  /*3200*/  FADD.FTZ R40, -R26, R33 ;  /* 0x000000211a287221 */ /* 0x000fe20000010100 */
[----:B-1----:R-:W-:Y:S01]  /*3210*/  FADD.FTZ R38, R32, 1 ;  /* 0x3f80000020267421 */ /* 0x002fe20000010000 */
[----:B------:R-:W-:Y:S02]  /*3220*/  FFMA.FTZ R32, R84, R30, R85 ;  /* 0x0000001e54207223 */ /* 0x000fe40000010055 */
[----:B------:R-:W-:Y:S02]  /*3230*/  FMUL.FTZ R33, R40, R119 ;  /* 0x0000007728217220 */ /* 0x000fe40000410000 */
[----:B------:R-:W-:Y:S01]  /*3240*/  FMUL.FTZ R40, R32, -1.4426950216293334961 ;  /* 0xbfb8aa3b20287820 */ /* 0x000fe20000410000 */
[----:B------:R-:W1:Y:S08]  /*3250*/  MUFU.RCP R38, R38 ;  /* 0x0000002600267308 */ /* 0x000e700000001000 */
[----:B------:R-:W2:Y:S01]  /*3260*/  MUFU.EX2 R40, R40 ;  /* 0x0000002800287308 */ /* 0x000ea20000000800 */
[----:B0-----:R-:W-:-:S04]  /*3270*/  FADD.FTZ R36, -R31, 1 ;  /* 0x3f8000001f247421 */ /* 0x001fc80000010100 */
[----:B------:R-:W-:Y:S01]  /*3280*/  FFMA.FTZ R37, R37, R36, 1 ;  /* 0x3f80000025257423 */ /* 0x000fe20000010024 */
[----:B------:R-:W-:Y:S01]  /*3290*/  SHF.L.U32 R36, R58, 0x10, RZ ;  /* 0x000000103a247819 */ /* 0x000fe200000006ff */
[----:B-1----:R-:W-:Y:S01]  /*32a0*/  FADD.FTZ R39, -R38, 1 ;  /* 0x3f80000026277421 */ /* 0x002fe20000010100 */
[----:B------:R-:W-:-:S03]  /*32b0*/  FMUL.FTZ R38, R41, R38 ;  /* 0x0000002629267220 */ /* 0x000fc60000410000 */
[----:B------:R-:W-:Y:S01]  /*32c0*/  FMUL.FTZ R36, R36, R31 ;  /* 0x0000001f24247220 */ /* 0x000fe20000410000 */
[----:B------:R-:W-:Y:S01]  /*32d0*/  FFMA.FTZ R31, R27, R33, R86 ;  /* 0x000000211b1f7223 */ /* 0x000fe20000010056 */
[----:B------:R-:W-:Y:S01]  /*32e0*/  FFMA.FTZ R39, R34, R39, 1 ;  /* 0x3f80000022277423 */ /* 0x000fe20000010027 */
[----:B------:R-:W-:Y:S01]  /*32f0*/  SHF.L.U32 R41, R56, 0x10, RZ ;  /* 0x0000001038297819 */ /* 0x000fe200000006ff */
[----:B------:R-:W-:Y:S01]  /*3300*/  FMUL.FTZ R37, R36, R37 ;  /* 0x0000002524257220 */ /* 0x000fe20000410000 */
[----:B------:R-:W-:Y:S01]  /*3310*/  FMUL.FTZ R35, R31, -1.4426950216293334961 ;  /* 0xbfb8aa3b1f237820 */ /* 0x000fe20000410000 */
[----:B------:R-:W-:Y:S01]  /*3320*/  FMUL.FTZ R38, R38, R39 ;  /* 0x0000002726267220 */ /* 0x000fe20000410000 */
[----:B------:R-:W-:Y:S01]  /*3330*/  SHF.L.U32 R39, R55, 0x10, RZ ;  /* 0x0000001037277819 */ /* 0x000fe200000006ff */
[----:B--2---:R-:W-:-:S03]  /*3340*/  FADD.FTZ R36, R40, 1 ;  /* 0x3f80000028247421 */ /* 0x004fc60000010000 */
[----:B------:R-:W0:Y:S01]  /*3350*/  MUFU.EX2 R35, R35 ;  /* 0x0000002300237308 */ /* 0x000e220000000800 */
[----:B------:R-:W-:-:S04]  /*3360*/  FADD.FTZ R34, -R26, R39 ;  /* 0x000000271a227221 */ /* 0x000fc80000010100 */
[----:B------:R-:W-:-:S03]  /*3370*/  FMUL.FTZ R34, R34, R119 ;  /* 0x0000007722227220 */ /* 0x000fc60000410000 */
[----:B------:R-:W1:Y:S01]  /*3380*/  MUFU.RCP R36, R36 ;  /* 0x0000002400247308 */ /* 0x000e620000001000 */
[----:B0-----:R-:W-:Y:S01]  /*3390*/  FADD.FTZ R40, R35, 1 ;  /* 0x3f80000023287421 */ /* 0x001fe20000010000 */
[----:B------:R-:W-:-:S04]  /*33a0*/  FFMA.FTZ R35, R84, R34, R85 ;  /* 0x0000002254237223 */ /* 0x000fc80000010055 */
[----:B------:R-:W-:Y:S02]  /*33b0*/  FMUL.FTZ R42, R35, -1.4426950216293334961 ;  /* 0xbfb8aa3b232a7820 */ /* 0x000fe40000410000 */
[----:B------:R-:W0:Y:S01]  /*33c0*/  MUFU.RCP R40, R40 ;  /* 0x0000002800287308 */ /* 0x000e220000001000 */
[----:B-1----:R-:W-:Y:S01]  /*33d0*/  FADD.FTZ R39, -R36, 1 ;  /* 0x3f80000024277421 */ /* 0x002fe20000010100 */
[----:B------:R-:W-:-:S03]  /*33e0*/  FMUL.FTZ R36, R41, R36 ;  /* 0x0000002429247220 */ /* 0x000fc60000410000 */
[----:B------:R-:W-:-:S03]  /*33f0*/  FFMA.FTZ R39, R32, R39, 1 ;  /* 0x3f80000020277423 */ /* 0x000fc60000010027 */
[----:B------:R-:W1:Y:S01]  /*3400*/  MUFU.EX2 R42, R42 ;  /* 0x0000002a002a7308 */ /* 0x000e620000000800 */
[----:B------:R-:W-:Y:S01]  /*3410*/  FMUL.FTZ R39, R36, R39 ;  /* 0x0000002724277220 */ /* 0x000fe20000410000 */
[----:B0-----:R-:W-:Y:S01]  /*3420*/  FADD.FTZ R32, -R40, 1 ;  /* 0x3f80000028207421 */ /* 0x001fe20000010100 */
[----:B------:R-:W-:-:S03]  /*3430*/  FMUL.FTZ R44, R45, R40 ;  /* 0x000000282d2c7220 */ /* 0x000fc60000410000 */
[----:B------:R-:W-:Y:S01]  /*3440*/  FFMA.FTZ R41, R31, R32, 1 ;  /* 0x3f8000001f297423 */ /* 0x000fe20000010020 */
[----:B------:R-:W-:Y:S01]  /*3450*/  FADD.FTZ R32, -R26, R43 ;  /* 0x0000002b1a207221 */ /* 0x000fe20000010100 */
[----:B-1----:R-:W-:-:S03]  /*3460*/  FADD.FTZ R43, R42, 1 ;  /* 0x3f8000002a2b7421 */ /* 0x002fc60000010000 */
[----:B------:R-:W-:Y:S01]  /*3470*/  FMUL.FTZ R31, R32, R119 ;  /* 0x00000077201f7220 */ /* 0x000fe20000410000 */
[----:B------:R-:W-:Y:S01]  /*3480*/  FMUL.FTZ R36, R44, R41 ;  /* 0x000000292c247220 */ /* 0x000fe20000410000 */
[----:B------:R-:W-:Y:S01]  /*3490*/  SHF.L.U32 R41, R54, 0x10, RZ ;  /* 0x0000001036297819 */ /* 0x000fe200000006ff */
[----:B------:R-:W0:Y:S01]  /*34a0*/  MUFU.RCP R40, R43 ;  /* 0x0000002b00287308 */ /* 0x000e220000001000 */
[----:B------:R-:W-:-:S04]  /*34b0*/  FFMA.FTZ R32, R27, R31, R86 ;  /* 0x0000001f1b207223 */ /* 0x000fc80000010056 */
[----:B------:R-:W-:-:S04]  /*34c0*/  FMUL.FTZ R45, R32, -1.4426950216293334961 ;  /* 0xbfb8aa3b202d7820 */ /* 0x000fc80000410000 */
[----:B------:R1:W2:Y:S01]  /*34d0*/  MUFU.EX2 R42, R45 ;  /* 0x0000002d002a7308 */ /* 0x0002a20000000800 */
[----:B0-----:R-:W-:Y:S01]  /*34e0*/  FADD.FTZ R44, -R40, 1 ;  /* 0x3f800000282c7421 */ /* 0x001fe20000010100 */
[----:B-1----:R-:W-:-:S03]  /*34f0*/  SHF.L.U32 R45, R114, 0x10, RZ ;  /* 0x00000010722d7819 */ /* 0x002fc600000006ff */
[----:B------:R-:W-:Y:S01]  /*3500*/  FFMA.FTZ R44, R35, R44, 1 ;  /* 0x3f800000232c7423 */ /* 0x000fe2000001002c */
[----:B------:R-:W-:Y:S01]  /*3510*/  FMUL.FTZ R35, R41, R40 ;  /* 0x0000002829237220 */ /* 0x000fe20000410000 */
[----:B------:R-:W-:Y:S01]  /*3520*/  FMUL.FTZ R41, R27, R38 ;  /* 0x000000261b297220 */ /* 0x000fe20000410000 */
[----:B--2---:R-:W-:Y:S01]  /*3530*/  FADD.FTZ R40, R42, 1 ;  /* 0x3f8000002a287421 */ /* 0x004fe20000010000 */
[C---:B------:R-:W-:Y:S01]  /*3540*/  FMUL.FTZ R42, R84.reuse, R37 ;  /* 0x00000025542a7220 */ /* 0x040fe20000410000 */
[----:B------:R-:W-:Y:S01]  /*3550*/  FMUL.FTZ R35, R35, R44 ;  /* 0x0000002c23237220 */ /* 0x000fe20000410000 */
[----:B------:R-:W-:Y:S02]  /*3560*/  FMUL.FTZ R44, R84, R39 ;  /* 0x00000027542c7220 */ /* 0x000fe40000410000 */
[C---:B------:R-:W-:Y:S01]  /*3570*/  FFMA.FTZ R43, R29.reuse, R42, RZ ;  /* 0x0000002a1d2b7223 */ /* 0x040fe200000100ff */
[----:B------:R-:W0:Y:S01]  /*3580*/  MUFU.RCP R40, R40 ;  /* 0x0000002800287308 */ /* 0x000e220000001000 */
[----:B------:R-:W-:Y:S01]  /*3590*/  FADD.FTZ R42, RZ, R42 ;  /* 0x0000002aff2a7221 */ /* 0x000fe20000010000 */
[----:B------:R-:W-:Y:S01]  /*35a0*/  FFMA.FTZ R29, R29, R37, RZ ;  /* 0x000000251d1d7223 */ /* 0x000fe200000100ff */
[C---:B------:R-:W-:Y:S01]  /*35b0*/  FFMA.FTZ R43, R28.reuse, R41, R43 ;  /* 0x000000291c2b7223 */ /* 0x040fe2000001002b */
[----:B------:R-:W-:Y:S01]  /*35c0*/  FFMA.FTZ R28, R28, R38, RZ ;  /* 0x000000261c1c7223 */ /* 0x000fe200000100ff */
[----:B------:R-:W-:-:S04]  /*35d0*/  FADD.FTZ R41, R41, R42 ;  /* 0x0000002a29297221 */ /* 0x000fc80000010000 */
[----:B------:R-:W-:Y:S01]  /*35e0*/  FADD.FTZ R41, R41, R44 ;  /* 0x0000002c29297221 */ /* 0x000fe20000010000 */
[----:B0-----:R-:W-:Y:S01]  /*35f0*/  FMUL.FTZ R42, R45, R40 ;  /* 0x000000282d2a7220 */ /* 0x001fe20000410000 */
[----:B------:R-:W-:Y:S01]  /*3600*/  FADD.FTZ R45, -R40, 1 ;  /* 0x3f800000282d7421 */ /* 0x000fe20000010100 */
[----:B------:R-:W-:Y:S01]  /*3610*/  FADD.FTZ R40, RZ, R37 ;  /* 0x00000025ff287221 */ /* 0x000fe20000010000 */
[----:B------:R-:W-:Y:S02]  /*3620*/  FFMA.FTZ R37, R30, R39, R29 ;  /* 0x000000271e257223 */ /* 0x000fe4000001001d */
[----:B------:R-:W-:Y:S01]  /*3630*/  FFMA.FTZ R45, R32, R45, 1 ;  /* 0x3f800000202d7423 */ /* 0x000fe2000001002d */
[----:B------:R-:W-:-:S03]  /*3640*/  FADD.FTZ R40, R40, R39 ;  /* 0x0000002728287221 */ /* 0x000fc60000010000 */
[----:B------:R-:W-:Y:S01]  /*3650*/  FMUL.FTZ R32, R42, R45 ;  /* 0x0000002d2a207220 */ /* 0x000fe20000410000 */
[----:B------:R-:W-:-:S05]  /*3660*/  SHF.L.U32 R45, R53, 0x10, RZ ;  /* 0x00000010352d7819 */ /* 0x000fca00000006ff */
[----:B------:R-:W-:-:S04]  /*3670*/  FADD.FTZ R42, -R26, R45 ;  /* 0x0000002d1a2a7221 */ /* 0x000fc80000010100 */
[----:B------:R-:W-:Y:S01]  /*3680*/  FMUL.FTZ R29, R42, R119 ;  /* 0x000000772a1d7220 */ /* 0x000fe20000410000 */
[----:B------:R-:W-:Y:S01]  /*3690*/  FFMA.FTZ R42, R30, R44, R43 ;  /* 0x0000002c1e2a7223 */ /* 0x000fe2000001002b */
[----:B------:R-:W-:Y:S02]  /*36a0*/  SHF.L.U32 R44, R52, 0x10, RZ ;  /* 0x00000010342c7819 */ /* 0x000fe400000006ff */
[----:B------:R-:W-:-:S04]  /*36b0*/  FFMA.FTZ R30, R84, R29, R85 ;  /* 0x0000001d541e7223 */ /* 0x000fc80000010055 */
[----:B------:R-:W-:-:S06]  /*36c0*/  FMUL.FTZ R39, R30, -1.4426950216293334961 ;  /* 0xbfb8aa3b1e277820 */ /* 0x000fcc0000410000 */
[----:B------:R-:W0:Y:S02]  /*36d0*/  MUFU.EX2 R39, R39 ;  /* 0x0000002700277308 */ /* 0x000e240000000800 */
[----:B0-----:R-:W-:Y:S01]  /*36e0*/  FADD.FTZ R43, R39, 1 ;  /* 0x3f800000272b7421 */ /* 0x001fe20000010000 */
[----:B------:R-:W-:Y:S01]  /*36f0*/  FADD.FTZ R39, RZ, R38 ;  /* 0x00000026ff277221 */ /* 0x000fe20000010000 */
[----:B------:R-:W-:-:S03]  /*3700*/  FFMA.FTZ R38, R33, R36, R28 ;  /* 0x0000002421267223 */ /* 0x000fc6000001001c */
[----:B------:R-:W-:Y:S01]  /*3710*/  FADD.FTZ R39, R39, R36 ;  /* 0x0000002427277221 */ /* 0x000fe20000010000 */
[----:B------:R-:W0:Y:S02]  /*3720*/  MUFU.RCP R43, R43 ;  /* 0x0000002b002b7308 */ /* 0x000e240000001000 */
[----:B0-----:R-:W-:Y:S01]  /*3730*/  FADD.FTZ R45, -R43, 1 ;  /* 0x3f8000002b2d7421 */ /* 0x001fe20000010100 */
[----:B------:R-:W-:-:S03]  /*3740*/  FMUL.FTZ R44, R44, R43 ;  /* 0x0000002b2c2c7220 */ /* 0x000fc60000410000 */
[----:B------:R-:W-:-:S04]  /*3750*/  FFMA.FTZ R45, R30, R45, 1 ;  /* 0x3f8000001e2d7423 */ /* 0x000fc8000001002d */
[----:B------:R-:W-:Y:S01]  /*3760*/  FMUL.FTZ R30, R44, R45 ;  /* 0x0000002d2c1e7220 */ /* 0x000fe20000410000 */
[----:B------:R-:W-:-:S05]  /*3770*/  SHF.L.U32 R45, R111, 0x10, RZ ;  /* 0x000000106f2d7819 */ /* 0x000fca00000006ff */
        /* <DEDUP_REMOVED lines=10> */
[----:B------:R-:W-:-:S04]  /*3820*/  FFMA.FTZ R36, R34, R35, R37 ;  /* 0x0000002322247223 */ /* 0x000fc80000010025 */
[----:B------:R-:W-:Y:S01]  /*3830*/  FFMA.FTZ R36, R29, R30, R36 ;  /* 0x0000001e1d247223 */ /* 0x000fe20000010024 */
[----:B------:R-:W0:Y:S02]  /*3840*/  MUFU.RCP R44, R44 ;  /* 0x0000002c002c7308 */ /* 0x000e240000001000 */
[----:B0-----:R-:W-:Y:S01]  /*3850*/  FADD.FTZ R45, -R44, 1 ;  /* 0x3f8000002c2d7421 */ /* 0x001fe20000010100 */
[----:B------:R-:W-:-:S03]  /*3860*/  FMUL.FTZ R41, R41, R44 ;  /* 0x0000002c29297220 */ /* 0x000fc60000410000 */
[----:B------:R-:W-:-:S04]  /*3870*/  FFMA.FTZ R33, R33, R45, 1 ;  /* 0x3f80000021217423 */ /* 0x000fc8000001002d */
[----:B------:R-:W-:Y:S01]  /*3880*/  FMUL.FTZ R33, R41, R33 ;  /* 0x0000002129217220 */ /* 0x000fe20000410000 */
[----:B------:R-:W-:-:S05]  /*3890*/  SHF.L.U32 R41, R51, 0x10, RZ ;  /* 0x0000001033297819 */ /* 0x000fca00000006ff */
[----:B------:R-:W-:Y:S01]  /*38a0*/  FADD.FTZ R45, -R26, R41 ;  /* 0x000000291a2d7221 */ /* 0x000fe20000010100 */
[----:B------:R-:W-:Y:S01]  /*38b0*/  FADD.FTZ R41, R40, R35 ;  /* 0x0000002328297221 */ /* 0x000fe20000010000 */
[----:B------:R-:W-:Y:S02]  /*38c0*/  FMUL.FTZ R40, R84, R35 ;  /* 0x0000002354287220 */ /* 0x000fe40000410000 */
[----:B------:R-:W-:Y:S01]  /*38d0*/  FMUL.FTZ R35, R45, R119 ;  /* 0x000000772d237220 */ /* 0x000fe20000410000 */
[----:B------:R-:W-:Y:S01]  /*38e0*/  FADD.FTZ R41, R41, R30 ;  /* 0x0000001e29297221 */ /* 0x000fe20000010000 */
[----:B------:R-:W-:Y:S01]  /*38f0*/  FFMA.FTZ R44, R34, R40, R43 ;  /* 0x00000028222c7223 */ /* 0x000fe2000001002b */
[----:B------:R-:W-:Y:S01]  /*3900*/  FADD.FTZ R42, R42, R40 ;  /* 0x000000282a2a7221 */ /* 0x000fe20000010000 */
[----:B------:R-:W-:Y:S01]  /*3910*/  FFMA.FTZ R34, R84, R35, R85 ;  /* 0x0000002354227223 */ /* 0x000fe20000010055 */
[----:B------:R-:W-:-:S03]  /*3920*/  SHF.L.U32 R40, R50, 0x10, RZ ;  /* 0x0000001032287819 */ /* 0x000fc600000006ff */
        /* <DEDUP_REMOVED lines=10> */
[----:B------:R-:W-:Y:S01]  /*39d0*/  SHF.L.U32 R45, R109, 0x10, RZ ;  /* 0x000000106d2d7819 */ /* 0x000fe200000006ff */
[----:B------:R-:W-:Y:S01]  /*39e0*/  FADD.FTZ R40, R39, R32 ;  /* 0x0000002027287221 */ /* 0x000fe20000010000 */
[----:B------:R-:W-:-:S03]  /*39f0*/  FMUL.FTZ R39, R27, R32 ;  /* 0x000000201b277220 */ /* 0x000fc60000410000 */
[----:B------:R-:W-:Y:S01]  /*3a00*/  FADD.FTZ R45, -R26, R45 ;  /* 0x0000002d1a2d7221 */ /* 0x000fe20000010100 */
[----:B------:R-:W-:Y:S01]  /*3a10*/  FFMA.FTZ R44, R31, R39, R44 ;  /* 0x000000271f2c7223 */ /* 0x000fe2000001002c */
[----:B------:R-:W-:Y:S01]  /*3a20*/  FADD.FTZ R42, R39, R42 ;  /* 0x0000002a272a7221 */ /* 0x000fe20000010000 */
[----:B------:R-:W-:Y:S01]  /*3a30*/  SHF.L.U32 R39, R110, 0x10, RZ ;  /* 0x000000106e277819 */ /* 0x000fe200000006ff */
[----:B------:R-:W-:Y:S01]  /*3a40*/  FMUL.FTZ R32, R45, R119 ;  /* 0x000000772d207220 */ /* 0x000fe20000410000 */
[----:B------:R-:W-:-:S03]  /*3a50*/  FADD.FTZ R40, R40, R33 ;  /* 0x0000002128287221 */ /* 0x000fc60000010000 */
        /* <DEDUP_REMOVED lines=20> */
[----:B------:R-:W-:-:S04]  /*3ba0*/  FMUL.FTZ R38, R27, R33 ;  /* 0x000000211b267220 */ /* 0x000fc80000410000 */
[----:B------:R-:W-:Y:S01]  /*3bb0*/  FADD.FTZ R42, R38, R42 ;  /* 0x0000002a262a7221 */ /* 0x000fe20000010000 */
[----:B------:R-:W0:Y:S02]  /*3bc0*/  MUFU.RCP R44, R44 ;  /* 0x0000002c002c7308 */ /* 0x000e240000001000 */
[----:B0-----:R-:W-:Y:S01]  /*3bd0*/  FADD.FTZ R45, -R44, 1 ;  /* 0x3f8000002c2d7421 */ /* 0x001fe20000010100 */
[----:B------:R-:W-:Y:S01]  /*3be0*/  FMUL.FTZ R43, R43, R44 ;  /* 0x0000002c2b2b7220 */ /* 0x000fe20000410000 */
[----:B------:R-:W-:Y:S01]  /*3bf0*/  FFMA.FTZ R44, R28, R38, R39 ;  /* 0x000000261c2c7223 */ /* 0x000fe20000010027 */
[----:B------:R-:W-:Y:S01]  /*3c00*/  SHF.L.U32 R38, R108, 0x10, RZ ;  /* 0x000000106c267819 */ /* 0x000fe200000006ff */
[----:B------:R-:W-:-:S04]  /*3c10*/  FFMA.FTZ R29, R29, R45, 1 ;  /* 0x3f8000001d1d7423 */ /* 0x000fc8000001002d */
[----:B------:R-:W-:Y:S01]  /*3c20*/  FMUL.FTZ R29, R43, R29 ;  /* 0x0000001d2b1d7220 */ /* 0x000fe20000410000 */
[----:B------:R-:W-:-:S05]  /*3c30*/  SHF.L.U32 R43, R107, 0x10, RZ ;  /* 0x000000106b2b7819 */ /* 0x000fca00000006ff */
[----:B------:R-:W-:-:S04]  /*3c40*/  FADD.FTZ R43, -R26, R43 ;  /* 0x0000002b1a2b7221 */ /* 0x000fc80000010100 */
[----:B------:R-:W-:-:S04]  /*3c50*/  FMUL.FTZ R33, R43, R119 ;  /* 0x000000772b217220 */ /* 0x000fc80000410000 */
        /* <DEDUP_REMOVED lines=36> */
[----:B------:R-:W-:Y:S01]  /*3ea0*/  SHF.L.U32 R45, R106, 0x10, RZ ;  /* 0x000000106a2d7819 */ /* 0x000fe200000006ff */
[----:B------:R-:W-:Y:S01]  /*3eb0*/  FFMA.FTZ R43, R32, R40, R43 ;  /* 0x00000028202b7223 */ /* 0x000fe2000001002b */
[----:B------:R-:W-:Y:S01]  /*3ec0*/  FADD.FTZ R42, R40, R42 ;  /* 0x0000002a282a7221 */ /* 0x000fe20000010000 */
[----:B------:R-:W-:Y:S01]  /*3ed0*/  FFMA.FTZ R32, R27, R31, R86 ;  /* 0x0000001f1b207223 */ /* 0x000fe20000010056 */
[----:B------:R-:W-:-:S03]  /*3ee0*/  FADD.FTZ R41, R41, R28 ;  /* 0x0000001c29297221 */ /* 0x000fc60000010000 */
[----:B------:R-:W-:-:S06]  /*3ef0*/  FMUL.FTZ R37, R32, -1.4426950216293334961 ;  /* 0xbfb8aa3b20257820 */ /* 0x000fcc0000410000 */
[----:B------:R-:W0:Y:S02]  /*3f00*/  MUFU.EX2 R37, R37 ;  /* 0x0000002500257308 */ /* 0x000e240000000800 */
[----:B0-----:R-:W-:-:S06]  /*3f10*/  FADD.FTZ R44, R37, 1 ;  /* 0x3f800000252c7421 */ /* 0x001fcc0000010000 */
[----:B------:R-:W0:Y:S02]  /*3f20*/  MUFU.RCP R44, R44 ;  /* 0x0000002c002c7308 */ /* 0x000e240000001000 */
[----:B0-----:R-:W-:Y:S01]  /*3f30*/  FMUL.FTZ R40, R45, R44 ;  /* 0x0000002c2d287220 */ /* 0x001fe20000410000 */
[----:B------:R-:W-:Y:S01]  /*3f40*/  FADD.FTZ R45, -R44, 1 ;  /* 0x3f8000002c2d7421 */ /* 0x000fe20000010100 */
[----:B------:R-:W-:-:S03]  /*3f50*/  FMUL.FTZ R44, R84, R29 ;  /* 0x0000001d542c7220 */ /* 0x000fc60000410000 */
        /* <DEDUP_REMOVED lines=38> */
[----:B------:R-:W-:Y:S01]  /*41c0*/  FADD.FTZ R45, -R26, R37 ;  /* 0x000000251a2d7221 */ /* 0x000fe20000010100 */
[----:B------:R-:W-:Y:S01]  /*41d0*/  FADD.FTZ R37, R38, R35 ;  /* 0x0000002326257221 */ /* 0x000fe20000010000 */
[----:B------:R-:W-:Y:S02]  /*41e0*/  FFMA.FTZ R38, R34, R35, R39 ;  /* 0x0000002322267223 */ /* 0x000fe40000010027 */
[----:B------:R-:W-:Y:S01]  /*41f0*/  FMUL.FTZ R35, R45, R119 ;  /* 0x000000772d237220 */ /* 0x000fe20000410000 */
[----:B------:R-:W-:Y:S01]  /*4200*/  FADD.FTZ R37, R37, R30 ;  /* 0x0000001e25257221 */ /* 0x000fe20000010000 */
[----:B------:R-:W-:Y:S02]  /*4210*/  FFMA.FTZ R38, R29, R30, R38 ;  /* 0x0000001e1d267223 */ /* 0x000fe40000010026 */
        /* <DEDUP_REMOVED lines=65> */
[----:B------:R-:W-:Y:S01]  /*4630*/  SHF.L.U32 R45, R20, 0x10, RZ ;  /* 0x00000010142d7819 */ /* 0x000fe200000006ff */
[----:B------:R-:W-:Y:S01]  /*4640*/  FADD.FTZ R36, R37, R34 ;  /* 0x0000002225247221 */ /* 0x000fe20000010000 */
[----:B------:R-:W-:-:S03]  /*4650*/  FFMA.FTZ R37, R35, R34, R38 ;  /* 0x0000002223257223 */ /* 0x000fc60000010026 */
[----:B------:R-:W-:Y:S01]  /*4660*/  FADD.FTZ R45, -R26, R45 ;  /* 0x0000002d1a2d7221 */ /* 0x000fe20000010100 */
[----:B------:R-:W-:Y:S01]  /*4670*/  FADD.FTZ R36, R36, R29 ;  /* 0x0000001d24247221 */ /* 0x000fe20000010000 */
[----:B------:R-:W-:Y:S02]  /*4680*/  FFMA.FTZ R37, R30, R29, R37 ;  /* 0x0000001d1e257223 */ /* 0x000fe40000010025 */
        /* <DEDUP_REMOVED lines=149> */
[----:B------:R-:W-:-:S05]  /*4fe0*/  FFMA.FTZ R36, R32, R31, R37 ;  /* 0x0000001f20247223 */ /* 0x000fca0000010025 */
        /* <DEDUP_REMOVED lines=24> */
[----:B------:R-:W-:-:S04]  /*5170*/  FMUL.FTZ R40, R84, R29 ;  /* 0x0000001d54287220 */ /* 0x000fc80000410000 */
        /* <DEDUP_REMOVED lines=14> */
[----:B------:R-:W-:Y:S02]  /*5260*/  SHF.L.U32 R43, R88, 0x10, RZ ;  /* 0x00000010582b7819 */ /* 0x000fe400000006ff */
[----:B------:R-:W-:-:S04]  /*5270*/  FFMA.FTZ R45, R30, R45, 1 ;  /* 0x3f8000001e2d7423 */ /* 0x000fc8000001002d */
[----:B------:R-:W-:Y:S01]  /*5280*/  FMUL.FTZ R30, R40, R45 ;  /* 0x0000002d281e7220 */ /* 0x000fe20000410000 */
[----:B------:R-:W-:Y:S01]  /*5290*/  SHF.L.U32 R45, R87, 0x10, RZ ;  /* 0x00000010572d7819 */ /* 0x000fe200000006ff */
[C---:B------:R-:W-:Y:S01]  /*52a0*/  FFMA.FTZ R40, R33.reuse, R28, R36 ;  /* 0x0000001c21287223 */ /* 0x040fe20000010024 */
[----:B------:R-:W-:-:S03]  /*52b0*/  FFMA.FTZ R33, R33, R37, R44 ;  /* 0x0000002521217223 */ /* 0x000fc6000001002c */
        /* <DEDUP_REMOVED lines=10> */
[----:B------:R-:W-:Y:S01]  /*5360*/  FADD.FTZ R37, R38, R35 ;  /* 0x0000002326257221 */ /* 0x000fe20000010000 */
[-C--:B------:R-:W-:Y:S01]  /*5370*/  FMUL.FTZ R38, R84, R35.reuse ;  /* 0x0000002354267220 */ /* 0x080fe20000410000 */
[C---:B------:R-:W-:Y:S01]  /*5380*/  FFMA.FTZ R28, R34.reuse, R35, R39 ;  /* 0x00000023221c7223 */ /* 0x040fe20000010027 */
[----:B------:R-:W-:Y:S01]  /*5390*/  FMUL.FTZ R35, R43, R121 ;  /* 0x000000792b237220 */ /* 0x000fe20000410000 */
[----:B------:R-:W-:Y:S01]  /*53a0*/  FFMA.FTZ R39, R31, R32, R40 ;  /* 0x000000201f277223 */ /* 0x000fe20000010028 */
[----:B------:R-:W-:Y:S01]  /*53b0*/  FFMA.FTZ R33, R34, R38, R33 ;  /* 0x0000002622217223 */ /* 0x000fe20000010021 */
[----:B------:R-:W-:Y:S01]  /*53c0*/  FADD.FTZ R43, R42, R38 ;  /* 0x000000262a2b7221 */ /* 0x000fe20000010000 */
[----:B------:R-:W-:Y:S01]  /*53d0*/  FMUL.FTZ R34, R27, R32 ;  /* 0x000000201b227220 */ /* 0x000fe20000410000 */
[----:B------:R-:W-:Y:S01]  /*53e0*/  FADD.FTZ R38, R41, R32 ;  /* 0x0000002029267221 */ /* 0x000fe20000010000 */
[----:B------:R-:W-:-:S02]  /*53f0*/  FFMA.FTZ R28, R29, R30, R28 ;  /* 0x0000001e1d1c7223 */ /* 0x000fc4000001001c */
[----:B------:R-:W-:Y:S01]  /*5400*/  FFMA.FTZ R32, R31, R34, R33 ;  /* 0x000000221f207223 */ /* 0x000fe20000010021 */
[----:B------:R-:W-:Y:S01]  /*5410*/  FADD.FTZ R43, R34, R43 ;  /* 0x0000002b222b7221 */ /* 0x000fe20000010000 */
[----:B------:R-:W-:Y:S01]  /*5420*/  FMUL.FTZ R34, R84, R30 ;  /* 0x0000001e54227220 */ /* 0x000fe20000410000 */
[-C--:B------:R-:W-:Y:S01]  /*5430*/  FMUL.FTZ R31, R27, R35.reuse ;  /* 0x000000231b1f7220 */ /* 0x080fe20000410000 */
[----:B------:R-:W-:Y:S02]  /*5440*/  FADD.FTZ R30, R37, R30 ;  /* 0x0000001e251e7221 */ /* 0x000fe40000010000 */
[----:B------:R-:W-:Y:S01]  /*5450*/  FFMA.FTZ R33, R29, R34, R32 ;  /* 0x000000221d217223 */ /* 0x000fe20000010020 */
[----:B------:R-:W-:Y:S01]  /*5460*/  FADD.FTZ R34, R43, R34 ;  /* 0x000000222b227221 */ /* 0x000fe20000010000 */
[C---:B------:R-:W-:Y:S02]  /*5470*/  FFMA.FTZ R29, R36.reuse, R35, R39 ;  /* 0x00000023241d7223 */ /* 0x040fe40000010027 */
[----:B------:R-:W-:Y:S01]  /*5480*/  FFMA.FTZ R33, R36, R31, R33 ;  /* 0x0000001f24217223 */ /* 0x000fe20000010021 */
[----:B------:R-:W-:Y:S01]  /*5490*/  FADD.FTZ R34, R31, R34 ;  /* 0x000000221f227221 */ /* 0x000fe20000010000 */
[----:B------:R-:W-:-:S07]  /*54a0*/  FADD.FTZ R31, R38, R35 ;  /* 0x00000023261f7221 */ /* 0x000fce0000010000 */
.L_x_338:
[----:B------:R-:W-:Y:S01]  /*54b0*/  MOV R35, R33 ;  /* 0x0000002100237202 */ /* 0x000fe20000000f00 */
[----:B------:R-:W-:Y:S01]  /*54c0*/  STS.128 [R75], R28 ;  /* 0x0000001c4b007388 */ /* 0x000fe20000000c00 */
[C---:B------:R-:W-:Y:S01]  /*54d0*/  ISETP.GT.AND P0, PT, R5.reuse, 0x1e, PT ;  /* 0x0000001e0500780c */ /* 0x040fe20003f04270 */
[----:B------:R-:W-:Y:S01]  /*54e0*/  BSSY.RECONVERGENT B0, `(.L_x_339) ;  /* 0x0000021000007945 */ /* 0x000fe20003800200 */
[C---:B------:R-:W-:Y:S01]  /*54f0*/  ISETP.GT.AND P3, PT, R5.reuse, 0xf, PT ;  /* 0x0000000f0500780c */ /* 0x040fe20003f64270 */
[----:B------:R-:W0:Y:S01]  /*5500*/  SHFL.DOWN PT, R32, R35, 0x1, 0x1f ;  /* 0x08201f0023207f89 */ /* 0x000e2200000e0000 */
[----:B------:R-:W-:Y:S02]  /*5510*/  ISETP.GT.AND P2, PT, R5, 0x17, PT ;  /* 0x000000170500780c */ /* 0x000fe40003f44270 */
[C---:B------:R-:W-:Y:S01]  /*5520*/  ISETP.NE.AND P1, PT, R2.reuse, RZ, PT ;  /* 0x000000ff0200720c */ /* 0x040fe20003f25270 */
[----:B------:R-:W1:Y:S01]  /*5530*/  SHFL.DOWN PT, R33, R34, 0x1, 0x1f ;  /* 0x08201f0022217f89 */ /* 0x000e6200000e0000 */
        /* <DEDUP_REMOVED lines=27> */
.L_x_340:
[----:B------:R-:W-:Y:S05]  /*56f0*/  BSYNC.RECONVERGENT B0 ;  /* 0x0000000000007941 */ /* 0x000fea0003800200 */
.L_x_339:
        /* <DEDUP_REMOVED lines=21> */
.L_x_342:
[----:B------:R-:W-:Y:S05]  /*5850*/  BSYNC.RECONVERGENT B0 ;  /* 0x0000000000007941 */ /* 0x000fea0003800200 */
.L_x_341:
        /* <DEDUP_REMOVED lines=158> */
.L_x_344:
[----:B------:R-:W-:Y:S05]  /*6240*/  BSYNC.RECONVERGENT B0 ;  /* 0x0000000000007941 */ /* 0x000fea0003800200 */
.L_x_343:
[----:B------:R-:W-:Y:S04]  /*6250*/  BSSY.RECONVERGENT B0, `(.L_x_345) ;  /* 0x000001d000007945 */ /* 0x000fe80003800200 */
[----:B------:R-:W-:Y:S05]  /*6260*/  @P4 BRA `(.L_x_346) ;  /* 0x00000000006c4947 */ /* 0x000fea0003800000 */
[----:B------:R-:W1:Y:S08]  /*6270*/  LDC.64 R32, c[0x0][0x3f8] ;  /* 0x0000fe00ff207b82 */ /* 0x000e700000000a00 */
[----:B------:R-:W4:Y:S01]  /*6280*/  LDC.64 R40, c[0x0][0x3d8] ;  /* 0x0000f600ff287b82 */ /* 0x000f220000000a00 */
[----:B-12---:R-:W-:Y:S01]  /*6290*/  IMAD.WIDE.U32 R34, R32, 0x3, RZ ;  /* 0x0000000320227825 */ /* 0x006fe200078e00ff */
[----:B------:R-:W-:-:S02]  /*62a0*/  LEA R37, R33, R33, 0x1 ;  /* 0x0000002121257211 */ /* 0x000fc400078e08ff */
[----:B------:R-:W-:Y:S02]  /*62b0*/  LEA.HI R39, P2, R33, R32, RZ, 0x1 ;  /* 0x0000002021277211 */ /* 0x000fe400078508ff */
[----:B------:R-:W-:Y:S01]  /*62c0*/  IADD3 R35, PT, PT, R35, R37, RZ ;  /* 0x0000002523237210 */ /* 0x000fe20007ffe0ff */
[----:B------:R-:W-:Y:S01]  /*62d0*/  IMAD R37, R120, 0x7, R2 ;  /* 0x0000000778257824 */ /* 0x000fe200078e0202 */
[----:B------:R-:W-:Y:S02]  /*62e0*/  IADD3.X R36, PT, PT, RZ, R33, RZ, P2, !PT ;  /* 0x00000021ff247210 */ /* 0x000fe400017fe4ff */
[----:B------:R-:W-:Y:S01]  /*62f0*/  LEA.HI R34, P3, R35, R34, RZ, 0x1 ;  /* 0x0000002223227211 */ /* 0x000fe200078708ff */
[----:B----4-:R-:W-:Y:S01]  /*6300*/  IMAD.WIDE R40, R37, 0x4, R40 ;  /* 0x0000000425287825 */ /* 0x010fe200078e0228 */
        /* <DEDUP_REMOVED lines=17> */
.L_x_346:
[----:B------:R-:W-:Y:S05]  /*6420*/  BSYNC.RECONVERGENT B0 ;  /* 0x0000000000007941 */ /* 0x000fea0003800200 */
.L_x_345:
        /* <DEDUP_REMOVED lines=10> */
[----:B------:R-:W-:Y:S01]  /*64d0*/  LOP3.LUT P0, R32, R61, 0x2, RZ, 0xc0, !PT ;  /* 0x000000023d207812 */ /* 0x000fe2000780c0ff */
[----:B------:R-:W-:Y:S01]  /*64e0*/  IMAD R33, R3, UR10, R0 ;  /* 0x0000000a03217c24 */ /* 0x000fe2000f8e0200 */
[----:B------:R-:W-:Y:S02]  /*64f0*/  IADD3 R31, PT, PT, R31, R0, RZ ;  /* 0x000000001f1f7210 */ /* 0x000fe40007ffe0ff */
[----:B-1----:R-:W-:-:S04]  /*6500*/  SEL R35, R4, RZ, !P0 ;  /* 0x000000ff04237207 */ /* 0x002fc80004000000 */
        /* <DEDUP_REMOVED lines=10> */
.L_x_349:
[----:B----4-:R-:W4:Y:S04]  /*65b0*/  LDG.E.STRONG.GPU R30, desc[UR8][R28.64] ;  /* 0x000000081c1e7981 */ /* 0x010f28000c1ef900 */
[----:B----4-:R-:W-:Y:S01]  /*65c0*/  CCTL.IVALL ;  /* 0x00000000ff00798f */ /* 0x010fe20002000000 */
[----:B------:R-:W-:Y:S05]  /*65d0*/  YIELD ;  /* 0x0000000000007946 */ /* 0x000fea0003800000 */
[----:B------:R-:W-:-:S13]  /*65e0*/  ISETP.NE.AND P0, PT, R30, R35, PT ;  /* 0x000000231e00720c */ /* 0x000fda0003f05270 */
[----:B------:R-:W-:Y:S05]  /*65f0*/  @P0 BRA `(.L_x_349) ;  /* 0xfffffffc00ec0947 */ /* 0x000fea000383ffff */
.L_x_348:
[----:B------:R-:W-:Y:S05]  /*6600*/  WARPSYNC.ALL ;  /* 0x0000000000007948 */ /* 0x000fea0003800000 */
[----:B------:R-:W-:Y:S01]  /*6610*/  BAR.SYNC.DEFER_BLOCKING 0x0 ;  /* 0x0000000000007b1d */ /* 0x000fe20000010000 */
[----:B------:R-:W-:-:S05]  /*6620*/  HFMA2 R36, -RZ, RZ, 0, 0 ;  /* 0x00000000ff247431 */ /* 0x000fca00000001ff */
[----:B------:R-:W-:Y:S05]  /*6630*/  @!P2 BRA `(.L_x_350) ;  /* 0x00000004001ca947 */ /* 0x000fea0003800000 */
[C-C-:B------:R-:W-:Y:S01]  /*6640*/  IMAD R41, R3.reuse, 0x7, R0.reuse ;  /* 0x0000000703297824 */ /* 0x140fe200078e0200 */
[CC--:B------:R-:W-:Y:S01]  /*6650*/  LEA R39, R3.reuse, R0.reuse, 0x1 ;  /* 0x0000000003277211 */ /* 0x0c0fe200078e08ff */
[C-C-:B------:R-:W-:Y:S01]  /*6660*/  IMAD R40, R3.reuse, 0x6, R0.reuse ;  /* 0x0000000603287824 */ /* 0x140fe200078e0200 */
[----:B------:R-:W-:Y:S01]  /*6670*/  IADD3 R37, PT, PT, R0, R3, RZ ;  /* 0x0000000300257210 */ /* 0x000fe20007ffe0ff */
[----:B------:R-:W-:Y:S01]  /*6680*/  IMAD R38, R3, 0x5, R0 ;  /* 0x0000000503267824 */ /* 0x000fe200078e0200 */
[----:B------:R-:W-:Y:S01]  /*6690*/  MOV R36, RZ ;  /* 0x000000ff00247202 */ /* 0x000fe20000000f00 */
[----:B------:R-:W-:Y:S01]  /*66a0*/  UIADD3 UR6, UPT, UPT, -UR10, URZ, URZ ;  /* 0x000000ff0a067290 */ /* 0x000fe2000fffe1ff */
[----:B-1----:R-:W-:Y:S02]  /*66b0*/  MOV R35, R0 ;  /* 0x0000000000237202 */ /* 0x002fe40000000f00 */
[----:B--2---:R-:W-:Y:S02]  /*66c0*/  MOV R34, R62 ;  /* 0x0000003e00227202 */ /* 0x004fe40000000f00 */
[----:B------:R-:W-:-:S02]  /*66d0*/  MOV R32, R63 ;  /* 0x0000003f00207202 */ /* 0x000fc40000000f00 */
[----:B----4-:R-:W-:-:S07]  /*66e0*/  LOP3.LUT R33, R4, 0x7ffffff8, RZ, 0xc0, !PT ;  /* 0x7ffffff804217812 */ /* 0x010fce00078ec0ff */
.L_x_351:
        /* <DEDUP_REMOVED lines=60> */
.L_x_350:
        /* <DEDUP_REMOVED lines=8> */
[C---:B------:R-:W-:Y:S02]  /*6b30*/  IADD3 R33, PT, PT, R36.reuse, 0x2, RZ ;  /* 0x0000000224217810 */ /* 0x040fe40007ffe0ff */
[----:B------:R-:W-:Y:S02]  /*6b40*/  ISETP.EQ.OR P3, PT, R31, UR10, P1 ;  /* 0x0000000a1f007c0c */ /* 0x000fe40008f62670 */
[----:B------:R-:W-:Y:S02]  /*6b50*/  ISETP.EQ.OR P4, PT, R33, UR10, P1 ;  /* 0x0000000a21007c0c */ /* 0x000fe40008f82670 */
[----:B-1----:R-:W-:-:S03]  /*6b60*/  IADD3 R35, PT, PT, R36, 0x3, RZ ;  /* 0x0000000324237810 */ /* 0x002fc60007ffe0ff */
[----:B------:R-:W-:Y:S01]  /*6b70*/  @!P2 IMAD R29, R36, R3, R0 ;  /* 0x00000003241da224 */ /* 0x000fe200078e0200 */
[----:B------:R-:W-:-:S03]  /*6b80*/  ISETP.EQ.OR P6, PT, R35, UR10, P1 ;  /* 0x0000000a23007c0c */ /* 0x000fc60008fc2670 */
[----:B------:R-:W-:-:S04]  /*6b90*/  @!P2 IMAD.WIDE.U32 R28, R29, 0x8, R42 ;  /* 0x000000081d1ca825 */ /* 0x000fc800078e002a */
[-CC-:B------:R-:W-:Y:S02]  /*6ba0*/  @!P3 IMAD R31, R31, R3.reuse, R0.reuse ;  /* 0x000000031f1fb224 */ /* 0x180fe400078e0200 */
[----:B------:R-:W-:Y:S01]  /*6bb0*/  @!P4 IMAD R33, R33, R3, R0 ;  /* 0x000000032121c224 */ /* 0x000fe200078e0200 */
[----:B------:R-:W0:Y:S01]  /*6bc0*/  @!P2 LDG.E.64 R28, desc[UR8][R28.64] ;  /* 0x000000081c1ca981 */ /* 0x000e22000c1e1b00 */
[----:B------:R-:W-:-:S04]  /*6bd0*/  @!P3 IMAD.WIDE.U32 R30, R31, 0x8, R42 ;  /* 0x000000081f1eb825 */ /* 0x000fc800078e002a */
[----:B------:R-:W-:Y:S02]  /*6be0*/  @!P4 IMAD.WIDE.U32 R32, R33, 0x8, R42 ;  /* 0x000000082120c825 */ /* 0x000fe400078e002a */
[----:B------:R-:W4:Y:S02]  /*6bf0*/  @!P3 LDG.E.64 R30, desc[UR8][R30.64] ;  /* 0x000000081e1eb981 */ /* 0x000f24000c1e1b00 */
[----:B------:R-:W-:Y:S02]  /*6c00*/  @!P6 IMAD R35, R35, R3, R0 ;  /* 0x000000032323e224 */ /* 0x000fe400078e0200 */
[----:B------:R-:W5:Y:S02]  /*6c10*/  @!P4 LDG.E.64 R32, desc[UR8][R32.64] ;  /* 0x000000082020c981 */ /* 0x000f64000c1e1b00 */
[----:B--2---:R-:W-:-:S06]  /*6c20*/  @!P6 IMAD.WIDE.U32 R34, R35, 0x8, R42 ;  /* 0x000000082322e825 */ /* 0x004fcc00078e002a */
[----:B------:R-:W2:Y:S01]  /*6c30*/  @!P6 LDG.E.64 R34, desc[UR8][R34.64] ;  /* 0x000000082222e981 */ /* 0x000ea2000c1e1b00 */
[----:B------:R-:W-:Y:S01]  /*6c40*/  IADD3 R36, PT, PT, R36, 0x4, RZ ;  /* 0x0000000424247810 */ /* 0x000fe20007ffe0ff */
[----:B0--3--:R-:W-:Y:S01]  /*6c50*/  @!P2 FADD.FTZ R44, R44, R28 ;  /* 0x0000001c2c2ca221 */ /* 0x009fe20000010000 */
[----:B------:R-:W-:-:S03]  /*6c60*/  @!P2 FADD.FTZ R45, R45, R29 ;  /* 0x0000001d2d2da221 */ /* 0x000fc60000010000 */
[----:B----4-:R-:W-:Y:S01]  /*6c70*/  @!P3 FADD.FTZ R44, R44, R30 ;  /* 0x0000001e2c2cb221 */ /* 0x010fe20000010000 */
[----:B------:R-:W-:-:S03]  /*6c80*/  @!P3 FADD.FTZ R45, R45, R31 ;  /* 0x0000001f2d2db221 */ /* 0x000fc60000010000 */
[----:B-----5:R-:W-:Y:S01]  /*6c90*/  @!P4 FADD.FTZ R44, R44, R32 ;  /* 0x000000202c2cc221 */ /* 0x020fe20000010000 */
[----:B------:R-:W-:-:S03]  /*6ca0*/  @!P4 FADD.FTZ R45, R45, R33 ;  /* 0x000000212d2dc221 */ /* 0x000fc60000010000 */
[----:B--2---:R-:W-:Y:S01]  /*6cb0*/  @!P6 FADD.FTZ R44, R44, R34 ;  /* 0x000000222c2ce221 */ /* 0x004fe20000010000 */
[----:B------:R-:W-:-:S07]  /*6cc0*/  @!P6 FADD.FTZ R45, R45, R35 ;  /* 0x000000232d2de221 */ /* 0x000fce0000010000 */
.L_x_352:
[----:B------:R-:W-:Y:S05]  /*6cd0*/  @!P0 BRA `(.L_x_347) ;  /* 0x00000000006c8947 */ /* 0x000fea0003800000 */
[----:B------:R-:W-:Y:S02]  /*6ce0*/  ISETP.NE.AND P0, PT, R37, 0x1, PT ;  /* 0x000000012500780c */ /* 0x000fe40003f05270 */
[----:B------:R-:W-:-:S11]  /*6cf0*/  LOP3.LUT R32, R4, 0x1, RZ, 0xc0, !PT ;  /* 0x0000000104207812 */ /* 0x000fd600078ec0ff */
        /* <DEDUP_REMOVED lines=15> */
.L_x_353:
        /* <DEDUP_REMOVED lines=9> */
.L_x_354:
[----:B------:R-:W-:Y:S05]  /*6e80*/  BSYNC.RECONVERGENT B0 ;  /* 0x0000000000007941 */ /* 0x000fea0003800200 */
.L_x_347:
[----:B------:R-:W5:Y:S01]  /*6e90*/  S2UR UR7, SR_CgaCtaId ;  /* 0x00000000000779c3 */ /* 0x000f620000008800 */
[----:B------:R-:W-:Y:S01]  /*6ea0*/  UMOV UR6, 0x400 ;  /* 0x0000040000067882 */ /* 0x000fe20000000000 */
[----:B------:R-:W0:Y:S01]  /*6eb0*/  LDCU.64 UR12, c[0x0][0x400] ;  /* 0x00008000ff0c77ac */ /* 0x000e220008000a00 */
[----:B------:R-:W-:Y:S02]  /*6ec0*/  SHF.L.U32 R59, R59, 0x10, RZ ;  /* 0x000000103b3b7819 */ /* 0x000fe400000006ff */
[----:B------:R-:W-:Y:S02]  /*6ed0*/  SHF.L.U32 R117, R117, 0x10, RZ ;  /* 0x0000001075757819 */ /* 0x000fe400000006ff */
[----:B----4-:R-:W-:Y:S01]  /*6ee0*/  SHF.R.S32.HI R30, RZ, 0x1f, R77 ;  /* 0x0000001fff1e7819 */ /* 0x010fe2000001144d */
[----:B--2---:R-:W-:Y:S01]  /*6ef0*/  FADD.FTZ R34, -R26, R59 ;  /* 0x0000003b1a227221 */ /* 0x004fe20000010100 */
        /* <DEDUP_REMOVED lines=8> */
[----:B------:R-:W0:Y:S01]  /*6f80*/  LDS.64 R28, [UR6+0x48] ;  /* 0x00004806ff1c7984 */ /* 0x000e220008000a00 */
        /* <DEDUP_REMOVED lines=25> */
.L_x_355:
[----:B------:R-:W-:Y:S01]  /*7120*/  FFMA.FTZ R28, R32, R40, R33 ;  /* 0x00000028201c7223 */ /* 0x000fe20000010021 */
[----:B------:R-:W-:Y:S01]  /*7130*/  BSSY.RECONVERGENT B0, `(.L_x_356) ;  /* 0x0000014000007945 */ /* 0x000fe20003800200 */
[----:B------:R-:W-:Y:S01]  /*7140*/  FFMA.FTZ R58, R84, R58, -R29 ;  /* 0x0000003a543a7223 */ /* 0x000fe2000001081d */
[----:B------:R-:W-:Y:S01]  /*7150*/  IADD3 R37, PT, PT, R77, 0x20, RZ ;  /* 0x000000204d257810 */ /* 0x000fe20007ffe0ff */
[----:B------:R-:W-:Y:S01]  /*7160*/  FFMA.FTZ R34, R27, R118, -R28 ;  /* 0x000000761b227223 */ /* 0x000fe2000001081c */
[----:B-1----:R-:W-:Y:S01]  /*7170*/  IADD3 R35, PT, PT, R77, 0x40, RZ ;  /* 0x000000404d237810 */ /* 0x002fe20007ffe0ff */
        /* <DEDUP_REMOVED lines=15> */
.L_x_357:
[----:B------:R-:W-:Y:S05]  /*7270*/  BSYNC.RECONVERGENT B0 ;  /* 0x0000000000007941 */ /* 0x000fea0003800200 */
.L_x_356:
[----:B------:R-:W-:Y:S02]  /*7280*/  SHF.L.U32 R57, R57, 0x10, RZ ;  /* 0x0000001039397819 */ /* 0x000fe400000006ff */
[----:B------:R-:W-:Y:S02]  /*7290*/  SHF.L.U32 R115, R115, 0x10, RZ ;  /* 0x0000001073737819 */ /* 0x000fe400000006ff */
[----:B------:R-:W-:Y:S01]  /*72a0*/  ISETP.GE.U32.AND P0, PT, R37, UR12, PT ;  /* 0x0000000c25007c0c */ /* 0x000fe2000bf06070 */
[----:B0-----:R-:W-:Y:S01]  /*72b0*/  FADD.FTZ R30, -R26, R57 ;  /* 0x000000391a1e7221 */ /* 0x001fe20000010100 */
[----:B------:R-:W-:Y:S02]  /*72c0*/  ISETP.GE.U32.AND P1, PT, R35, UR12, PT ;  /* 0x0000000c23007c0c */ /* 0x000fe4000bf26070 */
[----:B------:R-:W-:Y:S01]  /*72d0*/  SHF.R.S32.HI R28, RZ, 0x1f, R37 ;  /* 0x0000001fff1c7819 */ /* 0x000fe20000011425 */
[-C--:B------:R-:W-:Y:S01]  /*72e0*/  FMUL.FTZ R36, R30, R119.reuse ;  /* 0x000000771e247220 */ /* 0x080fe20000410000 */
[----:B------:R-:W-:Y:S01]  /*72f0*/  SHF.R.S32.HI R34, RZ, 0x1f, R35 ;  /* 0x0000001fff227819 */ /* 0x000fe20000011423 */
[----:B------:R-:W-:Y:S01]  /*7300*/  FADD.FTZ R30, -R26, R115 ;  /* 0x000000731a1e7221 */ /* 0x000fe20000010100 */
[----:B------:R-:W-:Y:S01]  /*7310*/  ISETP.GE.AND.EX P0, PT, R28, UR13, PT, P0 ;  /* 0x0000000d1c007c0c */ /* 0x000fe2000bf06300 */
[----:B------:R-:W-:Y:S01]  /*7320*/  FFMA.FTZ R31, R32, R36, R33 ;  /* 0x00000024201f7223 */ /* 0x000fe20000010021 */
[----:B------:R-:W-:Y:S01]  /*7330*/  ISETP.GE.AND.EX P1, PT, R34, UR13, PT, P1 ;  /* 0x0000000d22007c0c */ /* 0x000fe2000bf26310 */
[----:B---3--:R-:W-:Y:S01]  /*7340*/  FMUL.FTZ R44, R30, R119 ;  /* 0x000000771e2c7220 */ /* 0x008fe20000410000 */
        /* <DEDUP_REMOVED lines=22> */
.L_x_358:
        /* <DEDUP_REMOVED lines=21> */
.L_x_360:
[----:B------:R-:W-:Y:S05]  /*7600*/  BSYNC.RECONVERGENT B0 ;  /* 0x0000000000007941 */ /* 0x000fea0003800200 */
.L_x_359:
[-C--:B------:R-:W-:Y:S01]  /*7610*/  FMUL.FTZ R40, R40, R119.reuse ;  /* 0x0000007728287220 */ /* 0x080fe20000410000 */
[----:B------:R-:W-:Y:S01]  /*7620*/  FADD.FTZ R28, -R26, R113 ;  /* 0x000000711a1c7221 */ /* 0x000fe20000010100 */
[----:B0-----:R-:W-:Y:S02]  /*7630*/  SHF.L.U32 R29, R54, 0x10, RZ ;  /* 0x00000010361d7819 */ /* 0x001fe400000006ff */
        /* <DEDUP_REMOVED lines=22> */
.L_x_361:
        /* <DEDUP_REMOVED lines=21> */
.L_x_363:
[----:B------:R-:W-:Y:S05]  /*78f0*/  BSYNC.RECONVERGENT B0 ;  /* 0x0000000000007941 */ /* 0x000fea0003800200 */
.L_x_362:
[----:B------:R-:W-:Y:S01]  /*7900*/  SHF.L.U32 R45, R49, 0x10, RZ ;  /* 0x00000010312d7819 */ /* 0x000fe200000006ff */
[----:B------:R-:W-:Y:S01]  /*7910*/  FADD.FTZ R53, -R26, R53 ;  /* 0x000000351a357221 */ /* 0x000fe20000010100 */
[----:B------:R-:W-:Y:S01]  /*7920*/  SHF.L.U32 R39, R14, 0x10, RZ ;  /* 0x000000100e277819 */ /* 0x000fe200000006ff */
[----:B------:R-:W-:Y:S01]  /*7930*/  FADD.FTZ R111, -R26, R111 ;  /* 0x0000006f1a6f7221 */ /* 0x000fe20000010100 */
[----:B------:R-:W-:Y:S01]  /*7940*/  SHF.L.U32 R43, R16, 0x10, RZ ;  /* 0x00000010102b7819 */ /* 0x000fe200000006ff */
[-C--:B------:R-:W-:Y:S01]  /*7950*/  FMUL.FTZ R53, R53, R119.reuse ;  /* 0x0000007735357220 */ /* 0x080fe20000410000 */
[----:B------:R-:W-:Y:S01]  /*7960*/  SHF.L.U32 R49, R18, 0x10, RZ ;  /* 0x0000001012317819 */ /* 0x000fe200000006ff */
[C---:B------:R-:W-:Y:S01]  /*7970*/  FADD.FTZ R114, -R26.reuse, R39 ;  /* 0x000000271a727221 */ /* 0x040fe20000010100 */
[C---:B0-----:R-:W-:Y:S01]  /*7980*/  IADD3 R31, PT, PT, R77.reuse, 0x60, RZ ;  /* 0x000000604d1f7810 */ /* 0x041fe20007ffe0ff */
[C---:B------:R-:W-:Y:S01]  /*7990*/  FADD.FTZ R16, -R26.reuse, R43 ;  /* 0x0000002b1a107221 */ /* 0x040fe20000010100 */
[C---:B------:R-:W-:Y:S01]  /*79a0*/  IADD3 R41, PT, PT, R77.reuse, 0x80, RZ ;  /* 0x000000804d297810 */ /* 0x040fe20007ffe0ff */
[C---:B------:R-:W-:Y:S01]  /*79b0*/  FADD.FTZ R18, -R26.reuse, R49 ;  /* 0x000000311a127221 */ /* 0x040fe20000010100 */
[----:B------:R-:W-:Y:S01]  /*79c0*/  IADD3 R37, PT, PT, R77, 0xa0, RZ ;  /* 0x000000a04d257810 */ /* 0x000fe20007ffe0ff */
[----:B------:R-:W-:Y:S01]  /*79d0*/  FMUL.FTZ R111, R111, R119 ;  /* 0x000000776f6f7220 */ /* 0x000fe20000410000 */
[----:B------:R-:W-:Y:S01]  /*79e0*/  IADD3 R35, PT, PT, R77, 0xc0, RZ ;  /* 0x000000c04d237810 */ /* 0x000fe20007ffe0ff */
[----:B------:R-:W-:Y:S01]  /*79f0*/  FADD.FTZ R45, -R26, R45 ;  /* 0x0000002d1a2d7221 */ /* 0x000fe20000010100 */
[----:B------:R-:W-:-:S02]  /*7a00*/  SHF.L.U32 R51, R51, 0x10, RZ ;  /* 0x0000001033337819 */ /* 0x000fc400000006ff */
        /* <DEDUP_REMOVED lines=9> */
[----:B------:R-:W-:-:S02]  /*7aa0*/  SHF.L.U32 R101, R101, 0x10, RZ ;  /* 0x0000001065657819 */ /* 0x000fc400000006ff */
[----:B------:R-:W-:Y:S01]  /*7ab0*/  SHF.L.U32 R99, R99, 0x10, RZ ;  /* 0x0000001063637819 */ /* 0x000fe200000006ff */
[----:B------:R-:W-:Y:S01]  /*7ac0*/  FADD.FTZ R116, -R26, R103 ;  /* 0x000000671a747221 */ /* 0x000fe20000010100 */
[----:B------:R-:W-:Y:S02]  /*7ad0*/  SHF.L.U32 R55, R20, 0x10, RZ ;  /* 0x0000001014377819 */ /* 0x000fe400000006ff */
[----:B------:R-:W-:Y:S01]  /*7ae0*/  SHF.L.U32 R97, R97, 0x10, RZ ;  /* 0x0000001061617819 */ /* 0x000fe200000006ff */
[----:B------:R-:W-:Y:S01]  /*7af0*/  FADD.FTZ R20, -R26, R99 ;  /* 0x000000631a147221 */ /* 0x000fe20000010100 */
[----:B------:R-:W-:Y:S01]  /*7b00*/  SHF.L.U32 R57, R22, 0x10, RZ ;  /* 0x0000001016397819 */ /* 0x000fe200000006ff */
[----:B------:R-:W-:Y:S01]  /*7b10*/  FADD.FTZ R22, -R26, R55 ;  /* 0x000000371a167221 */ /* 0x000fe20000010100 */
[----:B------:R-:W-:Y:S02]  /*7b20*/  SHF.L.U32 R95, R95, 0x10, RZ ;  /* 0x000000105f5f7819 */ /* 0x000fe400000006ff */
[----:B------:R-:W-:Y:S01]  /*7b30*/  SHF.L.U32 R59, R24, 0x10, RZ ;  /* 0x00000010183b7819 */ /* 0x000fe200000006ff */
[C---:B------:R-:W-:Y:S01]  /*7b40*/  FADD.FTZ R24, -R26.reuse, R97 ;  /* 0x000000611a187221 */ /* 0x040fe20000010100 */
[----:B------:R-:W-:Y:S01]  /*7b50*/  SHF.L.U32 R93, R93, 0x10, RZ ;  /* 0x000000105d5d7819 */ /* 0x000fe200000006ff */
[----:B------:R-:W-:Y:S01]  /*7b60*/  FADD.FTZ R34, -R26, R57 ;  /* 0x000000391a227221 */ /* 0x000fe20000010100 */
[----:B------:R-:W-:Y:S01]  /*7b70*/  SHF.L.U32 R113, R78, 0x10, RZ ;  /* 0x000000104e717819 */ /* 0x000fe200000006ff */
[C---:B------:R-:W-:Y:S01]  /*7b80*/  FADD.FTZ R78, -R26.reuse, R101 ;  /* 0x000000651a4e7221 */ /* 0x040fe20000010100 */
        /* <DEDUP_REMOVED lines=21> */
[C---:B------:R-:W-:Y:S01]  /*7ce0*/  FFMA.FTZ R91, R32.reuse, R53, R33 ;  /* 0x00000035205b7223 */ /* 0x040fe20000010021 */
[----:B------:R-:W-:Y:S01]  /*7cf0*/  SHF.R.S32.HI R28, RZ, 0x1f, R31 ;  /* 0x0000001fff1c7819 */ /* 0x000fe2000001141f */
[----:B------:R-:W-:Y:S01]  /*7d00*/  FFMA.FTZ R93, R32, R111, R33 ;  /* 0x0000006f205d7223 */ /* 0x000fe20000010021 */
[----:B------:R-:W-:-:S02]  /*7d10*/  SHF.R.S32.HI R49, RZ, 0x1f, R41 ;  /* 0x0000001fff317819 */ /* 0x000fc40000011429 */
[----:B------:R-:W-:Y:S02]  /*7d20*/  SHF.R.S32.HI R43, RZ, 0x1f, R37 ;  /* 0x0000001fff2b7819 */ /* 0x000fe40000011425 */
[----:B------:R-:W-:Y:S02]  /*7d30*/  SHF.R.S32.HI R39, RZ, 0x1f, R35 ;  /* 0x0000001fff277819 */ /* 0x000fe40000011423 */
[----:B------:R-:W-:Y:S02]  /*7d40*/  ISETP.GE.U32.AND P2, PT, R71, UR12, PT ;  /* 0x0000000c47007c0c */ /* 0x000fe4000bf46070 */
[----:B------:R-:W-:Y:S02]  /*7d50*/  ISETP.GE.AND.EX P1, PT, R28, UR13, PT, P1 ;  /* 0x0000000d1c007c0c */ /* 0x000fe4000bf26310 */
[----:B------:R-:W-:Y:S02]  /*7d60*/  ISETP.GE.AND.EX P0, PT, R49, UR13, PT, P0 ;  /* 0x0000000d31007c0c */ /* 0x000fe4000bf06300 */
[----:B------:R-:W-:-:S02]  /*7d70*/  ISETP.GE.AND.EX P6, PT, R43, UR13, PT, P6 ;  /* 0x0000000d2b007c0c */ /* 0x000fc4000bfc6360 */
        /* <DEDUP_REMOVED lines=16> */
[----:B------:R-:W-:Y:S01]  /*7e80*/  FMUL.FTZ R29, R29, R55 ;  /* 0x000000371d1d7220 */ /* 0x000fe20000410000 */
[----:B-1----:R-:W-:Y:S01]  /*7e90*/  FADD.FTZ R89, -R59, 1 ;  /* 0x3f8000003b597421 */ /* 0x002fe20000010100 */
[----:B------:R-:W-:Y:S01]  /*7ea0*/  FMUL.FTZ R87, R112, R59 ;  /* 0x0000003b70577220 */ /* 0x000fe20000410000 */
[----:B------:R-:W-:Y:S02]  /*7eb0*/  FFMA.FTZ R112, R51, R83, 1 ;  /* 0x3f80000033707423 */ /* 0x000fe40000010053 */
[----:B------:R-:W-:Y:S02]  /*7ec0*/  FFMA.FTZ R52, R52, R89, 1 ;  /* 0x3f80000034347423 */ /* 0x000fe40000010059 */
[----:B------:R-:W-:Y:S02]  /*7ed0*/  FMUL.FTZ R29, R29, R112 ;  /* 0x000000701d1d7220 */ /* 0x000fe40000410000 */
[----:B------:R-:W-:-:S07]  /*7ee0*/  FMUL.FTZ R112, R87, R52 ;  /* 0x0000003457707220 */ /* 0x000fce0000410000 */
.L_x_364:
[----:B------:R-:W-:Y:S01]  /*7ef0*/  BSSY.RECONVERGENT B0, `(.L_x_365) ;  /* 0x0000013000007945 */ /* 0x000fe20003800200 */
[----:B------:R-:W-:Y:S01]  /*7f00*/  FFMA.FTZ R52, R84, R29, -R91 ;  /* 0x0000001d54347223 */ /* 0x000fe2000001085b */
[----:B------:R-:W-:Y:S01]  /*7f10*/  FMUL.FTZ R53, R30, R119 ;  /* 0x000000771e357220 */ /* 0x000fe20000410000 */
[----:B------:R-:W-:Y:S01]  /*7f20*/  FFMA.FTZ R112, R27, R112, -R93 ;  /* 0x000000701b707223 */ /* 0x000fe2000001085d */
[----:B------:R-:W-:Y:S06]  /*7f30*/  @P1 BRA `(.L_x_366) ;  /* 0x0000000000381947 */ /* 0x000fec0003800000 */
[----:B------:R-:W0:Y:S01]  /*7f40*/  LDCU.64 UR6, c[0x0][0x3f8] ;  /* 0x00007f00ff0677ac */ /* 0x000e220008000a00 */
[----:B------:R-:W-:Y:S01]  /*7f50*/  MOV R29, R125 ;  /* 0x0000007d001d7202 */ /* 0x000fe20000000f00 */
[-C--:B------:R-:W-:Y:S01]  /*7f60*/  FMUL.FTZ R52, R52, R119.reuse ;  /* 0x0000007734347220 */ /* 0x080fe20000410000 */
[----:B------:R-:W-:Y:S01]  /*7f70*/  FMUL.FTZ R51, R112, R119 ;  /* 0x0000007770337220 */ /* 0x000fe20000410000 */
        /* <DEDUP_REMOVED lines=10> */
.L_x_366:
[----:B------:R-:W-:Y:S05]  /*8020*/  BSYNC.RECONVERGENT B0 ;  /* 0x0000000000007941 */ /* 0x000fea0003800200 */
.L_x_365:
        /* <DEDUP_REMOVED lines=23> */
.L_x_367:
        /* <DEDUP_REMOVED lines=21> */
.L_x_369:
[----:B------:R-:W-:Y:S05]  /*82f0*/  BSYNC.RECONVERGENT B0 ;  /* 0x0000000000007941 */ /* 0x000fea0003800200 */
.L_x_368:
        /* <DEDUP_REMOVED lines=23> */
.L_x_370:
        /* <DEDUP_REMOVED lines=19> */
.L_x_372:
[----:B------:R-:W-:Y:S05]  /*85a0*/  BSYNC.RECONVERGENT B0 ;  /* 0x0000000000007941 */ /* 0x000fea0003800200 */
.L_x_371:
[----:B------:R-:W-:Y:S01]  /*85b0*/  SHF.L.U32 R29, R46, 0x10, RZ ;  /* 0x000000102e1d7819 */ /* 0x000fe200000006ff */
[----:B------:R-:W-:Y:S01]  /*85c0*/  FFMA.FTZ R49, R32, R118, R33 ;  /* 0x0000007620317223 */ /* 0x000fe20000010021 */
[----:B------:R-:W-:Y:S01]  /*85d0*/  SHF.L.U32 R106, R106, 0x10, RZ ;  /* 0x000000106a6a7819 */ /* 0x000fe200000006ff */
[----:B------:R-:W-:Y:S01]  /*85e0*/  FMUL.FTZ R80, R80, R119 ;  /* 0x0000007750507220 */ /* 0x000fe20000410000 */
        /* <DEDUP_REMOVED lines=19> */
.L_x_373:
        /* <DEDUP_REMOVED lines=21> */
.L_x_375:
[----:B------:R-:W-:Y:S05]  /*8870*/  BSYNC.RECONVERGENT B0 ;  /* 0x0000000000007941 */ /* 0x000fea0003800200 */
.L_x_374:
[----:B------:R-:W-:Y:S01]  /*8880*/  SHF.L.U32 R15, R15, 0x10, RZ ;  /* 0x000000100f0f7819 */ /* 0x000fe200000006ff */
[C-C-:B------:R-:W-:Y:S01]  /*8890*/  FFMA.FTZ R41, R32.reuse, R114, R33.reuse ;  /* 0x0000007220297223 */ /* 0x140fe20000010021 */
[----:B------:R-:W-:Y:S01]  /*88a0*/  FFMA.FTZ R50, R32, R116, R33 ;  /* 0x0000007420327223 */ /* 0x000fe20000010021 */
[----:B------:R-:W-:Y:S01]  /*88b0*/  SHF.L.U32 R104, R104, 0x10, RZ ;  /* 0x0000001068687819 */ /* 0x000fe200000006ff */
        /* <DEDUP_REMOVED lines=19> */
.L_x_376:
[----:B------:R-:W-:Y:S01]  /*89f0*/  BSSY.RECONVERGENT B0, `(.L_x_377) ;  /* 0x0000012000007945 */ /* 0x000fe20003800200 */
[----:B------:R-:W-:Y:S01]  /*8a00*/  FFMA.FTZ R28, R84, R15, -R41 ;  /* 0x0000000f541c7223 */ /* 0x000fe20000010829 */
[----:B0-----:R-:W-:Y:S02]  /*8a10*/  FFMA.FTZ R30, R27, R104, -R50 ;  /* 0x000000681b1e7223 */ /* 0x001fe40000010832 */
[----:B------:R-:W-:Y:S05]  /*8a20*/  @P4 BRA `(.L_x_378) ;  /* 0x0000000000384947 */ /* 0x000fea0003800000 */
[----:B------:R-:W0:Y:S01]  /*8a30*/  LDCU.64 UR6, c[0x0][0x3f8] ;  /* 0x00007f00ff0677ac */ /* 0x000e220008000a00 */
[----:B------:R-:W-:Y:S01]  /*8a40*/  MOV R15, R125 ;  /* 0x0000007d000f7202 */ /* 0x000fe20000000f00 */
[-C--:B------:R-:W-:Y:S01]  /*8a50*/  FMUL.FTZ R31, R28, R119.reuse ;  /* 0x000000771c1f7220 */ /* 0x080fe20000410000 */
[----:B------:R-:W-:Y:S01]  /*8a60*/  FMUL.FTZ R30, R30, R119 ;  /* 0x000000771e1e7220 */ /* 0x000fe20000410000 */
[----:B------:R-:W1:Y:S01]  /*8a70*/  LDCU.64 UR14, c[0x0][0x380] ;  /* 0x00007000ff0e77ac */ /* 0x000e620008000a00 */
[----:B0-----:R-:W-:Y:S01]  /*8a80*/  IMAD R29, R14, UR6, RZ ;  /* 0x000000060e1d7c24 */ /* 0x001fe2000f8e02ff */
[----:B------:R-:W-:-:S03]  /*8a90*/  MOV R14, R122 ;  /* 0x0000007a000e7202 */ /* 0x000fc60000000f00 */
[C---:B------:R-:W-:Y:S02]  /*8aa0*/  IMAD R29, R72.reuse, UR7, R29 ;  /* 0x00000007481d7c24 */ /* 0x040fe4000f8e021d */
[----:B------:R-:W-:-:S03]  /*8ab0*/  IMAD.WIDE.U32 R14, R72, UR6, R14 ;  /* 0x00000006480e7c25 */ /* 0x000fc6000f8e000e */
[----:B-1----:R-:W-:Y:S02]  /*8ac0*/  LEA R28, P0, R14, UR14, 0x1 ;  /* 0x0000000e0e1c7c11 */ /* 0x002fe4000f8008ff */
[----:B------:R-:W-:Y:S02]  /*8ad0*/  IADD3 R29, PT, PT, R15, R29, RZ ;  /* 0x0000001d0f1d7210 */ /* 0x000fe40007ffe0ff */
[----:B------:R-:W-:Y:S02]  /*8ae0*/  F2FP.BF16.F32.PACK_AB R15, R30, R31 ;  /* 0x0000001f1e0f723e */ /* 0x000fe400000010ff */
[----:B------:R-:W-:-:S05]  /*8af0*/  LEA.HI.X R29, R14, UR15, R29, 0x1, P0 ;  /* 0x0000000f0e1d7c11 */ /* 0x000fca00080f0c1d */
[----:B------:R0:W-:Y:S02]  /*8b00*/  STG.E desc[UR8][R28.64], R15 ;  /* 0x0000000f1c007986 */ /* 0x0001e4000c101908 */
.L_x_378:
[----:B------:R-:W-:Y:S05]  /*8b10*/  BSYNC.RECONVERGENT B0 ;  /* 0x0000000000007941 */ /* 0x000fea0003800200 */
.L_x_377:
[----:B------:R-:W-:Y:S01]  /*8b20*/  UISETP.NE.AND UP0, UPT, UR11, URZ, UPT ;  /* 0x000000ff0b00728c */ /* 0x000fe2000bf05270 */
[-C--:B------:R-:W-:Y:S01]  /*8b30*/  FMUL.FTZ R16, R16, R119.reuse ;  /* 0x0000007710107220 */ /* 0x080fe20000410000 */
        /* <DEDUP_REMOVED lines=25> */
.L_x_379:
[----:B------:R-:W-:Y:S01]  /*8cd0*/  BSSY.RECONVERGENT B0, `(.L_x_380) ;  /* 0x0000012000007945 */ /* 0x000fe20003800200 */
[----:B------:R-:W-:Y:S01]  /*8ce0*/  FFMA.FTZ R16, R84, R17, -R37 ;  /* 0x0000001154107223 */ /* 0x000fe20000010825 */
[----:B0-----:R-:W-:Y:S02]  /*8cf0*/  FFMA.FTZ R28, R27, R102, -R48 ;  /* 0x000000661b1c7223 */ /* 0x001fe40000010830 */
        /* <DEDUP_REMOVED lines=15> */
.L_x_381:
[----:B------:R-:W-:Y:S05]  /*8df0*/  BSYNC.RECONVERGENT B0 ;  /* 0x0000000000007941 */ /* 0x000fea0003800200 */
.L_x_380:
        /* <DEDUP_REMOVED lines=32> */
[--C-:B------:R-:W-:Y:S01]  /*9000*/  FFMA.FTZ R29, R32, R58, R33.reuse ;  /* 0x0000003a201d7223 */ /* 0x100fe20000010021 */
        /* <DEDUP_REMOVED lines=29> */
.L_x_382:
[----:B------:R-:W-:Y:S01]  /*91e0*/  BSSY.RECONVERGENT B0, `(.L_x_383) ;  /* 0x0000012000007945 */ /* 0x000fe20003800200 */
[----:B0-----:R-:W-:Y:S01]  /*91f0*/  FFMA.FTZ R16, R84, R19, -R47 ;  /* 0x0000001354107223 */ /* 0x001fe2000001082f */
        /* <DEDUP_REMOVED lines=16> */
.L_x_384:
[----:B------:R-:W-:Y:S05]  /*9300*/  BSYNC.RECONVERGENT B0 ;  /* 0x0000000000007941 */ /* 0x000fea0003800200 */
.L_x_383:
[----:B------:R-:W-:Y:S02]  /*9310*/  SHF.L.U32 R21, R21, 0x10, RZ ;  /* 0x0000001015157819 */ /* 0x000fe400000006ff */
        /* <DEDUP_REMOVED lines=20> */
.L_x_385:
        /* <DEDUP_REMOVED lines=9> */
[----:B0-----:R-:W-:Y:S02]  /*94f0*/  IMAD R28, R8, UR6, RZ ;  /* 0x00000006081c7c24 */ /* 0x001fe4000f8e02ff */
        /* <DEDUP_REMOVED lines=8> */
.L_x_387:
[----:B------:R-:W-:Y:S05]  /*9580*/  BSYNC.RECONVERGENT B0 ;  /* 0x0000000000007941 */ /* 0x000fea0003800200 */
.L_x_386:
        /* <DEDUP_REMOVED lines=21> */
.L_x_388:
        /* <DEDUP_REMOVED lines=18> */
.L_x_390:
[----:B------:R-:W-:Y:S05]  /*9800*/  BSYNC.RECONVERGENT B0 ;  /* 0x0000000000007941 */ /* 0x000fea0003800200 */
.L_x_389:
        /* <DEDUP_REMOVED lines=21> */
.L_x_391:
        /* <DEDUP_REMOVED lines=18> */
.L_x_393:
[----:B------:R-:W-:Y:S05]  /*9a80*/  BSYNC.RECONVERGENT B0 ;  /* 0x0000000000007941 */ /* 0x000fea0003800200 */
.L_x_392:
        /* <DEDUP_REMOVED lines=21> */
.L_x_394:
        /* <DEDUP_REMOVED lines=18> */
.L_x_396:
[----:B------:R-:W-:Y:S05]  /*9d00*/  BSYNC.RECONVERGENT B0 ;  /* 0x0000000000007941 */ /* 0x000fea0003800200 */
.L_x_395:
[----:B------:R-:W-:Y:S02]  /*9d10*/  SHF.L.U32 R81, R81, 0x10, RZ ;  /* 0x0000001051517819 */ /* 0x000fe400000006ff */
[----:B------:R-:W-:Y:S01]  /*9d20*/  SHF.L.U32 R90, R90, 0x10, RZ ;  /* 0x000000105a5a7819 */ /* 0x000fe200000006ff */
[----:B------:R-:W-:Y:S06]  /*9d30*/  BRA.U !UP0, `(.L_x_397) ;  /* 0x0000000108487547 */ /* 0x000fec000b800000 */
[----:B------:R-:W-:Y:S01]  /*9d40*/  FFMA.FTZ R56, R27, R56, R86 ;  /* 0x000000381b387223 */ /* 0x000fe20000010056 */
[----:B------:R-:W-:-:S03]  /*9d50*/  FFMA.FTZ R54, R84, R54, R85 ;  /* 0x0000003654367223 */ /* 0x000fc60000010055 */
[----:B0-----:R-:W-:Y:S01]  /*9d60*/  FMUL.FTZ R17, R56, -1.4426950216293334961 ;  /* 0xbfb8aa3b38117820 */ /* 0x001fe20000410000 */
[----:B-1----:R-:W-:-:S05]  /*9d70*/  FMUL.FTZ R14, R54, -1.4426950216293334961 ;  /* 0xbfb8aa3b360e7820 */ /* 0x002fca0000410000 */
        /* <DEDUP_REMOVED lines=14> */
.L_x_397:
[----:B------:R-:W-:Y:S01]  /*9e60*/  BSSY.RECONVERGENT B0, `(.L_x_398) ;  /* 0x0000012000007945 */ /* 0x000fe20003800200 */
[----:B------:R-:W-:Y:S01]  /*9e70*/  FFMA.FTZ R20, R84, R81, -R31 ;  /* 0x0000005154147223 */ /* 0x000fe2000001081f */
[----:B------:R-:W-:Y:S02]  /*9e80*/  FFMA.FTZ R18, R27, R90, -R18 ;  /* 0x0000005a1b127223 */ /* 0x000fe40000010812 */
[----:B------:R-:W-:Y:S05]  /*9e90*/  @P5 BRA `(.L_x_399) ;  /* 0x0000000000385947 */ /* 0x000fea0003800000 */
[----:B------:R-:W2:Y:S01]  /*9ea0*/  LDCU.64 UR6, c[0x0][0x3f8] ;  /* 0x00007f00ff0677ac */ /* 0x000ea20008000a00 */
[----:B-1----:R-:W-:Y:S01]  /*9eb0*/  MOV R14, R122 ;  /* 0x0000007a000e7202 */ /* 0x002fe20000000f00 */
[----:B0-----:R-:W-:Y:S01]  /*9ec0*/  FMUL.FTZ R19, R20, R119 ;  /* 0x0000007714137220 */ /* 0x001fe20000410000 */
[----:B------:R-:W-:Y:S01]  /*9ed0*/  MOV R15, R125 ;  /* 0x0000007d000f7202 */ /* 0x000fe20000000f00 */
        /* <DEDUP_REMOVED lines=10> */
.L_x_399:
[----:B------:R-:W-:Y:S05]  /*9f80*/  BSYNC.RECONVERGENT B0 ;  /* 0x0000000000007941 */ /* 0x000fea0003800200 */
.L_x_398:
        /* <DEDUP_REMOVED lines=21> */
.L_x_400:
[----:B------:R-:W-:Y:S01]  /*a0e0*/  ISETP.GE.AND.EX P3, PT, R13, UR13, PT, P3 ;  /* 0x0000000d0d007c0c */ /* 0x000fe2000bf66330 */
[----:B------:R-:W-:Y:S01]  /*a0f0*/  FFMA.FTZ R82, R84, R82, -R29 ;  /* 0x0000005254527223 */ /* 0x000fe2000001081d */
[----:B------:R-:W-:Y:S01]  /*a100*/  FFMA.FTZ R32, R27, R88, -R32 ;  /* 0x000000581b207223 */ /* 0x000fe20000010820 */
[----:B------:R-:W-:Y:S02]  /*a110*/  BSSY.RECONVERGENT B0, `(.L_x_401) ;  /* 0x000000f000007945 */ /* 0x000fe40003800200 */
[-C--:B0-2---:R-:W-:Y:S01]  /*a120*/  FMUL.FTZ R17, R82, R119.reuse ;  /* 0x0000007752117220 */ /* 0x085fe20000410000 */
[----:B------:R-:W-:-:S07]  /*a130*/  FMUL.FTZ R32, R32, R119 ;  /* 0x0000007720207220 */ /* 0x000fce0000410000 */
[----:B------:R-:W-:Y:S05]  /*a140*/  @P3 BRA `(.L_x_402) ;  /* 0x00000000002c3947 */ /* 0x000fea0003800000 */
[----:B------:R-:W1:Y:S01]  /*a150*/  LDCU.64 UR6, c[0x0][0x3f8] ;  /* 0x00007f00ff0677ac */ /* 0x000e620008000a00 */
[----:B------:R-:W-:Y:S02]  /*a160*/  MOV R123, R125 ;  /* 0x0000007d007b7202 */ /* 0x000fe40000000f00 */
[----:B------:R-:W-:Y:S01]  /*a170*/  F2FP.BF16.F32.PACK_AB R17, R32, R17 ;  /* 0x000000112011723e */ /* 0x000fe200000010ff */
[----:B------:R-:W0:Y:S01]  /*a180*/  LDCU.64 UR12, c[0x0][0x380] ;  /* 0x00007000ff0c77ac */ /* 0x000e220008000a00 */
[----:B-1----:R-:W-:Y:S02]  /*a190*/  IMAD R15, R13, UR6, RZ ;  /* 0x000000060d0f7c24 */ /* 0x002fe4000f8e02ff */
[----:B------:R-:W-:-:S04]  /*a1a0*/  IMAD.WIDE.U32 R122, R64, UR6, R122 ;  /* 0x00000006407a7c25 */ /* 0x000fc8000f8e007a */
[----:B------:R-:W-:Y:S01]  /*a1b0*/  IMAD R15, R64, UR7, R15 ;  /* 0x00000007400f7c24 */ /* 0x000fe2000f8e020f */
[----:B0-----:R-:W-:-:S04]  /*a1c0*/  LEA R14, P0, R122, UR12, 0x1 ;  /* 0x0000000c7a0e7c11 */ /* 0x001fc8000f8008ff */
[----:B------:R-:W-:-:S04]  /*a1d0*/  IADD3 R15, PT, PT, R123, R15, RZ ;  /* 0x0000000f7b0f7210 */ /* 0x000fc80007ffe0ff */
[----:B------:R-:W-:-:S05]  /*a1e0*/  LEA.HI.X R15, R122, UR13, R15, 0x1, P0 ;  /* 0x0000000d7a0f7c11 */ /* 0x000fca00080f0c0f */
[----:B------:R0:W-:Y:S02]  /*a1f0*/  STG.E desc[UR8][R14.64], R17 ;  /* 0x000000110e007986 */ /* 0x0001e4000c101908 */
.L_x_402:
[----:B------:R-:W-:Y:S05]  /*a200*/  BSYNC.RECONVERGENT B0 ;  /* 0x0000000000007941 */ /* 0x000fea0003800200 */
.L_x_401:
[----:B------:R-:W-:Y:S02]  /*a210*/  IADD3 R60, PT, PT, R3, R60, RZ ;  /* 0x0000003c033c7210 */ /* 0x000fe40007ffe0ff */
[----:B------:R-:W-:Y:S02]  /*a220*/  IADD3 R61, PT, PT, R61, 0x1, RZ ;  /* 0x000000013d3d7810 */ /* 0x000fe40007ffe0ff */
[----:B------:R-:W-:-:S13]  /*a230*/  ISETP.GE.AND P0, PT, R60, UR4, PT ;  /* 0x000000043c007c0c */ /* 0x000fda000bf06270 */
[----:B------:R-:W-:Y:S05]  /*a240*/  @!P0 BRA `(.L_x_403) ;  /* 0xffffff6000488947 */ /* 0x000fea000383ffff */
.L_x_336:
[----:B------:R-:W2:Y:S01]  /*a250*/  LDC R6, c[0x0][0x370] ;  /* 0x0000dc00ff067b82 */ /* 0x000ea20000000800 */
[----:B------:R-:W-:Y:S01]  /*a260*/  ISETP.NE.AND P2, PT, R2, RZ, PT ;  /* 0x000000ff0200720c */ /* 0x000fe20003f45270 */
[----:B------:R-:W-:Y:S06]  /*a270*/  BSSY.RECONVERGENT B0, `(.L_x_404) ;  /* 0x0000011000007945 */ /* 0x000fec0003800200 */
[----:B------:R-:W3:Y:S08]  /*a280*/  LDC R7, c[0x0][0x374] ;  /* 0x0000dd00ff077b82 */ /* 0x000ef00000000800 */
[----:B------:R-:W4:Y:S01]  /*a290*/  LDC.64 R4, c[0x0][0x3c8] ;  /* 0x0000f200ff047b82 */ /* 0x000f220000000a00 */
[----:B--2---:R-:W-:-:S02]  /*a2a0*/  ISETP.NE.AND P1, PT, R6, 0x1, PT ;  /* 0x000000010600780c */ /* 0x004fc40003f25270 */
[----:B------:R-:W-:Y:S02]  /*a2b0*/  IADD3 R8, PT, PT, R6, -0x1, RZ ;  /* 0xffffffff06087810 */ /* 0x000fe40007ffe0ff */
[----:B---3--:R-:W-:-:S04]  /*a2c0*/  IADD3 R3, PT, PT, R7, -0x1, RZ ;  /* 0xffffffff07037810 */ /* 0x008fc80007ffe0ff */
[----:B------:R-:W-:Y:S02]  /*a2d0*/  ISETP.NE.AND P0, PT, R0, R3, PT ;  /* 0x000000030000720c */ /* 0x000fe40003f05270 */
[----:B------:R-:W-:Y:S02]  /*a2e0*/  SHF.L.U32 R0, R7, 0x1, RZ ;  /* 0x0000000107007819 */ /* 0x000fe400000006ff */
[----:B------:R-:W-:Y:S02]  /*a2f0*/  ISETP.NE.OR P0, PT, R8, UR10, P0 ;  /* 0x0000000a08007c0c */ /* 0x000fe40008705670 */
[----:B------:R-:W-:-:S05]  /*a300*/  SEL R3, R0, RZ, P1 ;  /* 0x000000ff00037207 */ /* 0x000fca0000800000 */
[----:B----4-:R-:W-:Y:S01]  /*a310*/  IMAD.WIDE.U32 R4, R3, 0x4, R4 ;  /* 0x0000000403047825 */ /* 0x010fe200078e0004 */
[----:B------:R-:W-:Y:S06]  /*a320*/  @P2 BRA `(.L_x_405) ;  /* 0x0000000000142947 */ /* 0x000fec0003800000 */
[----:B------:R-:W-:Y:S01]  /*a330*/  HFMA2 R3, -RZ, RZ, 0, 5.9604644775390625e-08 ;  /* 0x00000001ff037431 */ /* 0x000fe200000001ff */
[----:B------:R-:W-:Y:S06]  /*a340*/  MEMBAR.ALL.GPU ;  /* 0x0000000000007992 */ /* 0x000fec000000a000 */
[----:B------:R-:W-:-:S00]  /*a350*/  ERRBAR ;  /* 0x00000000000079ab */ /* 0x000fc00000000000 */
[----:B------:R-:W-:Y:S06]  /*a360*/  CGAERRBAR ;  /* 0x00000000000075ab */ /* 0x000fec0000000000 */
[----:B------:R2:W-:Y:S02]  /*a370*/  REDG.E.ADD.S32.STRONG.GPU desc[UR8][R4.64], R3 ;  /* 0x000000030400798e */ /* 0x0005e4000c12e308 */
.L_x_405:
[----:B------:R-:W-:Y:S05]  /*a380*/  BSYNC.RECONVERGENT B0 ;  /* 0x0000000000007941 */ /* 0x000fea0003800200 */
.L_x_404:
[----:B------:R-:W-:Y:S05]  /*a390*/  @P0 EXIT ;  /* 0x000000000000094d */ /* 0x000fea0003800000 */
[----:B------:R-:W-:Y:S05]  /*a3a0*/  @P2 BRA `(.L_x_406) ;  /* 0x0000000000202947 */ /* 0x000fea0003800000 */
[----:B------:R-:W-:-:S05]  /*a3b0*/  IMAD R0, R6, R7, RZ ;  /* 0x0000000706007224 */ /* 0x000fca00078e02ff */
[----:B------:R-:W-:-:S13]  /*a3c0*/  ISETP.NE.AND P0, PT, R0, -0x1, PT ;  /* 0xffffffff0000780c */ /* 0x000fda0003f05270 */
[----:B------:R-:W-:Y:S05]  /*a3d0*/  @!P0 BRA `(.L_x_406) ;  /* 0x0000000000148947 */ /* 0x000fea0003800000 */
.L_x_407:
[----:B--2---:R-:W2:Y:S04]  /*a3e0*/  LDG.E.STRONG.GPU R3, desc[UR8][R4.64] ;  /* 0x0000000804037981 */ /* 0x004ea8000c1ef900 */
[----:B--2---:R-:W-:Y:S01]  /*a3f0*/  CCTL.IVALL ;  /* 0x00000000ff00798f */ /* 0x004fe20002000000 */
[----:B------:R-:W-:Y:S05]  /*a400*/  YIELD ;  /* 0x0000000000007946 */ /* 0x000fea0003800000 */
[----:B------:R-:W-:-:S13]  /*a410*/  ISETP.NE.AND P0, PT, R3, R0, PT ;  /* 0x000000000300720c */ /* 0x000fda0003f05270 */
[----:B------:R-:W-:Y:S05]  /*a420*/  @P0 BRA `(.L_x_407) ;  /* 0xfffffffc00ec0947 */ /* 0x000fea000383ffff */
.L_x_406:
[----:B------:R-:W-:Y:S05]  /*a430*/  WARPSYNC.ALL ;  /* 0x0000000000007948 */ /* 0x000fea0003800000 */
[----:B--2---:R-:W2:Y:S08]  /*a440*/  LDC.64 R4, c[0x0][0x3f8] ;  /* 0x0000fe00ff047b82 */ /* 0x004eb00000000a00 */
[----:B------:R-:W-:Y:S01]  /*a450*/  BAR.SYNC.DEFER_BLOCKING 0x0 ;  /* 0x0000000000007b1d */ /* 0x000fe20000010000 */
[----:B--2---:R-:W-:-:S04]  /*a460*/  LEA.HI R3, P0, R5, R4, RZ, 0x1 ;  /* 0x0000000405037211 */ /* 0x004fc800078108ff */
        /* <DEDUP_REMOVED lines=18> */
[----:B01----:R-:W-:-:S04]  /*a590*/  SEL R15, RZ, 0x1, !P0 ;  /* 0x00000001ff0f7807 */ /* 0x003fc80004000000 */
        /* <DEDUP_REMOVED lines=37> */
[----:B------:R-:W-:-:S02]  /*a7f0*/  SHF.L.U64.HI R30, R3, 0x2, R0 ;  /* 0x00000002031e7819 */ /* 0x000fc40000010200 */
[----:B------:R-:W-:Y:S02]  /*a800*/  SHF.L.U64.HI R26, R31, 0x2, R32 ;  /* 0x000000021f1a7819 */ /* 0x000fe40000010220 */
[C---:B0-----:R-:W-:Y:S02]  /*a810*/  IADD3 R22, P2, PT, R20.reuse, UR10, RZ ;  /* 0x0000000a14167c10 */ /* 0x041fe4000ff5e0ff */
[----:B------:R-:W-:Y:S02]  /*a820*/  IADD3 R33, PT, PT, R7, UR4, RZ ;  /* 0x0000000407217c10 */ /* 0x000fe4000fffe0ff */
[----:B-1----:R-:W-:Y:S02]  /*a830*/  IADD3 R24, P1, PT, R20, UR6, RZ ;  /* 0x0000000614187c10 */ /* 0x002fe4000ff3e0ff */
[----:B------:R-:W-:Y:S01]  /*a840*/  MOV R2, R6 ;  /* 0x0000000600027202 */ /* 0x000fe20000000f00 */
[----:B------:R-:W-:Y:S01]  /*a850*/  IMAD.WIDE.U32 R6, R4, 0x4, RZ ;  /* 0x0000000404067825 */ /* 0x000fe200078e00ff */
[----:B------:R-:W-:-:S02]  /*a860*/  IADD3.X R23, PT, PT, R21, UR11, RZ, P2, !PT ;  /* 0x0000000b15177c10 */ /* 0x000fc400097fe4ff */
[----:B------:R-:W-:Y:S02]  /*a870*/  IADD3.X R25, PT, PT, R21, UR7, RZ, P1, !PT ;  /* 0x0000000715197c10 */ /* 0x000fe40008ffe4ff */
[----:B------:R-:W-:Y:S02]  /*a880*/  IADD3 R16, P2, PT, RZ, -R9, RZ ;  /* 0x80000009ff107210 */ /* 0x000fe40007f5e0ff */
[----:B--2---:R-:W-:Y:S02]  /*a890*/  IADD3 R20, P1, PT, R20, UR12, RZ ;  /* 0x0000000c14147c10 */ /* 0x004fe4000ff3e0ff */
[----:B------:R-:W-:Y:S02]  /*a8a0*/  SHF.L.U32 R9, R5, 0x2, RZ ;  /* 0x0000000205097819 */ /* 0x000fe400000006ff */
[----:B------:R-:W-:Y:S02]  /*a8b0*/  IADD3.X R21, PT, PT, R21, UR13, RZ, P1, !PT ;  /* 0x0000000d15157c10 */ /* 0x000fe40008ffe4ff */
[----:B------:R-:W-:-:S02]  /*a8c0*/  IADD3 R28, PT, PT, R7, R9, RZ ;  /* 0x00000009071c7210 */ /* 0x000fc40007ffe0ff */
[----:B------:R-:W-:-:S07]  /*a8d0*/  IADD3.X R18, PT, PT, RZ, -0x1, RZ, P2, !PT ;  /* 0xffffffffff127810 */ /* 0x000fce00017fe4ff */
.L_x_410:
        /* <DEDUP_REMOVED lines=14> */
[----:B------:R-:W-:-:S04]  /*a9c0*/  IADD3 R16, P1, PT, R16, 0x1, RZ ;  /* 0x0000000110107810 */ /* 0x000fc80007f3e0ff */
[----:B------:R-:W-:Y:S02]  /*a9d0*/  IADD3.X R18, PT, PT, RZ, R18, RZ, P1, !PT ;  /* 0x00000012ff127210 */ /* 0x000fe40000ffe4ff */
[----:B------:R-:W-:-:S04]  /*a9e0*/  ISETP.NE.U32.AND P1, PT, R16, RZ, PT ;  /* 0x000000ff1000720c */ /* 0x000fc80003f25070 */
[----:B------:R-:W-:Y:S02]  /*a9f0*/  ISETP.NE.AND.EX P1, PT, R18, RZ, PT, P1 ;  /* 0x000000ff1200720c */ /* 0x000fe40003f25310 */
[----:B------:R-:W-:Y:S02]  /*aa00*/  IADD3 R24, P2, PT, R24, 0x380, RZ ;  /* 0x0000038018187810 */ /* 0x000fe40007f5e0ff */
[----:B------:R-:W-:Y:S02]  /*aa10*/  IADD3 R22, P3, PT, R22, 0x380, RZ ;  /* 0x0000038016167810 */ /* 0x000fe40007f7e0ff */
[----:B------:R-:W-:Y:S02]  /*aa20*/  IADD3.X R25, PT, PT, RZ, R25, RZ, P2, !PT ;  /* 0x00000019ff197210 */ /* 0x000fe400017fe4ff */
[----:B--2---:R-:W-:Y:S02]  /*aa30*/  F2FP.BF16.F32.PACK_AB R17, R11, R8 ;  /* 0x000000080b11723e */ /* 0x004fe400000010ff */
[----:B------:R-:W-:-:S02]  /*aa40*/  MOV R8, R20 ;  /* 0x0000001400087202 */ /* 0x000fc40000000f00 */
[-C--:B------:R-:W-:Y:S02]  /*aa50*/  MOV R11, R23.reuse ;  /* 0x00000017000b7202 */ /* 0x080fe40000000f00 */
[----:B---3--:R-:W-:Y:S01]  /*aa60*/  F2FP.BF16.F32.PACK_AB R19, R15, R12 ;  /* 0x0000000c0f13723e */ /* 0x008fe200000010ff */
[----:B------:R0:W-:Y:S04]  /*aa70*/  STG.E desc[UR8][R8.64], R17 ;  /* 0x0000001108007986 */ /* 0x0001e8000c101908 */
[----:B------:R0:W-:Y:S01]  /*aa80*/  STG.E desc[UR8][R10.64], R19 ;  /* 0x000000130a007986 */ /* 0x0001e2000c101908 */
[----:B------:R-:W-:Y:S02]  /*aa90*/  IADD3 R20, P4, PT, R20, 0x380, RZ ;  /* 0x0000038014147810 */ /* 0x000fe40007f9e0ff */
[----:B------:R-:W-:-:S02]  /*aaa0*/  IADD3.X R23, PT, PT, RZ, R23, RZ, P3, !PT ;  /* 0x00000017ff177210 */ /* 0x000fc40001ffe4ff */
[----:B------:R-:W-:Y:S01]  /*aab0*/  IADD3.X R21, PT, PT, RZ, R21, RZ, P4, !PT ;  /* 0x00000015ff157210 */ /* 0x000fe200027fe4ff */
[----:B------:R-:W-:Y:S08]  /*aac0*/  @P1 BRA `(.L_x_410) ;  /* 0xfffffffc00841947 */ /* 0x000ff0000383ffff */
.L_x_409:
[----:B------:R-:W-:Y:S05]  /*aad0*/  BSYNC.RECONVERGENT B0 ;  /* 0x0000000000007941 */ /* 0x000fea0003800200 */
.L_x_408:
        /* <DEDUP_REMOVED lines=8> */
[----:B------:R-:W3:Y:S01]  /*ab60*/  LDCU.64 UR10, c[0x0][0x390] ;  /* 0x00007200ff0a77ac */ /* 0x000ee20008000a00 */
[----:B------:R-:W-:-:S07]  /*ab70*/  SHF.L.U32 R35, R3, 0x2, RZ ;  /* 0x0000000203237819 */ /* 0x000fce00000006ff */
.L_x_411:
[C---:B------:R-:W-:Y:S02]  /*ab80*/  SHF.L.U32 R24, R2.reuse, 0x2, RZ ;  /* 0x0000000202187819 */ /* 0x040fe400000006ff */
[----:B------:R-:W-:Y:S02]  /*ab90*/  SHF.L.U64.HI R26, R2, 0x2, R33 ;  /* 0x00000002021a7819 */ /* 0x000fe40000010221 */
[----:B-1----:R-:W-:-:S04]  /*aba0*/  IADD3 R4, P0, PT, R24, UR4, RZ ;  /* 0x0000000418047c10 */ /* 0x002fc8000ff1e0ff */
[----:B----4-:R-:W-:Y:S02]  /*abb0*/  IADD3.X R5, PT, PT, R26, UR5, RZ, P0, !PT ;  /* 0x000000051a057c10 */ /* 0x010fe400087fe4ff */
[C---:B------:R-:W-:Y:S02]  /*abc0*/  IADD3 R6, P0, PT, R4.reuse, R35, RZ ;  /* 0x0000002304067210 */ /* 0x040fe40007f1e0ff */
[C---:B0-----:R-:W-:Y:S02]  /*abd0*/  IADD3 R10, P2, PT, R4.reuse, R39, RZ ;  /* 0x00000027040a7210 */ /* 0x041fe40007f5e0ff */
[C---:B------:R-:W-:Y:S02]  /*abe0*/  IADD3.X R7, PT, PT, R5.reuse, R31, RZ, P0, !PT ;  /* 0x0000001f05077210 */ /* 0x040fe400007fe4ff */
[----:B------:R-:W-:Y:S02]  /*abf0*/  IADD3 R8, P1, PT, R4, R27, RZ ;  /* 0x0000001b04087210 */ /* 0x000fe40007f3e0ff */
[----:B------:R-:W4:Y:S01]  /*ac00*/  LDG.E R4, desc[UR8][R4.64] ;  /* 0x0000000804047981 */ /* 0x000f22000c1e1900 */
[----:B------:R-:W-:-:S02]  /*ac10*/  IADD3.X R11, PT, PT, R5, R37, RZ, P2, !PT ;  /* 0x00000025050b7210 */ /* 0x000fc400017fe4ff */
[----:B------:R-:W-:Y:S01]  /*ac20*/  IADD3.X R9, PT, PT, R5, R29, RZ, P1, !PT ;  /* 0x0000001d05097210 */ /* 0x000fe20000ffe4ff */
[----:B------:R-:W4:Y:S04]  /*ac30*/  LDG.E R7, desc[UR8][R6.64] ;  /* 0x0000000806077981 */ /* 0x000f28000c1e1900 */
[----:B------:R-:W5:Y:S04]  /*ac40*/  LDG.E R8, desc[UR8][R8.64] ;  /* 0x0000000808087981 */ /* 0x000f68000c1e1900 */
[----:B------:R-:W5:Y:S01]  /*ac50*/  LDG.E R11, desc[UR8][R10.64] ;  /* 0x000000080a0b7981 */ /* 0x000f62000c1e1900 */
[----:B------:R-:W-:-:S02]  /*ac60*/  LOP3.LUT R16, R24, 0xfffffffc, RZ, 0xc0, !PT ;  /* 0xfffffffc18107812 */ /* 0x000fc400078ec0ff */
[----:B------:R-:W-:Y:S02]  /*ac70*/  LOP3.LUT R15, R26, 0x1, RZ, 0xc0, !PT ;  /* 0x000000011a0f7812 */ /* 0x000fe400078ec0ff */
[----:B--2---:R-:W-:-:S04]  /*ac80*/  IADD3 R12, P0, PT, R16, UR6, RZ ;  /* 0x00000006100c7c10 */ /* 0x004fc8000ff1e0ff */
[C---:B------:R-:W-:Y:S02]  /*ac90*/  IADD3.X R13, PT, PT, R15.reuse, UR7, RZ, P0, !PT ;  /* 0x000000070f0d7c10 */ /* 0x040fe400087fe4ff */
[C---:B---3--:R-:W-:Y:S02]  /*aca0*/  IADD3 R14, P0, PT, R16.reuse, UR10, RZ ;  /* 0x0000000a100e7c10 */ /* 0x048fe4000ff1e0ff */
[----:B------:R-:W-:Y:S02]  /*acb0*/  IADD3 R16, P1, PT, R16, UR4, RZ ;  /* 0x0000000410107c10 */ /* 0x000fe4000ff3e0ff */
[----:B------:R-:W-:Y:S02]  /*acc0*/  IADD3.X R15, PT, PT, R15, UR11, RZ, P0, !PT ;  /* 0x0000000b0f0f7c10 */ /* 0x000fe400087fe4ff */
[----:B----4-:R-:W-:Y:S02]  /*acd0*/  F2FP.BF16.F32.PACK_AB R19, R7, R4 ;  /* 0x000000040713723e */ /* 0x010fe400000010ff */
[----:B------:R-:W-:-:S04]  /*ace0*/  LOP3.LUT R4, R26, 0x3, RZ, 0xc0, !PT ;  /* 0x000000031a047812 */ /* 0x000fc800078ec0ff */
[----:B------:R-:W-:Y:S02]  /*acf0*/  IADD3.X R17, PT, PT, R4, UR5, RZ, P1, !PT ;  /* 0x0000000504117c10 */ /* 0x000fe40008ffe4ff */
[----:B-----5:R-:W-:Y:S02]  /*ad00*/  F2FP.BF16.F32.PACK_AB R21, R11, R8 ;  /* 0x000000080b15723e */ /* 0x020fe400000010ff */
        /* <DEDUP_REMOVED lines=42> */
[----:B------:R-:W5:Y:S04]  /*afb0*/  LDG.E R6, desc[UR8][R6.64+0xa80] ;  /* 0x000a800806067981 */ /* 0x000f68000c1e1900 */
[----:B------:R-:W5:Y:S01]  /*afc0*/  LDG.E R9, desc[UR8][R8.64+0xa80] ;  /* 0x000a800808097981 */ /* 0x000f62000c1e1900 */
[----:B--2---:R-:W-:-:S04]  /*afd0*/  IADD3 R13, P0, PT, R24, 0xa80, RZ ;  /* 0x00000a80180d7810 */ /* 0x004fc80007f1e0ff */
        /* <DEDUP_REMOVED lines=11> */
[----:B---3--:R-:W-:Y:S02]  /*b090*/  F2FP.BF16.F32.PACK_AB R5, R5, R16 ;  /* 0x000000100505723e */ /* 0x008fe400000010ff */
[----:B-----5:R-:W-:-:S03]  /*b0a0*/  F2FP.BF16.F32.PACK_AB R7, R9, R6 ;  /* 0x000000060907723e */ /* 0x020fc600000010ff */
[----:B------:R4:W-:Y:S04]  /*b0b0*/  STG.E desc[UR8][R12.64], R5 ;  /* 0x000000050c007986 */ /* 0x0009e8000c101908 */
[----:B------:R4:W-:Y:S02]  /*b0c0*/  STG.E desc[UR8][R14.64], R7 ;  /* 0x000000070e007986 */ /* 0x0009e4000c101908 */
[----:B------:R-:W-:Y:S05]  /*b0d0*/  @P0 BRA `(.L_x_411) ;  /* 0xfffffff800a80947 */ /* 0x000fea000383ffff */
[----:B------:R-:W-:Y:S05]  /*b0e0*/  EXIT ;  /* 0x000000000000794d */ /* 0x000fea0003800000 */
.L_x_412:
        /* <DEDUP_REMOVED lines=9> */
.L_x_3414:


//--------------------- .text._Z35group_norm_nhwc_bwd_one_pass_kernelI11Bf16IOFp16WLi64ELi14ELi224EEv26Group_norm_nhwc_bwd_params --------------------------
	.section	.text._Z35group_norm_nhwc_bwd_one_pass_kernelI11Bf16IOFp16WLi64ELi14ELi224EEv26Group_norm_nhwc_bwd_params,"ax",@progbits
	.align	128
        .global         _Z35group_norm_nhwc_bwd_one_pass_kernelI11Bf16IOFp16WLi64ELi14ELi224EEv26Group_norm_nhwc_bwd_params
        .type           _Z35group_norm_nhwc_bwd_one_pass_kernelI11Bf16IOFp16WLi64ELi14ELi224EEv26Group_norm_nhwc_bwd_params,@function
        .size           _Z35group_norm_nhwc_bwd_one_pass_kernelI11Bf16IOFp16WLi64ELi14ELi224EEv26Group_norm_nhwc_bwd_params,(.L_x_3415 - _Z35group_norm_nhwc_bwd_one_pass_kernelI11Bf16IOFp16WLi64ELi14ELi224EEv26Group_norm_nhwc_bwd_params)
        .other          _Z35group_norm_nhwc_bwd_one_pass_kernelI11Bf16IOFp16WLi64ELi14ELi224EEv26Group_norm_nhwc_bwd_params,@"STO_CUDA_ENTRY STV_DEFAULT"
_Z35group_norm_nhwc_bwd_one_pass_kernelI11Bf16IOFp16WLi64ELi14ELi224EEv26Group_norm_nhwc_bwd_params:
.text._Z35group_norm_nhwc_bwd_one_pass_kernelI11Bf16IOFp16WLi64ELi14ELi224EEv26Group_norm_nhwc_bwd_params:
        /* <DEDUP_REMOVED lines=42> */
.L_x_438:
        /* <DEDUP_REMOVED lines=42> */
[----:B------:R-:W-:Y:S02]  /*0540*/  SEL R4, R13, R4, !P3 ;  /* 0x000000040d047207 */ /* 0x000fe40005800000 */
[----:B------:R-:W-:Y:S02]  /*0550*/  ISETP.GE.AND.EX P1, PT, R3, UR25, PT, P1 ;  /* 0x0000001903007c0c */ /* 0x000fe4000bf26310 */
[----:B------:R-:W-:Y:S01]  /*0560*/  SEL R13, R13, R5, !P3 ;  /* 0x000000050d0d7207 */ /* 0x000fe20005800000 */
[----:B------:R-:W-:-:S03]  /*0570*/  IMAD R5, R4, 0xe, RZ ;  /* 0x0000000e04057824 */ /* 0x000fc600078e02ff */
[----:B------:R-:W-:Y:S02]  /*0580*/  SHF.R.S32.HI R6, RZ, 0x1f, R13 ;  /* 0x0000001fff067819 */ /* 0x000fe4000001140d */
[----:B------:R-:W-:-:S03]  /*0590*/  IADD3 R48, P2, PT, R5, R2, RZ ;  /* 0x0000000205307210 */ /* 0x000fc60007f5e0ff */
[----:B------:R-:W-:Y:S01]  /*05a0*/  IMAD R6, R6, UR26, RZ ;  /* 0x0000001a06067c24 */ /* 0x000fe2000f8e02ff */
[----:B------:R-:W-:Y:S01]  /*05b0*/  LEA.HI.X.SX32 R49, R5, RZ, 0x1, P2 ;  /* 0x000000ff05317211 */ /* 0x000fe200010f0eff */
[----:B------:R-:W4:Y:S02]  /*05c0*/  @!P1 LDC.64 R20, c[0x0][0x3f8] ;  /* 0x0000fe00ff149b82 */ /* 0x000f240000000a00 */
[C---:B------:R-:W-:Y:S02]  /*05d0*/  IMAD R51, R13.reuse, UR27, R6 ;  /* 0x0000001b0d337c24 */ /* 0x040fe4000f8e0206 */
[----:B------:R-:W-:Y:S01]  /*05e0*/  IMAD.WIDE.U32 R48, R13, UR26, R48 ;  /* 0x0000001a0d307c25 */ /* 0x000fe2000f8e0030 */
[----:B------:R-:W-:-:S03]  /*05f0*/  ISETP.NE.AND P2, PT, RZ, UR20, PT ;  /* 0x00000014ff007c0c */ /* 0x000fc6000bf45270 */
[----:B0-----:R-:W-:Y:S01]  /*0600*/  @!P0 IMAD R6, R15, R10, RZ ;  /* 0x0000000a0f068224 */ /* 0x001fe200078e02ff */
[----:B------:R-:W-:Y:S01]  /*0610*/  IADD3 R51, PT, PT, R49, R51, RZ ;  /* 0x0000003331337210 */ /* 0x000fe20007ffe0ff */
        /* <DEDUP_REMOVED lines=9> */
[----:B----4-:R-:W-:Y:S01]  /*06b0*/  @!P1 IMAD R24, R3, R20, RZ ;  /* 0x0000001403189224 */ /* 0x010fe200078e02ff */
[----:B------:R-:W-:-:S05]  /*06c0*/  @!P1 MOV R25, R51 ;  /* 0x0000003300199202 */ /* 0x000fca0000000f00 */
[----:B------:R-:W4:Y:S01]  /*06d0*/  LDC.64 R12, c[0x0][0x3a8] ;  /* 0x0000ea00ff0c7b82 */ /* 0x000f220000000a00 */
[----:B------:R-:W-:Y:S01]  /*06e0*/  @!P1 IMAD R29, R44, R21, R24 ;  /* 0x000000152c1d9224 */ /* 0x000fe200078e0218 */
[----:B------:R-:W-:Y:S02]  /*06f0*/  @!P1 MOV R24, R48 ;  /* 0x0000003000189202 */ /* 0x000fe40000000f00 */
[----:B-1----:R-:W-:-:S03]  /*0700*/  @!P0 IADD3 R22, P3, PT, R27, R22, RZ ;  /* 0x000000161b168210 */ /* 0x002fc60007f7e0ff */
[----:B------:R-:W-:Y:S01]  /*0710*/  @!P1 IMAD.WIDE.U32 R20, R44, R20, R24 ;  /* 0x000000142c149225 */ /* 0x000fe200078e0018 */
[----:B------:R-:W-:Y:S02]  /*0720*/  @!P0 IADD3.X R23, PT, PT, R6, R23, RZ, P3, !PT ;  /* 0x0000001706178210 */ /* 0x000fe40001ffe4ff */
[----:B--2---:R-:W-:Y:S02]  /*0730*/  @!P0 IADD3 R18, P3, PT, R27, R18, RZ ;  /* 0x000000121b128210 */ /* 0x004fe40007f7e0ff */
[----:B------:R-:W-:Y:S02]  /*0740*/  @!P1 IADD3 R25, PT, PT, R21, R29, RZ ;  /* 0x0000001d15199210 */ /* 0x000fe40007ffe0ff */
[----:B------:R-:W-:Y:S02]  /*0750*/  @!P1 SHF.L.U32 R21, R20, 0x1, RZ ;  /* 0x0000000114159819 */ /* 0x000fe400000006ff */
[----:B------:R-:W-:Y:S02]  /*0760*/  @!P0 IADD3.X R19, PT, PT, R6, R19, RZ, P3, !PT ;  /* 0x0000001306138210 */ /* 0x000fe40001ffe4ff */
[----:B------:R-:W-:-:S02]  /*0770*/  IADD3 R5, PT, PT, R5, R2, RZ ;  /* 0x0000000205057210 */ /* 0x000fc40007ffe0ff */
[----:B------:R-:W-:Y:S02]  /*0780*/  @!P1 SHF.L.U64.HI R20, R20, 0x1, R25 ;  /* 0x0000000114149819 */ /* 0x000fe40000010219 */
[C---:B0-----:R-:W-:Y:S02]  /*0790*/  @!P1 IADD3 R16, P3, PT, R21.reuse, R16, RZ ;  /* 0x0000001015109210 */ /* 0x041fe40007f7e0ff */
[----:B-----5:R-:W-:Y:S02]  /*07a0*/  @!P1 IADD3 R14, P4, PT, R21, R14, RZ ;  /* 0x0000000e150e9210 */ /* 0x020fe40007f9e0ff */
[----:B------:R-:W-:Y:S02]  /*07b0*/  CS2R R42, SRZ ;  /* 0x00000000002a7805 */ /* 0x000fe4000001ff00 */
[----:B------:R-:W-:Y:S01]  /*07c0*/  CS2R R38, SRZ ;  /* 0x0000000000267805 */ /* 0x000fe2000001ff00 */
[----:B------:R-:W-:Y:S01]  /*07d0*/  @P2 IMAD.WIDE R10, R5, 0x2, R10 ;  /* 0x00000002050a2825 */ /* 0x000fe200078e020a */
[----:B------:R-:W-:-:S02]  /*07e0*/  @!P1 IADD3.X R17, PT, PT, R20, R17, RZ, P3, !PT ;  /* 0x0000001114119210 */ /* 0x000fc40001ffe4ff */
        /* <DEDUP_REMOVED lines=25> */
[----:B----4-:R-:W-:Y:S01]  /*0980*/  PRMT R41, R42, 0x7632, R41 ;  /* 0x000076322a297816 */ /* 0x010fe20000000029 */
[----:B-----5:R-:W-:Y:S02]  /*0990*/  @P2 HADD2.F32 R34, -RZ, R20.H0_H0 ;  /* 0x20000014ff222230 */ /* 0x020fe40000004100 */
[----:B------:R-:W-:Y:S02]  /*09a0*/  @P2 HADD2.F32 R35, -RZ, R21.H0_H0 ;  /* 0x20000015ff232230 */ /* 0x000fe40000004100 */
[----:B------:R-:W-:Y:S02]  /*09b0*/  HADD2.F32 R5, -RZ, R5.H0_H0 ;  /* 0x20000005ff057230 */ /* 0x000fe40000004100 */
[----:B------:R-:W-:Y:S01]  /*09c0*/  HADD2.F32 R6, -RZ, R6.H0_H0 ;  /* 0x20000006ff067230 */ /* 0x000fe20000004100 */
[----:B------:R-:W-:-:S02]  /*09d0*/  PRMT R36, R39, 0x7632, R36 ;  /* 0x0000763227247816 */ /* 0x000fc40000000024 */
        /* <DEDUP_REMOVED lines=39> */
.L_x_414:
        /* <DEDUP_REMOVED lines=72> */
.L_x_415:
        /* <DEDUP_REMOVED lines=34> */
.L_x_417:
[----:B------:R-:W-:Y:S05]  /*12f0*/  BSYNC.RECONVERGENT B0 ;  /* 0x0000000000007941 */ /* 0x000fea0003800200 */
.L_x_416:
        /* <DEDUP_REMOVED lines=21> */
.L_x_419:
[----:B------:R-:W-:Y:S05]  /*1450*/  BSYNC.RECONVERGENT B0 ;  /* 0x0000000000007941 */ /* 0x000fea0003800200 */
.L_x_418:
        /* <DEDUP_REMOVED lines=158> */
.L_x_421:
[----:B------:R-:W-:Y:S05]  /*1e40*/  BSYNC.RECONVERGENT B0 ;  /* 0x0000000000007941 */ /* 0x000fea0003800200 */
.L_x_420:
        /* <DEDUP_REMOVED lines=29> */
.L_x_423:
[----:B------:R-:W-:Y:S05]  /*2020*/  BSYNC.RECONVERGENT B0 ;  /* 0x0000000000007941 */ /* 0x000fea0003800200 */
.L_x_422:
        /* <DEDUP_REMOVED lines=12> */
[----:B------:R-:W-:Y:S01]  /*20f0*/  IMAD.U32 R4, RZ, RZ, UR4 ;  /* 0x00000004ff047e24 */ /* 0x000fe2000f8e00ff */
[----:B------:R-:W-:Y:S02]  /*2100*/  UIADD3 UR9, UPT, UPT, UR14, UR5, URZ ;  /* 0x000000050e097290 */ /* 0x000fe4000fffe0ff */
[----:B------:R-:W-:Y:S02]  /*2110*/  UIMAD UR10, UR15, UR18, UR5 ;  /* 0x000000120f0a72a4 */ /* 0x000fe4000f8e0205 */
[----:B------:R-:W-:Y:S02]  /*2120*/  LOP3.LUT P1, R4, R4, 0x2, RZ, 0xc0, !PT ;  /* 0x0000000204047812 */ /* 0x000fe4000782c0ff */
[----:B------:R-:W-:Y:S01]  /*2130*/  UIMAD.WIDE.U32 UR10, UR10, 0x8, UR12 ;  /* 0x000000080a0a78a5 */ /* 0x000fe2000f8e000c */
[----:B------:R-:W-:Y:S02]  /*2140*/  MOV R11, UR9 ;  /* 0x00000009000b7c02 */ /* 0x000fe40008000f00 */
[----:B-1----:R-:W-:-:S02]  /*2150*/  SEL R15, RZ, UR19, P1 ;  /* 0x00000013ff0f7c07 */ /* 0x002fc40008800000 */
[----:B------:R-:W-:Y:S02]  /*2160*/  IADD3 R13, PT, PT, -R4, 0x1, RZ ;  /* 0x00000001040d7810 */ /* 0x000fe40007ffe1ff */
[----:B------:R-:W-:Y:S02]  /*2170*/  ISETP.NE.AND P1, PT, R15, -0x1, PT ;  /* 0xffffffff0f00780c */ /* 0x000fe40003f25270 */
[----:B------:R-:W-:Y:S01]  /*2180*/  MOV R10, UR10 ;  /* 0x0000000a000a7c02 */ /* 0x000fe20008000f00 */
        /* <DEDUP_REMOVED lines=8> */
.L_x_426:
[----:B------:R-:W4:Y:S04]  /*2210*/  LDG.E.STRONG.GPU R4, desc[UR16][R8.64] ;  /* 0x0000001008047981 */ /* 0x000f28000c1ef900 */
[----:B----4-:R-:W-:Y:S01]  /*2220*/  CCTL.IVALL ;  /* 0x00000000ff00798f */ /* 0x010fe20002000000 */
[----:B------:R-:W-:Y:S05]  /*2230*/  YIELD ;  /* 0x0000000000007946 */ /* 0x000fea0003800000 */
[----:B------:R-:W-:-:S13]  /*2240*/  ISETP.NE.AND P1, PT, R4, R15, PT ;  /* 0x0000000f0400720c */ /* 0x000fda0003f25270 */
[----:B------:R-:W-:Y:S05]  /*2250*/  @P1 BRA `(.L_x_426) ;  /* 0xfffffffc00ec1947 */ /* 0x000fea000383ffff */
.L_x_425:
        /* <DEDUP_REMOVED lines=14> */
.L_x_428:
[----:B-1--4-:R-:W-:Y:S02]  /*2340*/  IADD3 R8, PT, PT, R4, 0x1, RZ ;  /* 0x0000000104087810 */ /* 0x012fe40007ffe0ff */
        /* <DEDUP_REMOVED lines=83> */
.L_x_427:
[----:B------:R-:W-:-:S04]  /*2880*/  ULOP3.LUT UR9, UR19, 0x7, URZ, 0xc0, !UPT ;  /* 0x0000000713097892 */ /* 0x000fc8000f8ec0ff */
[----:B------:R-:W-:-:S09]  /*2890*/  UISETP.NE.AND UP1, UPT, UR9, URZ, UPT ;  /* 0x000000ff0900728c */ /* 0x000fd2000bf25270 */
[----:B------:R-:W-:Y:S05]  /*28a0*/  BRA.U !UP1, `(.L_x_424) ;  /* 0x0000000509247547 */ /* 0x000fea000b800000 */
[----:B------:R-:W-:-:S04]  /*28b0*/  ULOP3.LUT UR9, UR19, 0x3, URZ, 0xc0, !UPT ;  /* 0x0000000313097892 */ /* 0x000fc8000f8ec0ff */
[----:B------:R-:W-:Y:S01]  /*28c0*/  UISETP.NE.AND UP1, UPT, UR9, URZ, UPT ;  /* 0x000000ff0900728c */ /* 0x000fe2000bf25270 */
[----:B------:R-:W-:Y:S10]  /*28d0*/  BRA.U !UP0, `(.L_x_429) ;  /* 0x0000000108907547 */ /* 0x000ff4000b800000 */
[C---:B-1--4-:R-:W-:Y:S01]  /*28e0*/  IADD3 R10, PT, PT, R4.reuse, 0x1, RZ ;  /* 0x00000001040a7810 */ /* 0x052fe20007ffe0ff */
[----:B------:R-:W-:Y:S01]  /*28f0*/  IMAD.U32 R15, RZ, RZ, UR18 ;  /* 0x00000012ff0f7e24 */ /* 0x000fe2000f8e00ff */
        /* <DEDUP_REMOVED lines=12> */
[----:B------:R-:W-:-:S03]  /*29c0*/  MOV R17, UR18 ;  /* 0x0000001200117c02 */ /* 0x000fc60008000f00 */
        /* <DEDUP_REMOVED lines=21> */
.L_x_429:
        /* <DEDUP_REMOVED lines=22> */
.L_x_430:
[----:B------:R-:W-:Y:S01]  /*2c80*/  ISETP.EQ.OR P1, PT, R4, UR15, P3 ;  /* 0x0000000f04007c0c */ /* 0x000fe20009f22670 */
[----:B------:R-:W-:Y:S03]  /*2c90*/  BSSY.RECONVERGENT B0, `(.L_x_424) ;  /* 0x000000a000007945 */ /* 0x000fe60003800200 */
[----:B------:R-:W-:-:S13]  /*2ca0*/  PLOP3.LUT P1, PT, P1, PT, UP2, 0xd5, 0x5d ;  /* 0x00000000005d781c */ /* 0x000fda0000f2fa2d */
[----:B------:R-:W-:Y:S05]  /*2cb0*/  @P1 BRA `(.L_x_431) ;  /* 0x00000000001c1947 */ /* 0x000fea0003800000 */
[----:B-1--4-:R-:W-:Y:S02]  /*2cc0*/  MOV R9, UR18 ;  /* 0x0000001200097c02 */ /* 0x012fe40008000f00 */
[----:B------:R-:W-:-:S03]  /*2cd0*/  MOV R11, 0x8 ;  /* 0x00000008000b7802 */ /* 0x000fc60000000f00 */
[----:B------:R-:W-:-:S04]  /*2ce0*/  IMAD R8, R4, R9, UR5 ;  /* 0x0000000504087e24 */ /* 0x000fc8000f8e0209 */
[----:B------:R-:W-:-:S06]  /*2cf0*/  IMAD.WIDE.U32 R8, R8, R11, UR12 ;  /* 0x0000000c08087e25 */ /* 0x000fcc000f8e000b */
[----:B------:R-:W0:Y:S02]  /*2d00*/  LDG.E.64 R8, desc[UR16][R8.64] ;  /* 0x0000001008087981 */ /* 0x000e24000c1e1b00 */
[----:B0--3--:R-:W-:Y:S01]  /*2d10*/  FADD.FTZ R32, R32, R8 ;  /* 0x0000000820207221 */ /* 0x009fe20000010000 */
[----:B------:R-:W-:-:S07]  /*2d20*/  FADD.FTZ R33, R33, R9 ;  /* 0x0000000921217221 */ /* 0x000fce0000010000 */
.L_x_431:
[----:B------:R-:W-:Y:S05]  /*2d30*/  BSYNC.RECONVERGENT B0 ;  /* 0x0000000000007941 */ /* 0x000fea0003800200 */
.L_x_424:
        /* <DEDUP_REMOVED lines=40> */
.L_x_432:
        /* <DEDUP_REMOVED lines=21> */
.L_x_434:
[----:B------:R-:W-:Y:S05]  /*3110*/  BSYNC.RECONVERGENT B0 ;  /* 0x0000000000007941 */ /* 0x000fea0003800200 */
.L_x_433:
        /* <DEDUP_REMOVED lines=24> */
.L_x_435:
        /* <DEDUP_REMOVED lines=22> */
.L_x_437:
[----:B------:R-:W-:Y:S05]  /*3400*/  BSYNC.RECONVERGENT B0 ;  /* 0x0000000000007941 */ /* 0x000fea0003800200 */
.L_x_436:
[----:B------:R-:W-:Y:S02]  /*3410*/  UIADD3 UR8, UPT, UPT, UR18, UR8, URZ ;  /* 0x0000000812087290 */ /* 0x000fe4000fffe0ff */
[----:B------:R-:W-:Y:S02]  /*3420*/  UIADD3 UR4, UPT, UPT, UR4, 0x1, URZ ;  /* 0x0000000104047890 */ /* 0x000fe4000fffe0ff */
[----:B------:R-:W-:-:S09]  /*3430*/  UISETP.GE.AND UP1, UPT, UR8, UR6, UPT ;  /* 0x000000060800728c */ /* 0x000fd2000bf26270 */
[----:B------:R-:W-:Y:S05]  /*3440*/  BRA.U !UP1, `(.L_x_438) ;  /* 0xffffffcd09947547 */ /* 0x000fea000b83ffff */
.L_x_413:
        /* <DEDUP_REMOVED lines=19> */
.L_x_440:
[----:B------:R-:W-:Y:S05]  /*3580*/  BSYNC.RECONVERGENT B0 ;  /* 0x0000000000007941 */ /* 0x000fea0003800200 */
.L_x_439:
[----:B------:R-:W-:Y:S05]  /*3590*/  @P0 EXIT ;  /* 0x000000000000094d */ /* 0x000fea0003800000 */
[----:B------:R-:W-:Y:S05]  /*35a0*/  @P2 BRA `(.L_x_441) ;  /* 0x0000000000202947 */ /* 0x000fea0003800000 */
[----:B------:R-:W-:-:S05]  /*35b0*/  IMAD R0, R4, R9, RZ ;  /* 0x0000000904007224 */ /* 0x000fca00078e02ff */
[----:B------:R-:W-:-:S13]  /*35c0*/  ISETP.NE.AND P0, PT, R0, -0x1, PT ;  /* 0xffffffff0000780c */ /* 0x000fda0003f05270 */
[----:B------:R-:W-:Y:S05]  /*35d0*/  @!P0 BRA `(.L_x_441) ;  /* 0x0000000000148947 */ /* 0x000fea0003800000 */
.L_x_442:
[----:B0-----:R-:W4:Y:S04]  /*35e0*/  LDG.E.STRONG.GPU R5, desc[UR16][R2.64] ;  /* 0x0000001002057981 */ /* 0x001f28000c1ef900 */
[----:B----4-:R-:W-:Y:S01]  /*35f0*/  CCTL.IVALL ;  /* 0x00000000ff00798f */ /* 0x010fe20002000000 */
[----:B------:R-:W-:Y:S05]  /*3600*/  YIELD ;  /* 0x0000000000007946 */ /* 0x000fea0003800000 */
[----:B------:R-:W-:-:S13]  /*3610*/  ISETP.NE.AND P0, PT, R5, R0, PT ;  /* 0x000000000500720c */ /* 0x000fda0003f05270 */
[----:B------:R-:W-:Y:S05]  /*3620*/  @P0 BRA `(.L_x_442) ;  /* 0xfffffffc00ec0947 */ /* 0x000fea000383ffff */
.L_x_441:
        /* <DEDUP_REMOVED lines=40> */
[----:B------:R-:W-:Y:S01]  /*38b0*/  IADD3.X R8, PT, PT, RZ, R9, RZ, P0, !PT ;  /* 0x00000009ff087210 */ /* 0x000fe200007fe4ff */
[----:B------:R-:W-:Y:S01]  /*38c0*/  IMAD.X R11, RZ, RZ, R11, P2 ;  /* 0x000000ffff0b7224 */ /* 0x000fe200010e060b */
[----:B------:R-:W-:-:S02]  /*38d0*/  ISETP.NE.U32.AND P1, PT, R2, 0x3, PT ;  /* 0x000000030200780c */ /* 0x000fc40003f25070 */
[----:B------:R-:W-:Y:S02]  /*38e0*/  ISETP.GE.U32.AND P0, PT, R6, 0x3, PT ;  /* 0x000000030600780c */ /* 0x000fe40003f06070 */
[----:B------:R-:W-:Y:S02]  /*38f0*/  ISETP.NE.AND.EX P1, PT, RZ, RZ, PT, P1 ;  /* 0x000000ffff00720c */ /* 0x000fe40003f25310 */
[----:B------:R-:W-:Y:S02]  /*3900*/  ISETP.GE.U32.AND.EX P0, PT, R8, RZ, PT, P0 ;  /* 0x000000ff0800720c */ /* 0x000fe40003f06100 */
[--C-:B------:R-:W-:Y:S02]  /*3910*/  SHF.R.S64 R28, R28, 0x1, R11.reuse ;  /* 0x000000011c1c7819 */ /* 0x100fe4000000100b */
[----:B------:R-:W-:-:S07]  /*3920*/  SHF.R.S32.HI R35, RZ, 0x1, R11 ;  /* 0x00000001ff237819 */ /* 0x000fce000001140b */
        /* <DEDUP_REMOVED lines=27> */
.L_x_445:
        /* <DEDUP_REMOVED lines=24> */
[----:B--2---:R-:W-:Y:S02]  /*3c60*/  F2FP.F16.F32.PACK_AB R11, R15, R2 ;  /* 0x000000020f0b723e */ /* 0x004fe400000000ff */
[-C--:B------:R-:W-:Y:S02]  /*3c70*/  MOV R15, R25.reuse ;  /* 0x00000019000f7202 */ /* 0x080fe40000000f00 */
[----:B---3--:R-:W-:Y:S01]  /*3c80*/  F2FP.F16.F32.PACK_AB R21, R19, R16 ;  /* 0x000000101315723e */ /* 0x008fe200000000ff */
[----:B------:R0:W-:Y:S04]  /*3c90*/  STG.E desc[UR16][R12.64], R11 ;  /* 0x0000000b0c007986 */ /* 0x0001e8000c101910 */
[----:B------:R0:W-:Y:S01]  /*3ca0*/  STG.E desc[UR16][R14.64], R21 ;  /* 0x000000150e007986 */ /* 0x0001e2000c101910 */
[----:B------:R-:W-:Y:S01]  /*3cb0*/  IADD3.X R25, PT, PT, RZ, R25, RZ, P3, !PT ;  /* 0x00000019ff197210 */ /* 0x000fe20001ffe4ff */
[----:B------:R-:W-:Y:S06]  /*3cc0*/  @P1 BRA `(.L_x_445) ;  /* 0xfffffffc00841947 */ /* 0x000fec000383ffff */
.L_x_444:
[----:B------:R-:W-:Y:S05]  /*3cd0*/  BSYNC.RECONVERGENT B0 ;  /* 0x0000000000007941 */ /* 0x000fea0003800200 */
.L_x_443:
        /* <DEDUP_REMOVED lines=10> */
.L_x_446:
        /* <DEDUP_REMOVED lines=20> */
[----:B-----5:R-:W-:Y:S02]  /*3ec0*/  F2FP.F16.F32.PACK_AB R25, R13, R10 ;  /* 0x0000000a0d19723e */ /* 0x020fe400000000ff */
[----:B------:R-:W-:-:S02]  /*3ed0*/  IADD3 R10, P1, PT, R23, UR4, RZ ;  /* 0x00000004170a7c10 */ /* 0x000fc4000ff3e0ff */
[----:B------:R-:W-:Y:S02]  /*3ee0*/  IADD3.X R23, PT, PT, R24, UR9, RZ, P0, !PT ;  /* 0x0000000918177c10 */ /* 0x000fe400087fe4ff */
[----:B------:R-:W-:Y:S02]  /*3ef0*/  IADD3.X R11, PT, PT, R11, UR5, RZ, P1, !PT ;  /* 0x000000050b0b7c10 */ /* 0x000fe40008ffe4ff */
[----:B---3--:R-:W-:Y:S02]  /*3f00*/  F2FP.F16.F32.PACK_AB R27, R17, R14 ;  /* 0x0000000e111b723e */ /* 0x008fe400000000ff */
        /* <DEDUP_REMOVED lines=20> */
[----:B--2---:R-:W-:Y:S02]  /*4050*/  F2FP.F16.F32.PACK_AB R29, R29, R26 ;  /* 0x0000001a1d1d723e */ /* 0x004fe400000000ff */
[----:B---3--:R-:W-:-:S03]  /*4060*/  F2FP.F16.F32.PACK_AB R31, R31, R28 ;  /* 0x0000001c1f1f723e */ /* 0x008fc600000000ff */
        /* <DEDUP_REMOVED lines=14> */
[----:B---3--:R-:W-:Y:S02]  /*4150*/  F2FP.F16.F32.PACK_AB R27, R27, R26 ;  /* 0x0000001a1b1b723e */ /* 0x008fe400000000ff */
[----:B----4-:R-:W-:-:S03]  /*4160*/  F2FP.F16.F32.PACK_AB R33, R33, R28 ;  /* 0x0000001c2121723e */ /* 0x010fc600000000ff */
        /* <DEDUP_REMOVED lines=17> */
[----:B---3--:R-:W-:Y:S02]  /*4280*/  F2FP.F16.F32.PACK_AB R17, R17, R10 ;  /* 0x0000000a1111723e */ /* 0x008fe400000000ff */
[----:B----4-:R-:W-:-:S03]  /*4290*/  F2FP.F16.F32.PACK_AB R11, R15, R12 ;  /* 0x0000000c0f0b723e */ /* 0x010fc600000000ff */
[----:B------:R1:W-:Y:S04]  /*42a0*/  STG.E desc[UR16][R18.64], R17 ;  /* 0x0000001112007986 */ /* 0x0003e8000c101910 */
[----:B------:R1:W-:Y:S01]  /*42b0*/  STG.E desc[UR16][R22.64], R11 ;  /* 0x0000000b16007986 */ /* 0x0003e2000c101910 */
[----:B------:R-:W-:Y:S01]  /*42c0*/  HFMA2 R10, -RZ, RZ, 0, 0 ;  /* 0x00000000ff0a7431 */ /* 0x000fe200000001ff */
[----:B------:R-:W-:Y:S06]  /*42d0*/  @P0 BRA `(.L_x_446) ;  /* 0xfffffff800a80947 */ /* 0x000fec000383ffff */
[----:B------:R-:W-:Y:S05]  /*42e0*/  EXIT ;  /* 0x000000000000794d */ /* 0x000fea0003800000 */
.L_x_447:
        /* <DEDUP_REMOVED lines=9> */
.L_x_3415:


//--------------------- .text._Z35group_norm_nhwc_bwd_one_pass_kernelI11Bf16IOFp16WLi128ELi14ELi224EEv26Group_norm_nhwc_bwd_params --------------------------
	.section	.text._Z35group_norm_nhwc_bwd_one_pass_kernelI11Bf16IOFp16WLi128ELi14ELi224EEv26Group_norm_nhwc_bwd_params,"ax",@progbits
	.align	128
        .global         _Z35group_norm_nhwc_bwd_one_pass_kernelI11Bf16IOFp16WLi128ELi14ELi224EEv26Group_norm_nhwc_bwd_params
        .type           _Z35group_norm_nhwc_bwd_one_pass_kernelI11Bf16IOFp16WLi128ELi14ELi224EEv26Group_norm_nhwc_bwd_params,@function
        .size           _Z35group_norm_nhwc_bwd_one_pass_kernelI11Bf16IOFp16WLi128ELi14ELi224EEv26Group_norm_nhwc_bwd_params,(.L_x_3416 - _Z35group_norm_nhwc_bwd_one_pass_kernelI11Bf16IOFp16WLi128ELi14ELi224EEv26Group_norm_nhwc_bwd_params)
        .other          _Z35group_norm_nhwc_bwd_one_pass_kernelI11Bf16IOFp16WLi128ELi14ELi224EEv26Group_norm_nhwc_bwd_params,@"STO_CUDA_ENTRY STV_DEFAULT"
_Z35group_norm_nhwc_bwd_one_pass_kernelI11Bf16IOFp16WLi128ELi14ELi224EEv26Group_norm_nhwc_bwd_params:
.text._Z35group_norm_nhwc_bwd_one_pass_kernelI11Bf16IOFp16WLi128ELi14ELi224EEv26Group_norm_nhwc_bwd_params:
        /* <DEDUP_REMOVED lines=38> */
.L_x_479:
        /* <DEDUP_REMOVED lines=242> */
.L_x_449:
        /* <DEDUP_REMOVED lines=144> */
.L_x_450:
        /* <DEDUP_REMOVED lines=36> */
.L_x_452:
[----:B------:R-:W-:Y:S05]  /*1cc0*/  BSYNC.RECONVERGENT B0 ;  /* 0x0000000000007941 */ /* 0x000fea0003800200 */
.L_x_451:
        /* <DEDUP_REMOVED lines=21> */
.L_x_454:
[----:B------:R-:W-:Y:S05]  /*1e20*/  BSYNC.RECONVERGENT B0 ;  /* 0x0000000000007941 */ /* 0x000fea0003800200 */
.L_x_453:
        /* <DEDUP_REMOVED lines=158> */
.L_x_456:
[----:B------:R-:W-:Y:S05]  /*2810*/  BSYNC.RECONVERGENT B0 ;  /* 0x0000000000007941 */ /* 0x000fea0003800200 */
.L_x_455:
        /* <DEDUP_REMOVED lines=29> */
.L_x_458:
[----:B------:R-:W-:Y:S05]  /*29f0*/  BSYNC.RECONVERGENT B0 ;  /* 0x0000000000007941 */ /* 0x000fea0003800200 */
.L_x_457:
        /* <DEDUP_REMOVED lines=29> */
.L_x_461:
[----:B--2---:R-:W2:Y:S04]  /*2bd0*/  LDG.E.STRONG.GPU R14, desc[UR14][R12.64] ;  /* 0x0000000e0c0e7981 */ /* 0x004ea8000c1ef900 */
[----:B--2---:R-:W-:Y:S01]  /*2be0*/  CCTL.IVALL ;  /* 0x00000000ff00798f */ /* 0x004fe20002000000 */
[----:B------:R-:W-:Y:S05]  /*2bf0*/  YIELD ;  /* 0x0000000000007946 */ /* 0x000fea0003800000 */
[----:B------:R-:W-:-:S13]  /*2c00*/  ISETP.NE.AND P1, PT, R14, R19, PT ;  /* 0x000000130e00720c */ /* 0x000fda0003f25270 */
[----:B------:R-:W-:Y:S05]  /*2c10*/  @P1 BRA `(.L_x_461) ;  /* 0xfffffffc00ec1947 */ /* 0x000fea000383ffff */
.L_x_460:
        /* <DEDUP_REMOVED lines=14> */
.L_x_463:
        /* <DEDUP_REMOVED lines=84> */
.L_x_462:
        /* <DEDUP_REMOVED lines=41> */
.L_x_464:
        /* <DEDUP_REMOVED lines=23> */
.L_x_465:
        /* <DEDUP_REMOVED lines=11> */
.L_x_466:
[----:B------:R-:W-:Y:S05]  /*36f0*/  BSYNC.RECONVERGENT B0 ;  /* 0x0000000000007941 */ /* 0x000fea0003800200 */
.L_x_459:
        /* <DEDUP_REMOVED lines=38> */
.L_x_467:
        /* <DEDUP_REMOVED lines=21> */
.L_x_469:
[----:B------:R-:W-:Y:S05]  /*3ab0*/  BSYNC.RECONVERGENT B0 ;  /* 0x0000000000007941 */ /* 0x000fea0003800200 */
.L_x_468:
        /* <DEDUP_REMOVED lines=54> */
.L_x_470:
        /* <DEDUP_REMOVED lines=18> */
.L_x_472:
[----:B------:R-:W-:Y:S05]  /*3f40*/  BSYNC.RECONVERGENT B0 ;  /* 0x0000000000007941 */ /* 0x000fea0003800200 */
.L_x_471:
        /* <DEDUP_REMOVED lines=21> */
.L_x_473:
        /* <DEDUP_REMOVED lines=18> */
.L_x_475:
[----:B------:R-:W-:Y:S05]  /*41c0*/  BSYNC.RECONVERGENT B0 ;  /* 0x0000000000007941 */ /* 0x000fea0003800200 */
.L_x_474:
        /* <DEDUP_REMOVED lines=22> */
.L_x_476:
        /* <DEDUP_REMOVED lines=18> */
.L_x_478:
[----:B------:R-:W-:Y:S05]  /*4450*/  BSYNC.RECONVERGENT B0 ;  /* 0x0000000000007941 */ /* 0x000fea0003800200 */
.L_x_477:
[----:B------:R-:W-:Y:S02]  /*4460*/  UIADD3 UR10, UPT, UPT, UR16, UR10, URZ ;  /* 0x0000000a100a7290 */ /* 0x000fe4000fffe0ff */
[----:B------:R-:W-:Y:S02]  /*4470*/  UIADD3 UR4, UPT, UPT, UR4, 0x1, URZ ;  /* 0x0000000104047890 */ /* 0x000fe4000fffe0ff */
[----:B------:R-:W-:-:S09]  /*4480*/  UISETP.GE.AND UP0, UPT, UR10, UR8, UPT ;  /* 0x000000080a00728c */ /* 0x000fd2000bf06270 */
[----:B------:R-:W-:Y:S05]  /*4490*/  BRA.U !UP0, `(.L_x_479) ;  /* 0xffffffbd08707547 */ /* 0x000fea000b83ffff */
.L_x_448:
        /* <DEDUP_REMOVED lines=19> */
.L_x_481:
[----:B------:R-:W-:Y:S05]  /*45d0*/  BSYNC.RECONVERGENT B0 ;  /* 0x0000000000007941 */ /* 0x000fea0003800200 */
.L_x_480:
[----:B------:R-:W-:Y:S05]  /*45e0*/  @P0 EXIT ;  /* 0x000000000000094d */ /* 0x000fea0003800000 */
[----:B------:R-:W-:Y:S05]  /*45f0*/  @P2 BRA `(.L_x_482) ;  /* 0x0000000000202947 */ /* 0x000fea0003800000 */
[----:B------:R-:W-:-:S05]  /*4600*/  IMAD R0, R4, R7, RZ ;  /* 0x0000000704007224 */ /* 0x000fca00078e02ff */
[----:B------:R-:W-:-:S13]  /*4610*/  ISETP.NE.AND P0, PT, R0, -0x1, PT ;  /* 0xffffffff0000780c */ /* 0x000fda0003f05270 */
[----:B------:R-:W-:Y:S05]  /*4620*/  @!P0 BRA `(.L_x_482) ;  /* 0x0000000000148947 */ /* 0x000fea0003800000 */
.L_x_483:
[----:B-1----:R-:W2:Y:S04]  /*4630*/  LDG.E.STRONG.GPU R5, desc[UR14][R2.64] ;  /* 0x0000000e02057981 */ /* 0x002ea8000c1ef900 */
[----:B--2---:R-:W-:Y:S01]  /*4640*/  CCTL.IVALL ;  /* 0x00000000ff00798f */ /* 0x004fe20002000000 */
[----:B------:R-:W-:Y:S05]  /*4650*/  YIELD ;  /* 0x0000000000007946 */ /* 0x000fea0003800000 */
[----:B------:R-:W-:-:S13]  /*4660*/  ISETP.NE.AND P0, PT, R5, R0, PT ;  /* 0x000000000500720c */ /* 0x000fda0003f05270 */
[----:B------:R-:W-:Y:S05]  /*4670*/  @P0 BRA `(.L_x_483) ;  /* 0xfffffffc00ec0947 */ /* 0x000fea000383ffff */
.L_x_482:
        /* <DEDUP_REMOVED lines=75> */
.L_x_486:
        /* <DEDUP_REMOVED lines=25> */
[----:B------:R-:W-:Y:S02]  /*4cc0*/  MOV R11, R24 ;  /* 0x00000018000b7202 */ /* 0x000fe40000000f00 */
[----:B---3--:R-:W-:Y:S01]  /*4cd0*/  F2FP.F16.F32.PACK_AB R19, R15, R12 ;  /* 0x0000000c0f13723e */ /* 0x008fe200000000ff */
[----:B------:R0:W-:Y:S04]  /*4ce0*/  STG.E desc[UR14][R8.64], R17 ;  /* 0x0000001108007986 */ /* 0x0001e8000c10190e */
[----:B------:R0:W-:Y:S01]  /*4cf0*/  STG.E desc[UR14][R10.64], R19 ;  /* 0x000000130a007986 */ /* 0x0001e2000c10190e */
[----:B------:R-:W-:Y:S01]  /*4d00*/  IADD3.X R24, PT, PT, RZ, R24, RZ, P3, !PT ;  /* 0x00000018ff187210 */ /* 0x000fe20001ffe4ff */
[----:B------:R-:W-:Y:S06]  /*4d10*/  @P1 BRA `(.L_x_486) ;  /* 0xfffffffc00841947 */ /* 0x000fec000383ffff */
.L_x_485:
[----:B------:R-:W-:Y:S05]  /*4d20*/  BSYNC.RECONVERGENT B0 ;  /* 0x0000000000007941 */ /* 0x000fea0003800200 */
.L_x_484:
        /* <DEDUP_REMOVED lines=10> */
.L_x_487:
        /* <DEDUP_REMOVED lines=20> */
[----:B---3--:R-:W-:Y:S02]  /*4f10*/  F2FP.F16.F32.PACK_AB R19, R13, R10 ;  /* 0x0000000a0d13723e */ /* 0x008fe400000000ff */
[----:B------:R-:W-:-:S02]  /*4f20*/  IADD3 R10, P1, PT, R23, UR4, RZ ;  /* 0x00000004170a7c10 */ /* 0x000fc4000ff3e0ff */
[----:B------:R-:W-:Y:S02]  /*4f30*/  IADD3.X R23, PT, PT, R24, UR9, RZ, P0, !PT ;  /* 0x0000000918177c10 */ /* 0x000fe400087fe4ff */
[----:B------:R-:W-:Y:S02]  /*4f40*/  IADD3.X R11, PT, PT, R11, UR5, RZ, P1, !PT ;  /* 0x000000050b0b7c10 */ /* 0x000fe40008ffe4ff */
[----:B----4-:R-:W-:Y:S02]  /*4f50*/  F2FP.F16.F32.PACK_AB R27, R17, R14 ;  /* 0x0000000e111b723e */ /* 0x010fe400000000ff */
        /* <DEDUP_REMOVED lines=56> */
[----:B----4-:R-:W-:Y:S02]  /*52e0*/  F2FP.F16.F32.PACK_AB R17, R17, R10 ;  /* 0x0000000a1111723e */ /* 0x010fe400000000ff */
[----:B-----5:R-:W-:-:S03]  /*52f0*/  F2FP.F16.F32.PACK_AB R9, R15, R12 ;  /* 0x0000000c0f09723e */ /* 0x020fc600000000ff */
[----:B------:R3:W-:Y:S04]  /*5300*/  STG.E desc[UR14][R24.64], R17 ;  /* 0x0000001118007986 */ /* 0x0007e8000c10190e */
[----:B------:R3:W-:Y:S02]  /*5310*/  STG.E desc[UR14][R22.64], R9 ;  /* 0x0000000916007986 */ /* 0x0007e4000c10190e */
[----:B------:R-:W-:Y:S05]  /*5320*/  @P0 BRA `(.L_x_487) ;  /* 0xfffffff800a80947 */ /* 0x000fea000383ffff */
[----:B------:R-:W-:Y:S05]  /*5330*/  EXIT ;  /* 0x000000000000794d */ /* 0x000fea0003800000 */
.L_x_488:
        /* <DEDUP_REMOVED lines=12> */
.L_x_3416:


//--------------------- .text._Z35group_norm_nhwc_bwd_one_pass_kernelI11Bf16IOFp16WLi256ELi14ELi224EEv26Group_norm_nhwc_bwd_params --------------------------
	.section	.text._Z35group_norm_nhwc_bwd_one_pass_kernelI11Bf16IOFp16WLi256ELi14ELi224EEv26Group_norm_nhwc_bwd_params,"ax",@progbits
	.align	128
        .global         _Z35group_norm_nhwc_bwd_one_pass_kernelI11Bf16IOFp16WLi256ELi14ELi224EEv26Group_norm_nhwc_bwd_params
        .type           _Z35group_norm_nhwc_bwd_one_pass_kernelI11Bf16IOFp16WLi256ELi14ELi224EEv26Group_norm_nhwc_bwd_params,@function
        .size           _Z35group_norm_nhwc_bwd_one_pass_kernelI11Bf16IOFp16WLi256ELi14ELi224EEv26Group_norm_nhwc_bwd_params,(.L_x_3417 - _Z35group_norm_nhwc_bwd_one_pass_kernelI11Bf16IOFp16WLi256ELi14ELi224EEv26Group_norm_nhwc_bwd_params)
        .other          _Z35group_norm_nhwc_bwd_one_pass_kernelI11Bf16IOFp16WLi256ELi14ELi224EEv26Group_norm_nhwc_bwd_params,@"STO_CUDA_ENTRY STV_DEFAULT"
_Z35group_norm_nhwc_bwd_one_pass_kernelI11Bf16IOFp16WLi256ELi14ELi224EEv26Group_norm_nhwc_bwd_params:
.text._Z35group_norm_nhwc_bwd_one_pass_kernelI11Bf16IOFp16WLi256ELi14ELi224EEv26Group_norm_nhwc_bwd_params:
        /* <DEDUP_REMOVED lines=30> */
.L_x_532:
        /* <DEDUP_REMOVED lines=266> */
[----:B------:R-:W-:Y:S01]  /*1280*/  PRMT R57, R40, 0x7632, R57 ;  /* 0x0000763228397816 */ /* 0x000fe20000000039 */
[----:B------:R-:W-:Y:S02]  /*1290*/  @P2 HADD2.F32 R6, -RZ, R29.H0_H0 ;  /* 0x2000001dff062230 */ /* 0x000fe40000004100 */
[----:B-1----:R-:W-:Y:S02]  /*12a0*/  HADD2.F32 R8, -RZ, R22.H0_H0 ;  /* 0x20000016ff087230 */ /* 0x002fe40000004100 */
[----:B------:R-:W-:Y:S02]  /*12b0*/  @P2 HADD2.F32 R7, -RZ, R26.H0_H0 ;  /* 0x2000001aff072230 */ /* 0x000fe40000004100 */
[----:B------:R-:W-:Y:S01]  /*12c0*/  HADD2.F32 R9, -RZ, R23.H0_H0 ;  /* 0x20000017ff097230 */ /* 0x000fe20000004100 */
[----:B------:R-:W-:-:S02]  /*12d0*/  PRMT R60, R43, 0x7632, R60 ;  /* 0x000076322b3c7816 */ /* 0x000fc4000000003c */
        /* <DEDUP_REMOVED lines=148> */
.L_x_490:
        /* <DEDUP_REMOVED lines=288> */
.L_x_491:
        /* <DEDUP_REMOVED lines=39> */
.L_x_493:
[----:B------:R-:W-:Y:S05]  /*3090*/  BSYNC.RECONVERGENT B0 ;  /* 0x0000000000007941 */ /* 0x000fea0003800200 */
.L_x_492:
        /* <DEDUP_REMOVED lines=21> */
.L_x_495:
[----:B------:R-:W-:Y:S05]  /*31f0*/  BSYNC.RECONVERGENT B0 ;  /* 0x0000000000007941 */ /* 0x000fea0003800200 */
.L_x_494:
        /* <DEDUP_REMOVED lines=158> */
.L_x_497:
[----:B------:R-:W-:Y:S05]  /*3be0*/  BSYNC.RECONVERGENT B0 ;  /* 0x0000000000007941 */ /* 0x000fea0003800200 */
.L_x_496:
        /* <DEDUP_REMOVED lines=30> */
.L_x_499:
[----:B------:R-:W-:Y:S05]  /*3dd0*/  BSYNC.RECONVERGENT B0 ;  /* 0x0000000000007941 */ /* 0x000fea0003800200 */
.L_x_498:
        /* <DEDUP_REMOVED lines=25> */
.L_x_502:
[----:B---3--:R-:W2:Y:S04]  /*3f70*/  LDG.E.STRONG.GPU R18, desc[UR8][R16.64] ;  /* 0x0000000810127981 */ /* 0x008ea8000c1ef900 */
[----:B--2---:R-:W-:Y:S01]  /*3f80*/  CCTL.IVALL ;  /* 0x00000000ff00798f */ /* 0x004fe20002000000 */
[----:B------:R-:W-:Y:S05]  /*3f90*/  YIELD ;  /* 0x0000000000007946 */ /* 0x000fea0003800000 */
[----:B------:R-:W-:-:S13]  /*3fa0*/  ISETP.NE.AND P1, PT, R18, R23, PT ;  /* 0x000000171200720c */ /* 0x000fda0003f25270 */
[----:B------:R-:W-:Y:S05]  /*3fb0*/  @P1 BRA `(.L_x_502) ;  /* 0xfffffffc00ec1947 */ /* 0x000fea000383ffff */
.L_x_501:
        /* <DEDUP_REMOVED lines=17> */
.L_x_504:
        /* <DEDUP_REMOVED lines=59> */
.L_x_503:
        /* <DEDUP_REMOVED lines=36> */
.L_x_505:
        /* <DEDUP_REMOVED lines=18> */
.L_x_506:
        /* <DEDUP_REMOVED lines=9> */
.L_x_507:
[----:B------:R-:W-:Y:S05]  /*4870*/  BSYNC.RECONVERGENT B0 ;  /* 0x0000000000007941 */ /* 0x000fea0003800200 */
.L_x_500:
        /* <DEDUP_REMOVED lines=41> */
.L_x_508:
        /* <DEDUP_REMOVED lines=21> */
.L_x_510:
[----:B------:R-:W-:Y:S05]  /*4c60*/  BSYNC.RECONVERGENT B0 ;  /* 0x0000000000007941 */ /* 0x000fea0003800200 */
.L_x_509:
        /* <DEDUP_REMOVED lines=35> */
.L_x_511:
        /* <DEDUP_REMOVED lines=21> */
.L_x_513:
[----:B------:R-:W-:Y:S05]  /*4ff0*/  BSYNC.RECONVERGENT B0 ;  /* 0x0000000000007941 */ /* 0x000fea0003800200 */
.L_x_512:
        /* <DEDUP_REMOVED lines=25> */
.L_x_514:
        /* <DEDUP_REMOVED lines=21> */
.L_x_516:
[----:B------:R-:W-:Y:S05]  /*52e0*/  BSYNC.RECONVERGENT B0 ;  /* 0x0000000000007941 */ /* 0x000fea0003800200 */
.L_x_515:
        /* <DEDUP_REMOVED lines=27> */
.L_x_517:
        /* <DEDUP_REMOVED lines=22> */
.L_x_519:
[----:B------:R-:W-:Y:S05]  /*5600*/  BSYNC.RECONVERGENT B0 ;  /* 0x0000000000007941 */ /* 0x000fea0003800200 */
.L_x_518:
        /* <DEDUP_REMOVED lines=66> */
.L_x_520:
        /* <DEDUP_REMOVED lines=18> */
.L_x_522:
[----:B------:R-:W-:Y:S05]  /*5b50*/  BSYNC.RECONVERGENT B0 ;  /* 0x0000000000007941 */ /* 0x000fea0003800200 */
.L_x_521:
        /* <DEDUP_REMOVED lines=21> */
.L_x_523:
        /* <DEDUP_REMOVED lines=18> */
.L_x_525:
[----:B------:R-:W-:Y:S05]  /*5dd0*/  BSYNC.RECONVERGENT B0 ;  /* 0x0000000000007941 */ /* 0x000fea0003800200 */
.L_x_524:
        /* <DEDUP_REMOVED lines=21> */
.L_x_526:
        /* <DEDUP_REMOVED lines=18> */
.L_x_528:
[----:B------:R-:W-:Y:S05]  /*6050*/  BSYNC.RECONVERGENT B0 ;  /* 0x0000000000007941 */ /* 0x000fea0003800200 */
.L_x_527:
        /* <DEDUP_REMOVED lines=22> */
.L_x_529:
        /* <DEDUP_REMOVED lines=18> */
.L_x_531:
[----:B------:R-:W-:Y:S05]  /*62e0*/  BSYNC.RECONVERGENT B0 ;  /* 0x0000000000007941 */ /* 0x000fea0003800200 */
.L_x_530:
[----:B------:R-:W-:Y:S02]  /*62f0*/  IADD3 R4, PT, PT, R0, R4, RZ ;  /* 0x0000000400047210 */ /* 0x000fe40007ffe0ff */
[----:B------:R-:W-:Y:S02]  /*6300*/  IADD3 R69, PT, PT, R69, 0x1, RZ ;  /* 0x0000000145457810 */ /* 0x000fe40007ffe0ff */
[----:B------:R-:W-:-:S13]  /*6310*/  ISETP.GE.AND P0, PT, R4, UR4, PT ;  /* 0x0000000404007c0c */ /* 0x000fda000bf06270 */
[----:B------:R-:W-:Y:S05]  /*6320*/  @!P0 BRA `(.L_x_532) ;  /* 0xffffff9c00ac8947 */ /* 0x000fea000383ffff */
.L_x_489:
        /* <DEDUP_REMOVED lines=21> */
.L_x_534:
[----:B------:R-:W-:Y:S05]  /*6480*/  BSYNC.RECONVERGENT B0 ;  /* 0x0000000000007941 */ /* 0x000fea0003800200 */
.L_x_533:
[----:B------:R-:W-:Y:S05]  /*6490*/  @P0 EXIT ;  /* 0x000000000000094d */ /* 0x000fea0003800000 */
[----:B------:R-:W-:Y:S05]  /*64a0*/  @P2 BRA `(.L_x_535) ;  /* 0x0000000000202947 */ /* 0x000fea0003800000 */
[----:B------:R-:W-:-:S05]  /*64b0*/  IMAD R0, R4, R7, RZ ;  /* 0x0000000704007224 */ /* 0x000fca00078e02ff */
[----:B------:R-:W-:-:S13]  /*64c0*/  ISETP.NE.AND P0, PT, R0, -0x1, PT ;  /* 0xffffffff0000780c */ /* 0x000fda0003f05270 */
[----:B------:R-:W-:Y:S05]  /*64d0*/  @!P0 BRA `(.L_x_535) ;  /* 0x0000000000148947 */ /* 0x000fea0003800000 */
.L_x_536:
[----:B-1----:R-:W2:Y:S04]  /*64e0*/  LDG.E.STRONG.GPU R5, desc[UR8][R2.64] ;  /* 0x0000000802057981 */ /* 0x002ea8000c1ef900 */
[----:B--2---:R-:W-:Y:S01]  /*64f0*/  CCTL.IVALL ;  /* 0x00000000ff00798f */ /* 0x004fe20002000000 */
[----:B------:R-:W-:Y:S05]  /*6500*/  YIELD ;  /* 0x0000000000007946 */ /* 0x000fea0003800000 */
[----:B------:R-:W-:-:S13]  /*6510*/  ISETP.NE.AND P0, PT, R5, R0, PT ;  /* 0x000000000500720c */ /* 0x000fda0003f05270 */
[----:B------:R-:W-:Y:S05]  /*6520*/  @P0 BRA `(.L_x_536) ;  /* 0xfffffffc00ec0947 */ /* 0x000fea000383ffff */
.L_x_535:
        /* <DEDUP_REMOVED lines=76> */
.L_x_539:
        /* <DEDUP_REMOVED lines=31> */
.L_x_538:
[----:B------:R-:W-:Y:S05]  /*6be0*/  BSYNC.RECONVERGENT B0 ;  /* 0x0000000000007941 */ /* 0x000fea0003800200 */
.L_x_537:
        /* <DEDUP_REMOVED lines=10> */
.L_x_540:
        /* <DEDUP_REMOVED lines=21> */
[----:B---3--:R-:W-:Y:S02]  /*6de0*/  F2FP.F16.F32.PACK_AB R29, R7, R4 ;  /* 0x00000004071d723e */ /* 0x008fe400000000ff */
[----:B------:R-:W-:-:S04]  /*6df0*/  IADD3 R4, P1, PT, R14, UR4, RZ ;  /* 0x000000040e047c10 */ /* 0x000fc8000ff3e0ff */
[----:B------:R-:W-:Y:S02]  /*6e00*/  IADD3.X R5, PT, PT, R5, UR5, RZ, P1, !PT ;  /* 0x0000000505057c10 */ /* 0x000fe40008ffe4ff */
[----:B----4-:R-:W-:Y:S02]  /*6e10*/  F2FP.F16.F32.PACK_AB R31, R23, R8 ;  /* 0x00000008171f723e */ /* 0x010fe400000000ff */
        /* <DEDUP_REMOVED lines=56> */
[----:B----4-:R-:W-:Y:S02]  /*71a0*/  F2FP.F16.F32.PACK_AB R23, R23, R4 ;  /* 0x000000041717723e */ /* 0x010fe400000000ff */
[----:B-----5:R-:W-:-:S03]  /*71b0*/  F2FP.F16.F32.PACK_AB R9, R7, R8 ;  /* 0x000000080709723e */ /* 0x020fc600000000ff */
[----:B------:R3:W-:Y:S04]  /*71c0*/  STG.E desc[UR8][R28.64], R23 ;  /* 0x000000171c007986 */ /* 0x0007e8000c101908 */
[----:B------:R3:W-:Y:S02]  /*71d0*/  STG.E desc[UR8][R26.64], R9 ;  /* 0x000000091a007986 */ /* 0x0007e4000c101908 */
[----:B------:R-:W-:Y:S05]  /*71e0*/  @P0 BRA `(.L_x_540) ;  /* 0xfffffff800a80947 */ /* 0x000fea000383ffff */
[----:B------:R-:W-:Y:S05]  /*71f0*/  EXIT ;  /* 0x000000000000794d */ /* 0x000fea0003800000 */
.L_x_541:
        /* <DEDUP_REMOVED lines=16> */
.L_x_3417:


//--------------------- .text._Z35group_norm_nhwc_bwd_one_pass_kernelI11Bf16IOFp16WLi512ELi14ELi224EEv26Group_norm_nhwc_bwd_params --------------------------
	.section	.text._Z35group_norm_nhwc_bwd_one_pass_kernelI11Bf16IOFp16WLi512ELi14ELi224EEv26Group_norm_nhwc_bwd_params,"ax",@progbits
	.align	128
        .global         _Z35group_norm_nhwc_bwd_one_pass_kernelI11Bf16IOFp16WLi512ELi14ELi224EEv26Group_norm_nhwc_bwd_params
        .type           _Z35group_norm_nhwc_bwd_one_pass_kernelI11Bf16IOFp16WLi512ELi14ELi224EEv26Group_norm_nhwc_bwd_params,@function
        .size           _Z35group_norm_nhwc_bwd_one_pass_kernelI11Bf16IOFp16WLi512ELi14ELi224EEv26Group_norm_nhwc_bwd_params,(.L_x_3418 - _Z35group_norm_nhwc_bwd_one_pass_kernelI11Bf16IOFp16WLi512ELi14ELi224EEv26Group_norm_nhwc_bwd_params)
        .other          _Z35group_norm_nhwc_bwd_one_pass_kernelI11Bf16IOFp16WLi512ELi14ELi224EEv26Group_norm_nhwc_bwd_params,@"STO_CUDA_ENTRY STV_DEFAULT"
_Z35group_norm_nhwc_bwd_one_pass_kernelI11Bf16IOFp16WLi512ELi14ELi224EEv26Group_norm_nhwc_bwd_params:
.text._Z35group_norm_nhwc_bwd_one_pass_kernelI11Bf16IOFp16WLi512ELi14ELi224EEv26Group_norm_nhwc_bwd_params:
        /* <DEDUP_REMOVED lines=55> */
.L_x_609:
        /* <DEDUP_REMOVED lines=423> */
[----:B------:R-:W-:Y:S01]  /*1de0*/  PRMT R94, R25, 0x7632, R94 ;  /* 0x00007632195e7816 */ /* 0x000fe2000000005e */
[----:B----4-:R-:W-:Y:S02]  /*1df0*/  @P5 HADD2.F32 R85, -RZ, R89.H0_H0 ;  /* 0x20000059ff555230 */ /* 0x010fe40000004100 */
[----:B------:R-:W-:-:S02]  /*1e00*/  @P5 HADD2.F32 R86, -RZ, R88.H0_H0 ;  /* 0x20000058ff565230 */ /* 0x000fc40000004100 */
[----:B------:R-:W-:Y:S02]  /*1e10*/  HADD2.F32 R27, -RZ, R87.H0_H0 ;  /* 0x20000057ff1b7230 */ /* 0x000fe40000004100 */
[----:B------:R-:W-:Y:S01]  /*1e20*/  HADD2.F32 R84, -RZ, R84.H0_H0 ;  /* 0x20000054ff547230 */ /* 0x000fe20000004100 */
[----:B------:R-:W-:Y:S02]  /*1e30*/  PRMT R91, R78, 0x7632, R91 ;  /* 0x000076324e5b7816 */ /* 0x000fe4000000005b */
[----:B------:R-:W-:Y:S02]  /*1e40*/  PRMT R92, R79, 0x7632, R92 ;  /* 0x000076324f5c7816 */ /* 0x000fe4000000005c */
[----:B------:R-:W-:Y:S02]  /*1e50*/  PRMT R89, R80, 0x7632, R89 ;  /* 0x0000763250597816 */ /* 0x000fe40000000059 */
[----:B-----5:R-:W-:Y:S02]  /*1e60*/  PRMT R90, R81, 0x7632, R90 ;  /* 0x00007632515a7816 */ /* 0x020fe4000000005a */
[----:B------:R-:W-:-:S02]  /*1e70*/  PRMT R87, R83, 0x7632, R87 ;  /* 0x0000763253577816 */ /* 0x000fc40000000057 */
        /* <DEDUP_REMOVED lines=291> */
.L_x_543:
        /* <DEDUP_REMOVED lines=576> */
.L_x_544:
        /* <DEDUP_REMOVED lines=36> */
.L_x_546:
[----:B------:R-:W-:Y:S05]  /*56f0*/  BSYNC.RECONVERGENT B0 ;  /* 0x0000000000007941 */ /* 0x000fea0003800200 */
.L_x_545:
        /* <DEDUP_REMOVED lines=21> */
.L_x_548:
[----:B------:R-:W-:Y:S05]  /*5850*/  BSYNC.RECONVERGENT B0 ;  /* 0x0000000000007941 */ /* 0x000fea0003800200 */
.L_x_547:
        /* <DEDUP_REMOVED lines=158> */
.L_x_550:
[----:B------:R-:W-:Y:S05]  /*6240*/  BSYNC.RECONVERGENT B0 ;  /* 0x0000000000007941 */ /* 0x000fea0003800200 */
.L_x_549:
        /* <DEDUP_REMOVED lines=29> */
.L_x_552:
[----:B------:R-:W-:Y:S05]  /*6420*/  BSYNC.RECONVERGENT B0 ;  /* 0x0000000000007941 */ /* 0x000fea0003800200 */
.L_x_551:
        /* <DEDUP_REMOVED lines=24> */
.L_x_555:
[----:B----4-:R-:W4:Y:S04]  /*65b0*/  LDG.E.STRONG.GPU R30, desc[UR8][R28.64] ;  /* 0x000000081c1e7981 */ /* 0x010f28000c1ef900 */
[----:B----4-:R-:W-:Y:S01]  /*65c0*/  CCTL.IVALL ;  /* 0x00000000ff00798f */ /* 0x010fe20002000000 */
[----:B------:R-:W-:Y:S05]  /*65d0*/  YIELD ;  /* 0x0000000000007946 */ /* 0x000fea0003800000 */
[----:B------:R-:W-:-:S13]  /*65e0*/  ISETP.NE.AND P0, PT, R30, R35, PT ;  /* 0x000000231e00720c */ /* 0x000fda0003f05270 */
[----:B------:R-:W-:Y:S05]  /*65f0*/  @P0 BRA `(.L_x_555) ;  /* 0xfffffffc00ec0947 */ /* 0x000fea000383ffff */
.L_x_554:
        /* <DEDUP_REMOVED lines=15> */
.L_x_557:
        /* <DEDUP_REMOVED lines=60> */
.L_x_556:
        /* <DEDUP_REMOVED lines=34> */
.L_x_558:
        /* <DEDUP_REMOVED lines=18> */
.L_x_559:
        /* <DEDUP_REMOVED lines=9> */
.L_x_560:
[----:B------:R-:W-:Y:S05]  /*6e80*/  BSYNC.RECONVERGENT B0 ;  /* 0x0000000000007941 */ /* 0x000fea0003800200 */
.L_x_553:
        /* <DEDUP_REMOVED lines=41> */
.L_x_561:
        /* <DEDUP_REMOVED lines=21> */
.L_x_563:
[----:B------:R-:W-:Y:S05]  /*7270*/  BSYNC.RECONVERGENT B0 ;  /* 0x0000000000007941 */ /* 0x000fea0003800200 */
.L_x_562:
        /* <DEDUP_REMOVED lines=35> */
.L_x_564:
        /* <DEDUP_REMOVED lines=21> */
.L_x_566:
[----:B------:R-:W-:Y:S05]  /*7600*/  BSYNC.RECONVERGENT B0 ;  /* 0x0000000000007941 */ /* 0x000fea0003800200 */
.L_x_565:
        /* <DEDUP_REMOVED lines=25> */
.L_x_567:
        /* <DEDUP_REMOVED lines=21> */
.L_x_569:
[----:B------:R-:W-:Y:S05]  /*78f0*/  BSYNC.RECONVERGENT B0 ;  /* 0x0000000000007941 */ /* 0x000fea0003800200 */
.L_x_568:
        /* <DEDUP_REMOVED lines=95> */
.L_x_570:
        /* <DEDUP_REMOVED lines=19> */
.L_x_572:
[----:B------:R-:W-:Y:S05]  /*8020*/  BSYNC.RECONVERGENT B0 ;  /* 0x0000000000007941 */ /* 0x000fea0003800200 */
.L_x_571:
        /* <DEDUP_REMOVED lines=23> */
.L_x_573:
        /* <DEDUP_REMOVED lines=21> */
.L_x_575:
[----:B------:R-:W-:Y:S05]  /*82f0*/  BSYNC.RECONVERGENT B0 ;  /* 0x0000000000007941 */ /* 0x000fea0003800200 */
.L_x_574:
        /* <DEDUP_REMOVED lines=23> */
.L_x_576:
        /* <DEDUP_REMOVED lines=19> */
.L_x_578:
[----:B------:R-:W-:Y:S05]  /*85a0*/  BSYNC.RECONVERGENT B0 ;  /* 0x0000000000007941 */ /* 0x000fea0003800200 */
.L_x_577:
        /* <DEDUP_REMOVED lines=23> */
.L_x_579:
        /* <DEDUP_REMOVED lines=21> */
.L_x_581:
[----:B------:R-:W-:Y:S05]  /*8870*/  BSYNC.RECONVERGENT B0 ;  /* 0x0000000000007941 */ /* 0x000fea0003800200 */
.L_x_580:
        /* <DEDUP_REMOVED lines=23> */
.L_x_582:
        /* <DEDUP_REMOVED lines=18> */
.L_x_584:
[----:B------:R-:W-:Y:S05]  /*8b10*/  BSYNC.RECONVERGENT B0 ;  /* 0x0000000000007941 */ /* 0x000fea0003800200 */
.L_x_583:
        /* <DEDUP_REMOVED lines=27> */
.L_x_585:
        /* <DEDUP_REMOVED lines=18> */
.L_x_587:
[----:B------:R-:W-:Y:S05]  /*8df0*/  BSYNC.RECONVERGENT B0 ;  /* 0x0000000000007941 */ /* 0x000fea0003800200 */
.L_x_586:
        /* <DEDUP_REMOVED lines=62> */
.L_x_588:
        /* <DEDUP_REMOVED lines=18> */
.L_x_590:
[----:B------:R-:W-:Y:S05]  /*9300*/  BSYNC.RECONVERGENT B0 ;  /* 0x0000000000007941 */ /* 0x000fea0003800200 */
.L_x_589:
        /* <DEDUP_REMOVED lines=21> */
.L_x_591:
        /* <DEDUP_REMOVED lines=18> */
.L_x_593:
[----:B------:R-:W-:Y:S05]  /*9580*/  BSYNC.RECONVERGENT B0 ;  /* 0x0000000000007941 */ /* 0x000fea0003800200 */
.L_x_592:
        /* <DEDUP_REMOVED lines=21> */
.L_x_594:
        /* <DEDUP_REMOVED lines=18> */
.L_x_596:
[----:B------:R-:W-:Y:S05]  /*9800*/  BSYNC.RECONVERGENT B0 ;  /* 0x0000000000007941 */ /* 0x000fea0003800200 */
.L_x_595:
        /* <DEDUP_REMOVED lines=21> */
.L_x_597:
        /* <DEDUP_REMOVED lines=18> */
.L_x_599:
[----:B------:R-:W-:Y:S05]  /*9a80*/  BSYNC.RECONVERGENT B0 ;  /* 0x0000000000007941 */ /* 0x000fea0003800200 */
.L_x_598:
        /* <DEDUP_REMOVED lines=21> */
.L_x_600:
        /* <DEDUP_REMOVED lines=18> */
.L_x_602:
[----:B------:R-:W-:Y:S05]  /*9d00*/  BSYNC.RECONVERGENT B0 ;  /* 0x0000000000007941 */ /* 0x000fea0003800200 */
.L_x_601:
        /* <DEDUP_REMOVED lines=21> */
.L_x_603:
        /* <DEDUP_REMOVED lines=18> */
.L_x_605:
[----:B------:R-:W-:Y:S05]  /*9f80*/  BSYNC.RECONVERGENT B0 ;  /* 0x0000000000007941 */ /* 0x000fea0003800200 */
.L_x_604:
        /* <DEDUP_REMOVED lines=21> */
.L_x_606:
        /* <DEDUP_REMOVED lines=18> */
.L_x_608:
[----:B------:R-:W-:Y:S05]  /*a200*/  BSYNC.RECONVERGENT B0 ;  /* 0x0000000000007941 */ /* 0x000fea0003800200 */
.L_x_607:
[----:B------:R-:W-:Y:S02]  /*a210*/  IADD3 R60, PT, PT, R3, R60, RZ ;  /* 0x0000003c033c7210 */ /* 0x000fe40007ffe0ff */
[----:B------:R-:W-:Y:S02]  /*a220*/  IADD3 R61, PT, PT, R61, 0x1, RZ ;  /* 0x000000013d3d7810 */ /* 0x000fe40007ffe0ff */
[----:B------:R-:W-:-:S13]  /*a230*/  ISETP.GE.AND P0, PT, R60, UR4, PT ;  /* 0x000000043c007c0c */ /* 0x000fda000bf06270 */
[----:B------:R-:W-:Y:S05]  /*a240*/  @!P0 BRA `(.L_x_609) ;  /* 0xffffff6000488947 */ /* 0x000fea000383ffff */
.L_x_542:
        /* <DEDUP_REMOVED lines=19> */
.L_x_611:
[----:B------:R-:W-:Y:S05]  /*a380*/  BSYNC.RECONVERGENT B0 ;  /* 0x0000000000007941 */ /* 0x000fea0003800200 */
.L_x_610:
[----:B------:R-:W-:Y:S05]  /*a390*/  @P0 EXIT ;  /* 0x000000000000094d */ /* 0x000fea0003800000 */
[----:B------:R-:W-:Y:S05]  /*a3a0*/  @P2 BRA `(.L_x_612) ;  /* 0x0000000000202947 */ /* 0x000fea0003800000 */
[----:B------:R-:W-:-:S05]  /*a3b0*/  IMAD R0, R6, R7, RZ ;  /* 0x0000000706007224 */ /* 0x000fca00078e02ff */
[----:B------:R-:W-:-:S13]  /*a3c0*/  ISETP.NE.AND P0, PT, R0, -0x1, PT ;  /* 0xffffffff0000780c */ /* 0x000fda0003f05270 */
[----:B------:R-:W-:Y:S05]  /*a3d0*/  @!P0 BRA `(.L_x_612) ;  /* 0x0000000000148947 */ /* 0x000fea0003800000 */
.L_x_613:
[----:B--2---:R-:W2:Y:S04]  /*a3e0*/  LDG.E.STRONG.GPU R3, desc[UR8][R4.64] ;  /* 0x0000000804037981 */ /* 0x004ea8000c1ef900 */
[----:B--2---:R-:W-:Y:S01]  /*a3f0*/  CCTL.IVALL ;  /* 0x00000000ff00798f */ /* 0x004fe20002000000 */
[----:B------:R-:W-:Y:S05]  /*a400*/  YIELD ;  /* 0x0000000000007946 */ /* 0x000fea0003800000 */
[----:B------:R-:W-:-:S13]  /*a410*/  ISETP.NE.AND P0, PT, R3, R0, PT ;  /* 0x000000000300720c */ /* 0x000fda0003f05270 */
[----:B------:R-:W-:Y:S05]  /*a420*/  @P0 BRA `(.L_x_613) ;  /* 0xfffffffc00ec0947 */ /* 0x000fea000383ffff */
.L_x_612:
        /* <DEDUP_REMOVED lines=75> */
.L_x_616:
        /* <DEDUP_REMOVED lines=21> */
[----:B--2---:R-:W-:Y:S02]  /*aa30*/  F2FP.F16.F32.PACK_AB R17, R11, R8 ;  /* 0x000000080b11723e */ /* 0x004fe400000000ff */
[----:B------:R-:W-:-:S02]  /*aa40*/  MOV R8, R20 ;  /* 0x0000001400087202 */ /* 0x000fc40000000f00 */
[-C--:B------:R-:W-:Y:S02]  /*aa50*/  MOV R11, R23.reuse ;  /* 0x00000017000b7202 */ /* 0x080fe40000000f00 */
[----:B---3--:R-:W-:Y:S01]  /*aa60*/  F2FP.F16.F32.PACK_AB R19, R15, R12 ;  /* 0x0000000c0f13723e */ /* 0x008fe200000000ff */
[----:B------:R0:W-:Y:S04]  /*aa70*/  STG.E desc[UR8][R8.64], R17 ;  /* 0x0000001108007986 */ /* 0x0001e8000c101908 */
[----:B------:R0:W-:Y:S01]  /*aa80*/  STG.E desc[UR8][R10.64], R19 ;  /* 0x000000130a007986 */ /* 0x0001e2000c101908 */
[----:B------:R-:W-:Y:S02]  /*aa90*/  IADD3 R20, P4, PT, R20, 0x380, RZ ;  /* 0x0000038014147810 */ /* 0x000fe40007f9e0ff */
[----:B------:R-:W-:-:S02]  /*aaa0*/  IADD3.X R23, PT, PT, RZ, R23, RZ, P3, !PT ;  /* 0x00000017ff177210 */ /* 0x000fc40001ffe4ff */
[----:B------:R-:W-:Y:S01]  /*aab0*/  IADD3.X R21, PT, PT, RZ, R21, RZ, P4, !PT ;  /* 0x00000015ff157210 */ /* 0x000fe200027fe4ff */
[----:B------:R-:W-:Y:S08]  /*aac0*/  @P1 BRA `(.L_x_616) ;  /* 0xfffffffc00841947 */ /* 0x000ff0000383ffff */
.L_x_615:
[----:B------:R-:W-:Y:S05]  /*aad0*/  BSYNC.RECONVERGENT B0 ;  /* 0x0000000000007941 */ /* 0x000fea0003800200 */
.L_x_614:
        /* <DEDUP_REMOVED lines=10> */
.L_x_617:
        /* <DEDUP_REMOVED lines=21> */
[----:B----4-:R-:W-:Y:S02]  /*acd0*/  F2FP.F16.F32.PACK_AB R19, R7, R4 ;  /* 0x000000040713723e */ /* 0x010fe400000000ff */
[----:B------:R-:W-:-:S04]  /*ace0*/  LOP3.LUT R4, R26, 0x3, RZ, 0xc0, !PT ;  /* 0x000000031a047812 */ /* 0x000fc800078ec0ff */
[----:B------:R-:W-:Y:S02]  /*acf0*/  IADD3.X R17, PT, PT, R4, UR5, RZ, P1, !PT ;  /* 0x0000000504117c10 */ /* 0x000fe40008ffe4ff */
[----:B-----5:R-:W-:Y:S02]  /*ad00*/  F2FP.F16.F32.PACK_AB R21, R11, R8 ;  /* 0x000000080b15723e */ /* 0x020fe400000000ff */
        /* <DEDUP_REMOVED lines=56> */
[----:B---3--:R-:W-:Y:S02]  /*b090*/  F2FP.F16.F32.PACK_AB R5, R5, R16 ;  /* 0x000000100505723e */ /* 0x008fe400000000ff */
[----:B-----5:R-:W-:-:S03]  /*b0a0*/  F2FP.F16.F32.PACK_AB R7, R9, R6 ;  /* 0x000000060907723e */ /* 0x020fc600000000ff */
[----:B------:R4:W-:Y:S04]  /*b0b0*/  STG.E desc[UR8][R12.64], R5 ;  /* 0x000000050c007986 */ /* 0x0009e8000c101908 */
[----:B------:R4:W-:Y:S02]  /*b0c0*/  STG.E desc[UR8][R14.64], R7 ;  /* 0x000000070e007986 */ /* 0x0009e4000c101908 */
[----:B------:R-:W-:Y:S05]  /*b0d0*/  @P0 BRA `(.L_x_617) ;  /* 0xfffffff800a80947 */ /* 0x000fea000383ffff */
[----:B------:R-:W-:Y:S05]  /*b0e0*/  EXIT ;  /* 0x000000000000794d */ /* 0x000fea0003800000 */
.L_x_618:
        /* <DEDUP_REMOVED lines=9> */
.L_x_3418:


//--------------------- .text._Z35group_norm_nhwc_bwd_one_pass_kernelI11Fp16IOFp32WLi64ELi14ELi224EEv26Group_norm_nhwc_bwd_params --------------------------
	.section	.text._Z35group_norm_nhwc_bwd_one_pass_kernelI11Fp16IOFp32WLi64ELi14ELi224EEv26Group_norm_nhwc_bwd_params,"ax",@progbits
	.align	128
        .global         _Z35group_norm_nhwc_bwd_one_pass_kernelI11Fp16IOFp32WLi64ELi14ELi224EEv26Group_norm_nhwc_bwd_params
        .type           _Z35group_norm_nhwc_bwd_one_pass_kernelI11Fp16IOFp32WLi64ELi14ELi224EEv26Group_norm_nhwc_bwd_params,@function
        .size           _Z35group_norm_nhwc_bwd_one_pass_kernelI11Fp16IOFp32WLi64ELi14ELi224EEv26Group_norm_nhwc_bwd_params,(.L_x_3419 - _Z35group_norm_nhwc_bwd_one_pass_kernelI11Fp16IOFp32WLi64ELi14ELi224EEv26Group_norm_nhwc_bwd_params)
        .other          _Z35group_norm_nhwc_bwd_one_pass_kernelI11Fp16IOFp32WLi64ELi14ELi224EEv26Group_norm_nhwc_bwd_params,@"STO_CUDA_ENTRY STV_DEFAULT"
_Z35group_norm_nhwc_bwd_one_pass_kernelI11Fp16IOFp32WLi64ELi14ELi224EEv26Group_norm_nhwc_bwd_params:
.text._Z35group_norm_nhwc_bwd_one_pass_kernelI11Fp16IOFp32WLi64ELi14ELi224EEv26Group_norm_nhwc_bwd_params:
        /* <DEDUP_REMOVED lines=10> */
[----:B------:R-:W0:Y:S01]  /*00a0*/  LDCU UR18, c[0x0][0x374] ;  /* 0x00006e80ff1277ac */ /* 0x000e220008000800 */
[----:B------:R-:W1:Y:S01]  /*00b0*/  LDC R4, c[0x0][0x370] ;  /* 0x0000dc00ff047b82 */ /* 0x000e620000000800 */
[----:B------:R-:W-:Y:S01]  /*00c0*/  LOP3.LUT R0, R37, 0xffff, RZ, 0xc0, !PT ;  /* 0x0000ffff25007812 */ /* 0x000fe200078ec0ff */
[----:B------:R-:W2:Y:S01]  /*00d0*/  S2R R36, SR_LANEID ;  /* 0x0000000000247919 */ /* 0x000ea20000000000 */
[----:B------:R-:W-:Y:S01]  /*00e0*/  UMOV UR6, 0x400 ;  /* 0x0000040000067882 */ /* 0x000fe20000000000 */
[----:B------:R-:W-:Y:S01]  /*00f0*/  SHF.R.U32.HI R45, RZ, 0x2, R37 ;  /* 0x00000002ff2d7819 */ /* 0x000fe20000011625 */
[----:B------:R-:W-:Y:S01]  /*0100*/  UIADD3 UR7, UPT, UPT, UR6, 0x50, URZ ;  /* 0x0000005006077890 */ /* 0x000fe2000fffe0ff */
[----:B------:R-:W-:Y:S02]  /*0110*/  IMAD R0, R0, 0x2493, RZ ;  /* 0x0000249300007824 */ /* 0x000fe400078e02ff */
[----:B------:R-:W-:Y:S01]  /*0120*/  HFMA2 R42, -RZ, RZ, 0, 0 ;  /* 0x00000000ff2a7431 */ /* 0x000fe200000001ff */
[----:B------:R-:W3:Y:S01]  /*0130*/  LDC R6, c[0x0][0x41c] ;  /* 0x00010700ff067b82 */ /* 0x000ee20000000800 */
[----:B------:R-:W-:Y:S01]  /*0140*/  LOP3.LUT R45, R45, 0xf8, RZ, 0xc0, !PT ;  /* 0x000000f82d2d7812 */ /* 0x000fe200078ec0ff */
[----:B------:R-:W4:Y:S01]  /*0150*/  LDCU.U8 UR19, c[0x0][0x414] ;  /* 0x00008280ff1377ac */ /* 0x000f220008000000 */
[----:B------:R-:W-:-:S04]  /*0160*/  SHF.R.U32.HI R47, RZ, 0x10, R0 ;  /* 0x00000010ff2f7819 */ /* 0x000fc80000011600 */
[----:B------:R-:W-:Y:S01]  /*0170*/  PRMT R3, R47, 0x9910, RZ ;  /* 0x000099102f037816 */ /* 0x000fe200000000ff */
[----:B------:R-:W5:Y:S01]  /*0180*/  S2UR UR12, SR_CgaCtaId ;  /* 0x00000000000c79c3 */ /* 0x000f620000008800 */
[----:B0-----:R-:W-:Y:S02]  /*0190*/  UIMAD UR9, UR18, 0x3, UR4 ;  /* 0x00000003120978a4 */ /* 0x001fe4000f8e0204 */
[----:B------:R-:W-:Y:S02]  /*01a0*/  ULEA UR10, UR18, UR4, 0x1 ;  /* 0x00000004120a7291 */ /* 0x000fe4000f8e08ff */
[----:B------:R-:W-:Y:S01]  /*01b0*/  UIADD3 UR11, UPT, UPT, UR4, UR18, URZ ;  /* 0x00000012040b7290 */ /* 0x000fe2000fffe0ff */
[C---:B-1----:R-:W-:Y:S02]  /*01c0*/  LOP3.LUT R0, R4.reuse, 0x7, RZ, 0xc0, !PT ;  /* 0x0000000704007812 */ /* 0x042fe400078ec0ff */
[----:B------:R-:W-:Y:S02]  /*01d0*/  LOP3.LUT R43, R4, 0x7ffffff8, RZ, 0xc0, !PT ;  /* 0x7ffffff8042b7812 */ /* 0x000fe400078ec0ff */
[----:B------:R-:W-:-:S02]  /*01e0*/  IADD3 R2, PT, PT, R0, -0x1, RZ ;  /* 0xffffffff00027810 */ /* 0x000fc40007ffe0ff */
[----:B------:R-:W-:Y:S01]  /*01f0*/  LEA R0, R3, -R3, 0x3 ;  /* 0x8000000303007211 */ /* 0x000fe200078e18ff */
[----:B---3--:R-:W-:Y:S01]  /*0200*/  IMAD R47, R6, UR15, R47 ;  /* 0x0000000f062f7c24 */ /* 0x008fe2000f8e022f */
[----:B------:R-:W-:Y:S02]  /*0210*/  ISETP.GE.U32.AND P3, PT, R2, 0x3, PT ;  /* 0x000000030200780c */ /* 0x000fe40003f66070 */
[----:B------:R-:W-:Y:S02]  /*0220*/  IADD3 R0, PT, PT, RZ, -R0, RZ ;  /* 0x80000000ff007210 */ /* 0x000fe40007ffe0ff */
[----:B------:R-:W-:Y:S02]  /*0230*/  IADD3 R44, PT, PT, R47, 0x20, RZ ;  /* 0x000000202f2c7810 */ /* 0x000fe40007ffe0ff */
[----:B------:R-:W-:Y:S01]  /*0240*/  PRMT R0, R0, 0x7710, RZ ;  /* 0x0000771000007816 */ /* 0x000fe200000000ff */
[----:B-----5:R-:W-:Y:S01]  /*0250*/  ULEA UR7, UR12, UR7, 0x18 ;  /* 0x000000070c077291 */ /* 0x020fe2000f8ec0ff */
[----:B------:R-:W-:Y:S01]  /*0260*/  SHF.R.S32.HI R3, RZ, 0x1f, R47 ;  /* 0x0000001fff037819 */ /* 0x000fe2000001142f */
[----:B------:R-:W-:Y:S01]  /*0270*/  ULEA UR8, UR12, UR6, 0x18 ;  /* 0x000000060c087291 */ /* 0x000fe2000f8ec0ff */
[----:B------:R-:W-:-:S02]  /*0280*/  IADD3 R0, PT, PT, R0, R37, RZ ;  /* 0x0000002500007210 */ /* 0x000fc40007ffe0ff */
[----:B------:R-:W-:Y:S01]  /*0290*/  SHF.R.S32.HI R5, RZ, 0x1f, R44 ;  /* 0x0000001fff057819 */ /* 0x000fe2000001142c */
[----:B------:R-:W-:Y:S01]  /*02a0*/  UMOV UR12, UR4 ;  /* 0x00000004000c7c82 */ /* 0x000fe20008000000 */
[----:B------:R-:W-:Y:S02]  /*02b0*/  SHF.L.U32 R0, R0, 0x1, RZ ;  /* 0x0000000100007819 */ /* 0x000fe400000006ff */
[----:B------:R-:W-:Y:S02]  /*02c0*/  LEA R46, R37, UR7, 0x4 ;  /* 0x00000007252e7c11 */ /* 0x000fe4000f8e20ff */
[----:B--2-4-:R-:W-:-:S07]  /*02d0*/  LOP3.LUT R0, R0, 0xffff, RZ, 0xc0, !PT ;  /* 0x0000ffff00007812 */ /* 0x014fce00078ec0ff */
.L_x_644:
[----:B0-----:R-:W0:Y:S01]  /*02e0*/  LDC R12, c[0x0][0x410] ;  /* 0x00010400ff0c7b82 */ /* 0x001e220000000800 */
[----:B-1----:R-:W1:Y:S01]  /*02f0*/  LDCU.64 UR6, c[0x0][0x3b8] ;  /* 0x00007700ff0677ac */ /* 0x002e620008000a00 */
[----:B--2---:R-:W2:Y:S01]  /*0300*/  LDCU.128 UR20, c[0x0][0x400] ;  /* 0x00008000ff1477ac */ /* 0x004ea20008000c00 */
[----:B-1----:R-:W-:Y:S01]  /*0310*/  UIMAD.WIDE UR6, UR12, 0x8, UR6 ;  /* 0x000000080c0678a5 */ /* 0x002fe2000f8e0206 */
[----:B0-----:R-:W-:-:S05]  /*0320*/  IABS R9, R12 ;  /* 0x0000000c00097213 */ /* 0x001fca0000000000 */
[----:B------:R-:W-:Y:S01]  /*0330*/  MOV R10, UR6 ;  /* 0x00000006000a7c02 */ /* 0x000fe20008000f00 */
[----:B------:R-:W0:Y:S08]  /*0340*/  I2F.RP R2, R9 ;  /* 0x0000000900027306 */ /* 0x000e300000209400 */
[----:B0-----:R-:W0:Y:S02]  /*0350*/  MUFU.RCP R2, R2 ;  /* 0x0000000200027308 */ /* 0x001e240000001000 */
[----:B0-----:R-:W-:-:S06]  /*0360*/  IADD3 R6, PT, PT, R2, 0xffffffe, RZ ;  /* 0x0ffffffe02067810 */ /* 0x001fcc0007ffe0ff */
[----:B------:R0:W1:Y:S02]  /*0370*/  F2I.FTZ.U32.TRUNC.NTZ R7, R6 ;  /* 0x0000000600077305 */ /* 0x000064000021f000 */
[----:B0-----:R-:W-:Y:S02]  /*0380*/  MOV R6, RZ ;  /* 0x000000ff00067202 */ /* 0x001fe40000000f00 */
[----:B-1----:R-:W-:-:S05]  /*0390*/  IADD3 R8, PT, PT, RZ, -R7, RZ ;  /* 0x80000007ff087210 */ /* 0x002fca0007ffe0ff */
[----:B------:R-:W-:Y:S01]  /*03a0*/  IMAD R11, R8, R9, RZ ;  /* 0x00000009080b7224 */ /* 0x000fe200078e02ff */
[----:B------:R-:W-:-:S03]  /*03b0*/  IABS R8, UR12 ;  /* 0x0000000c00087c13 */ /* 0x000fc60008000000 */
[----:B------:R-:W-:Y:S01]  /*03c0*/  IMAD.HI.U32 R7, R7, R11, R6 ;  /* 0x0000000b07077227 */ /* 0x000fe200078e0006 */
[----:B------:R-:W-:Y:S02]  /*03d0*/  MOV R11, UR7 ;  /* 0x00000007000b7c02 */ /* 0x000fe40008000f00 */
[----:B--2---:R-:W-:Y:S02]  /*03e0*/  ISETP.GE.U32.AND P0, PT, R47, UR20, PT ;  /* 0x000000142f007c0c */ /* 0x004fe4000bf06070 */
[----:B------:R-:W-:Y:S01]  /*03f0*/  ISETP.LE.AND P1, PT, RZ, UR12, PT ;  /* 0x0000000cff007c0c */ /* 0x000fe2000bf23270 */
[----:B------:R-:W-:Y:S01]  /*0400*/  IMAD.HI.U32 R7, R7, R8, RZ ;  /* 0x0000000807077227 */ /* 0x000fe200078e00ff */
[----:B------:R-:W2:Y:S01]  /*0410*/  LDG.E.64 R10, desc[UR16][R10.64] ;  /* 0x000000100a0a7981 */ /* 0x000ea2000c1e1b00 */
[----:B------:R-:W-:-:S03]  /*0420*/  LOP3.LUT R6, R12, UR12, RZ, 0x3c, !PT ;  /* 0x0000000c0c067c12 */ /* 0x000fc6000f8e3cff */
        /* <DEDUP_REMOVED lines=8> */
[-C--:B------:R-:W-:Y:S02]  /*04b0*/  ISETP.GT.U32.AND P5, PT, R9, R2.reuse, PT ;  /* 0x000000020900720c */ /* 0x080fe40003fa4070 */
[----:B------:R-:W-:Y:S02]  /*04c0*/  IADD3 R9, PT, PT, R2, -R9, RZ ;  /* 0x8000000902097210 */ /* 0x000fe40007ffe0ff */
[----:B------:R-:W-:Y:S01]  /*04d0*/  ISETP.GE.AND P2, PT, R6, RZ, PT ;  /* 0x000000ff0600720c */ /* 0x000fe20003f46270 */
[----:B------:R-:W1:Y:S01]  /*04e0*/  @!P0 LDC.64 R16, c[0x0][0x398] ;  /* 0x0000e600ff108b82 */ /* 0x000e620000000a00 */
[----:B------:R-:W-:-:S02]  /*04f0*/  SEL R2, R9, R2, !P5 ;  /* 0x0000000209027207 */ /* 0x000fc40006800000 */
[----:B------:R-:W-:-:S03]  /*0500*/  LOP3.LUT R9, RZ, R12, RZ, 0x33, !PT ;  /* 0x0000000cff097212 */ /* 0x000fc600078e33ff */
[----:B------:R-:W-:Y:S02]  /*0510*/  @P4 IADD3 R7, PT, PT, R7, 0x1, RZ ;  /* 0x0000000107074810 */ /* 0x000fe40007ffe0ff */
[----:B------:R-:W-:Y:S02]  /*0520*/  ISETP.NE.AND P4, PT, R12, RZ, PT ;  /* 0x000000ff0c00720c */ /* 0x000fe40003f85270 */
[----:B------:R-:W-:Y:S02]  /*0530*/  @!P1 IADD3 R2, PT, PT, -R2, RZ, RZ ;  /* 0x000000ff02029210 */ /* 0x000fe40007ffe1ff */
[----:B------:R-:W-:Y:S02]  /*0540*/  MOV R8, R7 ;  /* 0x0000000700087202 */ /* 0x000fe40000000f00 */
[----:B------:R-:W-:Y:S01]  /*0550*/  SEL R2, R9, R2, !P4 ;  /* 0x0000000209027207 */ /* 0x000fe20006000000 */
[----:B------:R-:W3:Y:S01]  /*0560*/  @!P0 LDC.64 R6, c[0x0][0x3f8] ;  /* 0x0000fe00ff068b82 */ /* 0x000ee20000000a00 */
[----:B------:R-:W-:-:S03]  /*0570*/  @!P2 IADD3 R8, PT, PT, -R8, RZ, RZ ;  /* 0x000000ff0808a210 */ /* 0x000fc60007ffe1ff */
[----:B------:R-:W-:Y:S01]  /*0580*/  IMAD R23, R2, 0xe, RZ ;  /* 0x0000000e02177824 */ /* 0x000fe200078e02ff */
[----:B------:R-:W-:-:S04]  /*0590*/  SEL R9, R9, R8, !P4 ;  /* 0x0000000809097207 */ /* 0x000fc80006000000 */
[----:B------:R-:W-:Y:S02]  /*05a0*/  SHF.R.S32.HI R8, RZ, 0x1f, R9 ;  /* 0x0000001fff087819 */ /* 0x000fe40000011409 */
[----:B------:R-:W-:-:S03]  /*05b0*/  IADD3 R48, P2, PT, R23, R0, RZ ;  /* 0x0000000017307210 */ /* 0x000fc60007f5e0ff */
[----:B------:R-:W-:Y:S01]  /*05c0*/  IMAD R8, R8, UR22, RZ ;  /* 0x0000001608087c24 */ /* 0x000fe2000f8e02ff */
[----:B------:R-:W-:-:S03]  /*05d0*/  LEA.HI.X.SX32 R49, R23, RZ, 0x1, P2 ;  /* 0x000000ff17317211 */ /* 0x000fc600010f0eff */
[C---:B------:R-:W-:Y:S02]  /*05e0*/  IMAD R51, R9.reuse, UR23, R8 ;  /* 0x0000001709337c24 */ /* 0x040fe4000f8e0208 */
[----:B------:R-:W-:Y:S01]  /*05f0*/  IMAD.WIDE.U32 R48, R9, UR22, R48 ;  /* 0x0000001609307c25 */ /* 0x000fe2000f8e0030 */
[----:B------:R-:W-:-:S03]  /*0600*/  ISETP.NE.AND P4, PT, RZ, UR19, PT ;  /* 0x00000013ff007c0c */ /* 0x000fc6000bf85270 */
[----:B---3--:R-:W-:Y:S01]  /*0610*/  @!P0 IMAD R8, R3, R6, RZ ;  /* 0x0000000603088224 */ /* 0x008fe200078e02ff */
[----:B------:R-:W-:Y:S02]  /*0620*/  IADD3 R51, PT, PT, R49, R51, RZ ;  /* 0x0000003331337210 */ /* 0x000fe40007ffe0ff */
[----:B------:R-:W-:Y:S01]  /*0630*/  @!P0 MOV R50, R48 ;  /* 0x0000003000328202 */ /* 0x000fe20000000f00 */
[----:B------:R-:W-:-:S04]  /*0640*/  @!P0 IMAD R9, R47, R7, R8 ;  /* 0x000000072f098224 */ /* 0x000fc800078e0208 */
[----:B------:R-:W-:-:S05]  /*0650*/  @!P0 IMAD.WIDE.U32 R6, R47, R6, R50 ;  /* 0x000000062f068225 */ /* 0x000fca00078e0032 */
[----:B------:R-:W-:Y:S02]  /*0660*/  @!P0 IADD3 R7, PT, PT, R7, R9, RZ ;  /* 0x0000000907078210 */ /* 0x000fe40007ffe0ff */
[C---:B------:R-:W-:Y:S01]  /*0670*/  @!P0 SHF.L.U32 R27, R6.reuse, 0x1, RZ ;  /* 0x00000001061b8819 */ /* 0x040fe200000006ff */
[----:B------:R-:W3:Y:S01]  /*0680*/  LDC.64 R8, c[0x0][0x3a8] ;  /* 0x0000ea00ff087b82 */ /* 0x000ee20000000a00 */
[----:B------:R-:W-:-:S07]  /*0690*/  @!P0 SHF.L.U64.HI R22, R6, 0x1, R7 ;  /* 0x0000000106168819 */ /* 0x000fce0000010207 */
[----:B------:R-:W4:Y:S01]  /*06a0*/  @P4 LDC.64 R6, c[0x0][0x3b0] ;  /* 0x0000ec00ff064b82 */ /* 0x000f220000000a00 */
[----:B0-----:R-:W-:Y:S02]  /*06b0*/  @!P0 IADD3 R18, P2, PT, R27, R18, RZ ;  /* 0x000000121b128210 */ /* 0x001fe40007f5e0ff */
[----:B------:R-:W-:Y:S02]  /*06c0*/  CS2R R40, SRZ ;  /* 0x0000000000287805 */ /* 0x000fe4000001ff00 */
[----:B------:R-:W-:Y:S02]  /*06d0*/  IADD3 R23, PT, PT, R23, R0, RZ ;  /* 0x0000000017177210 */ /* 0x000fe40007ffe0ff */
[----:B------:R-:W-:Y:S02]  /*06e0*/  @!P0 IADD3.X R19, PT, PT, R22, R19, RZ, P2, !PT ;  /* 0x0000001316138210 */ /* 0x000fe400017fe4ff */
[----:B-1----:R-:W-:-:S03]  /*06f0*/  @!P0 IADD3 R16, P2, PT, R27, R16, RZ ;  /* 0x000000101b108210 */ /* 0x002fc60007f5e0ff */
[----:B------:R4:W5:Y:S01]  /*0700*/  @!P0 LDG.E R41, desc[UR16][R18.64] ;  /* 0x0000001012298981 */ /* 0x000962000c1e1900 */
[----:B------:R-:W-:Y:S01]  /*0710*/  @!P0 IADD3.X R17, PT, PT, R22, R17, RZ, P2, !PT ;  /* 0x0000001116118210 */ /* 0x000fe200017fe4ff */
[----:B---3--:R-:W-:-:S04]  /*0720*/  IMAD.WIDE R8, R23, 0x4, R8 ;  /* 0x0000000417087825 */ /* 0x008fc800078e0208 */
[----:B------:R0:W5:Y:S04]  /*0730*/  @!P0 LDG.E R40, desc[UR16][R16.64] ;  /* 0x0000001010288981 */ /* 0x000168000c1e1900 */
[----:B------:R-:W5:Y:S01]  /*0740*/  LDG.E.64 R8, desc[UR16][R8.64] ;  /* 0x0000001008087981 */ /* 0x000f62000c1e1b00 */
[----:B----4-:R-:W-:Y:S01]  /*0750*/  @P4 IMAD.WIDE R18, R23, 0x4, R6 ;  /* 0x0000000417124825 */ /* 0x010fe200078e0206 */
[----:B------:R-:W-:-:S06]  /*0760*/  CS2R R6, SRZ ;  /* 0x0000000000067805 */ /* 0x000fcc000001ff00 */
[----:B------:R0:W5:Y:S01]  /*0770*/  @P4 LDG.E.64 R6, desc[UR16][R18.64] ;  /* 0x0000001012064981 */ /* 0x000162000c1e1b00 */
[----:B------:R-:W-:-:S04]  /*0780*/  ISETP.GE.U32.AND P1, PT, R44, UR20, PT ;  /* 0x000000142c007c0c */ /* 0x000fc8000bf26070 */
[----:B------:R-:W-:-:S13]  /*0790*/  ISETP.GE.AND.EX P1, PT, R5, UR21, PT, P1 ;  /* 0x0000001505007c0c */ /* 0x000fda000bf26310 */
[----:B------:R-:W1:Y:S08]  /*07a0*/  @!P1 LDC.64 R20, c[0x0][0x3f8] ;  /* 0x0000fe00ff149b82 */ /* 0x000e700000000a00 */
[----:B------:R-:W3:Y:S08]  /*07b0*/  @!P1 LDC.64 R12, c[0x0][0x3a0] ;  /* 0x0000e800ff0c9b82 */ /* 0x000ef00000000a00 */
[----:B------:R-:W4:Y:S01]  /*07c0*/  @!P1 LDC.64 R14, c[0x0][0x398] ;  /* 0x0000e600ff0e9b82 */ /* 0x000f220000000a00 */
[----:B------:R-:W-:Y:S01]  /*07d0*/  @!P1 MOV R25, R51 ;  /* 0x0000003300199202 */ /* 0x000fe20000000f00 */
[----:B-1----:R-:W-:-:S04]  /*07e0*/  @!P1 IMAD R24, R5, R20, RZ ;  /* 0x0000001405189224 */ /* 0x002fc800078e02ff */
[----:B------:R-:W-:Y:S01]  /*07f0*/  @!P1 IMAD R29, R44, R21, R24 ;  /* 0x000000152c1d9224 */ /* 0x000fe200078e0218 */
[----:B------:R-:W-:-:S05]  /*0800*/  @!P1 MOV R24, R48 ;  /* 0x0000003000189202 */ /* 0x000fca0000000f00 */
[----:B------:R-:W-:-:S05]  /*0810*/  @!P1 IMAD.WIDE.U32 R20, R44, R20, R24 ;  /* 0x000000142c149225 */ /* 0x000fca00078e0018 */
[----:B------:R-:W-:Y:S02]  /*0820*/  @!P1 IADD3 R25, PT, PT, R21, R29, RZ ;  /* 0x0000001d15199210 */ /* 0x000fe40007ffe0ff */
[C---:B------:R-:W-:Y:S02]  /*0830*/  @!P1 SHF.L.U32 R21, R20.reuse, 0x1, RZ ;  /* 0x0000000114159819 */ /* 0x040fe400000006ff */
[----:B------:R-:W-:Y:S02]  /*0840*/  @!P1 SHF.L.U64.HI R20, R20, 0x1, R25 ;  /* 0x0000000114149819 */ /* 0x000fe40000010219 */
[C---:B---3--:R-:W-:Y:S02]  /*0850*/  @!P1 IADD3 R12, P2, PT, R21.reuse, R12, RZ ;  /* 0x0000000c150c9210 */ /* 0x048fe40007f5e0ff */
[----:B----4-:R-:W-:Y:S02]  /*0860*/  @!P1 IADD3 R14, P5, PT, R21, R14, RZ ;  /* 0x0000000e150e9210 */ /* 0x010fe40007fbe0ff */
[----:B------:R-:W-:-:S02]  /*0870*/  CS2R R38, SRZ ;  /* 0x0000000000267805 */ /* 0x000fc4000001ff00 */
[C---:B------:R-:W-:Y:S02]  /*0880*/  @!P1 IADD3.X R13, PT, PT, R20.reuse, R13, RZ, P2, !PT ;  /* 0x0000000d140d9210 */ /* 0x040fe400017fe4ff */
[----:B------:R-:W-:-:S03]  /*0890*/  @!P1 IADD3.X R15, PT, PT, R20, R15, RZ, P5, !PT ;  /* 0x0000000f140f9210 */ /* 0x000fc60002ffe4ff */
[----:B------:R0:W5:Y:S04]  /*08a0*/  @!P1 LDG.E R39, desc[UR16][R12.64] ;  /* 0x000000100c279981 */ /* 0x000168000c1e1900 */
[----:B------:R0:W5:Y:S01]  /*08b0*/  @!P1 LDG.E R38, desc[UR16][R14.64] ;  /* 0x000000100e269981 */ /* 0x000162000c1e1900 */
[----:B------:R-:W-:Y:S01]  /*08c0*/  UISETP.NE.AND UP1, UPT, UR19, URZ, UPT ;  /* 0x000000ff1300728c */ /* 0x000fe2000bf25270 */
        /* <DEDUP_REMOVED lines=9> */
[----:B------:R-:W-:Y:S01]  /*0960*/  UMOV UR20, 0x3f800000 ;  /* 0x3f80000000147882 */ /* 0x000fe20000000000 */
[----:B-1----:R-:W-:-:S13]  /*0970*/  @P1 R2UR UR6, R10 ;  /* 0x000000000a0612ca */ /* 0x002fda00000e0000 */
[----:B------:R-:W-:Y:S01]  /*0980*/  @UP0 UMOV UR20, UR6 ;  /* 0x0000000600140c82 */ /* 0x000fe20008000000 */
[----:B0-----:R-:W-:Y:S05]  /*0990*/  BRA.U UP1, `(.L_x_620) ;  /* 0x0000000101947547 */ /* 0x001fea000b800000 */
[--C-:B-----5:R-:W-:Y:S02]  /*09a0*/  HADD2.F32 R12, -RZ, R41.reuse.H0_H0 ;  /* 0x20000029ff0c7230 */ /* 0x120fe40000004100 */
[----:B------:R-:W-:Y:S02]  /*09b0*/  HADD2.F32 R13, -RZ, R41.H1_H1 ;  /* 0x30000029ff0d7230 */ /* 0x000fe40000004100 */
[--C-:B------:R-:W-:Y:S02]  /*09c0*/  HADD2.F32 R11, -RZ, R40.reuse.H0_H0 ;  /* 0x20000028ff0b7230 */ /* 0x100fe40000004100 */
[----:B------:R-:W-:Y:S01]  /*09d0*/  FADD.FTZ R12, R12, -UR30 ;  /* 0x8000001e0c0c7e21 */ /* 0x000fe20008010000 */
[----:B------:R-:W-:Y:S02]  /*09e0*/  HADD2.F32 R10, -RZ, R40.H1_H1 ;  /* 0x30000028ff0a7230 */ /* 0x000fe40000004100 */
[----:B------:R-:W-:Y:S01]  /*09f0*/  FADD.FTZ R13, R13, -UR30 ;  /* 0x8000001e0d0d7e21 */ /* 0x000fe20008010000 */
[----:B------:R-:W-:-:S02]  /*0a00*/  HADD2.F32 R18, -RZ, R39.H0_H0 ;  /* 0x20000027ff127230 */ /* 0x000fc40000004100 */
[----:B------:R-:W-:Y:S01]  /*0a10*/  FMUL.FTZ R15, R8, R11 ;  /* 0x0000000b080f7220 */ /* 0x000fe20000410000 */
[----:B------:R-:W-:Y:S01]  /*0a20*/  FMUL.FTZ R12, R12, UR20 ;  /* 0x000000140c0c7c20 */ /* 0x000fe20008410000 */
[----:B------:R-:W-:Y:S01]  /*0a30*/  FMUL.FTZ R14, R9, R10 ;  /* 0x0000000a090e7220 */ /* 0x000fe20000410000 */
[----:B------:R-:W-:Y:S01]  /*0a40*/  FMUL.FTZ R13, R13, UR20 ;  /* 0x000000140d0d7c20 */ /* 0x000fe20008410000 */
[----:B------:R-:W-:Y:S01]  /*0a50*/  FADD.FTZ R17, RZ, R15 ;  /* 0x0000000fff117221 */ /* 0x000fe20000010000 */
[----:B------:R-:W-:Y:S01]  /*0a60*/  FFMA.FTZ R16, R12, R15, RZ ;  /* 0x0000000f0c107223 */ /* 0x000fe200000100ff */
[----:B------:R-:W-:Y:S02]  /*0a70*/  HADD2.F32 R15, -RZ, R38.H0_H0 ;  /* 0x20000026ff0f7230 */ /* 0x000fe40000004100 */
[----:B------:R-:W-:Y:S01]  /*0a80*/  FADD.FTZ R18, R18, -UR30 ;  /* 0x8000001e12127e21 */ /* 0x000fe20008010000 */
[----:B------:R-:W-:Y:S01]  /*0a90*/  FADD.FTZ R17, R14, R17 ;  /* 0x000000110e117221 */ /* 0x000fe20000010000 */
[----:B------:R-:W-:Y:S01]  /*0aa0*/  FFMA.FTZ R16, R13, R14, R16 ;  /* 0x0000000e0d107223 */ /* 0x000fe20000010010 */
[----:B------:R-:W-:-:S02]  /*0ab0*/  HADD2.F32 R14, -RZ, R39.H1_H1 ;  /* 0x30000027ff0e7230 */ /* 0x000fc40000004100 */
[----:B------:R-:W-:Y:S01]  /*0ac0*/  FMUL.FTZ R19, R18, UR20 ;  /* 0x0000001412137c20 */ /* 0x000fe20008410000 */
[----:B------:R-:W-:Y:S01]  /*0ad0*/  FMUL.FTZ R20, R8, R15 ;  /* 0x0000000f08147220 */ /* 0x000fe20000410000 */
[----:B------:R-:W-:Y:S02]  /*0ae0*/  HADD2.F32 R18, -RZ, R38.H1_H1 ;  /* 0x30000026ff127230 */ /* 0x000fe40000004100 */
        /* <DEDUP_REMOVED lines=16> */
.L_x_620:
[----:B-----5:R-:W-:Y:S02]  /*0bf0*/  HADD2.F32 R10, -RZ, R41.H0_H0 ;  /* 0x20000029ff0a7230 */ /* 0x020fe40000004100 */
[--C-:B------:R-:W-:Y:S02]  /*0c00*/  HADD2.F32 R12, -RZ, R39.reuse.H0_H0 ;  /* 0x20000027ff0c7230 */ /* 0x100fe40000004100 */
[----:B------:R-:W-:Y:S02]  /*0c10*/  HADD2.F32 R14, -RZ, R39.H1_H1 ;  /* 0x30000027ff0e7230 */ /* 0x000fe40000004100 */
[----:B------:R-:W-:Y:S01]  /*0c20*/  FADD.FTZ R11, R10, -UR30 ;  /* 0x8000001e0a0b7e21 */ /* 0x000fe20008010000 */
[----:B------:R-:W-:Y:S02]  /*0c30*/  HADD2.F32 R10, -RZ, R41.H1_H1 ;  /* 0x30000029ff0a7230 */ /* 0x000fe40000004100 */
[----:B------:R-:W-:Y:S01]  /*0c40*/  FADD.FTZ R12, R12, -UR30 ;  /* 0x8000001e0c0c7e21 */ /* 0x000fe20008010000 */
[----:B------:R-:W-:-:S02]  /*0c50*/  HADD2.F32 R26, -RZ, R38.H0_H0 ;  /* 0x20000026ff1a7230 */ /* 0x000fc40000004100 */
        /* <DEDUP_REMOVED lines=11> */
[----:B------:R-:W-:Y:S01]  /*0d10*/  FMUL.FTZ R21, R14, -1.4426950216293334961 ;  /* 0xbfb8aa3b0e157820 */ /* 0x000fe20000410000 */
[----:B------:R-:W-:-:S02]  /*0d20*/  HADD2.F32 R25, -RZ, R38.H1_H1 ;  /* 0x30000026ff197230 */ /* 0x000fc40000004100 */
        /* <DEDUP_REMOVED lines=8> */
[----:B------:R-:W-:-:S06]  /*0db0*/  HADD2.F32 R19, -RZ, R40.H0_H0 ;  /* 0x20000028ff137230 */ /* 0x000fcc0000004100 */
[----:B------:R-:W1:Y:S01]  /*0dc0*/  MUFU.RCP R18, R18 ;  /* 0x0000001200127308 */ /* 0x000e620000001000 */
[----:B--2---:R-:W-:Y:S01]  /*0dd0*/  FADD.FTZ R23, R21, 1 ;  /* 0x3f80000015177421 */ /* 0x004fe20000010000 */
[----:B------:R-:W-:-:S06]  /*0de0*/  HADD2.F32 R21, -RZ, R40.H1_H1 ;  /* 0x30000028ff157230 */ /* 0x000fcc0000004100 */
        /* <DEDUP_REMOVED lines=40> */
.L_x_621:
[----:B------:R-:W0:Y:S01]  /*1070*/  SHFL.DOWN PT, R10, R20, 0x1, 0x1f ;  /* 0x08201f00140a7f89 */ /* 0x000e2200000e0000 */
[C---:B------:R-:W-:Y:S01]  /*1080*/  ISETP.GT.AND P1, PT, R36.reuse, 0x1e, PT ;  /* 0x0000001e2400780c */ /* 0x040fe20003f24270 */
[----:B------:R-:W-:Y:S01]  /*1090*/  BSSY.RECONVERGENT B0, `(.L_x_622) ;  /* 0x0000021000007945 */ /* 0x000fe20003800200 */
[C---:B------:R-:W-:Y:S01]  /*10a0*/  ISETP.GT.AND P2, PT, R36.reuse, 0xf, PT ;  /* 0x0000000f2400780c */ /* 0x040fe20003f44270 */
[----:B------:R-:W1:Y:S01]  /*10b0*/  SHFL.DOWN PT, R11, R21, 0x1, 0x1f ;  /* 0x08201f00150b7f89 */ /* 0x000e6200000e0000 */
[----:B------:R-:W-:Y:S02]  /*10c0*/  ISETP.GT.AND P6, PT, R36, 0x17, PT ;  /* 0x000000172400780c */ /* 0x000fe40003fc4270 */
[----:B------:R-:W-:Y:S01]  /*10d0*/  ISETP.NE.AND P5, PT, R37, RZ, PT ;  /* 0x000000ff2500720c */ /* 0x000fe20003fa5270 */
        /* <DEDUP_REMOVED lines=20> */
[----:B------:R0:W1:Y:S01]  /*1220*/  SHFL.DOWN PT, R18, R10, 0x10, 0x1f ;  /* 0x0a001f000a127f89 */ /* 0x00006200000e0000 */
[----:B------:R-:W-:-:S03]  /*1230*/  ISETP.GE.U32.AND P6, PT, R4, 0x2, PT ;  /* 0x000000020400780c */ /* 0x000fc60003fc6070 */
[----:B------:R0:W2:Y:S01]  /*1240*/  SHFL.DOWN PT, R19, R11, 0x10, 0x1f ;  /* 0x0a001f000b137f89 */ /* 0x0000a200000e0000 */
[----:B------:R-:W-:Y:S09]  /*1250*/  @P2 BRA `(.L_x_623) ;  /* 0x0000000000102947 */ /* 0x000ff20003800000 */
[----:B------:R-:W-:Y:S01]  /*1260*/  ISETP.NE.AND P2, PT, R36, RZ, PT ;  /* 0x000000ff2400720c */ /* 0x000fe20003f45270 */
[----:B01----:R-:W-:Y:S01]  /*1270*/  FADD.FTZ R10, R17, R18 ;  /* 0x00000012110a7221 */ /* 0x003fe20000010000 */
[----:B--2---:R-:W-:-:S11]  /*1280*/  FADD.FTZ R11, R16, R19 ;  /* 0x00000013100b7221 */ /* 0x004fd60000010000 */
[----:B------:R3:W-:Y:S02]  /*1290*/  @!P2 STS.64 [R45+UR8+0x8], R10 ;  /* 0x0000080a2d00a988 */ /* 0x0007e40008000a08 */
.L_x_623:
[----:B------:R-:W-:Y:S05]  /*12a0*/  BSYNC.RECONVERGENT B0 ;  /* 0x0000000000007941 */ /* 0x000fea0003800200 */
.L_x_622:
        /* <DEDUP_REMOVED lines=21> */
.L_x_625:
[----:B------:R-:W-:Y:S05]  /*1400*/  BSYNC.RECONVERGENT B0 ;  /* 0x0000000000007941 */ /* 0x000fea0003800200 */
.L_x_624:
        /* <DEDUP_REMOVED lines=158> */
.L_x_627:
[----:B------:R-:W-:Y:S05]  /*1df0*/  BSYNC.RECONVERGENT B0 ;  /* 0x0000000000007941 */ /* 0x000fea0003800200 */
.L_x_626:
        /* <DEDUP_REMOVED lines=11> */
[----:B------:R-:W-:-:S02]  /*1eb0*/  SHF.L.U32 R27, R29, 0x1, RZ ;  /* 0x000000011d1b7819 */ /* 0x000fc400000006ff */
[----:B------:R-:W-:Y:S02]  /*1ec0*/  LEA.HI R25, P2, R23, R20, RZ, 0x1 ;  /* 0x0000001417197211 */ /* 0x000fe400078508ff */
[C---:B------:R-:W-:Y:S01]  /*1ed0*/  LEA R20, P1, R18.reuse, R16, 0x2 ;  /* 0x0000001012147211 */ /* 0x040fe200078210ff */
[----:B------:R4:W-:Y:S01]  /*1ee0*/  REDG.E.ADD.F32.FTZ.RN.STRONG.GPU desc[UR16][R16.64], R12 ;  /* 0x0000000c100079a6 */ /* 0x0009e2000c12f310 */
[----:B------:R-:W-:Y:S02]  /*1ef0*/  SHF.L.U64.HI R29, R29, 0x1, R2 ;  /* 0x000000011d1d7819 */ /* 0x000fe40000010202 */
[----:B------:R-:W-:Y:S02]  /*1f00*/  LOP3.LUT R27, R27, 0xfffffffc, RZ, 0xc0, !PT ;  /* 0xfffffffc1b1b7812 */ /* 0x000fe400078ec0ff */
[----:B------:R-:W-:Y:S02]  /*1f10*/  SHF.L.U32 R2, R25, 0x1, RZ ;  /* 0x0000000119027819 */ /* 0x000fe400000006ff */
[----:B------:R-:W-:-:S02]  /*1f20*/  LEA.HI.X R21, R18, R17, R19, 0x2, P1 ;  /* 0x0000001112157211 */ /* 0x000fc400008f1413 */
[----:B------:R-:W-:Y:S02]  /*1f30*/  IADD3.X R18, PT, PT, RZ, R23, RZ, P2, !PT ;  /* 0x00000017ff127210 */ /* 0x000fe400017fe4ff */
[----:B------:R-:W-:Y:S02]  /*1f40*/  IADD3 R22, P1, PT, R16, R27, RZ ;  /* 0x0000001b10167210 */ /* 0x000fe40007f3e0ff */
[----:B------:R-:W-:Y:S02]  /*1f50*/  LOP3.LUT R19, R2, 0xfffffffc, RZ, 0xc0, !PT ;  /* 0xfffffffc02137812 */ /* 0x000fe400078ec0ff */
[----:B------:R-:W-:Y:S02]  /*1f60*/  SHF.L.U64.HI R25, R25, 0x1, R18 ;  /* 0x0000000119197819 */ /* 0x000fe40000010212 */
[----:B------:R-:W-:Y:S02]  /*1f70*/  IADD3.X R23, PT, PT, R17, R29, RZ, P1, !PT ;  /* 0x0000001d11177210 */ /* 0x000fe40000ffe4ff */
[----:B------:R-:W-:-:S03]  /*1f80*/  IADD3 R18, P1, PT, R16, R19, RZ ;  /* 0x0000001310127210 */ /* 0x000fc60007f3e0ff */
[----:B------:R4:W-:Y:S01]  /*1f90*/  REDG.E.ADD.F32.FTZ.RN.STRONG.GPU desc[UR16][R22.64], R13 ;  /* 0x0000000d160079a6 */ /* 0x0009e2000c12f310 */
[----:B------:R-:W-:-:S03]  /*1fa0*/  IADD3.X R19, PT, PT, R17, R25, RZ, P1, !PT ;  /* 0x0000001911137210 */ /* 0x000fc60000ffe4ff */
[----:B------:R4:W-:Y:S04]  /*1fb0*/  REDG.E.ADD.F32.FTZ.RN.STRONG.GPU desc[UR16][R20.64], R14 ;  /* 0x0000000e140079a6 */ /* 0x0009e8000c12f310 */
[----:B------:R4:W-:Y:S02]  /*1fc0*/  REDG.E.ADD.F32.FTZ.RN.STRONG.GPU desc[UR16][R18.64], R15 ;  /* 0x0000000f120079a6 */ /* 0x0009e4000c12f310 */
.L_x_629:
[----:B------:R-:W-:Y:S05]  /*1fd0*/  BSYNC.RECONVERGENT B0 ;  /* 0x0000000000007941 */ /* 0x000fea0003800200 */
.L_x_628:
[----:B------:R-:W-:Y:S05]  /*1fe0*/  @!P6 BRA `(.L_x_630) ;  /* 0x0000000c0038e947 */ /* 0x000fea0003800000 */
[----:B----4-:R-:W4:Y:S01]  /*1ff0*/  LDC.64 R12, c[0x0][0x3d0] ;  /* 0x0000f400ff0c7b82 */ /* 0x010f220000000a00 */
[----:B------:R-:W-:Y:S02]  /*2000*/  LOP3.LUT R2, R42, 0x1, RZ, 0xc0, !PT ;  /* 0x000000012a027812 */ /* 0x000fe400078ec0ff */
[----:B------:R-:W-:-:S03]  /*2010*/  ISETP.GE.U32.AND P1, PT, R4, 0x8, PT ;  /* 0x000000080400780c */ /* 0x000fc60003f26070 */
[----:B------:R-:W-:-:S04]  /*2020*/  IMAD R17, R2, UR18, RZ ;  /* 0x0000001202117c24 */ /* 0x000fc8000f8e02ff */
[----:B------:R-:W-:-:S05]  /*2030*/  IMAD R2, R17, R4, RZ ;  /* 0x0000000411027224 */ /* 0x000fca00078e02ff */
[----:B------:R-:W-:-:S05]  /*2040*/  SHF.L.U32 R15, R2, 0x1, RZ ;  /* 0x00000001020f7819 */ /* 0x000fca00000006ff */
[----:B----4-:R-:W-:-:S03]  /*2050*/  IMAD.WIDE R12, R15, 0x4, R12 ;  /* 0x000000040f0c7825 */ /* 0x010fc600078e020c */
[----:B------:R-:W-:Y:S02]  /*2060*/  R2UR UR32, R12 ;  /* 0x000000000c2072ca */ /* 0x000fe400000e0000 */
[----:B------:R-:W-:Y:S01]  /*2070*/  R2UR UR33, R13 ;  /* 0x000000000d2172ca */ /* 0x000fe200000e0000 */
[----:B------:R-:W-:-:S14]  /*2080*/  @P5 BRA `(.L_x_631) ;  /* 0x0000000000585947 */ /* 0x000fdc0003800000 */
[----:B------:R-:W4:Y:S01]  /*2090*/  LDC.64 R12, c[0x0][0x3c8] ;  /* 0x0000f200ff0c7b82 */ /* 0x000f220000000a00 */
[----:B------:R-:W-:Y:S01]  /*20a0*/  LOP3.LUT P2, R2, R42, 0x2, RZ, 0xc0, !PT ;  /* 0x000000022a027812 */ /* 0x000fe2000784c0ff */
[----:B------:R-:W-:Y:S02]  /*20b0*/  UIMAD UR6, UR15, UR18, UR4 ;  /* 0x000000120f0672a4 */ /* 0x000fe4000f8e0204 */
[----:B------:R-:W-:Y:S02]  /*20c0*/  IADD3 R15, PT, PT, R17, UR4, RZ ;  /* 0x00000004110f7c10 */ /* 0x000fe4000fffe0ff */
[----:B--2---:R-:W-:Y:S01]  /*20d0*/  SEL R19, R4, RZ, !P2 ;  /* 0x000000ff04137207 */ /* 0x004fe20005000000 */
[----:B------:R-:W-:Y:S01]  /*20e0*/  UIMAD.WIDE.U32 UR6, UR6, 0x8, UR32 ;  /* 0x00000008060678a5 */ /* 0x000fe2000f8e0020 */
[----:B------:R-:W-:Y:S02]  /*20f0*/  IADD3 R17, PT, PT, -R2, 0x1, RZ ;  /* 0x0000000102117810 */ /* 0x000fe40007ffe1ff */
[----:B------:R-:W-:-:S03]  /*2100*/  ISETP.NE.AND P2, PT, R19, -0x1, PT ;  /* 0xffffffff1300780c */ /* 0x000fc60003f45270 */
        /* <DEDUP_REMOVED lines=9> */
.L_x_632:
[----:B------:R-:W2:Y:S04]  /*21a0*/  LDG.E.STRONG.GPU R2, desc[UR16][R12.64] ;  /* 0x000000100c027981 */ /* 0x000ea8000c1ef900 */
[----:B--2---:R-:W-:Y:S01]  /*21b0*/  CCTL.IVALL ;  /* 0x00000000ff00798f */ /* 0x004fe20002000000 */
[----:B------:R-:W-:Y:S05]  /*21c0*/  YIELD ;  /* 0x0000000000007946 */ /* 0x000fea0003800000 */
[----:B------:R-:W-:-:S13]  /*21d0*/  ISETP.NE.AND P2, PT, R2, R19, PT ;  /* 0x000000130200720c */ /* 0x000fda0003f45270 */
[----:B------:R-:W-:Y:S05]  /*21e0*/  @P2 BRA `(.L_x_632) ;  /* 0xfffffffc00ec2947 */ /* 0x000fea000383ffff */
.L_x_631:
        /* <DEDUP_REMOVED lines=8> */
[----:B------:R-:W-:Y:S02]  /*2270*/  ULEA UR22, UR18, UR4, 0x2 ;  /* 0x0000000412167291 */ /* 0x000fe4000f8e10ff */
[----:B------:R-:W-:Y:S01]  /*2280*/  UIADD3 UR21, UPT, UPT, -UR15, URZ, URZ ;  /* 0x000000ff0f157290 */ /* 0x000fe2000fffe1ff */
[----:B------:R-:W-:Y:S01]  /*2290*/  UMOV UR6, UR4 ;  /* 0x0000000400067c82 */ /* 0x000fe20008000000 */
[----:B------:R-:W-:Y:S01]  /*22a0*/  UMOV UR7, UR11 ;  /* 0x0000000b00077c82 */ /* 0x000fe20008000000 */
[----:B------:R-:W-:Y:S01]  /*22b0*/  UMOV UR13, UR10 ;  /* 0x0000000a000d7c82 */ /* 0x000fe20008000000 */
[----:B------:R-:W-:-:S08]  /*22c0*/  UMOV UR14, UR9 ;  /* 0x00000009000e7c82 */ /* 0x000fd00008000000 */
.L_x_634:
[----:B------:R-:W-:Y:S02]  /*22d0*/  ISETP.EQ.OR P1, PT, RZ, UR21, P5 ;  /* 0x00000015ff007c0c */ /* 0x000fe4000af22670 */
[----:B----4-:R-:W-:-:S04]  /*22e0*/  IADD3 R12, PT, PT, R2, 0x1, RZ ;  /* 0x00000001020c7810 */ /* 0x010fc80007ffe0ff */
[----:B------:R-:W-:-:S07]  /*22f0*/  ISETP.EQ.OR P2, PT, R12, UR15, P5 ;  /* 0x0000000f0c007c0c */ /* 0x000fce000af42670 */
[----:B------:R-:W-:-:S05]  /*2300*/  VOTEU.ALL UP0, P1 ;  /* 0x0000000000ff7886 */ /* 0x000fca0000800000 */
[----:B------:R-:W-:Y:S01]  /*2310*/  @!UP0 UIMAD.WIDE.U32 UR26, UR6, 0x8, UR32 ;  /* 0x00000008061a88a5 */ /* 0x000fe2000f8e0020 */
[----:B------:R-:W-:-:S05]  /*2320*/  VOTEU.ALL UP0, P2 ;  /* 0x0000000000ff7886 */ /* 0x000fca0001000000 */
[----:B------:R-:W-:Y:S02]  /*2330*/  MOV R12, UR26 ;  /* 0x0000001a000c7c02 */ /* 0x000fe40008000f00 */
[----:B------:R-:W-:Y:S01]  /*2340*/  MOV R13, UR27 ;  /* 0x0000001b000d7c02 */ /* 0x000fe20008000f00 */
[----:B------:R-:W-:-:S05]  /*2350*/  @!UP0 UIMAD.WIDE.U32 UR26, UR7, 0x8, UR32 ;  /* 0x00000008071a88a5 */ /* 0x000fca000f8e0020 */
[----:B------:R-:W0:Y:S01]  /*2360*/  @!P1 LDG.E.64 R12, desc[UR16][R12.64] ;  /* 0x000000100c0c9981 */ /* 0x000e22000c1e1b00 */
[----:B------:R-:W-:Y:S02]  /*2370*/  MOV R14, UR26 ;  /* 0x0000001a000e7c02 */ /* 0x000fe40008000f00 */
[----:B------:R-:W-:-:S06]  /*2380*/  MOV R15, UR27 ;  /* 0x0000001b000f7c02 */ /* 0x000fcc0008000f00 */
[----:B------:R-:W4:Y:S01]  /*2390*/  @!P2 LDG.E.64 R14, desc[UR16][R14.64] ;  /* 0x000000100e0ea981 */ /* 0x000f22000c1e1b00 */
[----:B------:R-:W-:-:S04]  /*23a0*/  IADD3 R16, PT, PT, R2, 0x2, RZ ;  /* 0x0000000202107810 */ /* 0x000fc80007ffe0ff */
[----:B------:R-:W-:Y:S02]  /*23b0*/  ISETP.EQ.OR P6, PT, R16, UR15, P5 ;  /* 0x0000000f10007c0c */ /* 0x000fe4000afc2670 */
[----:B------:R-:W-:-:S11]  /*23c0*/  IADD3 R16, PT, PT, R2, 0x3, RZ ;  /* 0x0000000302107810 */ /* 0x000fd60007ffe0ff */
[----:B------:R-:W-:-:S05]  /*23d0*/  VOTEU.ALL UP0, P6 ;  /* 0x0000000000ff7886 */ /* 0x000fca0003000000 */
[----:B------:R-:W-:Y:S01]  /*23e0*/  @!UP0 UIMAD.WIDE.U32 UR26, UR13, 0x8, UR32 ;  /* 0x000000080d1a88a5 */ /* 0x000fe2000f8e0020 */
[----:B0--3--:R-:W-:Y:S01]  /*23f0*/  @!P1 FADD.FTZ R10, R10, R12 ;  /* 0x0000000c0a0a9221 */ /* 0x009fe20000010000 */
[----:B------:R-:W-:Y:S01]  /*2400*/  @!P1 FADD.FTZ R11, R11, R13 ;  /* 0x0000000d0b0b9221 */ /* 0x000fe20000010000 */
[----:B------:R-:W-:Y:S02]  /*2410*/  ISETP.EQ.OR P1, PT, R16, UR15, P5 ;  /* 0x0000000f10007c0c */ /* 0x000fe4000af22670 */
[----:B------:R-:W-:Y:S02]  /*2420*/  IADD3 R16, PT, PT, R2, 0x4, RZ ;  /* 0x0000000402107810 */ /* 0x000fe40007ffe0ff */
[----:B------:R-:W-:Y:S02]  /*2430*/  MOV R12, UR26 ;  /* 0x0000001a000c7c02 */ /* 0x000fe40008000f00 */
[----:B------:R-:W-:Y:S01]  /*2440*/  MOV R13, UR27 ;  /* 0x0000001b000d7c02 */ /* 0x000fe20008000f00 */
[----:B----4-:R-:W-:Y:S01]  /*2450*/  @!P2 FADD.FTZ R10, R10, R14 ;  /* 0x0000000e0a0aa221 */ /* 0x010fe20000010000 */
[----:B------:R-:W-:Y:S01]  /*2460*/  @!P2 FADD.FTZ R11, R11, R15 ;  /* 0x0000000f0b0ba221 */ /* 0x000fe20000010000 */
[----:B------:R-:W-:-:S03]  /*2470*/  ISETP.EQ.OR P2, PT, R16, UR15, P5 ;  /* 0x0000000f10007c0c */ /* 0x000fc6000af42670 */
[----:B------:R-:W3:Y:S01]  /*2480*/  @!P6 LDG.E.64 R12, desc[UR16][R12.64] ;  /* 0x000000100c0ce981 */ /* 0x000ee2000c1e1b00 */
[----:B------:R-:W-:-:S05]  /*2490*/  VOTEU.ALL UP1, P1 ;  /* 0x0000000000ff7886 */ /* 0x000fca0000820000 */
[----:B------:R-:W-:-:S04]  /*24a0*/  @!UP1 UIMAD.WIDE.U32 UR28, UR14, 0x8, UR32 ;  /* 0x000000080e1c98a5 */ /* 0x000fc8000f8e0020 */
[----:B------:R-:W-:Y:S02]  /*24b0*/  VOTEU.ALL UP0, P2 ;  /* 0x0000000000ff7886 */ /* 0x000fe40001000000 */
[----:B------:R-:W-:Y:S02]  /*24c0*/  MOV R14, UR28 ;  /* 0x0000001c000e7c02 */ /* 0x000fe40008000f00 */
[----:B------:R-:W-:Y:S01]  /*24d0*/  MOV R15, UR29 ;  /* 0x0000001d000f7c02 */ /* 0x000fe20008000f00 */
[----:B------:R-:W-:-:S05]  /*24e0*/  @!UP0 UIMAD.WIDE.U32 UR26, UR22, 0x8, UR32 ;  /* 0x00000008161a88a5 */ /* 0x000fca000f8e0020 */
[----:B------:R-:W4:Y:S01]  /*24f0*/  @!P1 LDG.E.64 R14, desc[UR16][R14.64] ;  /* 0x000000100e0e9981 */ /* 0x000f22000c1e1b00 */
[----:B------:R-:W-:Y:S02]  /*2500*/  MOV R16, UR26 ;  /* 0x0000001a00107c02 */ /* 0x000fe40008000f00 */
[----:B------:R-:W-:-:S06]  /*2510*/  MOV R17, UR27 ;  /* 0x0000001b00117c02 */ /* 0x000fcc0008000f00 */
[----:B------:R-:W5:Y:S01]  /*2520*/  @!P2 LDG.E.64 R16, desc[UR16][R16.64] ;  /* 0x000000101010a981 */ /* 0x000f62000c1e1b00 */
[----:B-1----:R-:W-:Y:S01]  /*2530*/  IADD3 R18, PT, PT, R2, 0x5, RZ ;  /* 0x0000000502127810 */ /* 0x002fe20007ffe0ff */
[----:B---3--:R-:W-:Y:S01]  /*2540*/  @!P6 FADD.FTZ R10, R10, R12 ;  /* 0x0000000c0a0ae221 */ /* 0x008fe20000010000 */
[----:B------:R-:W-:Y:S02]  /*2550*/  @!P6 FADD.FTZ R11, R11, R13 ;  /* 0x0000000d0b0be221 */ /* 0x000fe40000010000 */
[----:B------:R-:W-:Y:S02]  /*2560*/  ISETP.EQ.OR P6, PT, R18, UR15, P5 ;  /* 0x0000000f12007c0c */ /* 0x000fe4000afc2670 */
[C---:B------:R-:W-:Y:S02]  /*2570*/  IADD3 R18, PT, PT, R2.reuse, 0x6, RZ ;  /* 0x0000000602127810 */ /* 0x040fe40007ffe0ff */
[----:B------:R-:W-:-:S09]  /*2580*/  IADD3 R12, PT, PT, R2, 0x7, RZ ;  /* 0x00000007020c7810 */ /* 0x000fd20007ffe0ff */
[----:B------:R-:W-:Y:S01]  /*2590*/  VOTEU.ALL UP0, P6 ;  /* 0x0000000000ff7886 */ /* 0x000fe20003000000 */
[----:B----4-:R-:W-:Y:S01]  /*25a0*/  @!P1 FADD.FTZ R10, R10, R14 ;  /* 0x0000000e0a0a9221 */ /* 0x010fe20000010000 */
[----:B------:R-:W-:Y:S01]  /*25b0*/  @!P1 FADD.FTZ R11, R11, R15 ;  /* 0x0000000f0b0b9221 */ /* 0x000fe20000010000 */
[----:B------:R-:W-:Y:S02]  /*25c0*/  ISETP.EQ.OR P1, PT, R18, UR15, P5 ;  /* 0x0000000f12007c0c */ /* 0x000fe4000af22670 */
[----:B------:R-:W-:Y:S01]  /*25d0*/  @!UP0 UIMAD.WIDE.U32 UR26, UR23, 0x8, UR32 ;  /* 0x00000008171a88a5 */ /* 0x000fe2000f8e0020 */
[----:B-----5:R-:W-:Y:S01]  /*25e0*/  @!P2 FADD.FTZ R10, R10, R16 ;  /* 0x000000100a0aa221 */ /* 0x020fe20000010000 */
[----:B------:R-:W-:Y:S01]  /*25f0*/  @!P2 FADD.FTZ R11, R11, R17 ;  /* 0x000000110b0ba221 */ /* 0x000fe20000010000 */
[----:B------:R-:W-:-:S03]  /*2600*/  ISETP.EQ.OR P2, PT, R12, UR15, P5 ;  /* 0x0000000f0c007c0c */ /* 0x000fc6000af42670 */
[----:B------:R-:W-:Y:S02]  /*2610*/  MOV R12, UR26 ;  /* 0x0000001a000c7c02 */ /* 0x000fe40008000f00 */
[----:B------:R-:W-:-:S03]  /*2620*/  MOV R13, UR27 ;  /* 0x0000001b000d7c02 */ /* 0x000fc60008000f00 */
[----:B------:R-:W-:-:S05]  /*2630*/  VOTEU.ALL UP1, P1 ;  /* 0x0000000000ff7886 */ /* 0x000fca0000820000 */
[----:B------:R-:W-:Y:S01]  /*2640*/  @!UP1 UIMAD.WIDE.U32 UR28, UR24, 0x8, UR32 ;  /* 0x00000008181c98a5 */ /* 0x000fe2000f8e0020 */
[----:B------:R-:W3:Y:S01]  /*2650*/  @!P6 LDG.E.64 R12, desc[UR16][R12.64] ;  /* 0x000000100c0ce981 */ /* 0x000ee2000c1e1b00 */
[----:B------:R-:W-:-:S04]  /*2660*/  VOTEU.ALL UP0, P2 ;  /* 0x0000000000ff7886 */ /* 0x000fc80001000000 */
[----:B------:R-:W-:Y:S01]  /*2670*/  MOV R14, UR28 ;  /* 0x0000001c000e7c02 */ /* 0x000fe20008000f00 */
[----:B------:R-:W-:Y:S01]  /*2680*/  @!UP0 UIMAD.WIDE.U32 UR26, UR25, 0x8, UR32 ;  /* 0x00000008191a88a5 */ /* 0x000fe2000f8e0020 */
[----:B------:R-:W-:-:S05]  /*2690*/  MOV R15, UR29 ;  /* 0x0000001d000f7c02 */ /* 0x000fca0008000f00 */
[----:B------:R-:W-:Y:S01]  /*26a0*/  MOV R16, UR26 ;  /* 0x0000001a00107c02 */ /* 0x000fe20008000f00 */
[----:B------:R-:W4:Y:S01]  /*26b0*/  @!P1 LDG.E.64 R14, desc[UR16][R14.64] ;  /* 0x000000100e0e9981 */ /* 0x000f22000c1e1b00 */
        /* <DEDUP_REMOVED lines=12> */
[----:B---3--:R-:W-:Y:S01]  /*2780*/  @!P6 FADD.FTZ R10, R10, R12 ;  /* 0x0000000c0a0ae221 */ /* 0x008fe20000010000 */
[----:B------:R-:W-:Y:S01]  /*2790*/  @!P6 FADD.FTZ R11, R11, R13 ;  /* 0x0000000d0b0be221 */ /* 0x000fe20000010000 */
[----:B------:R-:W-:Y:S02]  /*27a0*/  ISETP.NE.AND P6, PT, R2, R43, PT ;  /* 0x0000002b0200720c */ /* 0x000fe40003fc5270 */
[----:B----4-:R-:W-:Y:S01]  /*27b0*/  @!P1 FADD.FTZ R10, R10, R14 ;  /* 0x0000000e0a0a9221 */ /* 0x010fe20000010000 */
[----:B------:R-:W-:-:S03]  /*27c0*/  @!P1 FADD.FTZ R11, R11, R15 ;  /* 0x0000000f0b0b9221 */ /* 0x000fc60000010000 */
[----:B-----5:R-:W-:Y:S01]  /*27d0*/  @!P2 FADD.FTZ R10, R10, R16 ;  /* 0x000000100a0aa221 */ /* 0x020fe20000010000 */
[----:B------:R-:W-:-:S06]  /*27e0*/  @!P2 FADD.FTZ R11, R11, R17 ;  /* 0x000000110b0ba221 */ /* 0x000fcc0000010000 */
[----:B------:R-:W-:Y:S05]  /*27f0*/  @P6 BRA `(.L_x_634) ;  /* 0xfffffff800b46947 */ /* 0x000fea000383ffff */
[----:B------:R-:W-:-:S07]  /*2800*/  MOV R2, R43 ;  /* 0x0000002b00027202 */ /* 0x000fce0000000f00 */
.L_x_633:
[----:B----4-:R-:W-:-:S04]  /*2810*/  LOP3.LUT R12, R4, 0x7, RZ, 0xc0, !PT ;  /* 0x00000007040c7812 */ /* 0x010fc800078ec0ff */
[----:B------:R-:W-:-:S13]  /*2820*/  ISETP.NE.AND P1, PT, R12, RZ, PT ;  /* 0x000000ff0c00720c */ /* 0x000fda0003f25270 */
[----:B------:R-:W-:Y:S05]  /*2830*/  @!P1 BRA `(.L_x_630) ;  /* 0x0000000400249947 */ /* 0x000fea0003800000 */
[----:B-1----:R-:W-:-:S04]  /*2840*/  LOP3.LUT R18, R4, 0x3, RZ, 0xc0, !PT ;  /* 0x0000000304127812 */ /* 0x002fc800078ec0ff */
[----:B------:R-:W-:Y:S01]  /*2850*/  ISETP.NE.AND P1, PT, R18, RZ, PT ;  /* 0x000000ff1200720c */ /* 0x000fe20003f25270 */
[----:B------:R-:W-:-:S12]  /*2860*/  @!P3 BRA `(.L_x_635) ;  /* 0x000000000090b947 */ /* 0x000fd80003800000 */
[C---:B------:R-:W-:Y:S01]  /*2870*/  IADD3 R14, PT, PT, R2.reuse, 0x1, RZ ;  /* 0x00000001020e7810 */ /* 0x040fe20007ffe0ff */
[----:B------:R-:W-:Y:S01]  /*2880*/  HFMA2 R15, -RZ, RZ, 0, 4.76837158203125e-07 ;  /* 0x00000008ff0f7431 */ /* 0x000fe200000001ff */
[----:B------:R-:W-:Y:S02]  /*2890*/  ISETP.EQ.OR P6, PT, R2, UR15, P5 ;  /* 0x0000000f02007c0c */ /* 0x000fe4000afc2670 */
[----:B------:R-:W-:Y:S02]  /*28a0*/  ISETP.EQ.OR P2, PT, R14, UR15, P5 ;  /* 0x0000000f0e007c0c */ /* 0x000fe4000af42670 */
[----:B------:R-:W-:Y:S02]  /*28b0*/  MOV R13, UR18 ;  /* 0x00000012000d7c02 */ /* 0x000fe40008000f00 */
[----:B------:R-:W-:-:S07]  /*28c0*/  MOV R17, UR18 ;  /* 0x0000001200117c02 */ /* 0x000fce0008000f00 */
[----:B------:R-:W-:Y:S02]  /*28d0*/  @!P6 IMAD R12, R2, R13, UR4 ;  /* 0x00000004020cee24 */ /* 0x000fe4000f8e020d */
[----:B------:R-:W-:Y:S01]  /*28e0*/  @!P2 IMAD R14, R14, R17, UR4 ;  /* 0x000000040e0eae24 */ /* 0x000fe2000f8e0211 */
[----:B------:R-:W-:Y:S01]  /*28f0*/  MOV R17, 0x8 ;  /* 0x0000000800117802 */ /* 0x000fe20000000f00 */
[----:B------:R-:W-:-:S04]  /*2900*/  @!P6 IMAD.WIDE.U32 R12, R12, R15, UR32 ;  /* 0x000000200c0cee25 */ /* 0x000fc8000f8e000f */
[----:B------:R-:W-:Y:S02]  /*2910*/  @!P2 IMAD.WIDE.U32 R14, R14, R17, UR32 ;  /* 0x000000200e0eae25 */ /* 0x000fe4000f8e0011 */
[----:B------:R-:W0:Y:S04]  /*2920*/  @!P6 LDG.E.64 R12, desc[UR16][R12.64] ;  /* 0x000000100c0ce981 */ /* 0x000e28000c1e1b00 */
[----:B------:R-:W4:Y:S01]  /*2930*/  @!P2 LDG.E.64 R14, desc[UR16][R14.64] ;  /* 0x000000100e0ea981 */ /* 0x000f22000c1e1b00 */
[C---:B------:R-:W-:Y:S02]  /*2940*/  IADD3 R16, PT, PT, R2.reuse, 0x2, RZ ;  /* 0x0000000202107810 */ /* 0x040fe40007ffe0ff */
[----:B------:R-:W-:Y:S02]  /*2950*/  IADD3 R17, PT, PT, R2, 0x3, RZ ;  /* 0x0000000302117810 */ /* 0x000fe40007ffe0ff */
[----:B--2---:R-:W-:-:S02]  /*2960*/  MOV R19, UR18 ;  /* 0x0000001200137c02 */ /* 0x004fc40008000f00 */
[----:B------:R-:W-:Y:S01]  /*2970*/  MOV R20, UR18 ;  /* 0x0000001200147c02 */ /* 0x000fe20008000f00 */
[----:B0--3--:R-:W-:Y:S01]  /*2980*/  @!P6 FADD.FTZ R10, R10, R12 ;  /* 0x0000000c0a0ae221 */ /* 0x009fe20000010000 */
[----:B------:R-:W-:Y:S01]  /*2990*/  @!P6 FADD.FTZ R11, R11, R13 ;  /* 0x0000000d0b0be221 */ /* 0x000fe20000010000 */
[----:B------:R-:W-:Y:S01]  /*29a0*/  ISETP.EQ.OR P6, PT, R16, UR15, P5 ;  /* 0x0000000f10007c0c */ /* 0x000fe2000afc2670 */
[----:B------:R-:W-:Y:S02]  /*29b0*/  HFMA2 R13, -RZ, RZ, 0, 4.76837158203125e-07 ;  /* 0x00000008ff0d7431 */ /* 0x000fe400000001ff */
[----:B----4-:R-:W-:Y:S01]  /*29c0*/  @!P2 FADD.FTZ R10, R10, R14 ;  /* 0x0000000e0a0aa221 */ /* 0x010fe20000010000 */
[----:B------:R-:W-:Y:S01]  /*29d0*/  @!P2 FADD.FTZ R11, R11, R15 ;  /* 0x0000000f0b0ba221 */ /* 0x000fe20000010000 */
[----:B------:R-:W-:Y:S02]  /*29e0*/  ISETP.EQ.OR P2, PT, R17, UR15, P5 ;  /* 0x0000000f11007c0c */ /* 0x000fe4000af42670 */
[----:B------:R-:W-:-:S06]  /*29f0*/  MOV R15, 0x8 ;  /* 0x00000008000f7802 */ /* 0x000fcc0000000f00 */
[----:B------:R-:W-:-:S05]  /*2a00*/  @!P6 IMAD R12, R16, R19, UR4 ;  /* 0x00000004100cee24 */ /* 0x000fca000f8e0213 */
[----:B------:R-:W-:Y:S02]  /*2a10*/  @!P2 IMAD R14, R17, R20, UR4 ;  /* 0x00000004110eae24 */ /* 0x000fe4000f8e0214 */
[----:B------:R-:W-:-:S04]  /*2a20*/  @!P6 IMAD.WIDE.U32 R12, R12, R13, UR32 ;  /* 0x000000200c0cee25 */ /* 0x000fc8000f8e000d */
[----:B------:R-:W-:Y:S02]  /*2a30*/  @!P2 IMAD.WIDE.U32 R14, R14, R15, UR32 ;  /* 0x000000200e0eae25 */ /* 0x000fe4000f8e000f */
[----:B------:R-:W2:Y:S04]  /*2a40*/  @!P6 LDG.E.64 R12, desc[UR16][R12.64] ;  /* 0x000000100c0ce981 */ /* 0x000ea8000c1e1b00 */
[----:B------:R-:W3:Y:S01]  /*2a50*/  @!P2 LDG.E.64 R14, desc[UR16][R14.64] ;  /* 0x000000100e0ea981 */ /* 0x000ee2000c1e1b00 */
[----:B------:R-:W-:Y:S01]  /*2a60*/  IADD3 R2, PT, PT, R2, 0x4, RZ ;  /* 0x0000000402027810 */ /* 0x000fe20007ffe0ff */
[----:B--2---:R-:W-:Y:S01]  /*2a70*/  @!P6 FADD.FTZ R10, R10, R12 ;  /* 0x0000000c0a0ae221 */ /* 0x004fe20000010000 */
[----:B------:R-:W-:-:S03]  /*2a80*/  @!P6 FADD.FTZ R11, R11, R13 ;  /* 0x0000000d0b0be221 */ /* 0x000fc60000010000 */
[----:B---3--:R-:W-:Y:S01]  /*2a90*/  @!P2 FADD.FTZ R10, R10, R14 ;  /* 0x0000000e0a0aa221 */ /* 0x008fe20000010000 */
[----:B------:R-:W-:-:S07]  /*2aa0*/  @!P2 FADD.FTZ R11, R11, R15 ;  /* 0x0000000f0b0ba221 */ /* 0x000fce0000010000 */
.L_x_635:
[----:B------:R-:W-:Y:S05]  /*2ab0*/  @!P1 BRA `(.L_x_630) ;  /* 0x0000000000849947 */ /* 0x000fea0003800000 */
[----:B------:R-:W-:Y:S02]  /*2ac0*/  ISETP.NE.AND P2, PT, R18, 0x1, PT ;  /* 0x000000011200780c */ /* 0x000fe40003f45270 */
[----:B------:R-:W-:-:S11]  /*2ad0*/  LOP3.LUT P1, RZ, R4, 0x1, RZ, 0xc0, !PT ;  /* 0x0000000104ff7812 */ /* 0x000fd6000782c0ff */
[----:B------:R-:W-:Y:S05]  /*2ae0*/  @!P2 BRA `(.L_x_636) ;  /* 0x000000000048a947 */ /* 0x000fea0003800000 */
[C---:B------:R-:W-:Y:S01]  /*2af0*/  IADD3 R12, PT, PT, R2.reuse, 0x1, RZ ;  /* 0x00000001020c7810 */ /* 0x040fe20007ffe0ff */
        /* <DEDUP_REMOVED lines=11> */
[----:B------:R-:W4:Y:S01]  /*2bb0*/  @!P2 LDG.E.64 R12, desc[UR16][R12.64] ;  /* 0x000000100c0ca981 */ /* 0x000f22000c1e1b00 */
[----:B------:R-:W-:Y:S01]  /*2bc0*/  IADD3 R2, PT, PT, R2, 0x2, RZ ;  /* 0x0000000202027810 */ /* 0x000fe20007ffe0ff */
[----:B0--3--:R-:W-:Y:S01]  /*2bd0*/  @!P6 FADD.FTZ R10, R10, R14 ;  /* 0x0000000e0a0ae221 */ /* 0x009fe20000010000 */
[----:B------:R-:W-:-:S03]  /*2be0*/  @!P6 FADD.FTZ R11, R11, R15 ;  /* 0x0000000f0b0be221 */ /* 0x000fc60000010000 */
[----:B----4-:R-:W-:Y:S01]  /*2bf0*/  @!P2 FADD.FTZ R10, R10, R12 ;  /* 0x0000000c0a0aa221 */ /* 0x010fe20000010000 */
[----:B------:R-:W-:-:S07]  /*2c00*/  @!P2 FADD.FTZ R11, R11, R13 ;  /* 0x0000000d0b0ba221 */ /* 0x000fce0000010000 */
.L_x_636:
[----:B------:R-:W-:Y:S01]  /*2c10*/  ISETP.EQ.OR P2, PT, R2, UR15, P5 ;  /* 0x0000000f02007c0c */ /* 0x000fe2000af42670 */
[----:B------:R-:W-:Y:S03]  /*2c20*/  BSSY.RECONVERGENT B0, `(.L_x_630) ;  /* 0x000000a000007945 */ /* 0x000fe60003800200 */
[----:B------:R-:W-:-:S13]  /*2c30*/  PLOP3.LUT P1, PT, P1, P2, PT, 0x8f, 0xf8 ;  /* 0x0000000000f8781c */ /* 0x000fda0000f25177 */
[----:B------:R-:W-:Y:S05]  /*2c40*/  @P1 BRA `(.L_x_637) ;  /* 0x00000000001c1947 */ /* 0x000fea0003800000 */
[----:B------:R-:W-:Y:S01]  /*2c50*/  HFMA2 R15, -RZ, RZ, 0, 4.76837158203125e-07 ;  /* 0x00000008ff0f7431 */ /* 0x000fe200000001ff */
[----:B------:R-:W-:-:S05]  /*2c60*/  MOV R13, UR18 ;  /* 0x00000012000d7c02 */ /* 0x000fca0008000f00 */
[----:B------:R-:W-:-:S04]  /*2c70*/  IMAD R12, R2, R13, UR4 ;  /* 0x00000004020c7e24 */ /* 0x000fc8000f8e020d */
[----:B------:R-:W-:-:S06]  /*2c80*/  IMAD.WIDE.U32 R12, R12, R15, UR32 ;  /* 0x000000200c0c7e25 */ /* 0x000fcc000f8e000f */
[----:B------:R-:W0:Y:S02]  /*2c90*/  LDG.E.64 R12, desc[UR16][R12.64] ;  /* 0x000000100c0c7981 */ /* 0x000e24000c1e1b00 */
[----:B0--3--:R-:W-:Y:S01]  /*2ca0*/  FADD.FTZ R10, R10, R12 ;  /* 0x0000000c0a0a7221 */ /* 0x009fe20000010000 */
[----:B------:R-:W-:-:S07]  /*2cb0*/  FADD.FTZ R11, R11, R13 ;  /* 0x0000000d0b0b7221 */ /* 0x000fce0000010000 */
.L_x_637:
[----:B------:R-:W-:Y:S05]  /*2cc0*/  BSYNC.RECONVERGENT B0 ;  /* 0x0000000000007941 */ /* 0x000fea0003800200 */
.L_x_630:
[----:B------:R-:W5:Y:S01]  /*2cd0*/  S2UR UR7, SR_CgaCtaId ;  /* 0x00000000000779c3 */ /* 0x000f620000008800 */
[----:B------:R-:W-:Y:S01]  /*2ce0*/  UMOV UR6, 0x400 ;  /* 0x0000040000067882 */ /* 0x000fe20000000000 */
[--C-:B----4-:R-:W-:Y:S02]  /*2cf0*/  HADD2.F32 R14, -RZ, R41.reuse.H0_H0 ;  /* 0x20000029ff0e7230 */ /* 0x110fe40000004100 */
[----:B------:R-:W-:Y:S02]  /*2d00*/  HADD2.F32 R41, -RZ, R41.H1_H1 ;  /* 0x30000029ff297230 */ /* 0x000fe40000004100 */
[--C-:B------:R-:W-:Y:S02]  /*2d10*/  HADD2.F32 R15, -RZ, R40.reuse.H0_H0 ;  /* 0x20000028ff0f7230 */ /* 0x100fe40000004100 */
[----:B------:R-:W-:Y:S01]  /*2d20*/  FADD.FTZ R14, R14, -UR30 ;  /* 0x8000001e0e0e7e21 */ /* 0x000fe20008010000 */
[----:B------:R-:W-:Y:S02]  /*2d30*/  HADD2.F32 R40, -RZ, R40.H1_H1 ;  /* 0x30000028ff287230 */ /* 0x000fe40000004100 */
[----:B------:R-:W-:Y:S01]  /*2d40*/  FADD.FTZ R41, R41, -UR30 ;  /* 0x8000001e29297e21 */ /* 0x000fe20008010000 */
[----:B------:R-:W-:-:S03]  /*2d50*/  FMUL.FTZ R27, R14, UR20 ;  /* 0x000000140e1b7c20 */ /* 0x000fc60008410000 */
[----:B------:R-:W-:Y:S01]  /*2d60*/  FMUL.FTZ R22, R41, UR20 ;  /* 0x0000001429167c20 */ /* 0x000fe20008410000 */
[----:B-----5:R-:W-:-:S09]  /*2d70*/  ULEA UR6, UR7, UR6, 0x18 ;  /* 0x0000000607067291 */ /* 0x020fd2000f8ec0ff */
[----:B------:R-:W-:Y:S01]  /*2d80*/  @!P5 STS.64 [UR6+0x48], R10 ;  /* 0x0000480aff00d988 */ /* 0x000fe20008000a06 */
[----:B------:R-:W-:Y:S06]  /*2d90*/  BAR.SYNC.DEFER_BLOCKING 0x0 ;  /* 0x0000000000007b1d */ /* 0x000fec0000010000 */
[----:B------:R-:W4:Y:S01]  /*2da0*/  LDS.64 R12, [UR6+0x48] ;  /* 0x00004806ff0c7984 */ /* 0x000f220008000a00 */
[----:B------:R-:W4:Y:S02]  /*2db0*/  LDCU UR6, c[0x0][0x42c] ;  /* 0x00008580ff0677ac */ /* 0x000f240008000800 */
[----:B----4-:R-:W-:Y:S01]  /*2dc0*/  FMUL.FTZ R2, R12, UR6 ;  /* 0x000000060c027c20 */ /* 0x010fe20008410000 */
[----:B------:R-:W-:-:S02]  /*2dd0*/  HADD2.F32 R12, -RZ, R39.H0_H0 ;  /* 0x20000027ff0c7230 */ /* 0x000fc40000004100 */
[----:B------:R-:W-:Y:S01]  /*2de0*/  FMUL.FTZ R13, R13, UR6 ;  /* 0x000000060d0d7c20 */ /* 0x000fe20008410000 */
[----:B------:R-:W-:Y:S02]  /*2df0*/  HADD2.F32 R39, -RZ, R39.H1_H1 ;  /* 0x30000027ff277230 */ /* 0x000fe40000004100 */
[----:B0--3--:R-:W-:-:S03]  /*2e00*/  FADD.FTZ R10, R12, -UR30 ;  /* 0x8000001e0c0a7e21 */ /* 0x009fc60008010000 */
[----:B------:R-:W-:Y:S01]  /*2e10*/  FADD.FTZ R11, R39, -UR30 ;  /* 0x8000001e270b7e21 */ /* 0x000fe20008010000 */
        /* <DEDUP_REMOVED lines=19> */
.L_x_638:
[----:B------:R-:W-:Y:S04]  /*2f50*/  BSSY.RECONVERGENT B0, `(.L_x_639) ;  /* 0x0000014000007945 */ /* 0x000fe80003800200 */
[----:B------:R-:W-:Y:S05]  /*2f60*/  @P0 BRA `(.L_x_640) ;  /* 0x0000000000480947 */ /* 0x000fea0003800000 */
[----:B------:R-:W0:Y:S01]  /*2f70*/  LDCU.64 UR22, c[0x0][0x3f8] ;  /* 0x00007f00ff1677ac */ /* 0x000e220008000a00 */
[C-C-:B------:R-:W-:Y:S01]  /*2f80*/  FFMA.FTZ R17, R2.reuse, R27, R13.reuse ;  /* 0x0000001b02117223 */ /* 0x140fe2000001000d */
[----:B------:R-:W-:Y:S01]  /*2f90*/  MOV R14, R48 ;  /* 0x00000030000e7202 */ /* 0x000fe20000000f00 */
[----:B------:R-:W-:Y:S01]  /*2fa0*/  FFMA.FTZ R12, R2, R22, R13 ;  /* 0x00000016020c7223 */ /* 0x000fe2000001000d */
[----:B------:R-:W3:Y:S01]  /*2fb0*/  LDCU.64 UR6, c[0x0][0x380] ;  /* 0x00007000ff0677ac */ /* 0x000ee20008000a00 */
[----:B------:R-:W-:Y:S01]  /*2fc0*/  FFMA.FTZ R17, R8, R15, -R17 ;  /* 0x0000000f08117223 */ /* 0x000fe20000010811 */
[----:B------:R-:W-:Y:S01]  /*2fd0*/  MOV R15, R51 ;  /* 0x00000033000f7202 */ /* 0x000fe20000000f00 */
[----:B------:R-:W-:Y:S02]  /*2fe0*/  FFMA.FTZ R12, R9, R40, -R12 ;  /* 0x00000028090c7223 */ /* 0x000fe4000001080c */
[----:B--2---:R-:W-:Y:S02]  /*2ff0*/  FMUL.FTZ R19, R17, UR20 ;  /* 0x0000001411137c20 */ /* 0x004fe40008410000 */
[----:B------:R-:W-:Y:S01]  /*3000*/  FMUL.FTZ R12, R12, UR20 ;  /* 0x000000140c0c7c20 */ /* 0x000fe20008410000 */
[----:B0-----:R-:W-:-:S02]  /*3010*/  IMAD R16, R3, UR22, RZ ;  /* 0x0000001603107c24 */ /* 0x001fc4000f8e02ff */
[----:B------:R-:W-:-:S04]  /*3020*/  IMAD.WIDE.U32 R14, R47, UR22, R14 ;  /* 0x000000162f0e7c25 */ /* 0x000fc8000f8e000e */
[----:B------:R-:W-:Y:S01]  /*3030*/  IMAD R21, R47, UR23, R16 ;  /* 0x000000172f157c24 */ /* 0x000fe2000f8e0210 */
[----:B---3--:R-:W-:-:S04]  /*3040*/  LEA R16, P0, R14, UR6, 0x1 ;  /* 0x000000060e107c11 */ /* 0x008fc8000f8008ff */
[----:B------:R-:W-:Y:S02]  /*3050*/  IADD3 R21, PT, PT, R15, R21, RZ ;  /* 0x000000150f157210 */ /* 0x000fe40007ffe0ff */
[----:B------:R-:W-:Y:S02]  /*3060*/  F2FP.F16.F32.PACK_AB R15, R12, R19 ;  /* 0x000000130c0f723e */ /* 0x000fe400000000ff */
[----:B------:R-:W-:-:S05]  /*3070*/  LEA.HI.X R17, R14, UR7, R21, 0x1, P0 ;  /* 0x000000070e117c11 */ /* 0x000fca00080f0c15 */
[----:B------:R0:W-:Y:S02]  /*3080*/  STG.E desc[UR16][R16.64], R15 ;  /* 0x0000000f10007986 */ /* 0x0001e4000c101910 */
.L_x_640:
[----:B------:R-:W-:Y:S05]  /*3090*/  BSYNC.RECONVERGENT B0 ;  /* 0x0000000000007941 */ /* 0x000fea0003800200 */
.L_x_639:
[----:B------:R-:W-:Y:S01]  /*30a0*/  UISETP.NE.AND UP0, UPT, UR19, URZ, UPT ;  /* 0x000000ff1300728c */ /* 0x000fe2000bf05270 */
[--C-:B0-----:R-:W-:Y:S02]  /*30b0*/  HADD2.F32 R15, -RZ, R38.reuse.H0_H0 ;  /* 0x20000026ff0f7230 */ /* 0x101fe40000004100 */
[----:B------:R-:W-:Y:S01]  /*30c0*/  FMUL.FTZ R21, R10, UR20 ;  /* 0x000000140a157c20 */ /* 0x000fe20008410000 */
[----:B------:R-:W-:Y:S02]  /*30d0*/  HADD2.F32 R38, -RZ, R38.H1_H1 ;  /* 0x30000026ff267230 */ /* 0x000fe40000004100 */
[----:B------:R-:W-:-:S03]  /*30e0*/  FMUL.FTZ R20, R11, UR20 ;  /* 0x000000140b147c20 */ /* 0x000fc60008410000 */
[----:B------:R-:W-:Y:S05]  /*30f0*/  BRA.U !UP0, `(.L_x_641) ;  /* 0x0000000108487547 */ /* 0x000fea000b800000 */
[----:B------:R-:W-:Y:S01]  /*3100*/  FFMA.FTZ R6, R8, R21, R6 ;  /* 0x0000001508067223 */ /* 0x000fe20000010006 */
[----:B------:R-:W-:-:S03]  /*3110*/  FFMA.FTZ R7, R9, R20, R7 ;  /* 0x0000001409077223 */ /* 0x000fc60000010007 */
[----:B------:R-:W-:Y:S01]  /*3120*/  FMUL.FTZ R10, R6, -1.4426950216293334961 ;  /* 0xbfb8aa3b060a7820 */ /* 0x000fe20000410000 */
[----:B------:R-:W-:-:S05]  /*3130*/  FMUL.FTZ R14, R7, -1.4426950216293334961 ;  /* 0xbfb8aa3b070e7820 */ /* 0x000fca0000410000 */
[----:B------:R-:W0:Y:S08]  /*3140*/  MUFU.EX2 R10, R10 ;  /* 0x0000000a000a7308 */ /* 0x000e300000000800 */
[----:B------:R-:W3:Y:S01]  /*3150*/  MUFU.EX2 R14, R14 ;  /* 0x0000000e000e7308 */ /* 0x000ee20000000800 */
[----:B0-----:R-:W-:-:S07]  /*3160*/  FADD.FTZ R11, R10, 1 ;  /* 0x3f8000000a0b7421 */ /* 0x001fce0000010000 */
[----:B------:R-:W2:Y:S01]  /*3170*/  MUFU.RCP R12, R11 ;  /* 0x0000000b000c7308 */ /* 0x000ea20000001000 */
[----:B---3--:R-:W-:-:S07]  /*3180*/  FADD.FTZ R16, R14, 1 ;  /* 0x3f8000000e107421 */ /* 0x008fce0000010000 */
        /* <DEDUP_REMOVED lines=9> */
.L_x_641:
        /* <DEDUP_REMOVED lines=13> */
[----:B------:R-:W-:Y:S01]  /*32f0*/  F2FP.F16.F32.PACK_AB R9, R2, R9 ;  /* 0x000000090209723e */ /* 0x000fe200000000ff */
[----:B------:R-:W3:Y:S01]  /*3300*/  LDCU.64 UR20, c[0x0][0x380] ;  /* 0x00007000ff1477ac */ /* 0x000ee20008000a00 */
[----:B0-----:R-:W-:Y:S02]  /*3310*/  IMAD R7, R5, UR6, RZ ;  /* 0x0000000605077c24 */ /* 0x001fe4000f8e02ff */
[----:B------:R-:W-:-:S04]  /*3320*/  IMAD.WIDE.U32 R48, R44, UR6, R48 ;  /* 0x000000062c307c25 */ /* 0x000fc8000f8e0030 */
[----:B------:R-:W-:Y:S01]  /*3330*/  IMAD R7, R44, UR7, R7 ;  /* 0x000000072c077c24 */ /* 0x000fe2000f8e0207 */
[----:B---3--:R-:W-:-:S04]  /*3340*/  LEA R6, P0, R48, UR20, 0x1 ;  /* 0x0000001430067c11 */ /* 0x008fc8000f8008ff */
[----:B------:R-:W-:-:S04]  /*3350*/  IADD3 R7, PT, PT, R49, R7, RZ ;  /* 0x0000000731077210 */ /* 0x000fc80007ffe0ff */
[----:B------:R-:W-:-:S05]  /*3360*/  LEA.HI.X R7, R48, UR21, R7, 0x1, P0 ;  /* 0x0000001530077c11 */ /* 0x000fca00080f0c07 */
[----:B------:R0:W-:Y:S02]  /*3370*/  STG.E desc[UR16][R6.64], R9 ;  /* 0x0000000906007986 */ /* 0x0001e4000c101910 */
.L_x_643:
[----:B------:R-:W-:Y:S05]  /*3380*/  BSYNC.RECONVERGENT B0 ;  /* 0x0000000000007941 */ /* 0x000fea0003800200 */
.L_x_642:
[----:B------:R-:W-:Y:S01]  /*3390*/  UIADD3 UR12, UPT, UPT, UR18, UR12, URZ ;  /* 0x0000000c120c7290 */ /* 0x000fe2000fffe0ff */
[----:B------:R-:W-:-:S03]  /*33a0*/  IADD3 R42, PT, PT, R42, 0x1, RZ ;  /* 0x000000012a2a7810 */ /* 0x000fc60007ffe0ff */
[----:B------:R-:W-:-:S09]  /*33b0*/  UISETP.GE.AND UP0, UPT, UR12, UR5, UPT ;  /* 0x000000050c00728c */ /* 0x000fd2000bf06270 */
[----:B------:R-:W-:Y:S05]  /*33c0*/  BRA.U !UP0, `(.L_x_644) ;  /* 0xffffffcd08c47547 */ /* 0x000fea000b83ffff */
.L_x_619:
[----:B------:R-:W3:Y:S01]  /*33d0*/  LDC R4, c[0x0][0x370] ;  /* 0x0000dc00ff047b82 */ /* 0x000ee20000000800 */
[----:B------:R-:W-:Y:S01]  /*33e0*/  ISETP.NE.AND P2, PT, R37, RZ, PT ;  /* 0x000000ff2500720c */ /* 0x000fe20003f45270 */
[----:B------:R-:W-:Y:S06]  /*33f0*/  BSSY.RECONVERGENT B0, `(.L_x_645) ;  /* 0x0000011000007945 */ /* 0x000fec0003800200 */
[----:B0-----:R-:W0:Y:S08]  /*3400*/  LDC R7, c[0x0][0x374] ;  /* 0x0000dd00ff077b82 */ /* 0x001e300000000800 */
[----:B------:R-:W4:Y:S01]  /*3410*/  LDC.64 R2, c[0x0][0x3c8] ;  /* 0x0000f200ff027b82 */ /* 0x000f220000000a00 */
[----:B---3--:R-:W-:-:S02]  /*3420*/  IADD3 R5, PT, PT, R4, -0x1, RZ ;  /* 0xffffffff04057810 */ /* 0x008fc40007ffe0ff */
[----:B------:R-:W-:Y:S02]  /*3430*/  ISETP.NE.AND P1, PT, R4, 0x1, PT ;  /* 0x000000010400780c */ /* 0x000fe40003f25270 */
[----:B0-----:R-:W-:-:S04]  /*3440*/  IADD3 R0, PT, PT, R7, -0x1, RZ ;  /* 0xffffffff07007810 */ /* 0x001fc80007ffe0ff */
[----:B------:R-:W-:Y:S02]  /*3450*/  ISETP.NE.AND P0, PT, R0, UR4, PT ;  /* 0x0000000400007c0c */ /* 0x000fe4000bf05270 */
        /* <DEDUP_REMOVED lines=10> */
.L_x_646:
[----:B------:R-:W-:Y:S05]  /*3500*/  BSYNC.RECONVERGENT B0 ;  /* 0x0000000000007941 */ /* 0x000fea0003800200 */
.L_x_645:
[----:B------:R-:W-:Y:S05]  /*3510*/  @P0 EXIT ;  /* 0x000000000000094d */ /* 0x000fea0003800000 */
[----:B------:R-:W-:Y:S05]  /*3520*/  @P2 BRA `(.L_x_647) ;  /* 0x0000000000202947 */ /* 0x000fea0003800000 */
[----:B------:R-:W-:-:S05]  /*3530*/  IMAD R0, R4, R7, RZ ;  /* 0x0000000704007224 */ /* 0x000fca00078e02ff */
[----:B------:R-:W-:-:S13]  /*3540*/  ISETP.NE.AND P0, PT, R0, -0x1, PT ;  /* 0xffffffff0000780c */ /* 0x000fda0003f05270 */
[----:B------:R-:W-:Y:S05]  /*3550*/  @!P0 BRA `(.L_x_647) ;  /* 0x0000000000148947 */ /* 0x000fea0003800000 */
.L_x_648:
[----:B0-----:R-:W3:Y:S04]  /*3560*/  LDG.E.STRONG.GPU R5, desc[UR16][R2.64] ;  /* 0x0000001002057981 */ /* 0x001ee8000c1ef900 */
[----:B---3--:R-:W-:Y:S01]  /*3570*/  CCTL.IVALL ;  /* 0x00000000ff00798f */ /* 0x008fe20002000000 */
[----:B------:R-:W-:Y:S05]  /*3580*/  YIELD ;  /* 0x0000000000007946 */ /* 0x000fea0003800000 */
[----:B------:R-:W-:-:S13]  /*3590*/  ISETP.NE.AND P0, PT, R5, R0, PT ;  /* 0x000000000500720c */ /* 0x000fda0003f05270 */
[----:B------:R-:W-:Y:S05]  /*35a0*/  @P0 BRA `(.L_x_648) ;  /* 0xfffffffc00ec0947 */ /* 0x000fea000383ffff */
.L_x_647:
[----:B------:R-:W-:Y:S05]  /*35b0*/  WARPSYNC.ALL ;  /* 0x0000000000007948 */ /* 0x000fea0003800000 */
[----:B------:R-:W3:Y:S08]  /*35c0*/  LDC.64 R6, c[0x0][0x3f8] ;  /* 0x0000fe00ff067b82 */ /* 0x000ef00000000a00 */
[----:B------:R-:W-:Y:S01]  /*35d0*/  BAR.SYNC.DEFER_BLOCKING 0x0 ;  /* 0x0000000000007b1d */ /* 0x000fe20000010000 */
[----:B---3--:R-:W-:-:S04]  /*35e0*/  LEA.HI R0, P0, R7, R6, RZ, 0x1 ;  /* 0x0000000607007211 */ /* 0x008fc800078108ff */
        /* <DEDUP_REMOVED lines=48> */
[----:B------:R-:W3:Y:S01]  /*38f0*/  LDCU.64 UR6, c[0x0][0x390] ;  /* 0x00007200ff0677ac */ /* 0x000ee20008000a00 */
[----:B------:R-:W-:Y:S02]  /*3900*/  LOP3.LUT R9, R9, 0x3, RZ, 0xc0, !PT ;  /* 0x0000000309097812 */ /* 0x000fe400078ec0ff */
[----:B------:R-:W-:Y:S01]  /*3910*/  MOV R5, R2 ;  /* 0x0000000200057202 */ /* 0x000fe20000000f00 */
[----:B------:R-:W4:Y:S01]  /*3920*/  LDCU.64 UR8, c[0x0][0x388] ;  /* 0x00007100ff0877ac */ /* 0x000f220008000a00 */
[C---:B------:R-:W-:Y:S02]  /*3930*/  SHF.L.U32 R22, R37.reuse, 0x3, RZ ;  /* 0x0000000325167819 */ /* 0x040fe400000006ff */
[----:B------:R-:W-:Y:S01]  /*3940*/  SHF.L.U64.HI R23, R37, 0x3, R2 ;  /* 0x0000000325177819 */ /* 0x000fe20000010202 */
[----:B------:R-:W-:Y:S01]  /*3950*/  IMAD.WIDE.U32 R4, R9, 0xe0, R4 ;  /* 0x000000e009047825 */ /* 0x000fe200078e0004 */
[----:B------:R-:W-:-:S02]  /*3960*/  SHF.L.U32 R31, R7, 0x2, RZ ;  /* 0x00000002071f7819 */ /* 0x000fc400000006ff */
[----:B------:R-:W-:Y:S02]  /*3970*/  SHF.L.U64.HI R33, R0, 0x2, R3 ;  /* 0x0000000200217819 */ /* 0x000fe40000010203 */
[----:B------:R-:W-:Y:S02]  /*3980*/  SHF.L.U64.HI R29, R28, 0x2, R35 ;  /* 0x000000021c1d7819 */ /* 0x000fe40000010223 */
[C---:B0-----:R-:W-:Y:S01]  /*3990*/  LEA R27, P1, R37.reuse, UR4, 0x2 ;  /* 0x00000004251b7c11 */ /* 0x041fe2000f8210ff */
[----:B------:R-:W-:Y:S01]  /*39a0*/  UMOV UR4, URZ ;  /* 0x000000ff00047c82 */ /* 0x000fe20008000000 */
[----:B---3--:R-:W-:Y:S02]  /*39b0*/  IADD3 R24, P2, PT, R22, UR6, RZ ;  /* 0x0000000616187c10 */ /* 0x008fe4000ff5e0ff */
[----:B------:R-:W-:Y:S02]  /*39c0*/  LEA.HI.X R26, R37, UR5, R2, 0x2, P1 ;  /* 0x00000005251a7c11 */ /* 0x000fe400088f1402 */
[----:B------:R-:W-:-:S02]  /*39d0*/  IADD3 R2, PT, PT, R5, UR4, RZ ;  /* 0x0000000405027c10 */ /* 0x000fc4000fffe0ff */
[----:B------:R-:W-:Y:S01]  /*39e0*/  MOV R37, R4 ;  /* 0x0000000400257202 */ /* 0x000fe20000000f00 */
[----:B------:R-:W-:Y:S01]  /*39f0*/  IMAD.WIDE.U32 R4, R6, 0x4, RZ ;  /* 0x0000000406047825 */ /* 0x000fe200078e00ff */
[C---:B------:R-:W-:Y:S02]  /*3a00*/  IADD3.X R25, PT, PT, R23.reuse, UR7, RZ, P2, !PT ;  /* 0x0000000717197c10 */ /* 0x040fe400097fe4ff */
[----:B----4-:R-:W-:Y:S02]  /*3a10*/  IADD3 R22, P1, PT, R22, UR8, RZ ;  /* 0x0000000816167c10 */ /* 0x010fe4000ff3e0ff */
[----:B------:R-:W-:Y:S02]  /*3a20*/  IADD3 R20, P2, PT, RZ, -R9, RZ ;  /* 0x80000009ff147210 */ /* 0x000fe40007f5e0ff */
[----:B------:R-:W-:Y:S02]  /*3a30*/  IADD3.X R23, PT, PT, R23, UR9, RZ, P1, !PT ;  /* 0x0000000917177c10 */ /* 0x000fe40008ffe4ff */
[----:B------:R-:W-:-:S02]  /*3a40*/  IADD3 R31, PT, PT, R5, R31, RZ ;  /* 0x0000001f051f7210 */ /* 0x000fc40007ffe0ff */
[----:B------:R-:W-:-:S07]  /*3a50*/  IADD3.X R21, PT, PT, RZ, -0x1, RZ, P2, !PT ;  /* 0xffffffffff157810 */ /* 0x000fce00017fe4ff */
.L_x_651:
[-C--:B0-----:R-:W-:Y:S02]  /*3a60*/  LEA R10, P1, R0, R27.reuse, 0x2 ;  /* 0x0000001b000a7211 */ /* 0x081fe400078210ff */
[----:B------:R-:W-:Y:S02]  /*3a70*/  IADD3 R12, P2, PT, R27, R4, RZ ;  /* 0x000000041b0c7210 */ /* 0x000fe40007f5e0ff */
[----:B------:R-:W-:Y:S02]  /*3a80*/  LEA R14, P3, R28, R27, 0x2 ;  /* 0x0000001b1c0e7211 */ /* 0x000fe400078610ff */
[C---:B------:R-:W-:Y:S02]  /*3a90*/  IADD3.X R11, PT, PT, R26.reuse, R33, RZ, P1, !PT ;  /* 0x000000211a0b7210 */ /* 0x040fe40000ffe4ff */
[----:B------:R-:W-:Y:S02]  /*3aa0*/  MOV R8, R27 ;  /* 0x0000001b00087202 */ /* 0x000fe40000000f00 */
[----:B------:R-:W-:Y:S01]  /*3ab0*/  MOV R9, R26 ;  /* 0x0000001a00097202 */ /* 0x000fe20000000f00 */
[----:B------:R0:W3:Y:S01]  /*3ac0*/  LDG.E R17, desc[UR16][R10.64] ;  /* 0x000000100a117981 */ /* 0x0000e2000c1e1900 */
[----:B------:R-:W-:-:S02]  /*3ad0*/  IADD3.X R13, PT, PT, R26, R31, RZ, P2, !PT ;  /* 0x0000001f1a0d7210 */ /* 0x000fc400017fe4ff */
[----:B------:R-:W-:Y:S01]  /*3ae0*/  IADD3.X R15, PT, PT, R26, R29, RZ, P3, !PT ;  /* 0x0000001d1a0f7210 */ /* 0x000fe20001ffe4ff */
[----:B------:R4:W3:Y:S04]  /*3af0*/  LDG.E R16, desc[UR16][R8.64] ;  /* 0x0000001008107981 */ /* 0x0008e8000c1e1900 */
[----:B-1----:R-:W5:Y:S04]  /*3b00*/  LDG.E R18, desc[UR16][R12.64] ;  /* 0x000000100c127981 */ /* 0x002f68000c1e1900 */
[----:B--2---:R-:W5:Y:S01]  /*3b10*/  LDG.E R19, desc[UR16][R14.64] ;  /* 0x000000100e137981 */ /* 0x004f62000c1e1900 */
[----:B0-----:R-:W-:-:S02]  /*3b20*/  MOV R10, R24 ;  /* 0x00000018000a7202 */ /* 0x001fc40000000f00 */
[----:B----4-:R-:W-:Y:S02]  /*3b30*/  MOV R8, R22 ;  /* 0x0000001600087202 */ /* 0x010fe40000000f00 */
        /* <DEDUP_REMOVED lines=12> */
[----:B---3--:R0:W-:Y:S04]  /*3c00*/  STG.E.64 desc[UR16][R8.64], R16 ;  /* 0x0000001008007986 */ /* 0x0081e8000c101b10 */
[----:B-----5:R0:W-:Y:S01]  /*3c10*/  STG.E.64 desc[UR16][R10.64], R18 ;  /* 0x000000120a007986 */ /* 0x0201e2000c101b10 */
[----:B------:R-:W-:Y:S05]  /*3c20*/  @P1 BRA `(.L_x_651) ;  /* 0xfffffffc008c1947 */ /* 0x000fea000383ffff */
.L_x_650:
[----:B------:R-:W-:Y:S05]  /*3c30*/  BSYNC.RECONVERGENT B0 ;  /* 0x0000000000007941 */ /* 0x000fea0003800200 */
.L_x_649:
[----:B------:R-:W-:Y:S05]  /*3c40*/  @!P0 EXIT ;  /* 0x000000000000894d */ /* 0x000fea0003800000 */
[C---:B------:R-:W-:Y:S01]  /*3c50*/  SHF.L.U64.HI R4, R6.reuse, 0x2, R7 ;  /* 0x0000000206047819 */ /* 0x040fe20000010207 */
[----:B------:R-:W3:Y:S01]  /*3c60*/  LDCU.64 UR4, c[0x0][0x3d8] ;  /* 0x00007b00ff0477ac */ /* 0x000ee20008000a00 */
[----:B------:R-:W-:Y:S02]  /*3c70*/  SHF.L.U32 R7, R6, 0x2, RZ ;  /* 0x0000000206077819 */ /* 0x000fe400000006ff */
[C---:B0-----:R-:W-:Y:S01]  /*3c80*/  SHF.L.U64.HI R8, R28.reuse, 0x2, R35 ;  /* 0x000000021c087819 */ /* 0x041fe20000010223 */
[----:B------:R-:W0:Y:S01]  /*3c90*/  LDCU.64 UR6, c[0x0][0x388] ;  /* 0x00007100ff0677ac */ /* 0x000e220008000a00 */
[----:B------:R-:W-:Y:S02]  /*3ca0*/  SHF.L.U32 R9, R28, 0x2, RZ ;  /* 0x000000021c097819 */ /* 0x000fe400000006ff */
[C---:B------:R-:W-:Y:S01]  /*3cb0*/  SHF.L.U64.HI R5, R0.reuse, 0x2, R3 ;  /* 0x0000000200057819 */ /* 0x040fe20000010203 */
[----:B------:R-:W4:Y:S01]  /*3cc0*/  LDCU.64 UR8, c[0x0][0x390] ;  /* 0x00007200ff0877ac */ /* 0x000f220008000a00 */
[----:B------:R-:W-:-:S07]  /*3cd0*/  SHF.L.U32 R6, R0, 0x2, RZ ;  /* 0x0000000200067819 */ /* 0x000fce00000006ff */
.L_x_652:
[C---:B-12---:R-:W-:Y:S02]  /*3ce0*/  SHF.L.U32 R19, R37.reuse, 0x2, RZ ;  /* 0x0000000225137819 */ /* 0x046fe400000006ff */
[----:B------:R-:W-:Y:S02]  /*3cf0*/  SHF.L.U64.HI R25, R37, 0x2, R2 ;  /* 0x0000000225197819 */ /* 0x000fe40000010202 */
[----:B---3--:R-:W-:-:S04]  /*3d00*/  IADD3 R10, P0, PT, R19, UR4, RZ ;  /* 0x00000004130a7c10 */ /* 0x008fc8000ff1e0ff */
[----:B------:R-:W-:Y:S02]  /*3d10*/  IADD3.X R11, PT, PT, R25, UR5, RZ, P0, !PT ;  /* 0x00000005190b7c10 */ /* 0x000fe400087fe4ff */
[C---:B------:R-:W-:Y:S02]  /*3d20*/  IADD3 R12, P0, PT, R10.reuse, R6, RZ ;  /* 0x000000060a0c7210 */ /* 0x040fe40007f1e0ff */
[C---:B------:R-:W-:Y:S01]  /*3d30*/  IADD3 R16, P1, PT, R10.reuse, R9, RZ ;  /* 0x000000090a107210 */ /* 0x040fe20007f3e0ff */
[----:B------:R2:W3:Y:S01]  /*3d40*/  LDG.E R20, desc[UR16][R10.64] ;  /* 0x000000100a147981 */ /* 0x0004e2000c1e1900 */
[C---:B------:R-:W-:Y:S02]  /*3d50*/  IADD3.X R13, PT, PT, R11.reuse, R5, RZ, P0, !PT ;  /* 0x000000050b0d7210 */ /* 0x040fe400007fe4ff */
[----:B------:R-:W-:Y:S02]  /*3d60*/  IADD3 R14, P0, PT, R10, R7, RZ ;  /* 0x000000070a0e7210 */ /* 0x000fe40007f1e0ff */
[C---:B------:R-:W-:Y:S01]  /*3d70*/  IADD3.X R17, PT, PT, R11.reuse, R8, RZ, P1, !PT ;  /* 0x000000080b117210 */ /* 0x040fe20000ffe4ff */
[----:B------:R-:W3:Y:S01]  /*3d80*/  LDG.E R21, desc[UR16][R12.64] ;  /* 0x000000100c157981 */ /* 0x000ee2000c1e1900 */
[----:B------:R-:W-:-:S03]  /*3d90*/  IADD3.X R15, PT, PT, R11, R4, RZ, P0, !PT ;  /* 0x000000040b0f7210 */ /* 0x000fc600007fe4ff */
[----:B------:R-:W5:Y:S04]  /*3da0*/  LDG.E R23, desc[UR16][R16.64] ;  /* 0x0000001010177981 */ /* 0x000f68000c1e1900 */
[----:B------:R4:W5:Y:S01]  /*3db0*/  LDG.E R22, desc[UR16][R14.64] ;  /* 0x000000100e167981 */ /* 0x000962000c1e1900 */
[C---:B-1----:R-:W-:Y:S02]  /*3dc0*/  SHF.L.U32 R18, R37.reuse, 0x3, RZ ;  /* 0x0000000325127819 */ /* 0x042fe400000006ff */
[----:B------:R-:W-:Y:S02]  /*3dd0*/  SHF.L.U64.HI R2, R37, 0x3, R2 ;  /* 0x0000000325027819 */ /* 0x000fe40000010202 */
[----:B------:R-:W-:Y:S02]  /*3de0*/  LOP3.LUT R26, R18, 0xfffffff8, RZ, 0xc0, !PT ;  /* 0xfffffff8121a7812 */ /* 0x000fe400078ec0ff */
[----:B------:R-:W-:-:S02]  /*3df0*/  LOP3.LUT R19, R19, 0xfffffffc, RZ, 0xc0, !PT ;  /* 0xfffffffc13137812 */ /* 0x000fc400078ec0ff */
[----:B------:R-:W-:Y:S02]  /*3e00*/  LOP3.LUT R27, R2, 0x3, RZ, 0xc0, !PT ;  /* 0x00000003021b7812 */ /* 0x000fe400078ec0ff */
[C---:B0-----:R-:W-:Y:S02]  /*3e10*/  IADD3 R24, P0, PT, R26.reuse, UR6, RZ ;  /* 0x000000061a187c10 */ /* 0x041fe4000ff1e0ff */
[----:B--2---:R-:W-:Y:S02]  /*3e20*/  LOP3.LUT R11, R25, 0x3, RZ, 0xc0, !PT ;  /* 0x00000003190b7812 */ /* 0x004fe400078ec0ff */
[----:B----4-:R-:W-:Y:S02]  /*3e30*/  IADD3 R26, P1, PT, R26, UR8, RZ ;  /* 0x000000081a1a7c10 */ /* 0x010fe4000ff3e0ff */
[----:B------:R-:W-:Y:S02]  /*3e40*/  IADD3 R10, P2, PT, R19, UR4, RZ ;  /* 0x00000004130a7c10 */ /* 0x000fe4000ff5e0ff */
[----:B------:R-:W-:-:S02]  /*3e50*/  IADD3.X R25, PT, PT, R27, UR7, RZ, P0, !PT ;  /* 0x000000071b197c10 */ /* 0x000fc400087fe4ff */
[----:B------:R-:W-:Y:S02]  /*3e60*/  IADD3.X R27, PT, PT, R27, UR9, RZ, P1, !PT ;  /* 0x000000091b1b7c10 */ /* 0x000fe40008ffe4ff */
[----:B------:R-:W-:Y:S02]  /*3e70*/  IADD3.X R11, PT, PT, R11, UR5, RZ, P2, !PT ;  /* 0x000000050b0b7c10 */ /* 0x000fe400097fe4ff */
[C---:B------:R-:W-:Y:S02]  /*3e80*/  IADD3 R14, P0, PT, R10.reuse, R6, RZ ;  /* 0x000000060a0e7210 */ /* 0x040fe40007f1e0ff */
        /* <DEDUP_REMOVED lines=55> */
.L_x_653:
        /* <DEDUP_REMOVED lines=16> */
.L_x_3419:


//--------------------- .text._Z35group_norm_nhwc_bwd_one_pass_kernelI11Fp16IOFp32WLi128ELi14ELi224EEv26Group_norm_nhwc_bwd_params --------------------------
	.section	.text._Z35group_norm_nhwc_bwd_one_pass_kernelI11Fp16IOFp32WLi128ELi14ELi224EEv26Group_norm_nhwc_bwd_params,"ax",@progbits
	.align	128
        .global         _Z35group_norm_nhwc_bwd_one_pass_kernelI11Fp16IOFp32WLi128ELi14ELi224EEv26Group_norm_nhwc_bwd_params
        .type           _Z35group_norm_nhwc_bwd_one_pass_kernelI11Fp16IOFp32WLi128ELi14ELi224EEv26Group_norm_nhwc_bwd_params,@function
        .size           _Z35group_norm_nhwc_bwd_one_pass_kernelI11Fp16IOFp32WLi128ELi14ELi224EEv26Group_norm_nhwc_bwd_params,(.L_x_3420 - _Z35group_norm_nhwc_bwd_one_pass_kernelI11Fp16IOFp32WLi128ELi14ELi224EEv26Group_norm_nhwc_bwd_params)
        .other          _Z35group_norm_nhwc_bwd_one_pass_kernelI11Fp16IOFp32WLi128ELi14ELi224EEv26Group_norm_nhwc_bwd_params,@"STO_CUDA_ENTRY STV_DEFAULT"
_Z35group_norm_nhwc_bwd_one_pass_kernelI11Fp16IOFp32WLi128ELi14ELi224EEv26Group_norm_nhwc_bwd_params:
.text._Z35group_norm_nhwc_bwd_one_pass_kernelI11Fp16IOFp32WLi128ELi14ELi224EEv26Group_norm_nhwc_bwd_params:
        /* <DEDUP_REMOVED lines=38> */
.L_x_685:
[----:B0-----:R-:W0:Y:S01]  /*0260*/  LDC R8, c[0x0][0x410] ;  /* 0x00010400ff087b82 */ /* 0x001e220000000800 */
[----:B------:R-:W1:Y:S01]  /*0270*/  LDCU.128 UR24, c[0x0][0x400] ;  /* 0x00008000ff1877ac */ /* 0x000e620008000c00 */
[C---:B------:R-:W-:Y:S02]  /*0280*/  IADD3 R21, PT, PT, R40.reuse, 0x20, RZ ;  /* 0x0000002028157810 */ /* 0x040fe40007ffe0ff */
[----:B------:R-:W-:Y:S01]  /*0290*/  ISETP.LE.AND P3, PT, RZ, UR10, PT ;  /* 0x0000000aff007c0c */ /* 0x000fe2000bf63270 */
[----:B------:R-:W2:Y:S01]  /*02a0*/  LDCU.64 UR6, c[0x0][0x3b8] ;  /* 0x00007700ff0677ac */ /* 0x000ea20008000a00 */
[----:B------:R-:W-:Y:S02]  /*02b0*/  SHF.R.S32.HI R13, RZ, 0x1f, R21 ;  /* 0x0000001fff0d7819 */ /* 0x000fe40000011415 */
[----:B------:R-:W-:Y:S02]  /*02c0*/  IADD3 R18, PT, PT, R40, 0x40, RZ ;  /* 0x0000004028127810 */ /* 0x000fe40007ffe0ff */
[----:B------:R-:W-:-:S02]  /*02d0*/  SHF.R.S32.HI R29, RZ, 0x1f, R40 ;  /* 0x0000001fff1d7819 */ /* 0x000fc40000011428 */
[----:B------:R-:W-:Y:S02]  /*02e0*/  SHF.R.S32.HI R23, RZ, 0x1f, R18 ;  /* 0x0000001fff177819 */ /* 0x000fe40000011412 */
[----:B-1----:R-:W-:-:S04]  /*02f0*/  ISETP.GE.U32.AND P1, PT, R21, UR24, PT ;  /* 0x0000001815007c0c */ /* 0x002fc8000bf26070 */
[----:B------:R-:W-:Y:S01]  /*0300*/  ISETP.GE.AND.EX P1, PT, R13, UR25, PT, P1 ;  /* 0x000000190d007c0c */ /* 0x000fe2000bf26310 */
[----:B--2---:R-:W-:Y:S01]  /*0310*/  UIMAD.WIDE UR6, UR10, 0x8, UR6 ;  /* 0x000000080a0678a5 */ /* 0x004fe2000f8e0206 */
[----:B0-----:R-:W-:-:S04]  /*0320*/  IABS R5, R8 ;  /* 0x0000000800057213 */ /* 0x001fc80000000000 */
[----:B------:R-:W0:Y:S01]  /*0330*/  I2F.RP R4, R5 ;  /* 0x0000000500047306 */ /* 0x000e220000209400 */
[----:B------:R-:W-:Y:S02]  /*0340*/  MOV R10, UR6 ;  /* 0x00000006000a7c02 */ /* 0x000fe40008000f00 */
[----:B------:R-:W-:-:S04]  /*0350*/  MOV R11, UR7 ;  /* 0x00000007000b7c02 */ /* 0x000fc80008000f00 */
[----:B------:R-:W1:Y:S02]  /*0360*/  @!P1 LDC.64 R14, c[0x0][0x3a0] ;  /* 0x0000e800ff0e9b82 */ /* 0x000e640000000a00 */
[----:B------:R-:W2:Y:S01]  /*0370*/  LDG.E.64 R10, desc[UR14][R10.64] ;  /* 0x0000000e0a0a7981 */ /* 0x000ea2000c1e1b00 */
        /* <DEDUP_REMOVED lines=8> */
[----:B------:R-:W-:-:S04]  /*0400*/  LOP3.LUT R2, R8, UR10, RZ, 0x3c, !PT ;  /* 0x0000000a08027c12 */ /* 0x000fc8000f8e3cff */
        /* <DEDUP_REMOVED lines=17> */
[----:B------:R-:W-:-:S02]  /*0520*/  ISETP.GE.AND.EX P2, PT, R23, UR25, PT, P2 ;  /* 0x0000001917007c0c */ /* 0x000fc4000bf46320 */
[----:B------:R-:W-:Y:S02]  /*0530*/  @!P0 IADD3 R3, PT, PT, -R3, RZ, RZ ;  /* 0x000000ff03038210 */ /* 0x000fe40007ffe1ff */
[C---:B------:R-:W-:Y:S02]  /*0540*/  SEL R49, R5.reuse, R4, !P4 ;  /* 0x0000000405317207 */ /* 0x040fe40006000000 */
[----:B------:R-:W-:-:S03]  /*0550*/  SEL R5, R5, R3, !P4 ;  /* 0x0000000305057207 */ /* 0x000fc60006000000 */
[----:B------:R-:W-:Y:S01]  /*0560*/  IMAD R25, R49, 0xe, RZ ;  /* 0x0000000e31197824 */ /* 0x000fe200078e02ff */
[----:B------:R-:W-:-:S03]  /*0570*/  SHF.R.S32.HI R3, RZ, 0x1f, R5 ;  /* 0x0000001fff037819 */ /* 0x000fc60000011405 */
[----:B------:R-:W3:Y:S01]  /*0580*/  @!P2 LDC.64 R16, c[0x0][0x3f8] ;  /* 0x0000fe00ff10ab82 */ /* 0x000ee20000000a00 */
[----:B------:R-:W-:Y:S01]  /*0590*/  IADD3 R2, P0, PT, R25, R50, RZ ;  /* 0x0000003219027210 */ /* 0x000fe20007f1e0ff */
[----:B------:R-:W-:-:S03]  /*05a0*/  IMAD R4, R3, UR26, RZ ;  /* 0x0000001a03047c24 */ /* 0x000fc6000f8e02ff */
[----:B------:R-:W-:Y:S01]  /*05b0*/  LEA.HI.X.SX32 R3, R25, RZ, 0x1, P0 ;  /* 0x000000ff19037211 */ /* 0x000fe200000f0eff */
[----:B------:R-:W-:Y:S01]  /*05c0*/  IMAD R9, R5, UR27, R4 ;  /* 0x0000001b05097c24 */ /* 0x000fe2000f8e0204 */
[----:B------:R-:W-:Y:S01]  /*05d0*/  ISETP.GE.U32.AND P0, PT, R40, UR24, PT ;  /* 0x0000001828007c0c */ /* 0x000fe2000bf06070 */
[----:B0-----:R-:W-:Y:S02]  /*05e0*/  @!P1 IMAD R4, R13, R6, RZ ;  /* 0x000000060d049224 */ /* 0x001fe400078e02ff */
[----:B------:R-:W-:Y:S01]  /*05f0*/  IMAD.WIDE.U32 R2, R5, UR26, R2 ;  /* 0x0000001a05027c25 */ /* 0x000fe2000f8e0002 */
[----:B------:R-:W-:Y:S01]  /*0600*/  ISETP.GE.AND.EX P0, PT, R29, UR25, PT, P0 ;  /* 0x000000191d007c0c */ /* 0x000fe2000bf06300 */
[----:B------:R-:W0:Y:S02]  /*0610*/  @!P1 LDC.64 R12, c[0x0][0x398] ;  /* 0x0000e600ff0c9b82 */ /* 0x000e240000000a00 */
[----:B------:R-:W-:Y:S01]  /*0620*/  @!P1 IMAD R19, R21, R7, R4 ;  /* 0x0000000715139224 */ /* 0x000fe200078e0204 */
[----:B------:R-:W-:-:S02]  /*0630*/  IADD3 R5, PT, PT, R3, R9, RZ ;  /* 0x0000000903057210 */ /* 0x000fc40007ffe0ff */
[----:B------:R-:W-:Y:S02]  /*0640*/  @!P1 MOV R4, R2 ;  /* 0x0000000200049202 */ /* 0x000fe40000000f00 */
[----:B------:R-:W-:Y:S01]  /*0650*/  SHF.R.S32.HI R27, RZ, 0x1f, R51 ;  /* 0x0000001fff1b7819 */ /* 0x000fe20000011433 */
[----:B------:R-:W4:Y:S02]  /*0660*/  @!P2 LDC.64 R8, c[0x0][0x3a0] ;  /* 0x0000e800ff08ab82 */ /* 0x000f240000000a00 */
[----:B------:R-:W-:Y:S01]  /*0670*/  @!P1 IMAD.WIDE.U32 R20, R21, R6, R4 ;  /* 0x0000000615149225 */ /* 0x000fe200078e0004 */
[----:B------:R-:W-:-:S04]  /*0680*/  ISETP.GE.U32.AND P3, PT, R51, UR24, PT ;  /* 0x0000001833007c0c */ /* 0x000fc8000bf66070 */
[----:B------:R-:W-:Y:S01]  /*0690*/  @!P1 IADD3 R19, PT, PT, R21, R19, RZ ;  /* 0x0000001315139210 */ /* 0x000fe20007ffe0ff */
[----:B---3--:R-:W-:Y:S01]  /*06a0*/  @!P2 IMAD R21, R23, R16, RZ ;  /* 0x000000101715a224 */ /* 0x008fe200078e02ff */
[----:B------:R-:W3:Y:S01]  /*06b0*/  @!P0 LDC.64 R6, c[0x0][0x3f8] ;  /* 0x0000fe00ff068b82 */ /* 0x000ee20000000a00 */
[C---:B------:R-:W-:Y:S02]  /*06c0*/  @!P1 SHF.L.U32 R31, R20.reuse, 0x1, RZ ;  /* 0x00000001141f9819 */ /* 0x040fe400000006ff */
[----:B------:R-:W-:Y:S01]  /*06d0*/  @!P1 SHF.L.U64.HI R24, R20, 0x1, R19 ;  /* 0x0000000114189819 */ /* 0x000fe20000010213 */
[C---:B------:R-:W-:Y:S01]  /*06e0*/  @!P2 IMAD R19, R18.reuse, R17, R21 ;  /* 0x000000111213a224 */ /* 0x040fe200078e0215 */
[----:B------:R-:W-:Y:S02]  /*06f0*/  @!P2 MOV R20, R2 ;  /* 0x000000020014a202 */ /* 0x000fe40000000f00 */
[----:B------:R-:W-:Y:S02]  /*0700*/  @!P2 MOV R21, R5 ;  /* 0x000000050015a202 */ /* 0x000fe40000000f00 */
[----:B------:R-:W-:Y:S01]  /*0710*/  ISETP.GE.AND.EX P3, PT, R27, UR25, PT, P3 ;  /* 0x000000191b007c0c */ /* 0x000fe2000bf66330 */
[----:B------:R-:W-:-:S03]  /*0720*/  @!P2 IMAD.WIDE.U32 R16, R18, R16, R20 ;  /* 0x000000101210a225 */ /* 0x000fc600078e0014 */
[----:B------:R-:W4:Y:S01]  /*0730*/  @!P2 LDC.64 R20, c[0x0][0x398] ;  /* 0x0000e600ff14ab82 */ /* 0x000f220000000a00 */
[----:B-1----:R-:W-:Y:S02]  /*0740*/  @!P1 IADD3 R14, P4, PT, R31, R14, RZ ;  /* 0x0000000e1f0e9210 */ /* 0x002fe40007f9e0ff */
[----:B------:R-:W-:Y:S02]  /*0750*/  @!P2 IADD3 R17, PT, PT, R17, R19, RZ ;  /* 0x000000131111a210 */ /* 0x000fe40007ffe0ff */
[----:B------:R-:W-:Y:S02]  /*0760*/  @!P1 IADD3.X R15, PT, PT, R24, R15, RZ, P4, !PT ;  /* 0x0000000f180f9210 */ /* 0x000fe400027fe4ff */
[----:B0-----:R-:W-:Y:S02]  /*0770*/  @!P1 IADD3 R30, P4, PT, R31, R12, RZ ;  /* 0x0000000c1f1e9210 */ /* 0x001fe40007f9e0ff */
[----:B------:R-:W0:Y:S01]  /*0780*/  @!P3 LDC.64 R22, c[0x0][0x3f8] ;  /* 0x0000fe00ff16bb82 */ /* 0x000e220000000a00 */
[----:B------:R-:W-:Y:S01]  /*0790*/  @!P2 SHF.L.U32 R33, R16, 0x1, RZ ;  /* 0x000000011021a819 */ /* 0x000fe200000006ff */
[----:B---3--:R-:W-:Y:S01]  /*07a0*/  @!P0 IMAD R29, R29, R6, RZ ;  /* 0x000000061d1d8224 */ /* 0x008fe200078e02ff */
[----:B------:R-:W-:-:S02]  /*07b0*/  @!P1 IADD3.X R31, PT, PT, R24, R13, RZ, P4, !PT ;  /* 0x0000000d181f9210 */ /* 0x000fc400027fe4ff */
[----:B------:R-:W-:Y:S02]  /*07c0*/  @!P2 SHF.L.U64.HI R24, R16, 0x1, R17 ;  /* 0x000000011018a819 */ /* 0x000fe40000010211 */
[----:B----4-:R-:W-:Y:S02]  /*07d0*/  @!P2 IADD3 R8, P4, PT, R33, R8, RZ ;  /* 0x000000082108a210 */ /* 0x010fe40007f9e0ff */
[----:B------:R-:W-:Y:S02]  /*07e0*/  CS2R R46, SRZ ;  /* 0x00000000002e7805 */ /* 0x000fe4000001ff00 */
[----:B------:R-:W-:Y:S02]  /*07f0*/  @!P0 MOV R12, R2 ;  /* 0x00000002000c8202 */ /* 0x000fe40000000f00 */
[----:B------:R-:W-:Y:S02]  /*0800*/  CS2R R42, SRZ ;  /* 0x00000000002a7805 */ /* 0x000fe4000001ff00 */
[----:B------:R-:W-:Y:S01]  /*0810*/  @!P0 MOV R13, R5 ;  /* 0x00000005000d8202 */ /* 0x000fe20000000f00 */
[----:B------:R-:W1:Y:S01]  /*0820*/  @!P0 LDC.64 R18, c[0x0][0x3a0] ;  /* 0x0000e800ff128b82 */ /* 0x000e620000000a00 */
[----:B------:R-:W-:Y:S01]  /*0830*/  @!P0 IMAD R29, R40, R7, R29 ;  /* 0x00000007281d8224 */ /* 0x000fe200078e021d */
[----:B------:R-:W-:Y:S01]  /*0840*/  @!P2 IADD3.X R9, PT, PT, R24, R9, RZ, P4, !PT ;  /* 0x000000091809a210 */ /* 0x000fe200027fe4ff */
[----:B------:R3:W5:Y:S01]  /*0850*/  @!P1 LDG.E R47, desc[UR14][R14.64] ;  /* 0x0000000e0e2f9981 */ /* 0x000762000c1e1900 */
[----:B------:R-:W-:Y:S01]  /*0860*/  @!P0 IMAD.WIDE.U32 R6, R40, R6, R12 ;  /* 0x0000000628068225 */ /* 0x000fe200078e000c */
[----:B------:R-:W-:-:S02]  /*0870*/  ISETP.NE.AND P4, PT, RZ, UR18, PT ;  /* 0x00000012ff007c0c */ /* 0x000fc4000bf85270 */
[----:B------:R4:W5:Y:S01]  /*0880*/  @!P1 LDG.E R43, desc[UR14][R30.64] ;  /* 0x0000000e1e2b9981 */ /* 0x000962000c1e1900 */
[----:B------:R-:W1:Y:S01]  /*0890*/  @!P0 LDC.64 R16, c[0x0][0x398] ;  /* 0x0000e600ff108b82 */ /* 0x000e620000000a00 */
[----:B------:R-:W-:Y:S02]  /*08a0*/  @!P2 IADD3 R20, P1, PT, R33, R20, RZ ;  /* 0x000000142114a210 */ /* 0x000fe40007f3e0ff */
[----:B------:R-:W-:Y:S01]  /*08b0*/  @!P0 IADD3 R7, PT, PT, R7, R29, RZ ;  /* 0x0000001d07078210 */ /* 0x000fe20007ffe0ff */
[----:B------:R4:W5:Y:S01]  /*08c0*/  @!P2 LDG.E R46, desc[UR14][R8.64] ;  /* 0x0000000e082ea981 */ /* 0x000962000c1e1900 */
[----:B------:R-:W-:Y:S02]  /*08d0*/  @!P2 IADD3.X R21, PT, PT, R24, R21, RZ, P1, !PT ;  /* 0x000000151815a210 */ /* 0x000fe40000ffe4ff */
[C---:B------:R-:W-:Y:S01]  /*08e0*/  @!P0 SHF.L.U32 R29, R6.reuse, 0x1, RZ ;  /* 0x00000001061d8819 */ /* 0x040fe200000006ff */
[----:B------:R-:W2:Y:S01]  /*08f0*/  @!P3 LDC.64 R12, c[0x0][0x3a0] ;  /* 0x0000e800ff0cbb82 */ /* 0x000ea20000000a00 */
[----:B------:R-:W-:Y:S01]  /*0900*/  @!P0 SHF.L.U64.HI R24, R6, 0x1, R7 ;  /* 0x0000000106188819 */ /* 0x000fe20000010207 */
[----:B0-----:R-:W-:-:S02]  /*0910*/  @!P3 IMAD R26, R27, R22, RZ ;  /* 0x000000161b1ab224 */ /* 0x001fc400078e02ff */
[----:B------:R-:W-:Y:S01]  /*0920*/  HFMA2 R48, -RZ, RZ, 0, 0 ;  /* 0x00000000ff307431 */ /* 0x000fe200000001ff */
[----:B------:R-:W-:Y:S01]  /*0930*/  IADD3 R25, PT, PT, R25, R50, RZ ;  /* 0x0000003219197210 */ /* 0x000fe20007ffe0ff */
[----:B------:R-:W5:Y:S02]  /*0940*/  @!P2 LDG.E R42, desc[UR14][R20.64] ;  /* 0x0000000e142aa981 */ /* 0x000f64000c1e1900 */
[----:B---3--:R-:W0:Y:S01]  /*0950*/  @!P3 LDC.64 R14, c[0x0][0x398] ;  /* 0x0000e600ff0ebb82 */ /* 0x008e220000000a00 */
[----:B----4-:R-:W-:-:S07]  /*0960*/  @!P3 IMAD R31, R51, R23, R26 ;  /* 0x00000017331fb224 */ /* 0x010fce00078e021a */
[----:B------:R-:W3:Y:S01]  /*0970*/  LDC.64 R6, c[0x0][0x3a8] ;  /* 0x0000ea00ff067b82 */ /* 0x000ee20000000a00 */
[----:B------:R-:W-:Y:S02]  /*0980*/  @!P3 MOV R26, R2 ;  /* 0x00000002001ab202 */ /* 0x000fe40000000f00 */
[----:B------:R-:W-:-:S05]  /*0990*/  @!P3 MOV R27, R5 ;  /* 0x00000005001bb202 */ /* 0x000fca0000000f00 */
[----:B------:R-:W4:Y:S01]  /*09a0*/  @P4 LDC.64 R8, c[0x0][0x3b0] ;  /* 0x0000ec00ff084b82 */ /* 0x000f220000000a00 */
[----:B-1----:R-:W-:Y:S01]  /*09b0*/  @!P0 IADD3 R18, P1, PT, R29, R18, RZ ;  /* 0x000000121d128210 */ /* 0x002fe20007f3e0ff */
[----:B------:R-:W-:-:S03]  /*09c0*/  @!P3 IMAD.WIDE.U32 R22, R51, R22, R26 ;  /* 0x000000163316b225 */ /* 0x000fc600078e001a */
[----:B------:R-:W-:Y:S02]  /*09d0*/  @!P0 IADD3.X R19, PT, PT, R24, R19, RZ, P1, !PT ;  /* 0x0000001318138210 */ /* 0x000fe40000ffe4ff */
[----:B------:R-:W-:Y:S02]  /*09e0*/  @!P0 IADD3 R16, P1, PT, R29, R16, RZ ;  /* 0x000000101d108210 */ /* 0x000fe40007f3e0ff */
[----:B------:R-:W-:Y:S01]  /*09f0*/  @!P3 IADD3 R27, PT, PT, R23, R31, RZ ;  /* 0x0000001f171bb210 */ /* 0x000fe20007ffe0ff */
[----:B------:R3:W5:Y:S01]  /*0a00*/  @!P0 LDG.E R48, desc[UR14][R18.64] ;  /* 0x0000000e12308981 */ /* 0x000762000c1e1900 */
[----:B------:R-:W-:Y:S02]  /*0a10*/  @!P3 SHF.L.U32 R23, R22, 0x1, RZ ;  /* 0x000000011617b819 */ /* 0x000fe400000006ff */
[----:B------:R-:W-:Y:S02]  /*0a20*/  @!P0 IADD3.X R17, PT, PT, R24, R17, RZ, P1, !PT ;  /* 0x0000001118118210 */ /* 0x000fe40000ffe4ff */
[----:B------:R-:W-:-:S02]  /*0a30*/  @!P3 SHF.L.U64.HI R22, R22, 0x1, R27 ;  /* 0x000000011616b819 */ /* 0x000fc4000001021b */
[C---:B--2---:R-:W-:Y:S02]  /*0a40*/  @!P3 IADD3 R12, P1, PT, R23.reuse, R12, RZ ;  /* 0x0000000c170cb210 */ /* 0x044fe40007f3e0ff */
[----:B0-----:R-:W-:Y:S01]  /*0a50*/  @!P3 IADD3 R14, P2, PT, R23, R14, RZ ;  /* 0x0000000e170eb210 */ /* 0x001fe20007f5e0ff */
[C---:B---3--:R-:W-:Y:S01]  /*0a60*/  IMAD.WIDE R18, R25.reuse, 0x4, R6 ;  /* 0x0000000419127825 */ /* 0x048fe200078e0206 */
[----:B------:R-:W-:Y:S02]  /*0a70*/  CS2R R44, SRZ ;  /* 0x00000000002c7805 */ /* 0x000fe4000001ff00 */
[----:B------:R-:W-:Y:S02]  /*0a80*/  MOV R41, RZ ;  /* 0x000000ff00297202 */ /* 0x000fe40000000f00 */
[----:B------:R-:W-:Y:S02]  /*0a90*/  CS2R R6, SRZ ;  /* 0x0000000000067805 */ /* 0x000fe4000001ff00 */
[C---:B------:R-:W-:Y:S01]  /*0aa0*/  @!P3 IADD3.X R13, PT, PT, R22.reuse, R13, RZ, P1, !PT ;  /* 0x0000000d160db210 */ /* 0x040fe20000ffe4ff */
[----:B----4-:R-:W-:Y:S01]  /*0ab0*/  @P4 IMAD.WIDE R20, R25, 0x4, R8 ;  /* 0x0000000419144825 */ /* 0x010fe200078e0208 */
[----:B------:R-:W-:Y:S01]  /*0ac0*/  @!P3 IADD3.X R15, PT, PT, R22, R15, RZ, P2, !PT ;  /* 0x0000000f160fb210 */ /* 0x000fe200017fe4ff */
[----:B------:R0:W5:Y:S04]  /*0ad0*/  @!P0 LDG.E R44, desc[UR14][R16.64] ;  /* 0x0000000e102c8981 */ /* 0x000168000c1e1900 */
[----:B------:R0:W5:Y:S04]  /*0ae0*/  @!P3 LDG.E R45, desc[UR14][R12.64] ;  /* 0x0000000e0c2db981 */ /* 0x000168000c1e1900 */
[----:B------:R0:W5:Y:S04]  /*0af0*/  @!P3 LDG.E R41, desc[UR14][R14.64] ;  /* 0x0000000e0e29b981 */ /* 0x000168000c1e1900 */
[----:B------:R0:W5:Y:S04]  /*0b00*/  @P4 LDG.E.64 R6, desc[UR14][R20.64] ;  /* 0x0000000e14064981 */ /* 0x000168000c1e1b00 */
[----:B------:R0:W5:Y:S01]  /*0b10*/  LDG.E.64 R8, desc[UR14][R18.64] ;  /* 0x0000000e12087981 */ /* 0x000162000c1e1b00 */
        /* <DEDUP_REMOVED lines=13> */
[----:B0-----:R-:W-:Y:S05]  /*0bf0*/  BRA.U UP1, `(.L_x_655) ;  /* 0x0000000501247547 */ /* 0x001fea000b800000 */
[----:B-----5:R-:W-:Y:S02]  /*0c00*/  HADD2.F32 R12, -RZ, R48.H0_H0 ;  /* 0x20000030ff0c7230 */ /* 0x020fe40000004100 */
[----:B------:R-:W-:Y:S02]  /*0c10*/  HADD2.F32 R11, -RZ, R44.H0_H0 ;  /* 0x2000002cff0b7230 */ /* 0x000fe40000004100 */
[----:B------:R-:W-:Y:S02]  /*0c20*/  HADD2.F32 R13, -RZ, R48.H1_H1 ;  /* 0x30000030ff0d7230 */ /* 0x000fe40000004100 */
[----:B------:R-:W-:Y:S01]  /*0c30*/  FADD.FTZ R12, R12, -UR22 ;  /* 0x800000160c0c7e21 */ /* 0x000fe20008010000 */
[----:B------:R-:W-:Y:S02]  /*0c40*/  HADD2.F32 R10, -RZ, R44.H1_H1 ;  /* 0x3000002cff0a7230 */ /* 0x000fe40000004100 */
[----:B------:R-:W-:Y:S01]  /*0c50*/  FMUL.FTZ R15, R8, R11 ;  /* 0x0000000b080f7220 */ /* 0x000fe20000410000 */
[----:B------:R-:W-:-:S02]  /*0c60*/  HADD2.F32 R18, -RZ, R47.H0_H0 ;  /* 0x2000002fff127230 */ /* 0x000fc40000004100 */
[----:B------:R-:W-:Y:S01]  /*0c70*/  FADD.FTZ R13, R13, -UR22 ;  /* 0x800000160d0d7e21 */ /* 0x000fe20008010000 */
[----:B------:R-:W-:Y:S01]  /*0c80*/  FMUL.FTZ R12, R12, UR23 ;  /* 0x000000170c0c7c20 */ /* 0x000fe20008410000 */
[----:B------:R-:W-:Y:S02]  /*0c90*/  HADD2.F32 R17, -RZ, R43.H0_H0 ;  /* 0x2000002bff117230 */ /* 0x000fe40000004100 */
[----:B------:R-:W-:Y:S01]  /*0ca0*/  FMUL.FTZ R14, R9, R10 ;  /* 0x0000000a090e7220 */ /* 0x000fe20000410000 */
[----:B------:R-:W-:Y:S01]  /*0cb0*/  FADD.FTZ R19, RZ, R15 ;  /* 0x0000000fff137221 */ /* 0x000fe20000010000 */
[----:B------:R-:W-:Y:S01]  /*0cc0*/  FMUL.FTZ R13, R13, UR23 ;  /* 0x000000170d0d7c20 */ /* 0x000fe20008410000 */
[----:B------:R-:W-:Y:S01]  /*0cd0*/  FFMA.FTZ R16, R12, R15, RZ ;  /* 0x0000000f0c107223 */ /* 0x000fe200000100ff */
[----:B------:R-:W-:Y:S01]  /*0ce0*/  FADD.FTZ R18, R18, -UR22 ;  /* 0x8000001612127e21 */ /* 0x000fe20008010000 */
[----:B------:R-:W-:Y:S01]  /*0cf0*/  FADD.FTZ R19, R14, R19 ;  /* 0x000000130e137221 */ /* 0x000fe20000010000 */
[----:B------:R-:W-:-:S02]  /*0d00*/  HADD2.F32 R15, -RZ, R47.H1_H1 ;  /* 0x3000002fff0f7230 */ /* 0x000fc40000004100 */
[----:B------:R-:W-:Y:S01]  /*0d10*/  FMUL.FTZ R20, R8, R17 ;  /* 0x0000001108147220 */ /* 0x000fe20000410000 */
[----:B------:R-:W-:Y:S01]  /*0d20*/  FFMA.FTZ R16, R13, R14, R16 ;  /* 0x0000000e0d107223 */ /* 0x000fe20000010010 */
[----:B------:R-:W-:Y:S01]  /*0d30*/  FMUL.FTZ R21, R18, UR23 ;  /* 0x0000001712157c20 */ /* 0x000fe20008410000 */
[----:B------:R-:W-:Y:S02]  /*0d40*/  HADD2.F32 R14, -RZ, R43.H1_H1 ;  /* 0x3000002bff0e7230 */ /* 0x000fe40000004100 */
[----:B------:R-:W-:Y:S01]  /*0d50*/  FADD.FTZ R23, R19, R20 ;  /* 0x0000001413177221 */ /* 0x000fe20000010000 */
[----:B------:R-:W-:Y:S01]  /*0d60*/  FADD.FTZ R19, R15, -UR22 ;  /* 0x800000160f137e21 */ /* 0x000fe20008010000 */
[----:B------:R-:W-:Y:S02]  /*0d70*/  HADD2.F32 R24, -RZ, R46.H0_H0 ;  /* 0x2000002eff187230 */ /* 0x000fe40000004100 */
[----:B------:R-:W-:Y:S01]  /*0d80*/  FFMA.FTZ R22, R21, R20, R16 ;  /* 0x0000001415167223 */ /* 0x000fe20000010010 */
[----:B------:R-:W-:-:S02]  /*0d90*/  HADD2.F32 R15, -RZ, R42.H0_H0 ;  /* 0x2000002aff0f7230 */ /* 0x000fc40000004100 */
[----:B------:R-:W-:Y:S01]  /*0da0*/  FMUL.FTZ R20, R9, R14 ;  /* 0x0000000e09147220 */ /* 0x000fe20000410000 */
[----:B------:R-:W-:Y:S01]  /*0db0*/  FMUL.FTZ R19, R19, UR23 ;  /* 0x0000001713137c20 */ /* 0x000fe20008410000 */
[----:B------:R-:W-:Y:S01]  /*0dc0*/  FFMA.FTZ R18, R11, R12, RZ ;  /* 0x0000000c0b127223 */ /* 0x000fe200000100ff */
[----:B------:R-:W-:Y:S01]  /*0dd0*/  FADD.FTZ R12, R24, -UR22 ;  /* 0x80000016180c7e21 */ /* 0x000fe20008010000 */
[----:B------:R-:W-:Y:S01]  /*0de0*/  FADD.FTZ R16, RZ, R11 ;  /* 0x0000000bff107221 */ /* 0x000fe20000010000 */
[----:B------:R-:W-:Y:S01]  /*0df0*/  FADD.FTZ R23, R20, R23 ;  /* 0x0000001714177221 */ /* 0x000fe20000010000 */
[----:B------:R-:W-:Y:S01]  /*0e00*/  FFMA.FTZ R11, R19, R20, R22 ;  /* 0x00000014130b7223 */ /* 0x000fe20000010016 */
[----:B------:R-:W-:Y:S01]  /*0e10*/  FMUL.FTZ R20, R8, R15 ;  /* 0x0000000f08147220 */ /* 0x000fe20000410000 */
[----:B------:R-:W-:Y:S01]  /*0e20*/  FMUL.FTZ R12, R12, UR23 ;  /* 0x000000170c0c7c20 */ /* 0x000fe20008410000 */
[----:B------:R-:W-:Y:S01]  /*0e30*/  FFMA.FTZ R18, R17, R21, R18 ;  /* 0x0000001511127223 */ /* 0x000fe20000010012 */
[----:B------:R-:W-:-:S02]  /*0e40*/  HADD2.F32 R21, -RZ, R46.H1_H1 ;  /* 0x3000002eff157230 */ /* 0x000fc40000004100 */
[----:B------:R-:W-:Y:S01]  /*0e50*/  FADD.FTZ R16, R17, R16 ;  /* 0x0000001011107221 */ /* 0x000fe20000010000 */
[----:B------:R-:W-:Y:S01]  /*0e60*/  FADD.FTZ R23, R23, R20 ;  /* 0x0000001417177221 */ /* 0x000fe20000010000 */
[----:B------:R-:W-:Y:S01]  /*0e70*/  FFMA.FTZ R22, R12, R20, R11 ;  /* 0x000000140c167223 */ /* 0x000fe2000001000b */
[----:B------:R-:W-:Y:S02]  /*0e80*/  HADD2.F32 R20, -RZ, R42.H1_H1 ;  /* 0x3000002aff147230 */ /* 0x000fe40000004100 */
[----:B------:R-:W-:Y:S01]  /*0e90*/  FFMA.FTZ R17, R10, R13, RZ ;  /* 0x0000000d0a117223 */ /* 0x000fe200000100ff */
[----:B------:R-:W-:Y:S01]  /*0ea0*/  FADD.FTZ R11, RZ, R10 ;  /* 0x0000000aff0b7221 */ /* 0x000fe20000010000 */
[----:B------:R-:W-:Y:S01]  /*0eb0*/  FADD.FTZ R13, R21, -UR22 ;  /* 0x80000016150d7e21 */ /* 0x000fe20008010000 */
[----:B------:R-:W-:Y:S02]  /*0ec0*/  HADD2.F32 R21, -RZ, R45.H0_H0 ;  /* 0x2000002dff157230 */ /* 0x000fe40000004100 */
[C---:B------:R-:W-:Y:S01]  /*0ed0*/  FFMA.FTZ R19, R14.reuse, R19, R17 ;  /* 0x000000130e137223 */ /* 0x040fe20000010011 */
[----:B------:R-:W-:Y:S01]  /*0ee0*/  FMUL.FTZ R10, R9, R20 ;  /* 0x00000014090a7220 */ /* 0x000fe20000410000 */
[----:B------:R-:W-:Y:S01]  /*0ef0*/  FADD.FTZ R11, R14, R11 ;  /* 0x0000000b0e0b7221 */ /* 0x000fe20000010000 */
[----:B------:R-:W-:Y:S01]  /*0f00*/  FMUL.FTZ R13, R13, UR23 ;  /* 0x000000170d0d7c20 */ /* 0x000fe20008410000 */
[----:B------:R-:W-:-:S02]  /*0f10*/  HADD2.F32 R17, -RZ, R41.H0_H0 ;  /* 0x20000029ff117230 */ /* 0x000fc40000004100 */
[----:B------:R-:W-:Y:S01]  /*0f20*/  FADD.FTZ R21, R21, -UR22 ;  /* 0x8000001615157e21 */ /* 0x000fe20008010000 */
[----:B------:R-:W-:Y:S02]  /*0f30*/  HADD2.F32 R14, -RZ, R45.H1_H1 ;  /* 0x3000002dff0e7230 */ /* 0x000fe40000004100 */
[----:B------:R-:W-:Y:S01]  /*0f40*/  FADD.FTZ R23, R10, R23 ;  /* 0x000000170a177221 */ /* 0x000fe20000010000 */
[----:B------:R-:W-:Y:S01]  /*0f50*/  FFMA.FTZ R22, R13, R10, R22 ;  /* 0x0000000a0d167223 */ /* 0x000fe20000010016 */
[----:B------:R-:W-:Y:S02]  /*0f60*/  HADD2.F32 R10, -RZ, R41.H1_H1 ;  /* 0x30000029ff0a7230 */ /* 0x000fe40000004100 */
        /* <DEDUP_REMOVED lines=18> */
.L_x_655:
[--C-:B-----5:R-:W-:Y:S02]  /*1090*/  HADD2.F32 R10, -RZ, R48.reuse.H0_H0 ;  /* 0x20000030ff0a7230 */ /* 0x120fe40000004100 */
        /* <DEDUP_REMOVED lines=18> */
[----:B------:R-:W-:Y:S01]  /*11c0*/  FADD.FTZ R16, R16, -UR22 ;  /* 0x8000001610107e21 */ /* 0x000fe20008010000 */
[----:B------:R-:W-:Y:S01]  /*11d0*/  HADD2.F32 R15, -RZ, R46.H1_H1 ;  /* 0x3000002eff0f7230 */ /* 0x000fe20000004100 */
[----:B------:R-:W0:Y:S01]  /*11e0*/  MUFU.EX2 R21, R21 ;  /* 0x0000001500157308 */ /* 0x000e220000000800 */
[----:B------:R-:W-:Y:S01]  /*11f0*/  FMUL.FTZ R33, R12, -1.4426950216293334961 ;  /* 0xbfb8aa3b0c217820 */ /* 0x000fe20000410000 */
[----:B------:R-:W-:Y:S01]  /*1200*/  FMUL.FTZ R26, R25, -1.4426950216293334961 ;  /* 0xbfb8aa3b191a7820 */ /* 0x000fe20000410000 */
[----:B------:R-:W-:Y:S01]  /*1210*/  FMUL.FTZ R17, R16, UR23 ;  /* 0x0000001710117c20 */ /* 0x000fe20008410000 */
[----:B------:R-:W-:-:S02]  /*1220*/  HADD2.F32 R16, -RZ, R45.H0_H0 ;  /* 0x2000002dff107230 */ /* 0x000fc40000004100 */
[----:B------:R-:W-:Y:S01]  /*1230*/  FADD.FTZ R15, R15, -UR22 ;  /* 0x800000160f0f7e21 */ /* 0x000fe20008010000 */
[--C-:B------:R-:W-:Y:S02]  /*1240*/  HADD2.F32 R37, -RZ, R44.reuse.H0_H0 ;  /* 0x2000002cff257230 */ /* 0x100fe40000004100 */
[--C-:B------:R-:W-:Y:S01]  /*1250*/  FFMA.FTZ R30, R8, R17, R6.reuse ;  /* 0x00000011081e7223 */ /* 0x100fe20000010006 */
[----:B------:R-:W1:Y:S01]  /*1260*/  MUFU.EX2 R33, R33 ;  /* 0x0000002100217308 */ /* 0x000e620000000800 */
[----:B------:R-:W-:Y:S01]  /*1270*/  FMUL.FTZ R18, R15, UR23 ;  /* 0x000000170f127c20 */ /* 0x000fe20008410000 */
[----:B------:R-:W-:Y:S01]  /*1280*/  FADD.FTZ R15, R16, -UR22 ;  /* 0x80000016100f7e21 */ /* 0x000fe20008010000 */
[----:B------:R-:W-:Y:S01]  /*1290*/  FMUL.FTZ R23, R30, -1.4426950216293334961 ;  /* 0xbfb8aa3b1e177820 */ /* 0x000fe20000410000 */
[----:B------:R-:W-:Y:S02]  /*12a0*/  HADD2.F32 R16, -RZ, R45.H1_H1 ;  /* 0x3000002dff107230 */ /* 0x000fe40000004100 */
[----:B------:R-:W-:Y:S01]  /*12b0*/  FFMA.FTZ R27, R9, R18, R7 ;  /* 0x00000012091b7223 */ /* 0x000fe20000010007 */
[----:B------:R-:W-:Y:S01]  /*12c0*/  FMUL.FTZ R15, R15, UR23 ;  /* 0x000000170f0f7c20 */ /* 0x000fe20008410000 */
[----:B------:R-:W-:Y:S01]  /*12d0*/  HADD2.F32 R34, -RZ, R44.H1_H1 ;  /* 0x3000002cff227230 */ /* 0x000fe20000004100 */
[----:B------:R-:W2:Y:S01]  /*12e0*/  MUFU.EX2 R24, R24 ;  /* 0x0000001800187308 */ /* 0x000ea20000000800 */
[----:B0-----:R-:W-:Y:S01]  /*12f0*/  FADD.FTZ R28, R21, 1 ;  /* 0x3f800000151c7421 */ /* 0x001fe20000010000 */
[----:B------:R-:W-:Y:S01]  /*1300*/  FADD.FTZ R16, R16, -UR22 ;  /* 0x8000001610107e21 */ /* 0x000fe20008010000 */
[----:B------:R-:W-:Y:S01]  /*1310*/  FMUL.FTZ R29, R27, -1.4426950216293334961 ;  /* 0xbfb8aa3b1b1d7820 */ /* 0x000fe20000410000 */
[----:B------:R-:W-:Y:S01]  /*1320*/  FFMA.FTZ R22, R8, R15, R6 ;  /* 0x0000000f08167223 */ /* 0x000fe20000010006 */
[----:B------:R-:W-:-:S02]  /*1330*/  HADD2.F32 R36, -RZ, R42.H1_H1 ;  /* 0x3000002aff247230 */ /* 0x000fc40000004100 */
[----:B------:R-:W-:Y:S01]  /*1340*/  FMUL.FTZ R16, R16, UR23 ;  /* 0x0000001710107c20 */ /* 0x000fe20008410000 */
[----:B------:R-:W0:Y:S01]  /*1350*/  MUFU.EX2 R26, R26 ;  /* 0x0000001a001a7308 */ /* 0x000e220000000800 */
[----:B-1----:R-:W-:Y:S01]  /*1360*/  FADD.FTZ R33, R33, 1 ;  /* 0x3f80000021217421 */ /* 0x002fe20000010000 */
[----:B------:R-:W-:Y:S01]  /*1370*/  FMUL.FTZ R32, R22, -1.4426950216293334961 ;  /* 0xbfb8aa3b16207820 */ /* 0x000fe20000410000 */
[----:B------:R-:W-:-:S04]  /*1380*/  FFMA.FTZ R21, R9, R16, R7 ;  /* 0x0000001009157223 */ /* 0x000fc80000010007 */
[----:B------:R-:W-:Y:S01]  /*1390*/  FMUL.FTZ R31, R21, -1.4426950216293334961 ;  /* 0xbfb8aa3b151f7820 */ /* 0x000fe20000410000 */
[----:B------:R-:W1:Y:S01]  /*13a0*/  MUFU.RCP R28, R28 ;  /* 0x0000001c001c7308 */ /* 0x000e620000001000 */
[----:B--2---:R-:W-:-:S07]  /*13b0*/  FADD.FTZ R24, R24, 1 ;  /* 0x3f80000018187421 */ /* 0x004fce0000010000 */
[----:B------:R-:W2:Y:S01]  /*13c0*/  MUFU.EX2 R23, R23 ;  /* 0x0000001700177308 */ /* 0x000ea20000000800 */
[----:B0-----:R-:W-:-:S07]  /*13d0*/  FADD.FTZ R26, R26, 1 ;  /* 0x3f8000001a1a7421 */ /* 0x001fce0000010000 */
[----:B------:R-:W0:Y:S01]  /*13e0*/  MUFU.RCP R33, R33 ;  /* 0x0000002100217308 */ /* 0x000e220000001000 */
[----:B-1----:R-:W-:-:S04]  /*13f0*/  FADD.FTZ R35, -R28, 1 ;  /* 0x3f8000001c237421 */ /* 0x002fc80000010100 */
[----:B------:R-:W-:Y:S01]  /*1400*/  FFMA.FTZ R35, R14, R35, 1 ;  /* 0x3f8000000e237423 */ /* 0x000fe20000010023 */
[----:B------:R-:W-:Y:S02]  /*1410*/  FMUL.FTZ R14, R37, R28 ;  /* 0x0000001c250e7220 */ /* 0x000fe40000410000 */
[----:B------:R-:W1:Y:S01]  /*1420*/  MUFU.EX2 R29, R29 ;  /* 0x0000001d001d7308 */ /* 0x000e620000000800 */
[----:B--2---:R-:W-:Y:S01]  /*1430*/  FADD.FTZ R28, R23, 1 ;  /* 0x3f800000171c7421 */ /* 0x004fe20000010000 */
[----:B------:R-:W-:Y:S01]  /*1440*/  FMUL.FTZ R14, R14, R35 ;  /* 0x000000230e0e7220 */ /* 0x000fe20000410000 */
[----:B------:R-:W-:-:S05]  /*1450*/  HADD2.F32 R35, -RZ, R42.H0_H0 ;  /* 0x2000002aff237230 */ /* 0x000fca0000004100 */
[----:B------:R-:W2:Y:S01]  /*1460*/  MUFU.RCP R24, R24 ;  /* 0x0000001800187308 */ /* 0x000ea20000001000 */
[----:B0-----:R-:W-:-:S04]  /*1470*/  FADD.FTZ R23, -R33, 1 ;  /* 0x3f80000021177421 */ /* 0x001fc80000010100 */
[----:B------:R-:W-:Y:S01]  /*1480*/  FFMA.FTZ R12, R12, R23, 1 ;  /* 0x3f8000000c0c7423 */ /* 0x000fe20000010017 */
[----:B------:R-:W-:Y:S01]  /*1490*/  FMUL.FTZ R23, R34, R33 ;  /* 0x0000002122177220 */ /* 0x000fe20000410000 */
[----:B------:R-:W-:Y:S01]  /*14a0*/  HADD2.F32 R33, -RZ, R43.H0_H0 ;  /* 0x2000002bff217230 */ /* 0x000fe20000004100 */
[----:B------:R-:W0:Y:S01]  /*14b0*/  MUFU.EX2 R32, R32 ;  /* 0x0000002000207308 */ /* 0x000e220000000800 */
[----:B-1----:R-:W-:Y:S01]  /*14c0*/  FADD.FTZ R29, R29, 1 ;  /* 0x3f8000001d1d7421 */ /* 0x002fe20000010000 */
[----:B------:R-:W-:Y:S01]  /*14d0*/  FMUL.FTZ R23, R23, R12 ;  /* 0x0000000c17177220 */ /* 0x000fe20000410000 */
[----:B------:R-:W-:-:S05]  /*14e0*/  FMUL.FTZ R12, R8, R14 ;  /* 0x0000000e080c7220 */ /* 0x000fca0000410000 */
[----:B------:R-:W1:Y:S01]  /*14f0*/  MUFU.RCP R26, R26 ;  /* 0x0000001a001a7308 */ /* 0x000e620000001000 */
[----:B--2---:R-:W-:Y:S01]  /*1500*/  FADD.FTZ R34, -R24, 1 ;  /* 0x3f80000018227421 */ /* 0x004fe20000010100 */
[----:B------:R-:W-:Y:S01]  /*1510*/  FMUL.FTZ R24, R33, R24 ;  /* 0x0000001821187220 */ /* 0x000fe20000410000 */
[----:B------:R-:W-:Y:S02]  /*1520*/  HADD2.F32 R33, -RZ, R43.H1_H1 ;  /* 0x3000002bff217230 */ /* 0x000fe40000004100 */
[----:B------:R-:W-:-:S03]  /*1530*/  FFMA.FTZ R19, R19, R34, 1 ;  /* 0x3f80000013137423 */ /* 0x000fc60000010022 */
[----:B------:R-:W2:Y:S01]  /*1540*/  MUFU.EX2 R31, R31 ;  /* 0x0000001f001f7308 */ /* 0x000ea20000000800 */
[----:B0-----:R-:W-:Y:S01]  /*1550*/  FADD.FTZ R34, R32, 1 ;  /* 0x3f80000020227421 */ /* 0x001fe20000010000 */
[----:B------:R-:W-:Y:S01]  /*1560*/  FMUL.FTZ R19, R24, R19 ;  /* 0x0000001318137220 */ /* 0x000fe20000410000 */
[----:B------:R-:W-:-:S05]  /*1570*/  FADD.FTZ R24, RZ, R12 ;  /* 0x0000000cff187221 */ /* 0x000fca0000010000 */
[----:B------:R-:W0:Y:S01]  /*1580*/  MUFU.RCP R28, R28 ;  /* 0x0000001c001c7308 */ /* 0x000e220000001000 */
[----:B-1----:R-:W-:Y:S01]  /*1590*/  FADD.FTZ R32, -R26, 1 ;  /* 0x3f8000001a207421 */ /* 0x002fe20000010100 */
[----:B------:R-:W-:-:S03]  /*15a0*/  FMUL.FTZ R26, R33, R26 ;  /* 0x0000001a211a7220 */ /* 0x000fc60000410000 */
[----:B------:R-:W-:-:S03]  /*15b0*/  FFMA.FTZ R25, R25, R32, 1 ;  /* 0x3f80000019197423 */ /* 0x000fc60000010020 */
[----:B------:R-:W1:Y:S01]  /*15c0*/  MUFU.RCP R29, R29 ;  /* 0x0000001d001d7308 */ /* 0x000e620000001000 */
[----:B--2---:R-:W-:Y:S01]  /*15d0*/  FADD.FTZ R33, R31, 1 ;  /* 0x3f8000001f217421 */ /* 0x004fe20000010000 */
[----:B------:R-:W-:-:S06]  /*15e0*/  FMUL.FTZ R25, R26, R25 ;  /* 0x000000191a197220 */ /* 0x000fcc0000410000 */
[----:B------:R2:W3:Y:S01]  /*15f0*/  MUFU.RCP R32, R34 ;  /* 0x0000002200207308 */ /* 0x0004e20000001000 */
[----:B0-----:R-:W-:-:S04]  /*1600*/  FADD.FTZ R31, -R28, 1 ;  /* 0x3f8000001c1f7421 */ /* 0x001fc80000010100 */
[----:B------:R-:W-:Y:S01]  /*1610*/  FFMA.FTZ R30, R30, R31, 1 ;  /* 0x3f8000001e1e7423 */ /* 0x000fe2000001001f */
[----:B------:R-:W-:Y:S01]  /*1620*/  FMUL.FTZ R31, R35, R28 ;  /* 0x0000001c231f7220 */ /* 0x000fe20000410000 */
[--C-:B------:R-:W-:Y:S01]  /*1630*/  HADD2.F32 R35, -RZ, R41.reuse.H0_H0 ;  /* 0x20000029ff237230 */ /* 0x100fe20000004100 */
[----:B------:R-:W0:Y:S01]  /*1640*/  MUFU.RCP R33, R33 ;  /* 0x0000002100217308 */ /* 0x000e220000001000 */
[----:B-1----:R-:W-:Y:S01]  /*1650*/  FADD.FTZ R28, -R29, 1 ;  /* 0x3f8000001d1c7421 */ /* 0x002fe20000010100 */
[----:B--2---:R-:W-:Y:S02]  /*1660*/  HADD2.F32 R34, -RZ, R41.H1_H1 ;  /* 0x30000029ff227230 */ /* 0x004fe40000004100 */
[----:B------:R-:W-:Y:S01]  /*1670*/  FMUL.FTZ R30, R31, R30 ;  /* 0x0000001e1f1e7220 */ /* 0x000fe20000410000 */
[----:B------:R-:W-:Y:S01]  /*1680*/  FMUL.FTZ R31, R9, R23 ;  /* 0x00000017091f7220 */ /* 0x000fe20000410000 */
[----:B------:R-:W-:Y:S01]  /*1690*/  FFMA.FTZ R27, R27, R28, 1 ;  /* 0x3f8000001b1b7423 */ /* 0x000fe2000001001c */
[----:B------:R-:W-:-:S02]  /*16a0*/  FMUL.FTZ R28, R36, R29 ;  /* 0x0000001d241c7220 */ /* 0x000fc40000410000 */
[----:B------:R-:W-:Y:S01]  /*16b0*/  FADD.FTZ R24, R31, R24 ;  /* 0x000000181f187221 */ /* 0x000fe20000010000 */
[----:B---3--:R-:W-:Y:S01]  /*16c0*/  FADD.FTZ R29, -R32, 1 ;  /* 0x3f800000201d7421 */ /* 0x008fe20000010100 */
[----:B------:R-:W-:Y:S01]  /*16d0*/  FMUL.FTZ R32, R35, R32 ;  /* 0x0000002023207220 */ /* 0x000fe20000410000 */
[----:B------:R-:W-:Y:S02]  /*16e0*/  FMUL.FTZ R27, R28, R27 ;  /* 0x0000001b1c1b7220 */ /* 0x000fe40000410000 */
[----:B------:R-:W-:Y:S01]  /*16f0*/  FFMA.FTZ R29, R22, R29, 1 ;  /* 0x3f800000161d7423 */ /* 0x000fe2000001001d */
[----:B0-----:R-:W-:-:S03]  /*1700*/  FADD.FTZ R22, -R33, 1 ;  /* 0x3f80000021167421 */ /* 0x001fc60000010100 */
[----:B------:R-:W-:Y:S01]  /*1710*/  FMUL.FTZ R29, R32, R29 ;  /* 0x0000001d201d7220 */ /* 0x000fe20000410000 */
[----:B------:R-:W-:Y:S01]  /*1720*/  FFMA.FTZ R21, R21, R22, 1 ;  /* 0x3f80000015157423 */ /* 0x000fe20000010016 */
[----:B------:R-:W-:Y:S01]  /*1730*/  FMUL.FTZ R22, R34, R33 ;  /* 0x0000002122167220 */ /* 0x000fe20000410000 */
[----:B------:R-:W-:-:S03]  /*1740*/  FMUL.FTZ R33, R8, R19 ;  /* 0x0000001308217220 */ /* 0x000fc60000410000 */
[----:B------:R-:W-:Y:S01]  /*1750*/  FMUL.FTZ R21, R22, R21 ;  /* 0x0000001516157220 */ /* 0x000fe20000410000 */
[C---:B------:R-:W-:Y:S01]  /*1760*/  FFMA.FTZ R22, R11.reuse, R14, RZ ;  /* 0x0000000e0b167223 */ /* 0x040fe200000100ff */
[----:B------:R-:W-:Y:S01]  /*1770*/  FFMA.FTZ R11, R11, R12, RZ ;  /* 0x0000000c0b0b7223 */ /* 0x000fe200000100ff */
[----:B------:R-:W-:Y:S01]  /*1780*/  FADD.FTZ R14, RZ, R14 ;  /* 0x0000000eff0e7221 */ /* 0x000fe20000010000 */
[----:B------:R-:W-:Y:S02]  /*1790*/  FADD.FTZ R24, R24, R33 ;  /* 0x0000002118187221 */ /* 0x000fe40000010000 */
[----:B------:R-:W-:Y:S01]  /*17a0*/  FFMA.FTZ R12, R10, R31, R11 ;  /* 0x0000001f0a0c7223 */ /* 0x000fe2000001000b */
[----:B------:R-:W-:Y:S01]  /*17b0*/  FADD.FTZ R11, R14, R19 ;  /* 0x000000130e0b7221 */ /* 0x000fe20000010000 */
[----:B------:R-:W-:Y:S01]  /*17c0*/  FMUL.FTZ R31, R9, R25 ;  /* 0x00000019091f7220 */ /* 0x000fe20000410000 */
[C---:B------:R-:W-:Y:S01]  /*17d0*/  FFMA.FTZ R19, R13.reuse, R19, R22 ;  /* 0x000000130d137223 */ /* 0x040fe20000010016 */
[----:B------:R-:W-:Y:S01]  /*17e0*/  FFMA.FTZ R12, R13, R33, R12 ;  /* 0x000000210d0c7223 */ /* 0x000fe2000001000c */
[----:B------:R-:W-:Y:S01]  /*17f0*/  FFMA.FTZ R13, R10, R23, RZ ;  /* 0x000000170a0d7223 */ /* 0x000fe200000100ff */
[----:B------:R-:W-:Y:S01]  /*1800*/  FADD.FTZ R10, RZ, R23 ;  /* 0x00000017ff0a7221 */ /* 0x000fe20000010000 */
[-C--:B------:R-:W-:Y:S01]  /*1810*/  FMUL.FTZ R23, R8, R30.reuse ;  /* 0x0000001e08177220 */ /* 0x080fe20000410000 */
[C---:B------:R-:W-:Y:S01]  /*1820*/  FFMA.FTZ R12, R20.reuse, R31, R12 ;  /* 0x0000001f140c7223 */ /* 0x040fe2000001000c */
[----:B------:R-:W-:Y:S01]  /*1830*/  FADD.FTZ R24, R31, R24 ;  /* 0x000000181f187221 */ /* 0x000fe20000010000 */
[----:B------:R-:W-:Y:S01]  /*1840*/  FFMA.FTZ R13, R20, R25, R13 ;  /* 0x00000019140d7223 */ /* 0x000fe2000001000d */
[----:B------:R-:W-:Y:S01]  /*1850*/  FADD.FTZ R10, R10, R25 ;  /* 0x000000190a0a7221 */ /* 0x000fe20000010000 */
[----:B------:R-:W-:Y:S01]  /*1860*/  FMUL.FTZ R25, R9, R27 ;  /* 0x0000001b09197220 */ /* 0x000fe20000410000 */
[C---:B------:R-:W-:Y:S01]  /*1870*/  FFMA.FTZ R31, R17.reuse, R23, R12 ;  /* 0x00000017111f7223 */ /* 0x040fe2000001000c */
[----:B------:R-:W-:Y:S01]  /*1880*/  FADD.FTZ R24, R24, R23 ;  /* 0x0000001718187221 */ /* 0x000fe20000010000 */
[----:B------:R-:W-:Y:S01]  /*1890*/  FFMA.FTZ R12, R17, R30, R19 ;  /* 0x0000001e110c7223 */ /* 0x000fe20000010013 */
[----:B------:R-:W-:Y:S01]  /*18a0*/  FMUL.FTZ R17, R8, R29 ;  /* 0x0000001d08117220 */ /* 0x000fe20000410000 */
[----:B------:R-:W-:Y:S01]  /*18b0*/  FFMA.FTZ R20, R18, R25, R31 ;  /* 0x0000001912147223 */ /* 0x000fe2000001001f */
[----:B------:R-:W-:Y:S01]  /*18c0*/  FADD.FTZ R24, R25, R24 ;  /* 0x0000001819187221 */ /* 0x000fe20000010000 */
[----:B------:R-:W-:Y:S01]  /*18d0*/  FADD.FTZ R14, R11, R30 ;  /* 0x0000001e0b0e7221 */ /* 0x000fe20000010000 */
[----:B------:R-:W-:Y:S01]  /*18e0*/  FMUL.FTZ R11, R9, R21 ;  /* 0x00000015090b7220 */ /* 0x000fe20000410000 */
[C---:B------:R-:W-:Y:S01]  /*18f0*/  FFMA.FTZ R23, R15.reuse, R17, R20 ;  /* 0x000000110f177223 */ /* 0x040fe20000010014 */
        /* <DEDUP_REMOVED lines=8> */
[----:B------:R-:W-:-:S07]  /*1980*/  FADD.FTZ R15, R10, R21 ;  /* 0x000000150a0f7221 */ /* 0x000fce0000010000 */
.L_x_656:
        /* <DEDUP_REMOVED lines=36> */
.L_x_658:
[----:B------:R-:W-:Y:S05]  /*1bd0*/  BSYNC.RECONVERGENT B0 ;  /* 0x0000000000007941 */ /* 0x000fea0003800200 */
.L_x_657:
        /* <DEDUP_REMOVED lines=21> */
.L_x_660:
[----:B------:R-:W-:Y:S05]  /*1d30*/  BSYNC.RECONVERGENT B0 ;  /* 0x0000000000007941 */ /* 0x000fea0003800200 */
.L_x_659:
[----:B------:R-:W-:Y:S06]  /*1d40*/  BAR.SYNC.DEFER_BLOCKING 0x0 ;  /* 0x0000000000007b1d */ /* 0x000fec0000010000 */
[----:B------:R-:W-:Y:S04]  /*1d50*/  BSSY.RECONVERGENT B0, `(.L_x_661) ;  /* 0x000009d000007945 */ /* 0x000fe80003800200 */
[----:B------:R-:W-:Y:S05]  /*1d60*/  @P5 BRA `(.L_x_662) ;  /* 0x00000008006c5947 */ /* 0x000fea0003800000 */
[----:B-12---:R-:W1:Y:S04]  /*1d70*/  LDS.128 R16, [R0+0x70] ;  /* 0x0000700000107984 */ /* 0x006e680000000c00 */
[----:B---3--:R-:W2:Y:S04]  /*1d80*/  LDS.128 R20, [R0+0xe0] ;  /* 0x0000e00000147984 */ /* 0x008ea80000000c00 */
[----:B------:R-:W3:Y:S04]  /*1d90*/  LDS.128 R24, [R0+0x150] ;  /* 0x0001500000187984 */ /* 0x000ee80000000c00 */
        /* <DEDUP_REMOVED lines=14> */
[----:B------:R-:W1:Y:S01]  /*1e80*/  LDS.128 R16, [R0+0x310] ;  /* 0x0003100000107984 */ /* 0x000e620000000c00 */
[----:B------:R-:W-:Y:S01]  /*1e90*/  FADD.FTZ R20, R14, R27 ;  /* 0x0000001b0e147221 */ /* 0x000fe20000010000 */
[----:B----4-:R-:W-:Y:S01]  /*1ea0*/  FADD.FTZ R21, R15, R28 ;  /* 0x0000001c0f157221 */ /* 0x010fe20000010000 */
[----:B------:R-:W-:Y:S01]  /*1eb0*/  FADD.FTZ R28, R12, R29 ;  /* 0x0000001d0c1c7221 */ /* 0x000fe20000010000 */
[----:B------:R-:W-:Y:S01]  /*1ec0*/  FADD.FTZ R25, R13, R30 ;  /* 0x0000001e0d197221 */ /* 0x000fe20000010000 */
[----:B------:R-:W-:Y:S01]  /*1ed0*/  FADD.FTZ R24, R20, R31 ;  /* 0x0000001f14187221 */ /* 0x000fe20000010000 */
[----:B------:R-:W2:Y:S01]  /*1ee0*/  LDS.128 R12, [R0+0x380] ;  /* 0x00038000000c7984 */ /* 0x000ea20000000c00 */
[----:B-----5:R-:W-:Y:S01]  /*1ef0*/  FADD.FTZ R27, R21, R32 ;  /* 0x00000020151b7221 */ /* 0x020fe20000010000 */
[----:B------:R-:W-:Y:S01]  /*1f00*/  FADD.FTZ R28, R28, R33 ;  /* 0x000000211c1c7221 */ /* 0x000fe20000010000 */
[----:B------:R-:W-:Y:S01]  /*1f10*/  FADD.FTZ R29, R25, R34 ;  /* 0x00000022191d7221 */ /* 0x000fe20000010000 */
[----:B------:R-:W3:Y:S01]  /*1f20*/  LDS.128 R20, [R0+0x3f0] ;  /* 0x0003f00000147984 */ /* 0x000ee20000000c00 */
[----:B------:R-:W-:Y:S01]  /*1f30*/  FADD.FTZ R32, R24, R35 ;  /* 0x0000002318207221 */ /* 0x000fe20000010000 */
[----:B0-----:R-:W-:Y:S01]  /*1f40*/  FADD.FTZ R33, R27, R36 ;  /* 0x000000241b217221 */ /* 0x001fe20000010000 */
[----:B------:R-:W-:Y:S01]  /*1f50*/  FADD.FTZ R34, R28, R37 ;  /* 0x000000251c227221 */ /* 0x000fe20000010000 */
[----:B------:R-:W0:Y:S01]  /*1f60*/  LDS.128 R24, [R0+0x460] ;  /* 0x0004600000187984 */ /* 0x000e220000000c00 */
[----:B------:R-:W-:Y:S01]  /*1f70*/  FADD.FTZ R35, R29, R38 ;  /* 0x000000261d237221 */ /* 0x000fe20000010000 */
[----:B------:R-:W-:-:S02]  /*1f80*/  FADD.FTZ R32, R32, R39 ;  /* 0x0000002720207221 */ /* 0x000fc40000010000 */
[----:B------:R-:W4:Y:S01]  /*1f90*/  LDS.128 R28, [R0+0x4d0] ;  /* 0x0004d000001c7984 */ /* 0x000f220000000c00 */
        /* <DEDUP_REMOVED lines=14> */
[----:B0-----:R-:W-:Y:S01]  /*2080*/  FADD.FTZ R37, R37, R24 ;  /* 0x0000001825257221 */ /* 0x001fe20000010000 */
[----:B------:R-:W0:Y:S01]  /*2090*/  LDS.128 R20, [R0+0x620] ;  /* 0x0006200000147984 */ /* 0x000e220000000c00 */
[----:B------:R-:W-:Y:S01]  /*20a0*/  FADD.FTZ R32, R34, R25 ;  /* 0x0000001922207221 */ /* 0x000fe20000010000 */
[----:B------:R-:W-:Y:S01]  /*20b0*/  FADD.FTZ R33, R33, R26 ;  /* 0x0000001a21217221 */ /* 0x000fe20000010000 */
[----:B------:R-:W-:Y:S01]  /*20c0*/  FADD.FTZ R36, R36, R27 ;  /* 0x0000001b24247221 */ /* 0x000fe20000010000 */
[----:B----4-:R-:W-:Y:S01]  /*20d0*/  FADD.FTZ R37, R37, R28 ;  /* 0x0000001c25257221 */ /* 0x010fe20000010000 */
[----:B------:R-:W3:Y:S01]  /*20e0*/  LDS.128 R24, [R0+0x690] ;  /* 0x0006900000187984 */ /* 0x000ee20000000c00 */
        /* <DEDUP_REMOVED lines=18> */
[----:B---3--:R-:W-:Y:S01]  /*2210*/  FADD.FTZ R37, R37, R24 ;  /* 0x0000001825257221 */ /* 0x008fe20000010000 */
[----:B------:R-:W2:Y:S01]  /*2220*/  LDS.128 R20, [R0+0x850] ;  /* 0x0008500000147984 */ /* 0x000ea20000000c00 */
[----:B------:R-:W-:Y:S01]  /*2230*/  FADD.FTZ R24, R28, R25 ;  /* 0x000000191c187221 */ /* 0x000fe20000010000 */
[----:B------:R-:W-:Y:S01]  /*2240*/  FADD.FTZ R25, R29, R26 ;  /* 0x0000001a1d197221 */ /* 0x000fe20000010000 */
[----:B----4-:R-:W-:Y:S01]  /*2250*/  FADD.FTZ R37, R37, R32 ;  /* 0x0000002025257221 */ /* 0x010fe20000010000 */
[----:B------:R-:W3:Y:S01]  /*2260*/  LDS.128 R28, [R0+0x8c0] ;  /* 0x0008c000001c7984 */ /* 0x000ee20000000c00 */
[----:B------:R-:W-:Y:S01]  /*2270*/  FADD.FTZ R32, R24, R33 ;  /* 0x0000002118207221 */ /* 0x000fe20000010000 */
[----:B------:R-:W-:Y:S01]  /*2280*/  FADD.FTZ R36, R36, R27 ;  /* 0x0000001b24247221 */ /* 0x000fe20000010000 */
[----:B------:R-:W-:-:S02]  /*2290*/  FADD.FTZ R33, R25, R34 ;  /* 0x0000002219217221 */ /* 0x000fc40000010000 */
[----:B------:R-:W4:Y:S01]  /*22a0*/  LDS.128 R24, [R0+0x930] ;  /* 0x0009300000187984 */ /* 0x000f220000000c00 */
[----:B------:R-:W-:Y:S01]  /*22b0*/  FADD.FTZ R36, R36, R35 ;  /* 0x0000002324247221 */ /* 0x000fe20000010000 */
[----:B-1----:R-:W-:Y:S01]  /*22c0*/  FADD.FTZ R37, R37, R16 ;  /* 0x0000001025257221 */ /* 0x002fe20000010000 */
[----:B------:R-:W-:Y:S01]  /*22d0*/  FADD.FTZ R32, R32, R17 ;  /* 0x0000001120207221 */ /* 0x000fe20000010000 */
[----:B------:R-:W-:Y:S01]  /*22e0*/  FADD.FTZ R33, R33, R18 ;  /* 0x0000001221217221 */ /* 0x000fe20000010000 */
[----:B------:R-:W-:Y:S02]  /*22f0*/  FADD.FTZ R36, R36, R19 ;  /* 0x0000001324247221 */ /* 0x000fe40000010000 */
[----:B------:R-:W1:Y:S01]  /*2300*/  LDS.128 R16, [R0+0x9a0] ;  /* 0x0009a00000107984 */ /* 0x000e620000000c00 */
        /* <DEDUP_REMOVED lines=8> */
[----:B---3--:R-:W-:Y:S01]  /*2390*/  FADD.FTZ R37, R37, R28 ;  /* 0x0000001c25257221 */ /* 0x008fe20000010000 */
[----:B------:R-:W-:Y:S01]  /*23a0*/  FADD.FTZ R32, R32, R29 ;  /* 0x0000001d20207221 */ /* 0x000fe20000010000 */
[----:B------:R-:W-:Y:S01]  /*23b0*/  FADD.FTZ R36, R36, R23 ;  /* 0x0000001724247221 */ /* 0x000fe20000010000 */
[----:B------:R-:W-:Y:S01]  /*23c0*/  FADD.FTZ R29, R33, R30 ;  /* 0x0000001e211d7221 */ /* 0x000fe20000010000 */
[----:B------:R-:W2:Y:S01]  /*23d0*/  LDS.128 R20, [R0+0xa80] ;  /* 0x000a800000147984 */ /* 0x000ea20000000c00 */
[----:B----4-:R-:W-:Y:S01]  /*23e0*/  FADD.FTZ R37, R37, R24 ;  /* 0x0000001825257221 */ /* 0x010fe20000010000 */
[----:B------:R-:W-:Y:S01]  /*23f0*/  FADD.FTZ R24, R32, R25 ;  /* 0x0000001920187221 */ /* 0x000fe20000010000 */
[----:B------:R-:W-:Y:S01]  /*2400*/  FADD.FTZ R36, R36, R31 ;  /* 0x0000001f24247221 */ /* 0x000fe20000010000 */
[----:B------:R-:W3:Y:S01]  /*2410*/  LDS.128 R32, [R0+0xaf0] ;  /* 0x000af00000207984 */ /* 0x000ee20000000c00 */
[----:B------:R-:W-:-:S02]  /*2420*/  FADD.FTZ R25, R29, R26 ;  /* 0x0000001a1d197221 */ /* 0x000fc40000010000 */
[----:B------:R-:W-:Y:S01]  /*2430*/  FADD.FTZ R36, R36, R27 ;  /* 0x0000001b24247221 */ /* 0x000fe20000010000 */
[----:B------:R-:W4:Y:S01]  /*2440*/  LDS.128 R28, [R0+0xb60] ;  /* 0x000b6000001c7984 */ /* 0x000f220000000c00 */
[----:B-1----:R-:W-:Y:S01]  /*2450*/  FADD.FTZ R37, R37, R16 ;  /* 0x0000001025257221 */ /* 0x002fe20000010000 */
[----:B------:R-:W-:Y:S01]  /*2460*/  FADD.FTZ R24, R24, R17 ;  /* 0x0000001118187221 */ /* 0x000fe20000010000 */
[----:B------:R-:W-:Y:S01]  /*2470*/  FADD.FTZ R25, R25, R18 ;  /* 0x0000001219197221 */ /* 0x000fe20000010000 */
[----:B------:R-:W-:Y:S02]  /*2480*/  FADD.FTZ R36, R36, R19 ;  /* 0x0000001324247221 */ /* 0x000fe40000010000 */
[----:B------:R-:W-:Y:S01]  /*2490*/  LDS.128 R16, [R0+0xcb0] ;  /* 0x000cb00000107984 */ /* 0x000fe20000000c00 */
[----:B0-----:R-:W-:Y:S01]  /*24a0*/  FADD.FTZ R37, R37, R12 ;  /* 0x0000000c25257221 */ /* 0x001fe20000010000 */
[----:B------:R-:W-:Y:S01]  /*24b0*/  FADD.FTZ R24, R24, R13 ;  /* 0x0000000d18187221 */ /* 0x000fe20000010000 */
[----:B------:R-:W-:Y:S01]  /*24c0*/  FADD.FTZ R25, R25, R14 ;  /* 0x0000000e19197221 */ /* 0x000fe20000010000 */
[----:B------:R-:W-:-:S02]  /*24d0*/  FADD.FTZ R36, R36, R15 ;  /* 0x0000000f24247221 */ /* 0x000fc40000010000 */
[----:B------:R-:W0:Y:S01]  /*24e0*/  LDS.128 R12, [R0+0xbd0] ;  /* 0x000bd000000c7984 */ /* 0x000e220000000c00 */
        /* <DEDUP_REMOVED lines=8> */
[----:B----4-:R-:W-:Y:S01]  /*2570*/  FADD.FTZ R37, R37, R28 ;  /* 0x0000001c25257221 */ /* 0x010fe20000010000 */
[----:B------:R-:W-:Y:S01]  /*2580*/  FADD.FTZ R36, R36, R35 ;  /* 0x0000002324247221 */ /* 0x000fe20000010000 */
[----:B------:R-:W-:Y:S01]  /*2590*/  FADD.FTZ R28, R24, R29 ;  /* 0x0000001d181c7221 */ /* 0x000fe20000010000 */
[----:B------:R-:W-:Y:S01]  /*25a0*/  FADD.FTZ R29, R33, R30 ;  /* 0x0000001e211d7221 */ /* 0x000fe20000010000 */
[----:B------:R-:W2:Y:S01]  /*25b0*/  LDS.128 R24, [R0+0xd20] ;  /* 0x000d200000187984 */ /* 0x000ea20000000c00 */
[----:B------:R-:W-:-:S03]  /*25c0*/  FADD.FTZ R36, R36, R31 ;  /* 0x0000001f24247221 */ /* 0x000fc60000010000 */
[----:B------:R-:W3:Y:S01]  /*25d0*/  LDS.128 R32, [R0+0xd90] ;  /* 0x000d900000207984 */ /* 0x000ee20000000c00 */
        /* <DEDUP_REMOVED lines=20> */
.L_x_662:
[----:B------:R-:W-:Y:S05]  /*2720*/  BSYNC.RECONVERGENT B0 ;  /* 0x0000000000007941 */ /* 0x000fea0003800200 */
.L_x_661:
[----:B------:R-:W-:Y:S04]  /*2730*/  BSSY.RECONVERGENT B0, `(.L_x_663) ;  /* 0x000001d000007945 */ /* 0x000fe80003800200 */
[----:B------:R-:W-:Y:S05]  /*2740*/  @P5 BRA `(.L_x_664) ;  /* 0x00000000006c5947 */ /* 0x000fea0003800000 */
[----:B------:R-:W3:Y:S01]  /*2750*/  LDC.64 R16, c[0x0][0x3f8] ;  /* 0x0000fe00ff107b82 */ /* 0x000ee20000000a00 */
[----:B------:R-:W-:-:S07]  /*2760*/  IMAD R49, R49, 0x7, R53 ;  /* 0x0000000731317824 */ /* 0x000fce00078e0235 */
[----:B-12---:R-:W1:Y:S01]  /*2770*/  LDC.64 R18, c[0x0][0x3d8] ;  /* 0x0000f600ff127b82 */ /* 0x006e620000000a00 */
[----:B---3--:R-:W-:Y:S01]  /*2780*/  IMAD.WIDE.U32 R20, R16, 0x3, RZ ;  /* 0x0000000310147825 */ /* 0x008fe200078e00ff */
[C---:B------:R-:W-:Y:S02]  /*2790*/  LEA R25, R17.reuse, R17, 0x1 ;  /* 0x0000001111197211 */ /* 0x040fe400078e08ff */
[----:B------:R-:W-:Y:S02]  /*27a0*/  LEA.HI R27, P1, R17, R16, RZ, 0x1 ;  /* 0x00000010111b7211 */ /* 0x000fe400078308ff */
[----:B------:R-:W-:Y:S02]  /*27b0*/  IADD3 R25, PT, PT, R21, R25, RZ ;  /* 0x0000001915197210 */ /* 0x000fe40007ffe0ff */
[----:B------:R-:W-:Y:S01]  /*27c0*/  IADD3.X R22, PT, PT, RZ, R17, RZ, P1, !PT ;  /* 0x00000011ff167210 */ /* 0x000fe20000ffe4ff */
[----:B-1----:R-:W-:Y:S01]  /*27d0*/  IMAD.WIDE R18, R49, 0x4, R18 ;  /* 0x0000000431127825 */ /* 0x002fe200078e0212 */
        /* <DEDUP_REMOVED lines=18> */
.L_x_664:
[----:B------:R-:W-:Y:S05]  /*2900*/  BSYNC.RECONVERGENT B0 ;  /* 0x0000000000007941 */ /* 0x000fea0003800200 */
.L_x_663:
        /* <DEDUP_REMOVED lines=16> */
[----:B------:R-:W-:Y:S02]  /*2a10*/  MOV R17, UR11 ;  /* 0x0000000b00117c02 */ /* 0x000fe40008000f00 */
[----:B-1----:R-:W-:Y:S02]  /*2a20*/  SEL R19, RZ, UR17, P1 ;  /* 0x00000011ff137c07 */ /* 0x002fe40008800000 */
        /* <DEDUP_REMOVED lines=11> */
.L_x_667:
[----:B-1----:R-:W4:Y:S04]  /*2ae0*/  LDG.E.STRONG.GPU R14, desc[UR14][R12.64] ;  /* 0x0000000e0c0e7981 */ /* 0x002f28000c1ef900 */
[----:B----4-:R-:W-:Y:S01]  /*2af0*/  CCTL.IVALL ;  /* 0x00000000ff00798f */ /* 0x010fe20002000000 */
[----:B------:R-:W-:Y:S05]  /*2b00*/  YIELD ;  /* 0x0000000000007946 */ /* 0x000fea0003800000 */
[----:B------:R-:W-:-:S13]  /*2b10*/  ISETP.NE.AND P1, PT, R14, R19, PT ;  /* 0x000000130e00720c */ /* 0x000fda0003f25270 */
[----:B------:R-:W-:Y:S05]  /*2b20*/  @P1 BRA `(.L_x_667) ;  /* 0xfffffffc00ec1947 */ /* 0x000fea000383ffff */
.L_x_666:
[----:B------:R-:W-:Y:S05]  /*2b30*/  WARPSYNC.ALL ;  /* 0x0000000000007948 */ /* 0x000fea0003800000 */
[----:B------:R-:W-:Y:S01]  /*2b40*/  BAR.SYNC.DEFER_BLOCKING 0x0 ;  /* 0x0000000000007b1d */ /* 0x000fe20000010000 */
[----:B--2---:R-:W-:-:S05]  /*2b50*/  HFMA2 R18, -RZ, RZ, 0, 0 ;  /* 0x00000000ff127431 */ /* 0x004fca00000001ff */
[----:B------:R-:W-:Y:S05]  /*2b60*/  @!P3 BRA `(.L_x_668) ;  /* 0x000000040078b947 */ /* 0x000fea0003800000 */
[----:B---3--:R-:W-:Y:S01]  /*2b70*/  MOV R20, RZ ;  /* 0x000000ff00147202 */ /* 0x008fe20000000f00 */
        /* <DEDUP_REMOVED lines=9> */
.L_x_669:
        /* <DEDUP_REMOVED lines=24> */
[----:B------:R-:W-:Y:S02]  /*2d90*/  MOV R18, UR32 ;  /* 0x0000002000127c02 */ /* 0x000fe40008000f00 */
        /* <DEDUP_REMOVED lines=12> */
[----:B------:R-:W-:-:S02]  /*2e60*/  @!P6 FADD.FTZ R11, R11, R17 ;  /* 0x000000110b0be221 */ /* 0x000fc40000010000 */
[----:B------:R-:W-:Y:S02]  /*2e70*/  ISETP.EQ.OR P6, PT, R12, UR13, P2 ;  /* 0x0000000d0c007c0c */ /* 0x000fe400097c2670 */
[----:B------:R-:W-:Y:S02]  /*2e80*/  IADD3 R12, PT, PT, R20, 0x7, RZ ;  /* 0x00000007140c7810 */ /* 0x000fe40007ffe0ff */
[----:B------:R-:W-:Y:S01]  /*2e90*/  VOTEU.ALL UP1, P1 ;  /* 0x0000000000ff7886 */ /* 0x000fe20000820000 */
[----:B----4-:R-:W-:Y:S01]  /*2ea0*/  @!P5 FADD.FTZ R10, R10, R18 ;  /* 0x000000120a0ad221 */ /* 0x010fe20000010000 */
        /* <DEDUP_REMOVED lines=42> */
.L_x_668:
        /* <DEDUP_REMOVED lines=9> */
[C---:B---3--:R-:W-:Y:S02]  /*31e0*/  IADD3 R20, PT, PT, R18.reuse, 0x3, RZ ;  /* 0x0000000312147810 */ /* 0x048fe40007ffe0ff */
        /* <DEDUP_REMOVED lines=32> */
.L_x_670:
[----:B------:R-:W-:Y:S05]  /*33f0*/  BRA.U !UP1, `(.L_x_665) ;  /* 0x0000000109887547 */ /* 0x000fea000b800000 */
[----:B------:R-:W-:Y:S02]  /*3400*/  UISETP.NE.AND UP0, UPT, UR12, 0x1, UPT ;  /* 0x000000010c00788c */ /* 0x000fe4000bf05270 */
[----:B------:R-:W-:-:S06]  /*3410*/  ULOP3.LUT UR11, UR17, 0x1, URZ, 0xc0, !UPT ;  /* 0x00000001110b7892 */ /* 0x000fcc000f8ec0ff */
[----:B------:R-:W-:Y:S01]  /*3420*/  MOV R16, UR11 ;  /* 0x0000000b00107c02 */ /* 0x000fe20008000f00 */
[----:B------:R-:W-:Y:S06]  /*3430*/  BRA.U !UP0, `(.L_x_671) ;  /* 0x0000000108487547 */ /* 0x000fec000b800000 */
[C---:B------:R-:W-:Y:S02]  /*3440*/  ISETP.EQ.OR P3, PT, R18.reuse, UR13, P2 ;  /* 0x0000000d12007c0c */ /* 0x040fe40009762670 */
[----:B-1----:R-:W-:Y:S02]  /*3450*/  IADD3 R12, PT, PT, R18, 0x1, RZ ;  /* 0x00000001120c7810 */ /* 0x002fe40007ffe0ff */
        /* <DEDUP_REMOVED lines=10> */
[----:B------:R-:W2:Y:S01]  /*3500*/  @!P1 LDG.E.64 R12, desc[UR14][R12.64] ;  /* 0x0000000e0c0c9981 */ /* 0x000ea2000c1e1b00 */
[----:B------:R-:W-:Y:S01]  /*3510*/  IADD3 R18, PT, PT, R18, 0x2, RZ ;  /* 0x0000000212127810 */ /* 0x000fe20007ffe0ff */
[----:B0--3--:R-:W-:Y:S01]  /*3520*/  @!P3 FADD.FTZ R10, R10, R14 ;  /* 0x0000000e0a0ab221 */ /* 0x009fe20000010000 */
[----:B------:R-:W-:-:S03]  /*3530*/  @!P3 FADD.FTZ R11, R11, R15 ;  /* 0x0000000f0b0bb221 */ /* 0x000fc60000010000 */
[----:B--2---:R-:W-:Y:S01]  /*3540*/  @!P1 FADD.FTZ R10, R10, R12 ;  /* 0x0000000c0a0a9221 */ /* 0x004fe20000010000 */
[----:B------:R-:W-:-:S07]  /*3550*/  @!P1 FADD.FTZ R11, R11, R13 ;  /* 0x0000000d0b0b9221 */ /* 0x000fce0000010000 */
.L_x_671:
        /* <DEDUP_REMOVED lines=11> */
.L_x_672:
[----:B------:R-:W-:Y:S05]  /*3610*/  BSYNC.RECONVERGENT B0 ;  /* 0x0000000000007941 */ /* 0x000fea0003800200 */
.L_x_665:
[----:B------:R-:W5:Y:S01]  /*3620*/  S2UR UR7, SR_CgaCtaId ;  /* 0x00000000000779c3 */ /* 0x000f620000008800 */
[----:B------:R-:W-:Y:S01]  /*3630*/  UMOV UR6, 0x400 ;  /* 0x0000040000067882 */ /* 0x000fe20000000000 */
[--C-:B-1--4-:R-:W-:Y:S01]  /*3640*/  HADD2.F32 R14, -RZ, R48.reuse.H0_H0 ;  /* 0x20000030ff0e7230 */ /* 0x112fe20000004100 */
[----:B------:R-:W1:Y:S01]  /*3650*/  LDCU.64 UR26, c[0x0][0x400] ;  /* 0x00008000ff1a77ac */ /* 0x000e620008000a00 */
        /* <DEDUP_REMOVED lines=8> */
[----:B------:R0:W-:Y:S01]  /*36e0*/  @!P2 STS.64 [UR6+0x48], R10 ;  /* 0x0000480aff00a988 */ /* 0x0001e20008000a06 */
[----:B------:R-:W-:Y:S01]  /*36f0*/  BAR.SYNC.DEFER_BLOCKING 0x0 ;  /* 0x0000000000007b1d */ /* 0x000fe20000010000 */
[----:B0--3--:R-:W-:-:S05]  /*3700*/  HADD2.F32 R10, -RZ, R47.H0_H0 ;  /* 0x2000002fff0a7230 */ /* 0x009fca0000004100 */
[----:B------:R-:W0:Y:S01]  /*3710*/  LDS.64 R12, [UR6+0x48] ;  /* 0x00004806ff0c7984 */ /* 0x000e220008000a00 */
[----:B------:R-:W0:Y:S02]  /*3720*/  LDCU UR6, c[0x0][0x42c] ;  /* 0x00008580ff0677ac */ /* 0x000e240008000800 */
[----:B0-----:R-:W-:Y:S01]  /*3730*/  FMUL.FTZ R12, R12, UR6 ;  /* 0x000000060c0c7c20 */ /* 0x001fe20008410000 */
[----:B------:R-:W-:Y:S01]  /*3740*/  FMUL.FTZ R13, R13, UR6 ;  /* 0x000000060d0d7c20 */ /* 0x000fe20008410000 */
[----:B-1----:R-:W-:Y:S06]  /*3750*/  @!P4 BRA `(.L_x_673) ;  /* 0x000000000048c947 */ /* 0x002fec0003800000 */
[----:B------:R-:W-:Y:S01]  /*3760*/  FFMA.FTZ R11, R8, R25, R6 ;  /* 0x00000019080b7223 */ /* 0x000fe20000010006 */
[----:B------:R-:W-:-:S03]  /*3770*/  FFMA.FTZ R14, R9, R48, R7 ;  /* 0x00000030090e7223 */ /* 0x000fc60000010007 */
[----:B------:R-:W-:Y:S01]  /*3780*/  FMUL.FTZ R16, R11, -1.4426950216293334961 ;  /* 0xbfb8aa3b0b107820 */ /* 0x000fe20000410000 */
[----:B------:R-:W-:-:S05]  /*3790*/  FMUL.FTZ R19, R14, -1.4426950216293334961 ;  /* 0xbfb8aa3b0e137820 */ /* 0x000fca0000410000 */
[----:B------:R-:W0:Y:S08]  /*37a0*/  MUFU.EX2 R16, R16 ;  /* 0x0000001000107308 */ /* 0x000e300000000800 */
[----:B------:R-:W1:Y:S01]  /*37b0*/  MUFU.EX2 R19, R19 ;  /* 0x0000001300137308 */ /* 0x000e620000000800 */
[----:B0-----:R-:W-:-:S07]  /*37c0*/  FADD.FTZ R17, R16, 1 ;  /* 0x3f80000010117421 */ /* 0x001fce0000010000 */
[----:B--2---:R-:W0:Y:S01]  /*37d0*/  MUFU.RCP R18, R17 ;  /* 0x0000001100127308 */ /* 0x004e220000001000 */
        /* <DEDUP_REMOVED lines=10> */
.L_x_673:
[----:B------:R-:W-:Y:S04]  /*3880*/  BSSY.RECONVERGENT B0, `(.L_x_674) ;  /* 0x0000015000007945 */ /* 0x000fe80003800200 */
[----:B------:R-:W-:Y:S05]  /*3890*/  @P0 BRA `(.L_x_675) ;  /* 0x00000000004c0947 */ /* 0x000fea0003800000 */
[----:B------:R-:W0:Y:S01]  /*38a0*/  LDCU.64 UR24, c[0x0][0x3f8] ;  /* 0x00007f00ff1877ac */ /* 0x000e220008000a00 */
[C-C-:B------:R-:W-:Y:S01]  /*38b0*/  FFMA.FTZ R11, R12.reuse, R25, R13.reuse ;  /* 0x000000190c0b7223 */ /* 0x140fe2000001000d */
[----:B------:R-:W-:Y:S01]  /*38c0*/  FFMA.FTZ R14, R12, R48, R13 ;  /* 0x000000300c0e7223 */ /* 0x000fe2000001000d */
[----:B------:R-:W-:Y:S01]  /*38d0*/  SHF.R.S32.HI R17, RZ, 0x1f, R40 ;  /* 0x0000001fff117819 */ /* 0x000fe20000011428 */
[----:B------:R-:W1:Y:S01]  /*38e0*/  LDCU.64 UR6, c[0x0][0x380] ;  /* 0x00007000ff0677ac */ /* 0x000e620008000a00 */
[----:B------:R-:W-:Y:S01]  /*38f0*/  FFMA.FTZ R11, R8, R15, -R11 ;  /* 0x0000000f080b7223 */ /* 0x000fe2000001080b */
[----:B------:R-:W-:Y:S01]  /*3900*/  FFMA.FTZ R44, R9, R44, -R14 ;  /* 0x0000002c092c7223 */ /* 0x000fe2000001080e */
[----:B------:R-:W-:Y:S02]  /*3910*/  MOV R14, R2 ;  /* 0x00000002000e7202 */ /* 0x000fe40000000f00 */
[----:B------:R-:W-:Y:S01]  /*3920*/  MOV R15, R5 ;  /* 0x00000005000f7202 */ /* 0x000fe20000000f00 */
[----:B--2---:R-:W-:Y:S01]  /*3930*/  FMUL.FTZ R18, R11, UR23 ;  /* 0x000000170b127c20 */ /* 0x004fe20008410000 */
[----:B------:R-:W-:-:S05]  /*3940*/  FMUL.FTZ R11, R44, UR23 ;  /* 0x000000172c0b7c20 */ /* 0x000fca0008410000 */
[----:B------:R-:W-:Y:S01]  /*3950*/  F2FP.F16.F32.PACK_AB R11, R11, R18 ;  /* 0x000000120b0b723e */ /* 0x000fe200000000ff */
[----:B0-----:R-:W-:Y:S02]  /*3960*/  IMAD R17, R17, UR24, RZ ;  /* 0x0000001811117c24 */ /* 0x001fe4000f8e02ff */
[----:B------:R-:W-:-:S04]  /*3970*/  IMAD.WIDE.U32 R14, R40, UR24, R14 ;  /* 0x00000018280e7c25 */ /* 0x000fc8000f8e000e */
[----:B------:R-:W-:Y:S01]  /*3980*/  IMAD R17, R40, UR25, R17 ;  /* 0x0000001928117c24 */ /* 0x000fe2000f8e0211 */
[----:B-1----:R-:W-:-:S04]  /*3990*/  LEA R16, P0, R14, UR6, 0x1 ;  /* 0x000000060e107c11 */ /* 0x002fc8000f8008ff */
[----:B------:R-:W-:-:S04]  /*39a0*/  IADD3 R17, PT, PT, R15, R17, RZ ;  /* 0x000000110f117210 */ /* 0x000fc80007ffe0ff */
[----:B------:R-:W-:-:S05]  /*39b0*/  LEA.HI.X R17, R14, UR7, R17, 0x1, P0 ;  /* 0x000000070e117c11 */ /* 0x000fca00080f0c11 */
[----:B------:R0:W-:Y:S02]  /*39c0*/  STG.E desc[UR14][R16.64], R11 ;  /* 0x0000000b10007986 */ /* 0x0001e4000c10190e */
.L_x_675:
[----:B------:R-:W-:Y:S05]  /*39d0*/  BSYNC.RECONVERGENT B0 ;  /* 0x0000000000007941 */ /* 0x000fea0003800200 */
.L_x_674:
[--C-:B0-----:R-:W-:Y:S02]  /*39e0*/  HADD2.F32 R11, -RZ, R46.reuse.H0_H0 ;  /* 0x2000002eff0b7230 */ /* 0x101fe40000004100 */
[----:B------:R-:W-:Y:S01]  /*39f0*/  FADD.FTZ R10, R10, -UR22 ;  /* 0x800000160a0a7e21 */ /* 0x000fe20008010000 */
[----:B------:R-:W-:Y:S01]  /*3a00*/  HADD2.F32 R47, -RZ, R47.H1_H1 ;  /* 0x3000002fff2f7230 */ /* 0x000fe20000004100 */
[----:B------:R-:W-:Y:S01]  /*3a10*/  UISETP.NE.AND UP0, UPT, UR18, URZ, UPT ;  /* 0x000000ff1200728c */ /* 0x000fe2000bf05270 */
[----:B------:R-:W-:Y:S02]  /*3a20*/  HADD2.F32 R46, -RZ, R46.H1_H1 ;  /* 0x3000002eff2e7230 */ /* 0x000fe40000004100 */
[----:B------:R-:W-:Y:S01]  /*3a30*/  FADD.FTZ R11, R11, -UR22 ;  /* 0x800000160b0b7e21 */ /* 0x000fe20008010000 */
[--C-:B------:R-:W-:Y:S02]  /*3a40*/  HADD2.F32 R14, -RZ, R45.reuse.H0_H0 ;  /* 0x2000002dff0e7230 */ /* 0x100fe40000004100 */
[----:B------:R-:W-:Y:S01]  /*3a50*/  FADD.FTZ R47, R47, -UR22 ;  /* 0x800000162f2f7e21 */ /* 0x000fe20008010000 */
[----:B------:R-:W-:-:S02]  /*3a60*/  HADD2.F32 R45, -RZ, R45.H1_H1 ;  /* 0x3000002dff2d7230 */ /* 0x000fc40000004100 */
[----:B--2---:R-:W-:Y:S01]  /*3a70*/  FADD.FTZ R18, R46, -UR22 ;  /* 0x800000162e127e21 */ /* 0x004fe20008010000 */
[----:B------:R-:W-:Y:S01]  /*3a80*/  IADD3 R21, PT, PT, R40, 0x20, RZ ;  /* 0x0000002028157810 */ /* 0x000fe20007ffe0ff */
[----:B------:R-:W-:Y:S01]  /*3a90*/  FADD.FTZ R14, R14, -UR22 ;  /* 0x800000160e0e7e21 */ /* 0x000fe20008010000 */
[----:B------:R-:W-:Y:S01]  /*3aa0*/  IADD3 R15, PT, PT, R40, 0x40, RZ ;  /* 0x00000040280f7810 */ /* 0x000fe20007ffe0ff */
[----:B------:R-:W-:Y:S01]  /*3ab0*/  FADD.FTZ R45, R45, -UR22 ;  /* 0x800000162d2d7e21 */ /* 0x000fe20008010000 */
[----:B------:R-:W-:Y:S01]  /*3ac0*/  FMUL.FTZ R25, R10, UR23 ;  /* 0x000000170a197c20 */ /* 0x000fe20008410000 */
[----:B------:R-:W-:Y:S01]  /*3ad0*/  FMUL.FTZ R26, R47, UR23 ;  /* 0x000000172f1a7c20 */ /* 0x000fe20008410000 */
[----:B------:R-:W-:Y:S01]  /*3ae0*/  FMUL.FTZ R17, R11, UR23 ;  /* 0x000000170b117c20 */ /* 0x000fe20008410000 */
[----:B------:R-:W-:Y:S01]  /*3af0*/  FMUL.FTZ R18, R18, UR23 ;  /* 0x0000001712127c20 */ /* 0x000fe20008410000 */
[----:B------:R-:W-:Y:S01]  /*3b00*/  FMUL.FTZ R10, R14, UR23 ;  /* 0x000000170e0a7c20 */ /* 0x000fe20008410000 */
[----:B------:R-:W-:Y:S01]  /*3b10*/  FMUL.FTZ R14, R45, UR23 ;  /* 0x000000172d0e7c20 */ /* 0x000fe20008410000 */
[----:B------:R-:W-:Y:S01]  /*3b20*/  ISETP.GE.U32.AND P0, PT, R21, UR26, PT ;  /* 0x0000001a15007c0c */ /* 0x000fe2000bf06070 */
[C-C-:B------:R-:W-:Y:S01]  /*3b30*/  FFMA.FTZ R23, R12.reuse, R25, R13.reuse ;  /* 0x000000190c177223 */ /* 0x140fe2000001000d */
[----:B------:R-:W-:Y:S01]  /*3b40*/  ISETP.GE.U32.AND P1, PT, R15, UR26, PT ;  /* 0x0000001a0f007c0c */ /* 0x000fe2000bf26070 */
[C---:B------:R-:W-:Y:S01]  /*3b50*/  FFMA.FTZ R24, R12.reuse, R26, R13 ;  /* 0x0000001a0c187223 */ /* 0x040fe2000001000d */
[----:B------:R-:W-:Y:S01]  /*3b60*/  SHF.R.S32.HI R22, RZ, 0x1f, R21 ;  /* 0x0000001fff167819 */ /* 0x000fe20000011415 */
[C---:B------:R-:W-:Y:S01]  /*3b70*/  FFMA.FTZ R19, R12.reuse, R17, R13 ;  /* 0x000000110c137223 */ /* 0x040fe2000001000d */
[----:B------:R-:W-:Y:S01]  /*3b80*/  SHF.R.S32.HI R16, RZ, 0x1f, R15 ;  /* 0x0000001fff107819 */ /* 0x000fe2000001140f */
[C-C-:B------:R-:W-:Y:S01]  /*3b90*/  FFMA.FTZ R20, R12.reuse, R18, R13.reuse ;  /* 0x000000120c147223 */ /* 0x140fe2000001000d */
[C-C-:B------:R-:W-:Y:S01]  /*3ba0*/  FFMA.FTZ R11, R12.reuse, R10, R13.reuse ;  /* 0x0000000a0c0b7223 */ /* 0x140fe2000001000d */
[----:B------:R-:W-:Y:S01]  /*3bb0*/  FFMA.FTZ R12, R12, R14, R13 ;  /* 0x0000000e0c0c7223 */ /* 0x000fe2000001000d */
[--C-:B------:R-:W-:Y:S01]  /*3bc0*/  HADD2.F32 R13, -RZ, R43.reuse.H0_H0 ;  /* 0x2000002bff0d7230 */ /* 0x100fe20000004100 */
[----:B------:R-:W-:Y:S01]  /*3bd0*/  ISETP.GE.U32.AND P2, PT, R51, UR26, PT ;  /* 0x0000001a33007c0c */ /* 0x000fe2000bf46070 */
[----:B------:R-:W-:Y:S01]  /*3be0*/  HADD2.F32 R43, -RZ, R43.H1_H1 ;  /* 0x3000002bff2b7230 */ /* 0x000fe20000004100 */
[----:B------:R-:W-:-:S02]  /*3bf0*/  ISETP.GE.AND.EX P0, PT, R22, UR27, PT, P0 ;  /* 0x0000001b16007c0c */ /* 0x000fc4000bf06300 */
[----:B------:R-:W-:Y:S01]  /*3c00*/  ISETP.GE.AND.EX P1, PT, R16, UR27, PT, P1 ;  /* 0x0000001b10007c0c */ /* 0x000fe2000bf26310 */
[----:B------:R-:W-:-:S12]  /*3c10*/  BRA.U !UP0, `(.L_x_676) ;  /* 0x0000000108487547 */ /* 0x000fd8000b800000 */
        /* <DEDUP_REMOVED lines=18> */
.L_x_676:
[----:B------:R-:W-:Y:S01]  /*3d40*/  BSSY.RECONVERGENT B0, `(.L_x_677) ;  /* 0x0000012000007945 */ /* 0x000fe20003800200 */
[----:B------:R-:W-:Y:S01]  /*3d50*/  FFMA.FTZ R13, R8, R13, -R23 ;  /* 0x0000000d080d7223 */ /* 0x000fe20000010817 */
[----:B------:R-:W-:Y:S02]  /*3d60*/  FFMA.FTZ R24, R9, R43, -R24 ;  /* 0x0000002b09187223 */ /* 0x000fe40000010818 */
[----:B------:R-:W-:Y:S05]  /*3d70*/  @P0 BRA `(.L_x_678) ;  /* 0x0000000000380947 */ /* 0x000fea0003800000 */
[----:B------:R-:W0:Y:S01]  /*3d80*/  LDCU.64 UR6, c[0x0][0x3f8] ;  /* 0x00007f00ff0677ac */ /* 0x000e220008000a00 */
[----:B------:R-:W-:Y:S01]  /*3d90*/  MOV R23, R5 ;  /* 0x0000000500177202 */ /* 0x000fe20000000f00 */
[----:B------:R-:W1:Y:S01]  /*3da0*/  LDCU.64 UR24, c[0x0][0x380] ;  /* 0x00007000ff1877ac */ /* 0x000e620008000a00 */
[----:B0-----:R-:W-:Y:S01]  /*3db0*/  IMAD R26, R22, UR6, RZ ;  /* 0x00000006161a7c24 */ /* 0x001fe2000f8e02ff */
[----:B------:R-:W-:-:S05]  /*3dc0*/  MOV R22, R2 ;  /* 0x0000000200167202 */ /* 0x000fca0000000f00 */
[----:B------:R-:W-:-:S04]  /*3dd0*/  IMAD.WIDE.U32 R22, R21, UR6, R22 ;  /* 0x0000000615167c25 */ /* 0x000fc8000f8e0016 */
[----:B------:R-:W-:Y:S02]  /*3de0*/  IMAD R21, R21, UR7, R26 ;  /* 0x0000000715157c24 */ /* 0x000fe4000f8e021a */
[----:B------:R-:W-:Y:S01]  /*3df0*/  FMUL.FTZ R26, R13, UR23 ;  /* 0x000000170d1a7c20 */ /* 0x000fe20008410000 */
[----:B------:R-:W-:Y:S01]  /*3e00*/  FMUL.FTZ R13, R24, UR23 ;  /* 0x00000017180d7c20 */ /* 0x000fe20008410000 */
[C---:B-1----:R-:W-:Y:S02]  /*3e10*/  LEA R24, P0, R22.reuse, UR24, 0x1 ;  /* 0x0000001816187c11 */ /* 0x042fe4000f8008ff */
[----:B------:R-:W-:Y:S02]  /*3e20*/  IADD3 R21, PT, PT, R23, R21, RZ ;  /* 0x0000001517157210 */ /* 0x000fe40007ffe0ff */
[----:B------:R-:W-:Y:S02]  /*3e30*/  F2FP.F16.F32.PACK_AB R13, R13, R26 ;  /* 0x0000001a0d0d723e */ /* 0x000fe400000000ff */
[----:B------:R-:W-:-:S05]  /*3e40*/  LEA.HI.X R25, R22, UR25, R21, 0x1, P0 ;  /* 0x0000001916197c11 */ /* 0x000fca00080f0c15 */
[----:B------:R0:W-:Y:S02]  /*3e50*/  STG.E desc[UR14][R24.64], R13 ;  /* 0x0000000d18007986 */ /* 0x0001e4000c10190e */
.L_x_678:
[----:B------:R-:W-:Y:S05]  /*3e60*/  BSYNC.RECONVERGENT B0 ;  /* 0x0000000000007941 */ /* 0x000fea0003800200 */
.L_x_677:
[--C-:B0-----:R-:W-:Y:S02]  /*3e70*/  HADD2.F32 R13, -RZ, R42.reuse.H0_H0 ;  /* 0x2000002aff0d7230 */ /* 0x101fe40000004100 */
[----:B------:R-:W-:Y:S01]  /*3e80*/  HADD2.F32 R42, -RZ, R42.H1_H1 ;  /* 0x3000002aff2a7230 */ /* 0x000fe20000004100 */
[----:B------:R-:W-:Y:S06]  /*3e90*/  BRA.U !UP0, `(.L_x_679) ;  /* 0x0000000108487547 */ /* 0x000fec000b800000 */
        /* <DEDUP_REMOVED lines=18> */
.L_x_679:
        /* <DEDUP_REMOVED lines=18> */
.L_x_681:
[----:B------:R-:W-:Y:S05]  /*40e0*/  BSYNC.RECONVERGENT B0 ;  /* 0x0000000000007941 */ /* 0x000fea0003800200 */
.L_x_680:
[--C-:B0-----:R-:W-:Y:S01]  /*40f0*/  HADD2.F32 R13, -RZ, R41.reuse.H0_H0 ;  /* 0x20000029ff0d7230 */ /* 0x101fe20000004100 */
[----:B------:R-:W-:Y:S01]  /*4100*/  SHF.R.S32.HI R19, RZ, 0x1f, R51 ;  /* 0x0000001fff137819 */ /* 0x000fe20000011433 */
        /* <DEDUP_REMOVED lines=20> */
.L_x_682:
[----:B------:R-:W-:Y:S01]  /*4250*/  ISETP.GE.AND.EX P2, PT, R19, UR27, PT, P2 ;  /* 0x0000001b13007c0c */ /* 0x000fe2000bf46320 */
[----:B------:R-:W-:Y:S01]  /*4260*/  FFMA.FTZ R11, R8, R13, -R11 ;  /* 0x0000000d080b7223 */ /* 0x000fe2000001080b */
[----:B------:R-:W-:Y:S01]  /*4270*/  FFMA.FTZ R12, R9, R41, -R12 ;  /* 0x00000029090c7223 */ /* 0x000fe2000001080c */
[----:B------:R-:W-:Y:S02]  /*4280*/  BSSY.RECONVERGENT B0, `(.L_x_683) ;  /* 0x000000f000007945 */ /* 0x000fe40003800200 */
[----:B------:R-:W-:Y:S01]  /*4290*/  FMUL.FTZ R11, R11, UR23 ;  /* 0x000000170b0b7c20 */ /* 0x000fe20008410000 */
[----:B------:R-:W-:-:S07]  /*42a0*/  FMUL.FTZ R12, R12, UR23 ;  /* 0x000000170c0c7c20 */ /* 0x000fce0008410000 */
[----:B------:R-:W-:Y:S05]  /*42b0*/  @P2 BRA `(.L_x_684) ;  /* 0x00000000002c2947 */ /* 0x000fea0003800000 */
[----:B------:R-:W0:Y:S01]  /*42c0*/  LDCU.64 UR6, c[0x0][0x3f8] ;  /* 0x00007f00ff0677ac */ /* 0x000e220008000a00 */
[----:B------:R-:W-:Y:S01]  /*42d0*/  MOV R3, R5 ;  /* 0x0000000500037202 */ /* 0x000fe20000000f00 */
[----:B------:R-:W1:Y:S01]  /*42e0*/  LDCU.64 UR22, c[0x0][0x380] ;  /* 0x00007000ff1677ac */ /* 0x000e620008000a00 */
[----:B0-----:R-:W-:Y:S02]  /*42f0*/  IMAD R6, R19, UR6, RZ ;  /* 0x0000000613067c24 */ /* 0x001fe4000f8e02ff */
[----:B------:R-:W-:-:S04]  /*4300*/  IMAD.WIDE.U32 R4, R51, UR6, R2 ;  /* 0x0000000633047c25 */ /* 0x000fc8000f8e0002 */
[----:B------:R-:W-:Y:S01]  /*4310*/  IMAD R3, R51, UR7, R6 ;  /* 0x0000000733037c24 */ /* 0x000fe2000f8e0206 */
[----:B-1----:R-:W-:-:S04]  /*4320*/  LEA R2, P0, R4, UR22, 0x1 ;  /* 0x0000001604027c11 */ /* 0x002fc8000f8008ff */
[----:B------:R-:W-:Y:S02]  /*4330*/  IADD3 R3, PT, PT, R5, R3, RZ ;  /* 0x0000000305037210 */ /* 0x000fe40007ffe0ff */
[----:B------:R-:W-:Y:S02]  /*4340*/  F2FP.F16.F32.PACK_AB R5, R12, R11 ;  /* 0x0000000b0c05723e */ /* 0x000fe400000000ff */
[----:B------:R-:W-:-:S05]  /*4350*/  LEA.HI.X R3, R4, UR23, R3, 0x1, P0 ;  /* 0x0000001704037c11 */ /* 0x000fca00080f0c03 */
[----:B------:R0:W-:Y:S02]  /*4360*/  STG.E desc[UR14][R2.64], R5 ;  /* 0x0000000502007986 */ /* 0x0001e4000c10190e */
.L_x_684:
[----:B------:R-:W-:Y:S05]  /*4370*/  BSYNC.RECONVERGENT B0 ;  /* 0x0000000000007941 */ /* 0x000fea0003800200 */
.L_x_683:
[----:B------:R-:W-:Y:S02]  /*4380*/  UIADD3 UR10, UPT, UPT, UR16, UR10, URZ ;  /* 0x0000000a100a7290 */ /* 0x000fe4000fffe0ff */
[----:B------:R-:W-:Y:S02]  /*4390*/  UIADD3 UR4, UPT, UPT, UR4, 0x1, URZ ;  /* 0x0000000104047890 */ /* 0x000fe4000fffe0ff */
[----:B------:R-:W-:-:S09]  /*43a0*/  UISETP.GE.AND UP0, UPT, UR10, UR8, UPT ;  /* 0x000000080a00728c */ /* 0x000fd2000bf06270 */
[----:B------:R-:W-:Y:S05]  /*43b0*/  BRA.U !UP0, `(.L_x_685) ;  /* 0xffffffbd08a87547 */ /* 0x000fea000b83ffff */
.L_x_654:
[----:B------:R-:W1:Y:S01]  /*43c0*/  LDC R4, c[0x0][0x370] ;  /* 0x0000dc00ff047b82 */ /* 0x000e620000000800 */
[----:B------:R-:W-:Y:S01]  /*43d0*/  ISETP.NE.AND P2, PT, R53, RZ, PT ;  /* 0x000000ff3500720c */ /* 0x000fe20003f45270 */
[----:B------:R-:W-:Y:S06]  /*43e0*/  BSSY.RECONVERGENT B0, `(.L_x_686) ;  /* 0x0000011000007945 */ /* 0x000fec0003800200 */
[----:B------:R-:W2:Y:S08]  /*43f0*/  LDC R7, c[0x0][0x374] ;  /* 0x0000dd00ff077b82 */ /* 0x000eb00000000800 */
[----:B0-----:R-:W0:Y:S01]  /*4400*/  LDC.64 R2, c[0x0][0x3c8] ;  /* 0x0000f200ff027b82 */ /* 0x001e220000000a00 */
[----:B-1----:R-:W-:-:S02]  /*4410*/  IADD3 R5, PT, PT, R4, -0x1, RZ ;  /* 0xffffffff04057810 */ /* 0x002fc40007ffe0ff */
[----:B------:R-:W-:Y:S02]  /*4420*/  ISETP.NE.AND P1, PT, R4, 0x1, PT ;  /* 0x000000010400780c */ /* 0x000fe40003f25270 */
[----:B--2---:R-:W-:-:S04]  /*4430*/  IADD3 R0, PT, PT, R7, -0x1, RZ ;  /* 0xffffffff07007810 */ /* 0x004fc80007ffe0ff */
        /* <DEDUP_REMOVED lines=11> */
.L_x_687:
[----:B------:R-:W-:Y:S05]  /*44f0*/  BSYNC.RECONVERGENT B0 ;  /* 0x0000000000007941 */ /* 0x000fea0003800200 */
.L_x_686:
[----:B------:R-:W-:Y:S05]  /*4500*/  @P0 EXIT ;  /* 0x000000000000094d */ /* 0x000fea0003800000 */
[----:B------:R-:W-:Y:S05]  /*4510*/  @P2 BRA `(.L_x_688) ;  /* 0x0000000000202947 */ /* 0x000fea0003800000 */
[----:B------:R-:W-:-:S05]  /*4520*/  IMAD R0, R4, R7, RZ ;  /* 0x0000000704007224 */ /* 0x000fca00078e02ff */
[----:B------:R-:W-:-:S13]  /*4530*/  ISETP.NE.AND P0, PT, R0, -0x1, PT ;  /* 0xffffffff0000780c */ /* 0x000fda0003f05270 */
[----:B------:R-:W-:Y:S05]  /*4540*/  @!P0 BRA `(.L_x_688) ;  /* 0x0000000000148947 */ /* 0x000fea0003800000 */
.L_x_689:
[----:B0-----:R-:W2:Y:S04]  /*4550*/  LDG.E.STRONG.GPU R5, desc[UR14][R2.64] ;  /* 0x0000000e02057981 */ /* 0x001ea8000c1ef900 */
[----:B--2---:R-:W-:Y:S01]  /*4560*/  CCTL.IVALL ;  /* 0x00000000ff00798f */ /* 0x004fe20002000000 */
[----:B------:R-:W-:Y:S05]  /*4570*/  YIELD ;  /* 0x0000000000007946 */ /* 0x000fea0003800000 */
[----:B------:R-:W-:-:S13]  /*4580*/  ISETP.NE.AND P0, PT, R5, R0, PT ;  /* 0x000000000500720c */ /* 0x000fda0003f05270 */
[----:B------:R-:W-:Y:S05]  /*4590*/  @P0 BRA `(.L_x_689) ;  /* 0xfffffffc00ec0947 */ /* 0x000fea000383ffff */
.L_x_688:
[----:B------:R-:W-:Y:S05]  /*45a0*/  WARPSYNC.ALL ;  /* 0x0000000000007948 */ /* 0x000fea0003800000 */
[----:B------:R-:W1:Y:S08]  /*45b0*/  LDC.64 R6, c[0x0][0x3f8] ;  /* 0x0000fe00ff067b82 */ /* 0x000e700000000a00 */
[----:B------:R-:W-:Y:S01]  /*45c0*/  BAR.SYNC.DEFER_BLOCKING 0x0 ;  /* 0x0000000000007b1d */ /* 0x000fe20000010000 */
[----:B-1----:R-:W-:-:S04]  /*45d0*/  LEA.HI R0, P0, R7, R6, RZ, 0x1 ;  /* 0x0000000607007211 */ /* 0x002fc800078108ff */
        /* <DEDUP_REMOVED lines=71> */
.L_x_692:
        /* <DEDUP_REMOVED lines=29> */
.L_x_691:
[----:B------:R-:W-:Y:S05]  /*4c20*/  BSYNC.RECONVERGENT B0 ;  /* 0x0000000000007941 */ /* 0x000fea0003800200 */
.L_x_690:
        /* <DEDUP_REMOVED lines=10> */
.L_x_693:
[C---:B---3--:R-:W-:Y:S02]  /*4cd0*/  SHF.L.U32 R19, R53.reuse, 0x2, RZ ;  /* 0x0000000235137819 */ /* 0x048fe400000006ff */
[----:B------:R-:W-:Y:S02]  /*4ce0*/  SHF.L.U64.HI R25, R53, 0x2, R2 ;  /* 0x0000000235197819 */ /* 0x000fe40000010202 */
        /* <DEDUP_REMOVED lines=17> */
[C---:B0-----:R-:W-:Y:S02]  /*4e00*/  IADD3 R24, P0, PT, R26.reuse, UR6, RZ ;  /* 0x000000061a187c10 */ /* 0x041fe4000ff1e0ff */
[----:B-1----:R-:W-:Y:S02]  /*4e10*/  LOP3.LUT R11, R25, 0x3, RZ, 0xc0, !PT ;  /* 0x00000003190b7812 */ /* 0x002fe400078ec0ff */
[----:B--2---:R-:W-:Y:S02]  /*4e20*/  IADD3 R26, P1, PT, R26, UR8, RZ ;  /* 0x000000081a1a7c10 */ /* 0x004fe4000ff3e0ff */
        /* <DEDUP_REMOVED lines=10> */
[----:B---3--:R0:W-:Y:S04]  /*4ed0*/  STG.E.64 desc[UR14][R24.64], R20 ;  /* 0x0000001418007986 */ /* 0x0081e8000c101b0e */
        /* <DEDUP_REMOVED lines=46> */
[----:B----4-:R3:W-:Y:S07]  /*51c0*/  STG.E.64 desc[UR14][R22.64], R28 ;  /* 0x0000001c16007986 */ /* 0x0107ee000c101b0e */
[----:B------:R-:W-:Y:S05]  /*51d0*/  @P0 BRA `(.L_x_693) ;  /* 0xfffffff800bc0947 */ /* 0x000fea000383ffff */
[----:B------:R-:W-:Y:S05]  /*51e0*/  EXIT ;  /* 0x000000000000794d */ /* 0x000fea0003800000 */
.L_x_694:
        /* <DEDUP_REMOVED lines=9> */
.L_x_3420:


//--------------------- .text._Z35group_norm_nhwc_bwd_one_pass_kernelI11Fp16IOFp32WLi256ELi14ELi224EEv26Group_norm_nhwc_bwd_params --------------------------
	.section	.text._Z35group_norm_nhwc_bwd_one_pass_kernelI11Fp16IOFp32WLi256ELi14ELi224EEv26Group_norm_nhwc_bwd_params,"ax",@progbits
	.align	128
        .global         _Z35group_norm_nhwc_bwd_one_pass_kernelI11Fp16IOFp32WLi256ELi14ELi224EEv26Group_norm_nhwc_bwd_params
        .type           _Z35group_norm_nhwc_bwd_one_pass_kernelI11Fp16IOFp32WLi256ELi14ELi224EEv26Group_norm_nhwc_bwd_params,@function
        .size           _Z35group_norm_nhwc_bwd_one_pass_kernelI11Fp16IOFp32WLi256ELi14ELi224EEv26Group_norm_nhwc_bwd_params,(.L_x_3421 - _Z35group_norm_nhwc_bwd_one_pass_kernelI11Fp16IOFp32WLi256ELi14ELi224EEv26Group_norm_nhwc_bwd_params)
        .other          _Z35group_norm_nhwc_bwd_one_pass_kernelI11Fp16IOFp32WLi256ELi14ELi224EEv26Group_norm_nhwc_bwd_params,@"STO_CUDA_ENTRY STV_DEFAULT"
_Z35group_norm_nhwc_bwd_one_pass_kernelI11Fp16IOFp32WLi256ELi14ELi224EEv26Group_norm_nhwc_bwd_params:
.text._Z35group_norm_nhwc_bwd_one_pass_kernelI11Fp16IOFp32WLi256ELi14ELi224EEv26Group_norm_nhwc_bwd_params:
        /* <DEDUP_REMOVED lines=33> */
.L_x_738:
[----:B01----:R-:W0:Y:S01]  /*0210*/  LDC R10, c[0x0][0x410] ;  /* 0x00010400ff0a7b82 */ /* 0x003e220000000800 */
[----:B------:R-:W1:Y:S01]  /*0220*/  LDCU.128 UR24, c[0x0][0x400] ;  /* 0x00008000ff1877ac */ /* 0x000e620008000c00 */
[----:B------:R-:W-:Y:S02]  /*0230*/  ISETP.LE.AND P2, PT, RZ, UR11, PT ;  /* 0x0000000bff007c0c */ /* 0x000fe4000bf43270 */
[----:B------:R-:W-:Y:S02]  /*0240*/  CS2R R42, SRZ ;  /* 0x00000000002a7805 */ /* 0x000fe4000001ff00 */
[C---:B------:R-:W-:Y:S02]  /*0250*/  IADD3 R11, PT, PT, R48.reuse, 0x20, RZ ;  /* 0x00000020300b7810 */ /* 0x040fe40007ffe0ff */
[C---:B------:R-:W-:Y:S02]  /*0260*/  IADD3 R24, PT, PT, R48.reuse, 0x40, RZ ;  /* 0x0000004030187810 */ /* 0x040fe40007ffe0ff */
[----:B------:R-:W-:-:S02]  /*0270*/  IADD3 R20, PT, PT, R48, 0x80, RZ ;  /* 0x0000008030147810 */ /* 0x000fc40007ffe0ff */
[----:B------:R-:W-:Y:S02]  /*0280*/  IADD3 R18, PT, PT, R48, 0xa0, RZ ;  /* 0x000000a030127810 */ /* 0x000fe40007ffe0ff */
[----:B------:R-:W-:Y:S02]  /*0290*/  CS2R R40, SRZ ;  /* 0x0000000000287805 */ /* 0x000fe4000001ff00 */
[----:B------:R-:W-:Y:S01]  /*02a0*/  SHF.R.S32.HI R13, RZ, 0x1f, R11 ;  /* 0x0000001fff0d7819 */ /* 0x000fe2000001140b */
[----:B--2---:R-:W2:Y:S01]  /*02b0*/  LDCU.64 UR6, c[0x0][0x3b8] ;  /* 0x00007700ff0677ac */ /* 0x004ea20008000a00 */
[----:B------:R-:W-:Y:S02]  /*02c0*/  SHF.R.S32.HI R25, RZ, 0x1f, R24 ;  /* 0x0000001fff197819 */ /* 0x000fe40000011418 */
[----:B------:R-:W-:Y:S02]  /*02d0*/  SHF.R.S32.HI R21, RZ, 0x1f, R20 ;  /* 0x0000001fff157819 */ /* 0x000fe40000011414 */
[----:B------:R-:W-:-:S02]  /*02e0*/  SHF.R.S32.HI R19, RZ, 0x1f, R18 ;  /* 0x0000001fff137819 */ /* 0x000fc40000011412 */
[----:B-1----:R-:W-:Y:S02]  /*02f0*/  ISETP.GE.U32.AND P0, PT, R11, UR24, PT ;  /* 0x000000180b007c0c */ /* 0x002fe4000bf06070 */
[----:B0-----:R-:W-:Y:S02]  /*0300*/  IABS R7, R10 ;  /* 0x0000000a00077213 */ /* 0x001fe40000000000 */
[----:B------:R-:W-:Y:S02]  /*0310*/  ISETP.GE.AND.EX P0, PT, R13, UR25, PT, P0 ;  /* 0x000000190d007c0c */ /* 0x000fe4000bf06300 */
[----:B------:R-:W0:Y:S11]  /*0320*/  I2F.RP R6, R7 ;  /* 0x0000000700067306 */ /* 0x000e360000209400 */
[----:B------:R-:W1:Y:S01]  /*0330*/  @!P0 LDC.64 R26, c[0x0][0x3a0] ;  /* 0x0000e800ff1a8b82 */ /* 0x000e620000000a00 */
[----:B0-----:R-:W0:Y:S07]  /*0340*/  MUFU.RCP R6, R6 ;  /* 0x0000000600067308 */ /* 0x001e2e0000001000 */
[----:B------:R-:W3:Y:S01]  /*0350*/  @!P0 LDC.64 R16, c[0x0][0x398] ;  /* 0x0000e600ff108b82 */ /* 0x000ee20000000a00 */
[----:B0-----:R-:W-:-:S04]  /*0360*/  IADD3 R4, PT, PT, R6, 0xffffffe, RZ ;  /* 0x0ffffffe06047810 */ /* 0x001fc80007ffe0ff */
[----:B------:R0:W4:Y:S02]  /*0370*/  F2I.FTZ.U32.TRUNC.NTZ R5, R4 ;  /* 0x0000000400057305 */ /* 0x000124000021f000 */
[----:B0-----:R-:W-:Y:S01]  /*0380*/  HFMA2 R4, -RZ, RZ, 0, 0 ;  /* 0x00000000ff047431 */ /* 0x001fe200000001ff */
[----:B----4-:R-:W-:-:S05]  /*0390*/  IADD3 R8, PT, PT, RZ, -R5, RZ ;  /* 0x80000005ff087210 */ /* 0x010fca0007ffe0ff */
[----:B------:R-:W-:Y:S01]  /*03a0*/  IMAD R9, R8, R7, RZ ;  /* 0x0000000708097224 */ /* 0x000fe200078e02ff */
[----:B------:R-:W-:-:S03]  /*03b0*/  IABS R8, UR11 ;  /* 0x0000000b00087c13 */ /* 0x000fc60008000000 */
[----:B------:R-:W-:Y:S01]  /*03c0*/  IMAD.HI.U32 R5, R5, R9, R4 ;  /* 0x0000000905057227 */ /* 0x000fe200078e0004 */
[----:B------:R-:W-:-:S05]  /*03d0*/  LOP3.LUT R9, RZ, R10, RZ, 0x33, !PT ;  /* 0x0000000aff097212 */ /* 0x000fca00078e33ff */
[----:B------:R-:W-:-:S05]  /*03e0*/  IMAD.HI.U32 R5, R5, R8, RZ ;  /* 0x0000000805057227 */ /* 0x000fca00078e00ff */
[----:B------:R-:W-:-:S05]  /*03f0*/  IADD3 R6, PT, PT, -R5, RZ, RZ ;  /* 0x000000ff05067210 */ /* 0x000fca0007ffe1ff */
[C---:B------:R-:W-:Y:S01]  /*0400*/  IMAD R4, R7.reuse, R6, R8 ;  /* 0x0000000607047224 */ /* 0x040fe200078e0208 */
[----:B------:R-:W-:Y:S02]  /*0410*/  LOP3.LUT R6, R0, 0xffff, RZ, 0xc0, !PT ;  /* 0x0000ffff00067812 */ /* 0x000fe400078ec0ff */
[----:B------:R-:W-:Y:S02]  /*0420*/  LOP3.LUT R8, R10, UR11, RZ, 0x3c, !PT ;  /* 0x0000000b0a087c12 */ /* 0x000fe4000f8e3cff */
[----:B------:R-:W-:Y:S01]  /*0430*/  ISETP.GT.U32.AND P4, PT, R7, R4, PT ;  /* 0x000000040700720c */ /* 0x000fe20003f84070 */
[----:B------:R-:W-:Y:S01]  /*0440*/  IMAD R6, R6, 0x2493, RZ ;  /* 0x0000249306067824 */ /* 0x000fe200078e02ff */
[----:B------:R-:W-:-:S04]  /*0450*/  ISETP.GE.AND P3, PT, R8, RZ, PT ;  /* 0x000000ff0800720c */ /* 0x000fc80003f66270 */
[----:B------:R-:W-:-:S04]  /*0460*/  SHF.R.U32.HI R6, RZ, 0x10, R6 ;  /* 0x00000010ff067819 */ /* 0x000fc80000011606 */
[----:B------:R-:W-:-:S03]  /*0470*/  PRMT R6, R6, 0x9910, RZ ;  /* 0x0000991006067816 */ /* 0x000fc600000000ff */
[-C--:B------:R-:W-:Y:S02]  /*0480*/  @!P4 IADD3 R4, PT, PT, R4, -R7.reuse, RZ ;  /* 0x800000070404c210 */ /* 0x080fe40007ffe0ff */
[----:B------:R-:W-:Y:S02]  /*0490*/  LEA R6, R6, -R6, 0x3 ;  /* 0x8000000606067211 */ /* 0x000fe400078e18ff */
[CC--:B------:R-:W-:Y:S02]  /*04a0*/  ISETP.GE.U32.AND P1, PT, R4.reuse, R7.reuse, PT ;  /* 0x000000070400720c */ /* 0x0c0fe40003f26070 */
[----:B------:R-:W-:Y:S02]  /*04b0*/  ISETP.GT.U32.AND P5, PT, R7, R4, PT ;  /* 0x000000040700720c */ /* 0x000fe40003fa4070 */
[----:B------:R-:W-:Y:S02]  /*04c0*/  IADD3 R7, PT, PT, R4, -R7, RZ ;  /* 0x8000000704077210 */ /* 0x000fe40007ffe0ff */
[----:B------:R-:W-:-:S02]  /*04d0*/  IADD3 R6, PT, PT, RZ, -R6, RZ ;  /* 0x80000006ff067210 */ /* 0x000fc40007ffe0ff */
[----:B------:R-:W-:Y:S02]  /*04e0*/  SEL R4, R7, R4, !P5 ;  /* 0x0000000407047207 */ /* 0x000fe40006800000 */
[----:B------:R-:W-:Y:S02]  /*04f0*/  @!P4 IADD3 R5, PT, PT, R5, 0x1, RZ ;  /* 0x000000010505c810 */ /* 0x000fe40007ffe0ff */
[----:B------:R-:W-:Y:S02]  /*0500*/  PRMT R7, R6, 0x7710, RZ ;  /* 0x0000771006077816 */ /* 0x000fe400000000ff */
[----:B------:R-:W-:Y:S02]  /*0510*/  ISETP.NE.AND P4, PT, R10, RZ, PT ;  /* 0x000000ff0a00720c */ /* 0x000fe40003f85270 */
[----:B------:R-:W-:Y:S02]  /*0520*/  @!P2 IADD3 R4, PT, PT, -R4, RZ, RZ ;  /* 0x000000ff0404a210 */ /* 0x000fe40007ffe1ff */
[----:B------:R-:W-:-:S02]  /*0530*/  @P1 IADD3 R5, PT, PT, R5, 0x1, RZ ;  /* 0x0000000105051810 */ /* 0x000fc40007ffe0ff */
[----:B------:R-:W-:Y:S02]  /*0540*/  IADD3 R7, PT, PT, R7, R0, RZ ;  /* 0x0000000007077210 */ /* 0x000fe40007ffe0ff */
[----:B------:R-:W-:Y:S02]  /*0550*/  SEL R49, R9, R4, !P4 ;  /* 0x0000000409317207 */ /* 0x000fe40006000000 */
[----:B------:R-:W-:Y:S02]  /*0560*/  @!P3 IADD3 R5, PT, PT, -R5, RZ, RZ ;  /* 0x000000ff0505b210 */ /* 0x000fe40007ffe1ff */
[----:B------:R-:W-:Y:S01]  /*0570*/  SHF.L.U32 R23, R7, 0x1, RZ ;  /* 0x0000000107177819 */ /* 0x000fe200000006ff */
[----:B------:R-:W-:Y:S01]  /*0580*/  IMAD R8, R49, 0xe, RZ ;  /* 0x0000000e31087824 */ /* 0x000fe200078e02ff */
[----:B------:R-:W-:Y:S01]  /*0590*/  ISETP.GE.U32.AND P1, PT, R24, UR24, PT ;  /* 0x0000001818007c0c */ /* 0x000fe2000bf26070 */
[----:B------:R-:W0:Y:S01]  /*05a0*/  @!P0 LDC.64 R6, c[0x0][0x3f8] ;  /* 0x0000fe00ff068b82 */ /* 0x000e220000000a00 */
[----:B------:R-:W-:-:S02]  /*05b0*/  SEL R5, R9, R5, !P4 ;  /* 0x0000000509057207 */ /* 0x000fc40006000000 */
[----:B------:R-:W-:Y:S02]  /*05c0*/  LOP3.LUT R23, R23, 0xffff, RZ, 0xc0, !PT ;  /* 0x0000ffff17177812 */ /* 0x000fe400078ec0ff */
[----:B------:R-:W-:Y:S02]  /*05d0*/  ISETP.GE.AND.EX P1, PT, R25, UR25, PT, P1 ;  /* 0x0000001919007c0c */ /* 0x000fe4000bf26310 */
[----:B------:R-:W-:Y:S02]  /*05e0*/  SHF.R.S32.HI R4, RZ, 0x1f, R5 ;  /* 0x0000001fff047819 */ /* 0x000fe40000011405 */
[----:B------:R-:W-:Y:S02]  /*05f0*/  IADD3 R52, P2, PT, R23, R8, RZ ;  /* 0x0000000817347210 */ /* 0x000fe40007f5e0ff */
[----:B------:R-:W-:Y:S01]  /*0600*/  ISETP.GE.U32.AND P3, PT, R20, UR24, PT ;  /* 0x0000001814007c0c */ /* 0x000fe2000bf66070 */
[----:B------:R-:W-:Y:S01]  /*0610*/  IMAD R4, R4, UR26, RZ ;  /* 0x0000001a04047c24 */ /* 0x000fe2000f8e02ff */
[----:B------:R-:W-:-:S02]  /*0620*/  LEA.HI.X.SX32 R53, R8, RZ, 0x1, P2 ;  /* 0x000000ff08357211 */ /* 0x000fc400010f0eff */
[----:B------:R-:W-:Y:S01]  /*0630*/  ISETP.GE.AND.EX P3, PT, R21, UR25, PT, P3 ;  /* 0x0000001915007c0c */ /* 0x000fe2000bf66330 */
[C---:B------:R-:W-:Y:S01]  /*0640*/  IMAD R51, R5.reuse, UR27, R4 ;  /* 0x0000001b05337c24 */ /* 0x040fe2000f8e0204 */
[----:B------:R-:W-:Y:S01]  /*0650*/  ISETP.GE.U32.AND P2, PT, R18, UR24, PT ;  /* 0x0000001812007c0c */ /* 0x000fe2000bf46070 */
[----:B------:R-:W-:Y:S01]  /*0660*/  IMAD.WIDE.U32 R52, R5, UR26, R52 ;  /* 0x0000001a05347c25 */ /* 0x000fe2000f8e0034 */
[----:B------:R-:W4:Y:S02]  /*0670*/  @!P1 LDC.64 R14, c[0x0][0x3a0] ;  /* 0x0000e800ff0e9b82 */ /* 0x000f240000000a00 */
[----:B------:R-:W-:Y:S02]  /*0680*/  ISETP.GE.AND.EX P2, PT, R19, UR25, PT, P2 ;  /* 0x0000001913007c0c */ /* 0x000fe4000bf46320 */
[----:B------:R-:W-:Y:S01]  /*0690*/  IADD3 R51, PT, PT, R53, R51, RZ ;  /* 0x0000003335337210 */ /* 0x000fe20007ffe0ff */
[----:B0-----:R-:W-:Y:S01]  /*06a0*/  @!P0 IMAD R8, R13, R6, RZ ;  /* 0x000000060d088224 */ /* 0x001fe200078e02ff */
[----:B------:R-:W-:-:S02]  /*06b0*/  @!P0 MOV R50, R52 ;  /* 0x0000003400328202 */ /* 0x000fc40000000f00 */
[----:B------:R-:W0:Y:S01]  /*06c0*/  @!P1 LDC.64 R4, c[0x0][0x3f8] ;  /* 0x0000fe00ff049b82 */ /* 0x000e220000000a00 */
[C---:B------:R-:W-:Y:S02]  /*06d0*/  @!P0 IMAD R9, R11.reuse, R7, R8 ;  /* 0x000000070b098224 */ /* 0x040fe400078e0208 */
[----:B------:R-:W-:-:S05]  /*06e0*/  @!P0 IMAD.WIDE.U32 R6, R11, R6, R50 ;  /* 0x000000060b068225 */ /* 0x000fca00078e0032 */
[----:B------:R-:W-:Y:S01]  /*06f0*/  @!P0 IADD3 R9, PT, PT, R7, R9, RZ ;  /* 0x0000000907098210 */ /* 0x000fe20007ffe0ff */
[----:B------:R-:W2:Y:S01]  /*0700*/  @!P1 LDC.64 R10, c[0x0][0x398] ;  /* 0x0000e600ff0a9b82 */ /* 0x000ea20000000a00 */
[C---:B------:R-:W-:Y:S02]  /*0710*/  @!P0 SHF.L.U32 R7, R6.reuse, 0x1, RZ ;  /* 0x0000000106078819 */ /* 0x040fe400000006ff */
[----:B------:R-:W-:Y:S02]  /*0720*/  @!P0 SHF.L.U64.HI R8, R6, 0x1, R9 ;  /* 0x0000000106088819 */ /* 0x000fe40000010209 */
[C---:B-1----:R-:W-:Y:S02]  /*0730*/  @!P0 IADD3 R26, P4, PT, R7.reuse, R26, RZ ;  /* 0x0000001a071a8210 */ /* 0x042fe40007f9e0ff */
[----:B---3--:R-:W-:Y:S01]  /*0740*/  @!P0 IADD3 R16, P5, PT, R7, R16, RZ ;  /* 0x0000001007108210 */ /* 0x008fe20007fbe0ff */
[----:B------:R-:W1:Y:S01]  /*0750*/  @!P3 LDC.64 R12, c[0x0][0x3f8] ;  /* 0x0000fe00ff0cbb82 */ /* 0x000e620000000a00 */
[----:B------:R-:W-:-:S02]  /*0760*/  @!P1 MOV R7, R51 ;  /* 0x0000003300079202 */ /* 0x000fc40000000f00 */
[C---:B------:R-:W-:Y:S01]  /*0770*/  @!P0 IADD3.X R27, PT, PT, R8.reuse, R27, RZ, P4, !PT ;  /* 0x0000001b081b8210 */ /* 0x040fe200027fe4ff */
[----:B0-----:R-:W-:Y:S01]  /*0780*/  @!P1 IMAD R6, R25, R4, RZ ;  /* 0x0000000419069224 */ /* 0x001fe200078e02ff */
[----:B------:R-:W-:-:S03]  /*0790*/  @!P0 IADD3.X R17, PT, PT, R8, R17, RZ, P5, !PT ;  /* 0x0000001108118210 */ /* 0x000fc60002ffe4ff */
[----:B------:R-:W5:Y:S01]  /*07a0*/  @!P0 LDG.E R43, desc[UR14][R26.64] ;  /* 0x0000000e1a2b8981 */ /* 0x000f62000c1e1900 */
[----:B------:R-:W0:Y:S01]  /*07b0*/  @!P2 LDC.64 R8, c[0x0][0x3f8] ;  /* 0x0000fe00ff08ab82 */ /* 0x000e220000000a00 */
[C---:B------:R-:W-:Y:S01]  /*07c0*/  @!P1 IMAD R5, R24.reuse, R5, R6 ;  /* 0x0000000518059224 */ /* 0x040fe200078e0206 */
[----:B------:R-:W-:Y:S01]  /*07d0*/  @!P1 MOV R6, R52 ;  /* 0x0000003400069202 */ /* 0x000fe20000000f00 */
[----:B------:R3:W5:Y:S04]  /*07e0*/  @!P0 LDG.E R42, desc[UR14][R16.64] ;  /* 0x0000000e102a8981 */ /* 0x000768000c1e1900 */
[----:B------:R-:W-:Y:S02]  /*07f0*/  @!P1 IMAD.WIDE.U32 R24, R24, R4, R6 ;  /* 0x0000000418189225 */ /* 0x000fe400078e0006 */
[----:B------:R-:W0:Y:S03]  /*0800*/  @!P3 LDC.64 R6, c[0x0][0x3a0] ;  /* 0x0000e800ff06bb82 */ /* 0x000e260000000a00 */
[----:B------:R-:W-:-:S02]  /*0810*/  @!P1 IADD3 R29, PT, PT, R25, R5, RZ ;  /* 0x00000005191d9210 */ /* 0x000fc40007ffe0ff */
[----:B------:R-:W-:-:S03]  /*0820*/  @!P1 SHF.L.U32 R25, R24, 0x1, RZ ;  /* 0x0000000118199819 */ /* 0x000fc600000006ff */
[----:B------:R-:W0:Y:S01]  /*0830*/  @!P3 LDC.64 R4, c[0x0][0x398] ;  /* 0x0000e600ff04bb82 */ /* 0x000e220000000a00 */
[----:B------:R-:W-:Y:S02]  /*0840*/  @!P1 SHF.L.U64.HI R24, R24, 0x1, R29 ;  /* 0x0000000118189819 */ /* 0x000fe4000001021d */
[C---:B----4-:R-:W-:Y:S02]  /*0850*/  @!P1 IADD3 R14, P4, PT, R25.reuse, R14, RZ ;  /* 0x0000000e190e9210 */ /* 0x050fe40007f9e0ff */
[----:B--2---:R-:W-:Y:S01]  /*0860*/  @!P1 IADD3 R10, P0, PT, R25, R10, RZ ;  /* 0x0000000a190a9210 */ /* 0x004fe20007f1e0ff */
[----:B-1----:R-:W-:Y:S01]  /*0870*/  @!P3 IMAD R21, R21, R12, RZ ;  /* 0x0000000c1515b224 */ /* 0x002fe200078e02ff */
[----:B---3--:R-:W-:Y:S02]  /*0880*/  @!P3 MOV R16, R52 ;  /* 0x000000340010b202 */ /* 0x008fe40000000f00 */
[----:B------:R-:W-:Y:S01]  /*0890*/  IADD3 R33, PT, PT, R48, 0xc0, RZ ;  /* 0x000000c030217810 */ /* 0x000fe20007ffe0ff */
[----:B------:R-:W-:Y:S01]  /*08a0*/  UIMAD.WIDE UR6, UR11, 0x8, UR6 ;  /* 0x000000080b0678a5 */ /* 0x000fe2000f8e0206 */
[----:B------:R-:W-:Y:S01]  /*08b0*/  @!P3 MOV R17, R51 ;  /* 0x000000330011b202 */ /* 0x000fe20000000f00 */
[----:B------:R-:W1:Y:S01]  /*08c0*/  @!P2 LDC.64 R26, c[0x0][0x398] ;  /* 0x0000e600ff1aab82 */ /* 0x000e620000000a00 */
[----:B------:R-:W-:-:S02]  /*08d0*/  @!P1 IADD3.X R15, PT, PT, R24, R15, RZ, P4, !PT ;  /* 0x0000000f180f9210 */ /* 0x000fc400027fe4ff */
[----:B------:R-:W-:Y:S01]  /*08e0*/  @!P1 IADD3.X R11, PT, PT, R24, R11, RZ, P0, !PT ;  /* 0x0000000b180b9210 */ /* 0x000fe200007fe4ff */
[C---:B------:R-:W-:Y:S02]  /*08f0*/  @!P3 IMAD R21, R20.reuse, R13, R21 ;  /* 0x0000000d1415b224 */ /* 0x040fe400078e0215 */
[----:B------:R-:W-:Y:S01]  /*0900*/  @!P3 IMAD.WIDE.U32 R12, R20, R12, R16 ;  /* 0x0000000c140cb225 */ /* 0x000fe200078e0010 */
[----:B------:R-:W5:Y:S01]  /*0910*/  @!P1 LDG.E R41, desc[UR14][R14.64] ;  /* 0x0000000e0e299981 */ /* 0x000f62000c1e1900 */
[----:B------:R-:W-:-:S03]  /*0920*/  SHF.R.S32.HI R39, RZ, 0x1f, R33 ;  /* 0x0000001fff277819 */ /* 0x000fc60000011421 */
[----:B------:R2:W5:Y:S01]  /*0930*/  @!P1 LDG.E R40, desc[UR14][R10.64] ;  /* 0x0000000e0a289981 */ /* 0x000562000c1e1900 */
[----:B------:R-:W-:Y:S02]  /*0940*/  ISETP.GE.U32.AND P1, PT, R33, UR24, PT ;  /* 0x0000001821007c0c */ /* 0x000fe4000bf26070 */
[----:B------:R-:W-:Y:S02]  /*0950*/  @!P3 IADD3 R21, PT, PT, R13, R21, RZ ;  /* 0x000000150d15b210 */ /* 0x000fe40007ffe0ff */
[C---:B------:R-:W-:Y:S02]  /*0960*/  @!P3 SHF.L.U32 R13, R12.reuse, 0x1, RZ ;  /* 0x000000010c0db819 */ /* 0x040fe400000006ff */
[----:B------:R-:W-:Y:S01]  /*0970*/  ISETP.GE.AND.EX P1, PT, R39, UR25, PT, P1 ;  /* 0x0000001927007c0c */ /* 0x000fe2000bf26310 */
[----:B0-----:R-:W-:Y:S01]  /*0980*/  @!P2 IMAD R19, R19, R8, RZ ;  /* 0x000000081313a224 */ /* 0x001fe200078e02ff */
[----:B------:R-:W-:Y:S02]  /*0990*/  @!P3 SHF.L.U64.HI R12, R12, 0x1, R21 ;  /* 0x000000010c0cb819 */ /* 0x000fe40000010215 */
[----:B------:R-:W-:-:S02]  /*09a0*/  @!P3 IADD3 R6, P0, PT, R13, R6, RZ ;  /* 0x000000060d06b210 */ /* 0x000fc40007f1e0ff */
[----:B--2---:R-:W-:Y:S02]  /*09b0*/  @!P2 MOV R10, R52 ;  /* 0x00000034000aa202 */ /* 0x004fe40000000f00 */
[----:B------:R-:W-:Y:S02]  /*09c0*/  @!P2 MOV R11, R51 ;  /* 0x00000033000ba202 */ /* 0x000fe40000000f00 */
[----:B------:R-:W-:Y:S02]  /*09d0*/  IADD3 R29, PT, PT, R48, 0x60, RZ ;  /* 0x00000060301d7810 */ /* 0x000fe40007ffe0ff */
[----:B------:R-:W-:Y:S01]  /*09e0*/  @!P3 IADD3 R4, P6, PT, R13, R4, RZ ;  /* 0x000000040d04b210 */ /* 0x000fe20007fde0ff */
[----:B------:R-:W-:Y:S01]  /*09f0*/  @!P2 IMAD R13, R18, R9, R19 ;  /* 0x00000009120da224 */ /* 0x000fe200078e0213 */
[----:B------:R-:W-:Y:S01]  /*0a00*/  @!P3 IADD3.X R7, PT, PT, R12, R7, RZ, P0, !PT ;  /* 0x000000070c07b210 */ /* 0x000fe200007fe4ff */
[----:B------:R-:W-:Y:S01]  /*0a10*/  @!P2 IMAD.WIDE.U32 R8, R18, R8, R10 ;  /* 0x000000081208a225 */ /* 0x000fe200078e000a */
[----:B------:R-:W-:Y:S01]  /*0a20*/  ISETP.GE.U32.AND P0, PT, R29, UR24, PT ;  /* 0x000000181d007c0c */ /* 0x000fe2000bf06070 */
[----:B------:R-:W0:Y:S01]  /*0a30*/  @!P1 LDC.64 R16, c[0x0][0x3f8] ;  /* 0x0000fe00ff109b82 */ /* 0x000e220000000a00 */
[----:B------:R-:W-:Y:S01]  /*0a40*/  SHF.R.S32.HI R31, RZ, 0x1f, R29 ;  /* 0x0000001fff1f7819 */ /* 0x000fe2000001141d */
[----:B------:R-:W-:-:S03]  /*0a50*/  IMAD R10, R49, 0xe, RZ ;  /* 0x0000000e310a7824 */ /* 0x000fc600078e02ff */
[----:B------:R-:W-:Y:S02]  /*0a60*/  ISETP.GE.AND.EX P0, PT, R31, UR25, PT, P0 ;  /* 0x000000191f007c0c */ /* 0x000fe4000bf06300 */
[----:B------:R-:W-:Y:S01]  /*0a70*/  IADD3 R23, PT, PT, R23, R10, RZ ;  /* 0x0000000a17177210 */ /* 0x000fe20007ffe0ff */
[----:B------:R-:W2:Y:S01]  /*0a80*/  @!P2 LDC.64 R18, c[0x0][0x3a0] ;  /* 0x0000e800ff12ab82 */ /* 0x000ea20000000a00 */
[----:B------:R-:W-:Y:S02]  /*0a90*/  MOV R10, UR6 ;  /* 0x00000006000a7c02 */ /* 0x000fe40008000f00 */
[----:B------:R-:W-:Y:S02]  /*0aa0*/  MOV R11, UR7 ;  /* 0x00000007000b7c02 */ /* 0x000fe40008000f00 */
[----:B------:R-:W-:-:S04]  /*0ab0*/  @!P2 IADD3 R13, PT, PT, R9, R13, RZ ;  /* 0x0000000d090da210 */ /* 0x000fc80007ffe0ff */
[----:B------:R-:W3:Y:S01]  /*0ac0*/  LDG.E.64 R10, desc[UR14][R10.64] ;  /* 0x0000000e0a0a7981 */ /* 0x000ee2000c1e1b00 */
[----:B------:R-:W4:Y:S01]  /*0ad0*/  @!P0 LDC.64 R14, c[0x0][0x3f8] ;  /* 0x0000fe00ff0e8b82 */ /* 0x000f220000000a00 */
[----:B------:R-:W-:Y:S02]  /*0ae0*/  @!P3 IADD3.X R5, PT, PT, R12, R5, RZ, P6, !PT ;  /* 0x000000050c05b210 */ /* 0x000fe400037fe4ff */
[----:B------:R-:W-:Y:S02]  /*0af0*/  CS2R R36, SRZ ;  /* 0x0000000000247805 */ /* 0x000fe4000001ff00 */
[----:B------:R-:W-:Y:S02]  /*0b00*/  @!P2 SHF.L.U64.HI R20, R8, 0x1, R13 ;  /* 0x000000010814a819 */ /* 0x000fe4000001020d */
[----:B------:R-:W-:Y:S01]  /*0b10*/  ISETP.GE.U32.AND P5, PT, R48, UR24, PT ;  /* 0x0000001830007c0c */ /* 0x000fe2000bfa6070 */
[----:B------:R-:W4:Y:S03]  /*0b20*/  @!P1 LDC.64 R12, c[0x0][0x3a0] ;  /* 0x0000e800ff0c9b82 */ /* 0x000f260000000a00 */
[----:B------:R-:W-:Y:S01]  /*0b30*/  ISETP.GE.AND.EX P5, PT, R3, UR25, PT, P5 ;  /* 0x0000001903007c0c */ /* 0x000fe2000bfa6350 */
[----:B------:R1:W5:Y:S01]  /*0b40*/  @!P3 LDG.E R36, desc[UR14][R4.64] ;  /* 0x0000000e0424b981 */ /* 0x000362000c1e1900 */
[----:B------:R-:W-:Y:S01]  /*0b50*/  @!P2 SHF.L.U32 R9, R8, 0x1, RZ ;  /* 0x000000010809a819 */ /* 0x000fe200000006ff */
[----:B0-----:R-:W-:Y:S01]  /*0b60*/  @!P1 IMAD R22, R39, R16, RZ ;  /* 0x0000001027169224 */ /* 0x001fe200078e02ff */
[----:B------:R-:W-:Y:S01]  /*0b70*/  IADD3 R25, PT, PT, R48, 0xe0, RZ ;  /* 0x000000e030197810 */ /* 0x000fe20007ffe0ff */
[----:B------:R0:W5:Y:S01]  /*0b80*/  @!P3 LDG.E R37, desc[UR14][R6.64] ;  /* 0x0000000e0625b981 */ /* 0x000162000c1e1900 */
[----:B--2---:R-:W-:Y:S01]  /*0b90*/  @!P2 IADD3 R18, P6, PT, R9, R18, RZ ;  /* 0x000000120912a210 */ /* 0x004fe20007fde0ff */
[----:B------:R-:W-:Y:S01]  /*0ba0*/  @!P1 IMAD R39, R33, R17, R22 ;  /* 0x0000001121279224 */ /* 0x000fe200078e0216 */
[----:B-1----:R-:W-:-:S02]  /*0bb0*/  @!P1 MOV R4, R52 ;  /* 0x0000003400049202 */ /* 0x002fc40000000f00 */
[----:B------:R-:W-:Y:S02]  /*0bc0*/  @!P1 MOV R5, R51 ;  /* 0x0000003300059202 */ /* 0x000fe40000000f00 */
[----:B------:R-:W-:Y:S02]  /*0bd0*/  @!P2 IADD3 R26, P3, PT, R9, R26, RZ ;  /* 0x0000001a091aa210 */ /* 0x000fe40007f7e0ff */
[----:B------:R-:W-:Y:S02]  /*0be0*/  CS2R R34, SRZ ;  /* 0x0000000000227805 */ /* 0x000fe4000001ff00 */
[----:B------:R-:W-:Y:S01]  /*0bf0*/  ISETP.GE.U32.AND P4, PT, R25, UR24, PT ;  /* 0x0000001819007c0c */ /* 0x000fe2000bf86070 */
[----:B------:R-:W1:Y:S01]  /*0c00*/  @!P1 LDC.64 R8, c[0x0][0x398] ;  /* 0x0000e600ff089b82 */ /* 0x000e620000000a00 */
[----:B------:R-:W-:Y:S01]  /*0c10*/  SHF.R.S32.HI R21, RZ, 0x1f, R25 ;  /* 0x0000001fff157819 */ /* 0x000fe20000011419 */
[----:B------:R-:W-:Y:S01]  /*0c20*/  @!P1 IMAD.WIDE.U32 R16, R33, R16, R4 ;  /* 0x0000001021109225 */ /* 0x000fe200078e0004 */
[----:B------:R-:W-:-:S02]  /*0c30*/  @!P2 IADD3.X R19, PT, PT, R20, R19, RZ, P6, !PT ;  /* 0x000000131413a210 */ /* 0x000fc400037fe4ff */
[----:B------:R-:W-:Y:S02]  /*0c40*/  ISETP.GE.AND.EX P4, PT, R21, UR25, PT, P4 ;  /* 0x0000001915007c0c */ /* 0x000fe4000bf86340 */
[----:B------:R-:W-:Y:S01]  /*0c50*/  @!P1 IADD3 R17, PT, PT, R17, R39, RZ ;  /* 0x0000002711119210 */ /* 0x000fe20007ffe0ff */
[----:B0-----:R-:W0:Y:S01]  /*0c60*/  @!P0 LDC.64 R6, c[0x0][0x3a0] ;  /* 0x0000e800ff068b82 */ /* 0x001e220000000a00 */
[----:B------:R-:W-:Y:S01]  /*0c70*/  @!P2 IADD3.X R27, PT, PT, R20, R27, RZ, P3, !PT ;  /* 0x0000001b141ba210 */ /* 0x000fe20001ffe4ff */
[----:B----4-:R-:W-:Y:S01]  /*0c80*/  @!P0 IMAD R22, R31, R14, RZ ;  /* 0x0000000e1f168224 */ /* 0x010fe200078e02ff */
[C---:B------:R-:W-:Y:S01]  /*0c90*/  @!P1 SHF.L.U32 R31, R16.reuse, 0x1, RZ ;  /* 0x00000001101f9819 */ /* 0x040fe200000006ff */
[----:B------:R2:W5:Y:S04]  /*0ca0*/  @!P2 LDG.E R35, desc[UR14][R18.64] ;  /* 0x0000000e1223a981 */ /* 0x000568000c1e1900 */
[----:B------:R-:W4:Y:S01]  /*0cb0*/  @!P5 LDC.64 R4, c[0x0][0x3f8] ;  /* 0x0000fe00ff04db82 */ /* 0x000f220000000a00 */
[----:B------:R-:W-:Y:S01]  /*0cc0*/  @!P1 SHF.L.U64.HI R20, R16, 0x1, R17 ;  /* 0x0000000110149819 */ /* 0x000fe20000010211 */
[----:B------:R0:W5:Y:S01]  /*0cd0*/  @!P2 LDG.E R34, desc[UR14][R26.64] ;  /* 0x0000000e1a22a981 */ /* 0x000162000c1e1900 */
[----:B------:R-:W-:-:S02]  /*0ce0*/  @!P0 MOV R16, R52 ;  /* 0x0000003400108202 */ /* 0x000fc40000000f00 */
[----:B------:R-:W-:Y:S02]  /*0cf0*/  @!P0 MOV R17, R51 ;  /* 0x0000003300118202 */ /* 0x000fe40000000f00 */
[----:B--2---:R-:W-:Y:S01]  /*0d00*/  @!P1 IADD3 R18, P2, PT, R31, R12, RZ ;  /* 0x0000000c1f129210 */ /* 0x004fe20007f5e0ff */
[C---:B------:R-:W-:Y:S02]  /*0d10*/  @!P0 IMAD R39, R29.reuse, R15, R22 ;  /* 0x0000000f1d278224 */ /* 0x040fe400078e0216 */
[----:B------:R-:W-:Y:S01]  /*0d20*/  @!P0 IMAD.WIDE.U32 R14, R29, R14, R16 ;  /* 0x0000000e1d0e8225 */ /* 0x000fe200078e0010 */
[----:B------:R-:W-:Y:S01]  /*0d30*/  @!P1 IADD3.X R19, PT, PT, R20, R13, RZ, P2, !PT ;  /* 0x0000000d14139210 */ /* 0x000fe200017fe4ff */
[----:B------:R-:W2:Y:S01]  /*0d40*/  @!P0 LDC.64 R16, c[0x0][0x398] ;  /* 0x0000e600ff108b82 */ /* 0x000ea20000000a00 */
[----:B------:R-:W-:-:S07]  /*0d50*/  CS2R R32, SRZ ;  /* 0x0000000000207805 */ /* 0x000fce000001ff00 */
[----:B------:R-:W2:Y:S01]  /*0d60*/  @!P4 LDC.64 R12, c[0x0][0x3f8] ;  /* 0x0000fe00ff0ccb82 */ /* 0x000ea20000000a00 */
[----:B-1----:R-:W-:Y:S01]  /*0d70*/  @!P1 IADD3 R28, P2, PT, R31, R8, RZ ;  /* 0x000000081f1c9210 */ /* 0x002fe20007f5e0ff */
[----:B------:R1:W5:Y:S01]  /*0d80*/  @!P1 LDG.E R33, desc[UR14][R18.64] ;  /* 0x0000000e12219981 */ /* 0x000362000c1e1900 */
[----:B------:R-:W-:Y:S02]  /*0d90*/  @!P0 IADD3 R15, PT, PT, R15, R39, RZ ;  /* 0x000000270f0f8210 */ /* 0x000fe40007ffe0ff */
[----:B------:R-:W-:Y:S01]  /*0da0*/  @!P0 SHF.L.U32 R31, R14, 0x1, RZ ;  /* 0x000000010e1f8819 */ /* 0x000fe200000006ff */
[----:B----4-:R-:W-:Y:S01]  /*0db0*/  @!P5 IMAD R8, R3, R4, RZ ;  /* 0x000000040308d224 */ /* 0x010fe200078e02ff */
[----:B------:R-:W-:Y:S02]  /*0dc0*/  @!P1 IADD3.X R29, PT, PT, R20, R9, RZ, P2, !PT ;  /* 0x00000009141d9210 */ /* 0x000fe400017fe4ff */
[----:B------:R-:W-:Y:S02]  /*0dd0*/  @!P0 SHF.L.U64.HI R22, R14, 0x1, R15 ;  /* 0x000000010e168819 */ /* 0x000fe4000001020f */
[----:B0-----:R-:W-:Y:S01]  /*0de0*/  @!P0 IADD3 R26, P2, PT, R31, R6, RZ ;  /* 0x000000061f1a8210 */ /* 0x001fe20007f5e0ff */
[----:B------:R-:W0:Y:S01]  /*0df0*/  @!P5 LDC.64 R14, c[0x0][0x3a0] ;  /* 0x0000e800ff0edb82 */ /* 0x000e220000000a00 */
[----:B-1----:R-:W-:-:S02]  /*0e00*/  @!P5 MOV R18, R52 ;  /* 0x000000340012d202 */ /* 0x002fc40000000f00 */
[----:B------:R-:W-:Y:S01]  /*0e10*/  @!P5 MOV R19, R51 ;  /* 0x000000330013d202 */ /* 0x000fe20000000f00 */
[----:B------:R-:W-:Y:S01]  /*0e20*/  @!P5 IMAD R45, R48, R5, R8 ;  /* 0x00000005302dd224 */ /* 0x000fe200078e0208 */
[----:B------:R-:W-:Y:S01]  /*0e30*/  @!P0 IADD3.X R27, PT, PT, R22, R7, RZ, P2, !PT ;  /* 0x00000007161b8210 */ /* 0x000fe200017fe4ff */
[----:B------:R1:W5:Y:S01]  /*0e40*/  @!P1 LDG.E R32, desc[UR14][R28.64] ;  /* 0x0000000e1c209981 */ /* 0x000362000c1e1900 */
[----:B------:R-:W-:Y:S01]  /*0e50*/  ISETP.NE.AND P2, PT, RZ, UR19, PT ;  /* 0x00000013ff007c0c */ /* 0x000fe2000bf45270 */
[----:B------:R-:W4:Y:S01]  /*0e60*/  @!P5 LDC.64 R8, c[0x0][0x398] ;  /* 0x0000e600ff08db82 */ /* 0x000f220000000a00 */
[----:B------:R-:W-:Y:S01]  /*0e70*/  @!P5 IMAD.WIDE.U32 R18, R48, R4, R18 ;  /* 0x000000043012d225 */ /* 0x000fe200078e0012 */
[----:B--2---:R-:W-:Y:S02]  /*0e80*/  @!P0 IADD3 R20, P1, PT, R31, R16, RZ ;  /* 0x000000101f148210 */ /* 0x004fe40007f3e0ff */
[----:B------:R-:W-:Y:S01]  /*0e90*/  CS2R R38, SRZ ;  /* 0x0000000000267805 */ /* 0x000fe2000001ff00 */
[----:B------:R-:W-:Y:S01]  /*0ea0*/  @!P4 IMAD R16, R21, R12, RZ ;  /* 0x0000000c1510c224 */ /* 0x000fe200078e02ff */
[----:B------:R-:W-:-:S02]  /*0eb0*/  @!P5 IADD3 R19, PT, PT, R19, R45, RZ ;  /* 0x0000002d1313d210 */ /* 0x000fc40007ffe0ff */
[----:B------:R-:W2:Y:S01]  /*0ec0*/  @!P4 LDC.64 R4, c[0x0][0x3a0] ;  /* 0x0000e800ff04cb82 */ /* 0x000ea20000000a00 */
[----:B------:R-:W-:Y:S01]  /*0ed0*/  @!P0 IADD3.X R21, PT, PT, R22, R17, RZ, P1, !PT ;  /* 0x0000001116158210 */ /* 0x000fe20000ffe4ff */
[----:B-1----:R-:W-:Y:S01]  /*0ee0*/  @!P4 IMAD R29, R25, R13, R16 ;  /* 0x0000000d191dc224 */ /* 0x002fe200078e0210 */
[C---:B------:R-:W-:Y:S01]  /*0ef0*/  @!P5 SHF.L.U32 R31, R18.reuse, 0x1, RZ ;  /* 0x00000001121fd819 */ /* 0x040fe200000006ff */
[----:B------:R1:W5:Y:S04]  /*0f00*/  @!P0 LDG.E R39, desc[UR14][R26.64] ;  /* 0x0000000e1a278981 */ /* 0x000368000c1e1900 */
[----:B------:R-:W2:Y:S01]  /*0f10*/  @!P4 LDC.64 R6, c[0x0][0x398] ;  /* 0x0000e600ff06cb82 */ /* 0x000ea20000000a00 */
[----:B------:R-:W-:Y:S02]  /*0f20*/  @!P5 SHF.L.U64.HI R22, R18, 0x1, R19 ;  /* 0x000000011216d819 */ /* 0x000fe40000010213 */
[----:B------:R-:W-:Y:S01]  /*0f30*/  CS2R R44, SRZ ;  /* 0x00000000002c7805 */ /* 0x000fe2000001ff00 */
[----:B------:R0:W5:Y:S04]  /*0f40*/  @!P0 LDG.E R38, desc[UR14][R20.64] ;  /* 0x0000000e14268981 */ /* 0x000168000c1e1900 */
[----:B------:R-:W2:Y:S01]  /*0f50*/  LDC.64 R18, c[0x0][0x3a8] ;  /* 0x0000ea00ff127b82 */ /* 0x000ea20000000a00 */
[----:B-1----:R-:W-:-:S02]  /*0f60*/  @!P4 MOV R26, R52 ;  /* 0x00000034001ac202 */ /* 0x002fc40000000f00 */
[----:B------:R-:W-:-:S05]  /*0f70*/  @!P4 MOV R27, R51 ;  /* 0x00000033001bc202 */ /* 0x000fca0000000f00 */
[----:B------:R-:W1:Y:S01]  /*0f80*/  @P2 LDC.64 R16, c[0x0][0x3b0] ;  /* 0x0000ec00ff102b82 */ /* 0x000e620000000a00 */
[----:B0-----:R-:W-:Y:S01]  /*0f90*/  @!P5 IADD3 R24, P1, PT, R31, R14, RZ ;  /* 0x0000000e1f18d210 */ /* 0x001fe20007f3e0ff */
[----:B------:R-:W-:-:S03]  /*0fa0*/  @!P4 IMAD.WIDE.U32 R12, R25, R12, R26 ;  /* 0x0000000c190cc225 */ /* 0x000fc600078e001a */
[----:B------:R-:W-:Y:S02]  /*0fb0*/  @!P5 IADD3.X R25, PT, PT, R22, R15, RZ, P1, !PT ;  /* 0x0000000f1619d210 */ /* 0x000fe40000ffe4ff */
[----:B----4-:R-:W-:Y:S02]  /*0fc0*/  @!P5 IADD3 R8, P1, PT, R31, R8, RZ ;  /* 0x000000081f08d210 */ /* 0x010fe40007f3e0ff */
[----:B------:R-:W-:Y:S01]  /*0fd0*/  @!P4 IADD3 R29, PT, PT, R13, R29, RZ ;  /* 0x0000001d0d1dc210 */ /* 0x000fe20007ffe0ff */
[----:B------:R0:W5:Y:S01]  /*0fe0*/  @!P5 LDG.E R45, desc[UR14][R24.64] ;  /* 0x0000000e182dd981 */ /* 0x000162000c1e1900 */
[----:B------:R-:W-:Y:S02]  /*0ff0*/  @!P4 SHF.L.U32 R13, R12, 0x1, RZ ;  /* 0x000000010c0dc819 */ /* 0x000fe400000006ff */
[----:B------:R-:W-:Y:S02]  /*1000*/  @!P5 IADD3.X R9, PT, PT, R22, R9, RZ, P1, !PT ;  /* 0x000000091609d210 */ /* 0x000fe40000ffe4ff */
[----:B------:R-:W-:-:S02]  /*1010*/  @!P4 SHF.L.U64.HI R22, R12, 0x1, R29 ;  /* 0x000000010c16c819 */ /* 0x000fc4000001021d */
[----:B--2---:R-:W-:Y:S01]  /*1020*/  @!P4 IADD3 R14, P1, PT, R13, R4, RZ ;  /* 0x000000040d0ec210 */ /* 0x004fe20007f3e0ff */
[----:B------:R-:W-:Y:S01]  /*1030*/  IMAD.WIDE R18, R23, 0x4, R18 ;  /* 0x0000000417127825 */ /* 0x000fe200078e0212 */
[----:B------:R-:W-:Y:S01]  /*1040*/  @!P4 IADD3 R12, P3, PT, R13, R6, RZ ;  /* 0x000000060d0cc210 */ /* 0x000fe20007f7e0ff */
[----:B------:R0:W5:Y:S01]  /*1050*/  @!P5 LDG.E R44, desc[UR14][R8.64] ;  /* 0x0000000e082cd981 */ /* 0x000162000c1e1900 */
[C---:B------:R-:W-:Y:S02]  /*1060*/  @!P4 IADD3.X R15, PT, PT, R22.reuse, R5, RZ, P1, !PT ;  /* 0x00000005160fc210 */ /* 0x040fe40000ffe4ff */
[----:B------:R-:W-:Y:S02]  /*1070*/  CS2R R4, SRZ ;  /* 0x0000000000047805 */ /* 0x000fe4000001ff00 */
[----:B------:R-:W-:Y:S02]  /*1080*/  @!P4 IADD3.X R13, PT, PT, R22, R7, RZ, P3, !PT ;  /* 0x00000007160dc210 */ /* 0x000fe40001ffe4ff */
[----:B------:R-:W-:Y:S01]  /*1090*/  CS2R R6, SRZ ;  /* 0x0000000000067805 */ /* 0x000fe2000001ff00 */
[----:B-1----:R-:W-:Y:S01]  /*10a0*/  @P2 IMAD.WIDE R16, R23, 0x4, R16 ;  /* 0x0000000417102825 */ /* 0x002fe200078e0210 */
[----:B------:R0:W5:Y:S04]  /*10b0*/  @!P4 LDG.E R4, desc[UR14][R14.64] ;  /* 0x0000000e0e04c981 */ /* 0x000168000c1e1900 */
[----:B------:R0:W5:Y:S04]  /*10c0*/  @!P4 LDG.E R5, desc[UR14][R12.64] ;  /* 0x0000000e0c05c981 */ /* 0x000168000c1e1900 */
[----:B------:R0:W5:Y:S04]  /*10d0*/  @P2 LDG.E.64 R6, desc[UR14][R16.64] ;  /* 0x0000000e10062981 */ /* 0x000168000c1e1b00 */
[----:B------:R0:W5:Y:S01]  /*10e0*/  LDG.E.64 R8, desc[UR14][R18.64] ;  /* 0x0000000e12087981 */ /* 0x000162000c1e1b00 */
[----:B------:R-:W-:Y:S01]  /*10f0*/  UISETP.NE.AND UP1, UPT, UR19, URZ, UPT ;  /* 0x000000ff1300728c */ /* 0x000fe2000bf25270 */
[----:B------:R-:W-:Y:S01]  /*1100*/  UMOV UR23, 0x3f800000 ;  /* 0x3f80000000177882 */ /* 0x000fe20000000000 */
[----:B---3--:R-:W-:-:S13]  /*1110*/  R2UR UR22, R10 ;  /* 0x000000000a1672ca */ /* 0x008fda00000e0000 */
        /* <DEDUP_REMOVED lines=20> */
[----:B------:R-:W-:Y:S02]  /*1260*/  HADD2.F32 R19, -RZ, R43.H1_H1 ;  /* 0x3000002bff137230 */ /* 0x000fe40000004100 */
[----:B------:R-:W-:Y:S01]  /*1270*/  FMUL.FTZ R17, R13, UR23 ;  /* 0x000000170d117c20 */ /* 0x000fe20008410000 */
[----:B------:R-:W-:Y:S01]  /*1280*/  FMUL.FTZ R16, R9, R10 ;  /* 0x0000000a09107220 */ /* 0x000fe20000410000 */
[----:B------:R-:W-:Y:S01]  /*1290*/  FADD.FTZ R13, RZ, R15 ;  /* 0x0000000fff0d7221 */ /* 0x000fe20000010000 */
[----:B------:R-:W-:Y:S01]  /*12a0*/  FFMA.FTZ R14, R12, R15, RZ ;  /* 0x0000000f0c0e7223 */ /* 0x000fe200000100ff */
[--C-:B------:R-:W-:Y:S02]  /*12b0*/  HADD2.F32 R21, -RZ, R42.reuse.H0_H0 ;  /* 0x2000002aff157230 */ /* 0x100fe40000004100 */
[----:B------:R-:W-:Y:S01]  /*12c0*/  FADD.FTZ R18, R18, -UR22 ;  /* 0x8000001612127e21 */ /* 0x000fe20008010000 */
[----:B------:R-:W-:Y:S01]  /*12d0*/  FADD.FTZ R19, R19, -UR22 ;  /* 0x8000001613137e21 */ /* 0x000fe20008010000 */
[----:B------:R-:W-:Y:S01]  /*12e0*/  FADD.FTZ R13, R16, R13 ;  /* 0x0000000d100d7221 */ /* 0x000fe20000010000 */
[----:B------:R-:W-:Y:S01]  /*12f0*/  FFMA.FTZ R16, R17, R16, R14 ;  /* 0x0000001011107223 */ /* 0x000fe2000001000e */
[----:B------:R-:W-:-:S02]  /*1300*/  HADD2.F32 R14, -RZ, R42.H1_H1 ;  /* 0x3000002aff0e7230 */ /* 0x000fc40000004100 */
[----:B------:R-:W-:Y:S01]  /*1310*/  FFMA.FTZ R12, R11, R12, RZ ;  /* 0x0000000c0b0c7223 */ /* 0x000fe200000100ff */
[----:B------:R-:W-:Y:S01]  /*1320*/  FADD.FTZ R20, RZ, R11 ;  /* 0x0000000bff147221 */ /* 0x000fe20000010000 */
[----:B------:R-:W-:Y:S01]  /*1330*/  FMUL.FTZ R23, R18, UR23 ;  /* 0x0000001712177c20 */ /* 0x000fe20008410000 */
[----:B------:R-:W-:Y:S01]  /*1340*/  FFMA.FTZ R11, R10, R17, RZ ;  /* 0x000000110a0b7223 */ /* 0x000fe200000100ff */
[----:B------:R-:W-:Y:S01]  /*1350*/  FADD.FTZ R25, RZ, R10 ;  /* 0x0000000aff197221 */ /* 0x000fe20000010000 */
[----:B------:R-:W-:Y:S01]  /*1360*/  FMUL.FTZ R19, R19, UR23 ;  /* 0x0000001713137c20 */ /* 0x000fe20008410000 */
[----:B------:R-:W-:Y:S01]  /*1370*/  FMUL.FTZ R18, R8, R21 ;  /* 0x0000001508127220 */ /* 0x000fe20000410000 */
[----:B------:R-:W-:Y:S02]  /*1380*/  HADD2.F32 R15, -RZ, R41.H0_H0 ;  /* 0x20000029ff0f7230 */ /* 0x000fe40000004100 */
[----:B------:R-:W-:Y:S01]  /*1390*/  FFMA.FTZ R17, R21, R23, R12 ;  /* 0x0000001715117223 */ /* 0x000fe2000001000c */
[C---:B------:R-:W-:Y:S01]  /*13a0*/  FADD.FTZ R12, R14.reuse, R25 ;  /* 0x000000190e0c7221 */ /* 0x040fe20000010000 */
[----:B------:R-:W-:Y:S01]  /*13b0*/  FFMA.FTZ R11, R14, R19, R11 ;  /* 0x000000130e0b7223 */ /* 0x000fe2000001000b */
[----:B------:R-:W-:Y:S01]  /*13c0*/  FADD.FTZ R13, R13, R18 ;  /* 0x000000120d0d7221 */ /* 0x000fe20000010000 */
[----:B------:R-:W-:Y:S01]  /*13d0*/  FFMA.FTZ R16, R23, R18, R16 ;  /* 0x0000001217107223 */ /* 0x000fe20000010010 */
[----:B------:R-:W-:Y:S01]  /*13e0*/  FMUL.FTZ R14, R9, R14 ;  /* 0x0000000e090e7220 */ /* 0x000fe20000410000 */
[----:B------:R-:W-:-:S02]  /*13f0*/  HADD2.F32 R18, -RZ, R40.H0_H0 ;  /* 0x20000028ff127230 */ /* 0x000fc40000004100 */
[----:B------:R-:W-:Y:S01]  /*1400*/  FADD.FTZ R15, R15, -UR22 ;  /* 0x800000160f0f7e21 */ /* 0x000fe20008010000 */
[----:B------:R-:W-:Y:S01]  /*1410*/  FADD.FTZ R10, R21, R20 ;  /* 0x00000014150a7221 */ /* 0x000fe20000010000 */
[----:B------:R-:W-:Y:S01]  /*1420*/  FADD.FTZ R13, R14, R13 ;  /* 0x0000000d0e0d7221 */ /* 0x000fe20000010000 */
[----:B------:R-:W-:Y:S01]  /*1430*/  FFMA.FTZ R16, R19, R14, R16 ;  /* 0x0000000e13107223 */ /* 0x000fe20000010010 */
[----:B------:R-:W-:Y:S01]  /*1440*/  FMUL.FTZ R15, R15, UR23 ;  /* 0x000000170f0f7c20 */ /* 0x000fe20008410000 */
[----:B------:R-:W-:Y:S02]  /*1450*/  HADD2.F32 R14, -RZ, R41.H1_H1 ;  /* 0x30000029ff0e7230 */ /* 0x000fe40000004100 */
[----:B------:R-:W-:Y:S01]  /*1460*/  FMUL.FTZ R20, R8, R18 ;  /* 0x0000001208147220 */ /* 0x000fe20000410000 */
[----:B------:R-:W-:Y:S01]  /*1470*/  FADD.FTZ R10, R10, R18 ;  /* 0x000000120a0a7221 */ /* 0x000fe20000010000 */
[----:B------:R-:W-:Y:S01]  /*1480*/  FFMA.FTZ R17, R18, R15, R17 ;  /* 0x0000000f12117223 */ /* 0x000fe20000010011 */
[----:B------:R-:W-:-:S02]  /*1490*/  HADD2.F32 R18, -RZ, R39.H0_H0 ;  /* 0x20000027ff127230 */ /* 0x000fc40000004100 */
[----:B------:R-:W-:Y:S01]  /*14a0*/  FFMA.FTZ R16, R15, R20, R16 ;  /* 0x000000140f107223 */ /* 0x000fe20000010010 */
[----:B------:R-:W-:Y:S01]  /*14b0*/  FADD.FTZ R15, R14, -UR22 ;  /* 0x800000160e0f7e21 */ /* 0x000fe20008010000 */
[----:B------:R-:W-:Y:S02]  /*14c0*/  HADD2.F32 R14, -RZ, R40.H1_H1 ;  /* 0x30000028ff0e7230 */ /* 0x000fe40000004100 */
[----:B------:R-:W-:Y:S01]  /*14d0*/  FADD.FTZ R13, R13, R20 ;  /* 0x000000140d0d7221 */ /* 0x000fe20000010000 */
[----:B------:R-:W-:Y:S01]  /*14e0*/  FADD.FTZ R19, R18, -UR22 ;  /* 0x8000001612137e21 */ /* 0x000fe20008010000 */
[----:B------:R-:W-:Y:S01]  /*14f0*/  FMUL.FTZ R15, R15, UR23 ;  /* 0x000000170f0f7c20 */ /* 0x000fe20008410000 */
[----:B------:R-:W-:Y:S02]  /*1500*/  HADD2.F32 R20, -RZ, R38.H0_H0 ;  /* 0x20000026ff147230 */ /* 0x000fe40000004100 */
[----:B------:R-:W-:Y:S01]  /*1510*/  FADD.FTZ R12, R12, R14 ;  /* 0x0000000e0c0c7221 */ /* 0x000fe20000010000 */
[----:B------:R-:W-:-:S02]  /*1520*/  HADD2.F32 R18, -RZ, R39.H1_H1 ;  /* 0x30000027ff127230 */ /* 0x000fc40000004100 */
[----:B------:R-:W-:Y:S01]  /*1530*/  FFMA.FTZ R11, R14, R15, R11 ;  /* 0x0000000f0e0b7223 */ /* 0x000fe2000001000b */
[----:B------:R-:W-:Y:S01]  /*1540*/  FMUL.FTZ R19, R19, UR23 ;  /* 0x0000001713137c20 */ /* 0x000fe20008410000 */
[----:B------:R-:W-:Y:S01]  /*1550*/  FMUL.FTZ R14, R9, R14 ;  /* 0x0000000e090e7220 */ /* 0x000fe20000410000 */
[----:B------:R-:W-:Y:S01]  /*1560*/  FADD.FTZ R10, R10, R20 ;  /* 0x000000140a0a7221 */ /* 0x000fe20000010000 */
[----:B------:R-:W-:Y:S01]  /*1570*/  FADD.FTZ R18, R18, -UR22 ;  /* 0x8000001612127e21 */ /* 0x000fe20008010000 */
[----:B------:R-:W-:Y:S01]  /*1580*/  FFMA.FTZ R17, R20, R19, R17 ;  /* 0x0000001314117223 */ /* 0x000fe20000010011 */
[----:B------:R-:W-:Y:S01]  /*1590*/  FADD.FTZ R13, R14, R13 ;  /* 0x0000000d0e0d7221 */ /* 0x000fe20000010000 */
[----:B------:R-:W-:Y:S01]  /*15a0*/  FFMA.FTZ R16, R15, R14, R16 ;  /* 0x0000000e0f107223 */ /* 0x000fe20000010010 */
[----:B------:R-:W-:Y:S01]  /*15b0*/  FMUL.FTZ R20, R8, R20 ;  /* 0x0000001408147220 */ /* 0x000fe20000410000 */
[----:B------:R-:W-:Y:S02]  /*15c0*/  HADD2.F32 R14, -RZ, R38.H1_H1 ;  /* 0x30000026ff0e7230 */ /* 0x000fe40000004100 */
[----:B------:R-:W-:Y:S01]  /*15d0*/  FMUL.FTZ R18, R18, UR23 ;  /* 0x0000001712127c20 */ /* 0x000fe20008410000 */
[----:B------:R-:W-:-:S02]  /*15e0*/  HADD2.F32 R21, -RZ, R35.H0_H0 ;  /* 0x20000023ff157230 */ /* 0x000fc40000004100 */
[----:B------:R-:W-:Y:S01]  /*15f0*/  FFMA.FTZ R19, R19, R20, R16 ;  /* 0x0000001413137223 */ /* 0x000fe20000010010 */
[----:B------:R-:W-:Y:S01]  /*1600*/  FADD.FTZ R22, R13, R20 ;  /* 0x000000140d167221 */ /* 0x000fe20000010000 */
[--C-:B------:R-:W-:Y:S02]  /*1610*/  HADD2.F32 R16, -RZ, R37.reuse.H0_H0 ;  /* 0x20000025ff107230 */ /* 0x100fe40000004100 */
[----:B------:R-:W-:Y:S01]  /*1620*/  FMUL.FTZ R15, R9, R14 ;  /* 0x0000000e090f7220 */ /* 0x000fe20000410000 */
[----:B------:R-:W-:Y:S01]  /*1630*/  FADD.FTZ R12, R12, R14 ;  /* 0x0000000e0c0c7221 */ /* 0x000fe20000010000 */
[----:B------:R-:W-:Y:S01]  /*1640*/  FFMA.FTZ R13, R14, R18, R11 ;  /* 0x000000120e0d7223 */ /* 0x000fe2000001000b */
[----:B------:R-:W-:Y:S02]  /*1650*/  HADD2.F32 R14, -RZ, R37.H1_H1 ;  /* 0x30000025ff0e7230 */ /* 0x000fe40000004100 */
[----:B------:R-:W-:Y:S01]  /*1660*/  FADD.FTZ R11, R15, R22 ;  /* 0x000000160f0b7221 */ /* 0x000fe20000010000 */
[----:B------:R-:W-:Y:S01]  /*1670*/  FFMA.FTZ R19, R18, R15, R19 ;  /* 0x0000000f12137223 */ /* 0x000fe20000010013 */
[----:B------:R-:W-:Y:S01]  /*1680*/  FADD.FTZ R15, R16, -UR22 ;  /* 0x80000016100f7e21 */ /* 0x000fe20008010000 */
[----:B------:R-:W-:-:S02]  /*1690*/  HADD2.F32 R16, -RZ, R36.H0_H0 ;  /* 0x20000024ff107230 */ /* 0x000fc40000004100 */
[----:B------:R-:W-:Y:S01]  /*16a0*/  FADD.FTZ R14, R14, -UR22 ;  /* 0x800000160e0e7e21 */ /* 0x000fe20008010000 */
[----:B------:R-:W-:Y:S02]  /*16b0*/  HADD2.F32 R18, -RZ, R36.H1_H1 ;  /* 0x30000024ff127230 */ /* 0x000fe40000004100 */
[----:B------:R-:W-:Y:S01]  /*16c0*/  FMUL.FTZ R20, R15, UR23 ;  /* 0x000000170f147c20 */ /* 0x000fe20008410000 */
[----:B------:R-:W-:Y:S01]  /*16d0*/  FADD.FTZ R21, R21, -UR22 ;  /* 0x8000001615157e21 */ /* 0x000fe20008010000 */
[----:B------:R-:W-:Y:S01]  /*16e0*/  FMUL.FTZ R15, R14, UR23 ;  /* 0x000000170e0f7c20 */ /* 0x000fe20008410000 */
[----:B------:R-:W-:Y:S01]  /*16f0*/  FADD.FTZ R14, R10, R16 ;  /* 0x000000100a0e7221 */ /* 0x000fe20000010000 */
[----:B------:R-:W-:Y:S01]  /*1700*/  FFMA.FTZ R17, R16, R20, R17 ;  /* 0x0000001410117223 */ /* 0x000fe20000010011 */
[----:B------:R-:W-:Y:S01]  /*1710*/  FMUL.FTZ R16, R8, R16 ;  /* 0x0000001008107220 */ /* 0x000fe20000410000 */
[----:B------:R-:W-:Y:S01]  /*1720*/  FADD.FTZ R12, R12, R18 ;  /* 0x000000120c0c7221 */ /* 0x000fe20000010000 */
[----:B------:R-:W-:Y:S01]  /*1730*/  FFMA.FTZ R10, R18, R15, R13 ;  /* 0x0000000f120a7223 */ /* 0x000fe2000001000d */
[----:B------:R-:W-:Y:S01]  /*1740*/  FMUL.FTZ R18, R9, R18 ;  /* 0x0000001209127220 */ /* 0x000fe20000410000 */
[----:B------:R-:W-:Y:S01]  /*1750*/  FADD.FTZ R11, R11, R16 ;  /* 0x000000100b0b7221 */ /* 0x000fe20000010000 */
[----:B------:R-:W-:Y:S01]  /*1760*/  FFMA.FTZ R16, R20, R16, R19 ;  /* 0x0000001014107223 */ /* 0x000fe20000010013 */
[----:B------:R-:W-:-:S02]  /*1770*/  HADD2.F32 R20, -RZ, R34.H0_H0 ;  /* 0x20000022ff147230 */ /* 0x000fc40000004100 */
[----:B------:R-:W-:Y:S01]  /*1780*/  FMUL.FTZ R21, R21, UR23 ;  /* 0x0000001715157c20 */ /* 0x000fe20008410000 */
[----:B------:R-:W-:Y:S01]  /*1790*/  FADD.FTZ R13, R18, R11 ;  /* 0x0000000b120d7221 */ /* 0x000fe20000010000 */
[----:B------:R-:W-:Y:S01]  /*17a0*/  FFMA.FTZ R16, R15, R18, R16 ;  /* 0x000000120f107223 */ /* 0x000fe20000010010 */
[----:B------:R-:W-:Y:S02]  /*17b0*/  HADD2.F32 R15, -RZ, R35.H1_H1 ;  /* 0x30000023ff0f7230 */ /* 0x000fe40000004100 */
[----:B------:R-:W-:Y:S01]  /*17c0*/  FMUL.FTZ R18, R8, R20 ;  /* 0x0000001408127220 */ /* 0x000fe20000410000 */
[----:B------:R-:W-:Y:S02]  /*17d0*/  HADD2.F32 R11, -RZ, R34.H1_H1 ;  /* 0x30000022ff0b7230 */ /* 0x000fe40000004100 */
[----:B------:R-:W-:Y:S01]  /*17e0*/  FADD.FTZ R14, R14, R20 ;  /* 0x000000140e0e7221 */ /* 0x000fe20000010000 */
[----:B------:R-:W-:Y:S01]  /*17f0*/  FFMA.FTZ R17, R20, R21, R17 ;  /* 0x0000001514117223 */ /* 0x000fe20000010011 */
[----:B------:R-:W-:Y:S01]  /*1800*/  FADD.FTZ R19, R13, R18 ;  /* 0x000000120d137221 */ /* 0x000fe20000010000 */
[----:B------:R-:W-:Y:S01]  /*1810*/  FADD.FTZ R13, R15, -UR22 ;  /* 0x800000160f0d7e21 */ /* 0x000fe20008010000 */
[----:B------:R-:W-:-:S02]  /*1820*/  HADD2.F32 R15, -RZ, R33.H0_H0 ;  /* 0x20000021ff0f7230 */ /* 0x000fc40000004100 */
[----:B------:R-:W-:Y:S01]  /*1830*/  FFMA.FTZ R20, R21, R18, R16 ;  /* 0x0000001215147223 */ /* 0x000fe20000010010 */
[--C-:B------:R-:W-:Y:S02]  /*1840*/  HADD2.F32 R16, -RZ, R32.reuse.H0_H0 ;  /* 0x20000020ff107230 */ /* 0x100fe40000004100 */
[----:B------:R-:W-:Y:S01]  /*1850*/  FMUL.FTZ R18, R9, R11 ;  /* 0x0000000b09127220 */ /* 0x000fe20000410000 */
[----:B------:R-:W-:Y:S01]  /*1860*/  FMUL.FTZ R13, R13, UR23 ;  /* 0x000000170d0d7c20 */ /* 0x000fe20008410000 */
[----:B------:R-:W-:Y:S01]  /*1870*/  FADD.FTZ R15, R15, -UR22 ;  /* 0x800000160f0f7e21 */ /* 0x000fe20008010000 */
[----:B------:R-:W-:Y:S02]  /*1880*/  HADD2.F32 R21, -RZ, R33.H1_H1 ;  /* 0x30000021ff157230 */ /* 0x000fe40000004100 */
[----:B------:R-:W-:Y:S01]  /*1890*/  FADD.FTZ R19, R18, R19 ;  /* 0x0000001312137221 */ /* 0x000fe20000010000 */
[----:B------:R-:W-:Y:S01]  /*18a0*/  FFMA.FTZ R20, R13, R18, R20 ;  /* 0x000000120d147223 */ /* 0x000fe20000010014 */
[----:B------:R-:W-:Y:S01]  /*18b0*/  FMUL.FTZ R22, R8, R16 ;  /* 0x0000001008167220 */ /* 0x000fe20000410000 */
[----:B------:R-:W-:Y:S01]  /*18c0*/  FMUL.FTZ R15, R15, UR23 ;  /* 0x000000170f0f7c20 */ /* 0x000fe20008410000 */
[----:B------:R-:W-:-:S02]  /*18d0*/  HADD2.F32 R18, -RZ, R32.H1_H1 ;  /* 0x30000020ff127230 */ /* 0x000fc40000004100 */
[----:B------:R-:W-:Y:S01]  /*18e0*/  FADD.FTZ R21, R21, -UR22 ;  /* 0x8000001615157e21 */ /* 0x000fe20008010000 */
[----:B------:R-:W-:Y:S01]  /*18f0*/  FADD.FTZ R23, R19, R22 ;  /* 0x0000001613177221 */ /* 0x000fe20000010000 */
[----:B------:R-:W-:Y:S01]  /*1900*/  FFMA.FTZ R22, R15, R22, R20 ;  /* 0x000000160f167223 */ /* 0x000fe20000010014 */
[----:B------:R-:W-:Y:S02]  /*1910*/  HADD2.F32 R25, -RZ, R4.H0_H0 ;  /* 0x20000004ff197230 */ /* 0x000fe40000004100 */
[----:B------:R-:W-:Y:S01]  /*1920*/  FMUL.FTZ R20, R9, R18 ;  /* 0x0000001209147220 */ /* 0x000fe20000410000 */
[----:B------:R-:W-:Y:S01]  /*1930*/  FMUL.FTZ R19, R21, UR23 ;  /* 0x0000001715137c20 */ /* 0x000fe20008410000 */
[----:B------:R-:W-:Y:S01]  /*1940*/  FADD.FTZ R21, R12, R11 ;  /* 0x0000000b0c157221 */ /* 0x000fe20000010000 */
[----:B------:R-:W-:Y:S01]  /*1950*/  FFMA.FTZ R13, R11, R13, R10 ;  /* 0x0000000d0b0d7223 */ /* 0x000fe2000001000a */
[----:B------:R-:W-:Y:S01]  /*1960*/  FADD.FTZ R24, R20, R23 ;  /* 0x0000001714187221 */ /* 0x000fe20000010000 */
[----:B------:R-:W-:Y:S01]  /*1970*/  FFMA.FTZ R23, R19, R20, R22 ;  /* 0x0000001413177223 */ /* 0x000fe20000010016 */
[----:B------:R-:W-:-:S02]  /*1980*/  HADD2.F32 R11, -RZ, R5.H0_H0 ;  /* 0x20000005ff0b7230 */ /* 0x000fc40000004100 */
[----:B------:R-:W-:Y:S01]  /*1990*/  FADD.FTZ R12, R25, -UR22 ;  /* 0x80000016190c7e21 */ /* 0x000fe20008010000 */
[----:B------:R-:W-:Y:S02]  /*19a0*/  HADD2.F32 R20, -RZ, R4.H1_H1 ;  /* 0x30000004ff147230 */ /* 0x000fe40000004100 */
[----:B------:R-:W-:Y:S01]  /*19b0*/  FADD.FTZ R14, R14, R16 ;  /* 0x000000100e0e7221 */ /* 0x000fe20000010000 */
[----:B------:R-:W-:Y:S02]  /*19c0*/  HADD2.F32 R10, -RZ, R5.H1_H1 ;  /* 0x30000005ff0a7230 */ /* 0x000fe40000004100 */
        /* <DEDUP_REMOVED lines=17> */
.L_x_696:
        /* <DEDUP_REMOVED lines=16> */
[----:B------:R-:W-:Y:S01]  /*1be0*/  FADD.FTZ R23, R21, -UR22 ;  /* 0x8000001615177e21 */ /* 0x000fe20008010000 */
[----:B------:R-:W-:Y:S01]  /*1bf0*/  FFMA.FTZ R12, R9, R10, R7 ;  /* 0x0000000a090c7223 */ /* 0x000fe20000010007 */
[----:B------:R-:W-:Y:S01]  /*1c00*/  FMUL.FTZ R13, R19, -1.4426950216293334961 ;  /* 0xbfb8aa3b130d7820 */ /* 0x000fe20000410000 */
[----:B------:R-:W-:-:S02]  /*1c10*/  HADD2.F32 R21, -RZ, R44.H0_H0 ;  /* 0x2000002cff157230 */ /* 0x000fc40000004100 */
[----:B------:R-:W-:Y:S01]  /*1c20*/  FMUL.FTZ R23, R23, UR23 ;  /* 0x0000001717177c20 */ /* 0x000fe20008410000 */
[----:B------:R-:W0:Y:S01]  /*1c30*/  MUFU.EX2 R14, R14 ;  /* 0x0000000e000e7308 */ /* 0x000e220000000800 */
[----:B------:R-:W-:Y:S01]  /*1c40*/  FMUL.FTZ R17, R12, -1.4426950216293334961 ;  /* 0xbfb8aa3b0c117820 */ /* 0x000fe20000410000 */
[----:B------:R-:W-:Y:S02]  /*1c50*/  HADD2.F32 R29, -RZ, R42.H0_H0 ;  /* 0x2000002aff1d7230 */ /* 0x000fe40000004100 */
[----:B------:R-:W-:-:S04]  /*1c60*/  HADD2.F32 R31, -RZ, R38.H0_H0 ;  /* 0x20000026ff1f7230 */ /* 0x000fc80000004100 */
[----:B------:R-:W1:Y:S08]  /*1c70*/  MUFU.EX2 R17, R17 ;  /* 0x0000001100117308 */ /* 0x000e700000000800 */
[----:B------:R-:W2:Y:S01]  /*1c80*/  MUFU.EX2 R13, R13 ;  /* 0x0000000d000d7308 */ /* 0x000ea20000000800 */
[----:B0-----:R-:W-:Y:S01]  /*1c90*/  FADD.FTZ R16, R14, 1 ;  /* 0x3f8000000e107421 */ /* 0x001fe20000010000 */
[----:B------:R-:W-:-:S04]  /*1ca0*/  FFMA.FTZ R14, R9, R22, R7 ;  /* 0x00000016090e7223 */ /* 0x000fc80000010007 */
[----:B------:R-:W-:Y:S02]  /*1cb0*/  FMUL.FTZ R18, R14, -1.4426950216293334961 ;  /* 0xbfb8aa3b0e127820 */ /* 0x000fe40000410000 */
[----:B------:R-:W0:Y:S01]  /*1cc0*/  MUFU.RCP R16, R16 ;  /* 0x0000001000107308 */ /* 0x000e220000001000 */
[----:B-1----:R-:W-:-:S07]  /*1cd0*/  FADD.FTZ R20, R17, 1 ;  /* 0x3f80000011147421 */ /* 0x002fce0000010000 */
[----:B------:R1:W3:Y:S01]  /*1ce0*/  MUFU.RCP R17, R20 ;  /* 0x0000001400117308 */ /* 0x0002e20000001000 */
[----:B--2---:R-:W-:Y:S01]  /*1cf0*/  FADD.FTZ R26, R13, 1 ;  /* 0x3f8000000d1a7421 */ /* 0x004fe20000010000 */
[----:B------:R-:W-:-:S06]  /*1d00*/  FFMA.FTZ R13, R8, R23, R6 ;  /* 0x00000017080d7223 */ /* 0x000fcc0000010006 */
[----:B------:R-:W2:Y:S01]  /*1d10*/  MUFU.EX2 R18, R18 ;  /* 0x0000001200127308 */ /* 0x000ea20000000800 */
[----:B0-----:R-:W-:Y:S01]  /*1d20*/  FADD.FTZ R24, -R16, 1 ;  /* 0x3f80000010187421 */ /* 0x001fe20000010100 */
[----:B------:R-:W-:-:S03]  /*1d30*/  FMUL.FTZ R21, R21, R16 ;  /* 0x0000001015157220 */ /* 0x000fc60000410000 */
[----:B-1----:R-:W-:Y:S01]  /*1d40*/  FFMA.FTZ R20, R15, R24, 1 ;  /* 0x3f8000000f147423 */ /* 0x002fe20000010018 */
[----:B------:R-:W-:Y:S02]  /*1d50*/  HADD2.F32 R24, -RZ, R41.H1_H1 ;  /* 0x30000029ff187230 */ /* 0x000fe40000004100 */
[----:B------:R-:W-:Y:S01]  /*1d60*/  FMUL.FTZ R15, R13, -1.4426950216293334961 ;  /* 0xbfb8aa3b0d0f7820 */ /* 0x000fe20000410000 */
[----:B------:R-:W0:Y:S01]  /*1d70*/  MUFU.RCP R16, R26 ;  /* 0x0000001a00107308 */ /* 0x000e220000001000 */
[----:B---3--:R-:W-:Y:S01]  /*1d80*/  FADD.FTZ R25, -R17, 1 ;  /* 0x3f80000011197421 */ /* 0x008fe20000010100 */
[----:B------:R-:W-:-:S03]  /*1d90*/  FMUL.FTZ R21, R21, R20 ;  /* 0x0000001415157220 */ /* 0x000fc60000410000 */
[----:B------:R-:W-:Y:S01]  /*1da0*/  FFMA.FTZ R25, R12, R25, 1 ;  /* 0x3f8000000c197423 */ /* 0x000fe20000010019 */
[----:B------:R-:W-:Y:S01]  /*1db0*/  FADD.FTZ R12, R24, -UR22 ;  /* 0x80000016180c7e21 */ /* 0x000fe20008010000 */
[----:B------:R-:W-:Y:S01]  /*1dc0*/  HADD2.F32 R24, -RZ, R44.H1_H1 ;  /* 0x3000002cff187230 */ /* 0x000fe20000004100 */
[----:B------:R-:W1:Y:S01]  /*1dd0*/  MUFU.EX2 R15, R15 ;  /* 0x0000000f000f7308 */ /* 0x000e620000000800 */
[----:B--2---:R-:W-:Y:S01]  /*1de0*/  FADD.FTZ R28, R18, 1 ;  /* 0x3f800000121c7421 */ /* 0x004fe20000010000 */
[----:B------:R-:W-:Y:S02]  /*1df0*/  FMUL.FTZ R18, R12, UR23 ;  /* 0x000000170c127c20 */ /* 0x000fe40008410000 */
[----:B------:R-:W-:Y:S02]  /*1e00*/  FMUL.FTZ R24, R24, R17 ;  /* 0x0000001118187220 */ /* 0x000fe40000410000 */
[----:B------:R-:W-:Y:S02]  /*1e10*/  FFMA.FTZ R12, R9, R18, R7 ;  /* 0x00000012090c7223 */ /* 0x000fe40000010007 */
[----:B------:R-:W2:Y:S01]  /*1e20*/  MUFU.RCP R17, R28 ;  /* 0x0000001c00117308 */ /* 0x000ea20000001000 */
[----:B0-----:R-:W-:Y:S01]  /*1e30*/  FADD.FTZ R26, -R16, 1 ;  /* 0x3f800000101a7421 */ /* 0x001fe20000010100 */
[----:B------:R-:W-:Y:S01]  /*1e40*/  FMUL.FTZ R29, R29, R16 ;  /* 0x000000101d1d7220 */ /* 0x000fe20000410000 */
[----:B------:R-:W-:Y:S01]  /*1e50*/  FMUL.FTZ R25, R24, R25 ;  /* 0x0000001918197220 */ /* 0x000fe20000410000 */
[----:B------:R-:W-:-:S02]  /*1e60*/  HADD2.F32 R24, -RZ, R39.H0_H0 ;  /* 0x20000027ff187230 */ /* 0x000fc40000004100 */
[----:B------:R-:W-:Y:S01]  /*1e70*/  FFMA.FTZ R26, R19, R26, 1 ;  /* 0x3f800000131a7423 */ /* 0x000fe2000001001a */
[----:B------:R-:W-:-:S03]  /*1e80*/  FMUL.FTZ R19, R12, -1.4426950216293334961 ;  /* 0xbfb8aa3b0c137820 */ /* 0x000fc60000410000 */
[----:B------:R-:W-:Y:S01]  /*1e90*/  FMUL.FTZ R16, R29, R26 ;  /* 0x0000001a1d107220 */ /* 0x000fe20000410000 */
[----:B-1----:R-:W-:Y:S01]  /*1ea0*/  FADD.FTZ R26, R15, 1 ;  /* 0x3f8000000f1a7421 */ /* 0x002fe20000010000 */
[----:B------:R-:W-:Y:S01]  /*1eb0*/  HADD2.F32 R29, -RZ, R40.H1_H1 ;  /* 0x30000028ff1d7230 */ /* 0x000fe20000004100 */
[----:B------:R-:W0:Y:S01]  /*1ec0*/  MUFU.EX2 R19, R19 ;  /* 0x0000001300137308 */ /* 0x000e220000000800 */
[----:B--2---:R-:W-:-:S07]  /*1ed0*/  FADD.FTZ R15, -R17, 1 ;  /* 0x3f800000110f7421 */ /* 0x004fce0000010100 */
[----:B------:R-:W1:Y:S01]  /*1ee0*/  MUFU.RCP R26, R26 ;  /* 0x0000001a001a7308 */ /* 0x000e620000001000 */
[----:B------:R-:W-:Y:S01]  /*1ef0*/  FFMA.FTZ R20, R14, R15, 1 ;  /* 0x3f8000000e147423 */ /* 0x000fe2000001000f */
[----:B------:R-:W-:Y:S01]  /*1f00*/  FADD.FTZ R15, R24, -UR22 ;  /* 0x80000016180f7e21 */ /* 0x000fe20008010000 */
[----:B------:R-:W-:-:S03]  /*1f10*/  HADD2.F32 R24, -RZ, R42.H1_H1 ;  /* 0x3000002aff187230 */ /* 0x000fc60000004100 */
[----:B------:R-:W-:Y:S01]  /*1f20*/  FMUL.FTZ R15, R15, UR23 ;  /* 0x000000170f0f7c20 */ /* 0x000fe20008410000 */
[----:B0-----:R-:W-:Y:S01]  /*1f30*/  FADD.FTZ R14, R19, 1 ;  /* 0x3f800000130e7421 */ /* 0x001fe20000010000 */
[----:B------:R-:W-:Y:S02]  /*1f40*/  FMUL.FTZ R19, R24, R17 ;  /* 0x0000001118137220 */ /* 0x000fe40000410000 */
[----:B------:R-:W-:Y:S01]  /*1f50*/  FFMA.FTZ R24, R8, R15, R6 ;  /* 0x0000000f08187223 */ /* 0x000fe20000010006 */
[----:B------:R-:W-:Y:S02]  /*1f60*/  HADD2.F32 R17, -RZ, R40.H0_H0 ;  /* 0x20000028ff117230 */ /* 0x000fe40000004100 */
[----:B------:R-:W-:Y:S01]  /*1f70*/  FMUL.FTZ R19, R19, R20 ;  /* 0x0000001413137220 */ /* 0x000fe20000410000 */
[----:B------:R-:W0:Y:S01]  /*1f80*/  MUFU.RCP R14, R14 ;  /* 0x0000000e000e7308 */ /* 0x000e220000001000 */
[----:B------:R-:W-:Y:S01]  /*1f90*/  FMUL.FTZ R28, R24, -1.4426950216293334961 ;  /* 0xbfb8aa3b181c7820 */ /* 0x000fe20000410000 */
[----:B-1----:R-:W-:-:S04]  /*1fa0*/  FADD.FTZ R20, -R26, 1 ;  /* 0x3f8000001a147421 */ /* 0x002fc80000010100 */
[----:B------:R-:W-:Y:S01]  /*1fb0*/  FFMA.FTZ R20, R13, R20, 1 ;  /* 0x3f8000000d147423 */ /* 0x000fe20000010014 */
[----:B------:R-:W-:Y:S01]  /*1fc0*/  FMUL.FTZ R13, R17, R26 ;  /* 0x0000001a110d7220 */ /* 0x000fe20000410000 */
[----:B------:R-:W1:Y:S01]  /*1fd0*/  MUFU.EX2 R28, R28 ;  /* 0x0000001c001c7308 */ /* 0x000e620000000800 */
[----:B------:R-:W-:Y:S02]  /*1fe0*/  HADD2.F32 R26, -RZ, R39.H1_H1 ;  /* 0x30000027ff1a7230 */ /* 0x000fe40000004100 */
[----:B------:R-:W-:Y:S01]  /*1ff0*/  FMUL.FTZ R20, R13, R20 ;  /* 0x000000140d147220 */ /* 0x000fe20000410000 */
[----:B0-----:R-:W-:-:S04]  /*2000*/  FADD.FTZ R17, -R14, 1 ;  /* 0x3f8000000e117421 */ /* 0x001fc80000010100 */
[----:B------:R-:W-:Y:S01]  /*2010*/  FFMA.FTZ R17, R12, R17, 1 ;  /* 0x3f8000000c117423 */ /* 0x000fe20000010011 */
[----:B------:R-:W-:Y:S01]  /*2020*/  FADD.FTZ R12, R26, -UR22 ;  /* 0x800000161a0c7e21 */ /* 0x000fe20008010000 */
[----:B-1----:R-:W-:-:S03]  /*2030*/  FADD.FTZ R26, R28, 1 ;  /* 0x3f8000001c1a7421 */ /* 0x002fc60000010000 */
[----:B------:R-:W-:Y:S01]  /*2040*/  FMUL.FTZ R12, R12, UR23 ;  /* 0x000000170c0c7c20 */ /* 0x000fe20008410000 */
[----:B------:R-:W-:-:S03]  /*2050*/  FMUL.FTZ R28, R29, R14 ;  /* 0x0000000e1d1c7220 */ /* 0x000fc60000410000 */
[----:B------:R-:W-:Y:S01]  /*2060*/  FFMA.FTZ R14, R9, R12, R7 ;  /* 0x0000000c090e7223 */ /* 0x000fe20000010007 */
[----:B------:R-:W0:Y:S01]  /*2070*/  MUFU.RCP R26, R26 ;  /* 0x0000001a001a7308 */ /* 0x000e220000001000 */
[----:B------:R-:W-:Y:S02]  /*2080*/  FMUL.FTZ R17, R28, R17 ;  /* 0x000000111c117220 */ /* 0x000fe40000410000 */
[----:B------:R-:W-:-:S06]  /*2090*/  FMUL.FTZ R29, R14, -1.4426950216293334961 ;  /* 0xbfb8aa3b0e1d7820 */ /* 0x000fcc0000410000 */
[----:B------:R-:W1:Y:S01]  /*20a0*/  MUFU.EX2 R29, R29 ;  /* 0x0000001d001d7308 */ /* 0x000e620000000800 */
[----:B0-----:R-:W-:-:S04]  /*20b0*/  FADD.FTZ R13, -R26, 1 ;  /* 0x3f8000001a0d7421 */ /* 0x001fc80000010100 */
[----:B------:R-:W-:Y:S01]  /*20c0*/  FFMA.FTZ R28, R24, R13, 1 ;  /* 0x3f800000181c7423 */ /* 0x000fe2000001000d */
[----:B------:R-:W-:Y:S01]  /*20d0*/  FMUL.FTZ R13, R31, R26 ;  /* 0x0000001a1f0d7220 */ /* 0x000fe20000410000 */
[----:B------:R-:W-:Y:S01]  /*20e0*/  FMUL.FTZ R26, R8, R21 ;  /* 0x00000015081a7220 */ /* 0x000fe20000410000 */
[----:B-1----:R-:W-:-:S03]  /*20f0*/  FADD.FTZ R24, R29, 1 ;  /* 0x3f8000001d187421 */ /* 0x002fc60000010000 */
[----:B------:R-:W-:Y:S01]  /*2100*/  FFMA.FTZ R31, R11, R26, RZ ;  /* 0x0000001a0b1f7223 */ /* 0x000fe200000100ff */
[----:B------:R-:W-:Y:S01]  /*2110*/  FADD.FTZ R26, RZ, R26 ;  /* 0x0000001aff1a7221 */ /* 0x000fe20000010000 */
[----:B------:R-:W-:Y:S01]  /*2120*/  FMUL.FTZ R29, R9, R25 ;  /* 0x00000019091d7220 */ /* 0x000fe20000410000 */
[----:B------:R-:W-:Y:S01]  /*2130*/  FMUL.FTZ R13, R13, R28 ;  /* 0x0000001c0d0d7220 */ /* 0x000fe20000410000 */
[----:B------:R-:W0:Y:S02]  /*2140*/  MUFU.RCP R24, R24 ;  /* 0x0000001800187308 */ /* 0x000e240000001000 */
[----:B------:R-:W-:Y:S01]  /*2150*/  FFMA.FTZ R28, R10, R29, R31 ;  /* 0x0000001d0a1c7223 */ /* 0x000fe2000001001f */
[----:B------:R-:W-:Y:S01]  /*2160*/  FADD.FTZ R26, R29, R26 ;  /* 0x0000001a1d1a7221 */ /* 0x000fe20000010000 */
[----:B------:R-:W-:-:S05]  /*2170*/  HADD2.F32 R29, -RZ, R38.H1_H1 ;  /* 0x30000026ff1d7230 */ /* 0x000fca0000004100 */
[----:B0-----:R-:W-:Y:S01]  /*2180*/  FMUL.FTZ R29, R29, R24 ;  /* 0x000000181d1d7220 */ /* 0x001fe20000410000 */
[----:B------:R-:W-:Y:S01]  /*2190*/  FADD.FTZ R31, -R24, 1 ;  /* 0x3f800000181f7421 */ /* 0x000fe20000010100 */
[----:B------:R-:W-:Y:S01]  /*21a0*/  FFMA.FTZ R24, R11, R21, RZ ;  /* 0x000000150b187223 */ /* 0x000fe200000100ff */
[----:B------:R-:W-:Y:S02]  /*21b0*/  HADD2.F32 R11, -RZ, R37.H0_H0 ;  /* 0x20000025ff0b7230 */ /* 0x000fe40000004100 */
[----:B------:R-:W-:Y:S01]  /*21c0*/  FADD.FTZ R21, RZ, R21 ;  /* 0x00000015ff157221 */ /* 0x000fe20000010000 */
[----:B------:R-:W-:Y:S01]  /*21d0*/  FFMA.FTZ R14, R14, R31, 1 ;  /* 0x3f8000000e0e7423 */ /* 0x000fe2000001001f */
[----:B------:R-:W-:Y:S01]  /*21e0*/  FFMA.FTZ R24, R27, R16, R24 ;  /* 0x000000101b187223 */ /* 0x000fe20000010018 */
[----:B------:R-:W-:Y:S02]  /*21f0*/  FADD.FTZ R11, R11, -UR22 ;  /* 0x800000160b0b7e21 */ /* 0x000fe40008010000 */
[----:B------:R-:W-:Y:S01]  /*2200*/  FMUL.FTZ R14, R29, R14 ;  /* 0x0000000e1d0e7220 */ /* 0x000fe20000410000 */
[----:B------:R-:W-:Y:S01]  /*2210*/  FADD.FTZ R21, R21, R16 ;  /* 0x0000001015157221 */ /* 0x000fe20000010000 */
[----:B------:R-:W-:Y:S01]  /*2220*/  FMUL.FTZ R29, R8, R16 ;  /* 0x00000010081d7220 */ /* 0x000fe20000410000 */
[----:B------:R-:W-:Y:S01]  /*2230*/  FMUL.FTZ R11, R11, UR23 ;  /* 0x000000170b0b7c20 */ /* 0x000fe20008410000 */
[----:B------:R-:W-:-:S02]  /*2240*/  FFMA.FTZ R24, R23, R20, R24 ;  /* 0x0000001417187223 */ /* 0x000fc40000010018 */
[----:B------:R-:W-:Y:S01]  /*2250*/  FFMA.FTZ R27, R27, R29, R28 ;  /* 0x0000001d1b1b7223 */ /* 0x000fe2000001001c */
[----:B------:R-:W-:Y:S01]  /*2260*/  FFMA.FTZ R16, R8, R11, R6 ;  /* 0x0000000b08107223 */ /* 0x000fe20000010006 */
[----:B------:R-:W-:Y:S01]  /*2270*/  FADD.FTZ R26, R26, R29 ;  /* 0x0000001d1a1a7221 */ /* 0x000fe20000010000 */
[----:B------:R-:W-:Y:S02]  /*2280*/  HADD2.F32 R29, -RZ, R36.H0_H0 ;  /* 0x20000024ff1d7230 */ /* 0x000fe40000004100 */
[----:B------:R-:W-:Y:S01]  /*2290*/  FFMA.FTZ R24, R15, R13, R24 ;  /* 0x0000000d0f187223 */ /* 0x000fe20000010018 */
[----:B------:R-:W-:-:S06]  /*22a0*/  FMUL.FTZ R30, R16, -1.4426950216293334961 ;  /* 0xbfb8aa3b101e7820 */ /* 0x000fcc0000410000 */
[----:B------:R-:W0:Y:S02]  /*22b0*/  MUFU.EX2 R30, R30 ;  /* 0x0000001e001e7308 */ /* 0x000e240000000800 */
[----:B0-----:R-:W-:Y:S01]  /*22c0*/  FADD.FTZ R31, R30, 1 ;  /* 0x3f8000001e1f7421 */ /* 0x001fe20000010000 */
[----:B------:R-:W-:-:S05]  /*22d0*/  FMUL.FTZ R30, R9, R19 ;  /* 0x00000013091e7220 */ /* 0x000fca0000410000 */
[----:B------:R-:W0:Y:S02]  /*22e0*/  MUFU.RCP R28, R31 ;  /* 0x0000001f001c7308 */ /* 0x000e240000001000 */
[----:B0-----:R-:W-:Y:S01]  /*22f0*/  FMUL.FTZ R29, R29, R28 ;  /* 0x0000001c1d1d7220 */ /* 0x001fe20000410000 */
[----:B------:R-:W-:-:S04]  /*2300*/  FADD.FTZ R28, -R28, 1 ;  /* 0x3f8000001c1c7421 */ /* 0x000fc80000010100 */
[----:B------:R-:W-:Y:S01]  /*2310*/  FFMA.FTZ R16, R16, R28, 1 ;  /* 0x3f80000010107423 */ /* 0x000fe2000001001c */
[----:B------:R-:W-:-:S03]  /*2320*/  FADD.FTZ R28, RZ, R25 ;  /* 0x00000019ff1c7221 */ /* 0x000fc60000010000 */
[----:B------:R-:W-:Y:S01]  /*2330*/  FMUL.FTZ R16, R29, R16 ;  /* 0x000000101d107220 */ /* 0x000fe20000410000 */
[----:B------:R-:W-:Y:S01]  /*2340*/  FFMA.FTZ R29, R10, R25, RZ ;  /* 0x000000190a1d7223 */ /* 0x000fe200000100ff */
[----:B------:R-:W-:Y:S02]  /*2350*/  HADD2.F32 R10, -RZ, R37.H1_H1 ;  /* 0x30000025ff0a7230 */ /* 0x000fe40000004100 */
[----:B------:R-:W-:Y:S01]  /*2360*/  FADD.FTZ R28, R28, R19 ;  /* 0x000000131c1c7221 */ /* 0x000fe20000010000 */
[----:B------:R-:W-:Y:S01]  /*2370*/  FFMA.FTZ R24, R11, R16, R24 ;  /* 0x000000100b187223 */ /* 0x000fe20000010018 */
[C---:B------:R-:W-:Y:S01]  /*2380*/  FFMA.FTZ R25, R22.reuse, R19, R29 ;  /* 0x0000001316197223 */ /* 0x040fe2000001001d */
[----:B------:R-:W-:Y:S01]  /*2390*/  FFMA.FTZ R22, R22, R30, R27 ;  /* 0x0000001e16167223 */ /* 0x000fe2000001001b */
[----:B------:R-:W-:Y:S01]  /*23a0*/  FADD.FTZ R10, R10, -UR22 ;  /* 0x800000160a0a7e21 */ /* 0x000fe20008010000 */
[----:B------:R-:W-:Y:S01]  /*23b0*/  FADD.FTZ R27, R30, R26 ;  /* 0x0000001a1e1b7221 */ /* 0x000fe20000010000 */
[----:B------:R-:W-:-:S02]  /*23c0*/  HADD2.F32 R26, -RZ, R36.H1_H1 ;  /* 0x30000024ff1a7230 */ /* 0x000fc40000004100 */
[----:B------:R-:W-:Y:S01]  /*23d0*/  FFMA.FTZ R25, R18, R17, R25 ;  /* 0x0000001112197223 */ /* 0x000fe20000010019 */
[----:B------:R-:W-:-:S03]  /*23e0*/  FMUL.FTZ R10, R10, UR23 ;  /* 0x000000170a0a7c20 */ /* 0x000fc60008410000 */
[----:B------:R-:W-:Y:S01]  /*23f0*/  FFMA.FTZ R25, R12, R14, R25 ;  /* 0x0000000e0c197223 */ /* 0x000fe20000010019 */
        /* <DEDUP_REMOVED lines=10> */
[----:B------:R-:W-:Y:S02]  /*24a0*/  HADD2.F32 R31, -RZ, R34.H0_H0 ;  /* 0x20000022ff1f7230 */ /* 0x000fe40000004100 */
[----:B------:R-:W-:-:S04]  /*24b0*/  FFMA.FTZ R19, R19, R30, 1 ;  /* 0x3f80000013137423 */ /* 0x000fc8000001001e */
[----:B------:R-:W-:Y:S01]  /*24c0*/  FMUL.FTZ R19, R26, R19 ;  /* 0x000000131a137220 */ /* 0x000fe20000410000 */
[----:B------:R-:W-:-:S03]  /*24d0*/  HADD2.F32 R26, -RZ, R35.H0_H0 ;  /* 0x20000023ff1a7230 */ /* 0x000fc60000004100 */
[----:B------:R-:W-:Y:S02]  /*24e0*/  FFMA.FTZ R25, R10, R19, R25 ;  /* 0x000000130a197223 */ /* 0x000fe40000010019 */
[----:B------:R-:W-:Y:S01]  /*24f0*/  FADD.FTZ R30, R26, -UR22 ;  /* 0x800000161a1e7e21 */ /* 0x000fe20008010000 */
[----:B------:R-:W-:-:S03]  /*2500*/  FADD.FTZ R26, R21, R20 ;  /* 0x00000014151a7221 */ /* 0x000fc60000010000 */
        /* <DEDUP_REMOVED lines=9> */
[----:B------:R-:W-:Y:S01]  /*25a0*/  FADD.FTZ R28, R28, R27 ;  /* 0x0000001b1c1c7221 */ /* 0x000fe20000010000 */
[----:B------:R-:W-:Y:S02]  /*25b0*/  HADD2.F32 R27, -RZ, R34.H1_H1 ;  /* 0x30000022ff1b7230 */ /* 0x000fe40000004100 */
[----:B0-----:R-:W-:Y:S01]  /*25c0*/  FMUL.FTZ R30, R31, R22 ;  /* 0x000000161f1e7220 */ /* 0x001fe20000410000 */
[----:B------:R-:W-:-:S04]  /*25d0*/  FADD.FTZ R31, -R22, 1 ;  /* 0x3f800000161f7421 */ /* 0x000fc80000010100 */
[----:B------:R-:W-:-:S04]  /*25e0*/  FFMA.FTZ R31, R20, R31, 1 ;  /* 0x3f800000141f7423 */ /* 0x000fc8000001001f */
[----:B------:R-:W-:Y:S01]  /*25f0*/  FMUL.FTZ R20, R30, R31 ;  /* 0x0000001f1e147220 */ /* 0x000fe20000410000 */
[----:B------:R-:W-:-:S03]  /*2600*/  HADD2.F32 R30, -RZ, R35.H1_H1 ;  /* 0x30000023ff1e7230 */ /* 0x000fc60000004100 */
[----:B------:R-:W-:Y:S02]  /*2610*/  FFMA.FTZ R24, R21, R20, R24 ;  /* 0x0000001415187223 */ /* 0x000fe40000010018 */
[----:B------:R-:W-:-:S04]  /*2620*/  FADD.FTZ R30, R30, -UR22 ;  /* 0x800000161e1e7e21 */ /* 0x000fc80008010000 */
[----:B------:R-:W-:-:S04]  /*2630*/  FMUL.FTZ R22, R30, UR23 ;  /* 0x000000171e167c20 */ /* 0x000fc80008410000 */
        /* <DEDUP_REMOVED lines=10> */
[----:B------:R-:W-:Y:S02]  /*26e0*/  HADD2.F32 R27, -RZ, R33.H0_H0 ;  /* 0x20000021ff1b7230 */ /* 0x000fe40000004100 */
[----:B------:R-:W-:Y:S01]  /*26f0*/  FADD.FTZ R28, R28, R31 ;  /* 0x0000001f1c1c7221 */ /* 0x000fe20000010000 */
[----:B------:R-:W-:Y:S02]  /*2700*/  FFMA.FTZ R25, R22, R17, R25 ;  /* 0x0000001116197223 */ /* 0x000fe40000010019 */
[----:B------:R-:W-:Y:S01]  /*2710*/  FADD.FTZ R29, R27, -UR22 ;  /* 0x800000161b1d7e21 */ /* 0x000fe20008010000 */
[----:B------:R-:W-:-:S03]  /*2720*/  FADD.FTZ R27, R26, R13 ;  /* 0x0000000d1a1b7221 */ /* 0x000fc60000010000 */
[----:B------:R-:W-:Y:S01]  /*2730*/  FMUL.FTZ R13, R29, UR23 ;  /* 0x000000171d0d7c20 */ /* 0x000fe20008410000 */
[----:B------:R-:W-:Y:S01]  /*2740*/  FFMA.FTZ R29, R15, R31, R18 ;  /* 0x0000001f0f1d7223 */ /* 0x000fe20000010012 */
[----:B------:R-:W-:Y:S02]  /*2750*/  HADD2.F32 R31, -RZ, R32.H0_H0 ;  /* 0x20000020ff1f7230 */ /* 0x000fe40000004100 */
[----:B------:R-:W-:Y:S01]  /*2760*/  FADD.FTZ R27, R27, R16 ;  /* 0x000000101b1b7221 */ /* 0x000fe20000010000 */
[----:B------:R-:W-:-:S04]  /*2770*/  FFMA.FTZ R15, R8, R13, R6 ;  /* 0x0000000d080f7223 */ /* 0x000fc80000010006 */
[----:B------:R-:W-:-:S06]  /*2780*/  FMUL.FTZ R26, R15, -1.4426950216293334961 ;  /* 0xbfb8aa3b0f1a7820 */ /* 0x000fcc0000410000 */
[----:B------:R-:W0:Y:S02]  /*2790*/  MUFU.EX2 R26, R26 ;  /* 0x0000001a001a7308 */ /* 0x000e240000000800 */
[----:B0-----:R-:W-:-:S06]  /*27a0*/  FADD.FTZ R30, R26, 1 ;  /* 0x3f8000001a1e7421 */ /* 0x001fcc0000010000 */
[----:B------:R0:W1:Y:S02]  /*27b0*/  MUFU.RCP R18, R30 ;  /* 0x0000001e00127308 */ /* 0x0000640000001000 */
[----:B0-----:R-:W-:-:S04]  /*27c0*/  FMUL.FTZ R30, R9, R14 ;  /* 0x0000000e091e7220 */ /* 0x001fc80000410000 */
[----:B------:R-:W-:Y:S01]  /*27d0*/  FFMA.FTZ R26, R12, R30, R29 ;  /* 0x0000001e0c1a7223 */ /* 0x000fe2000001001d */
[----:B------:R-:W-:Y:S01]  /*27e0*/  FADD.FTZ R28, R30, R28 ;  /* 0x0000001c1e1c7221 */ /* 0x000fe20000010000 */
[----:B------:R-:W-:Y:S02]  /*27f0*/  HADD2.F32 R30, -RZ, R32.H1_H1 ;  /* 0x30000020ff1e7230 */ /* 0x000fe40000004100 */
[----:B-1----:R-:W-:Y:S01]  /*2800*/  FMUL.FTZ R31, R31, R18 ;  /* 0x000000121f1f7220 */ /* 0x002fe20000410000 */
[----:B------:R-:W-:-:S04]  /*2810*/  FADD.FTZ R18, -R18, 1 ;  /* 0x3f80000012127421 */ /* 0x000fc80000010100 */
[----:B------:R-:W-:-:S04]  /*2820*/  FFMA.FTZ R18, R15, R18, 1 ;  /* 0x3f8000000f127423 */ /* 0x000fc80000010012 */
[----:B------:R-:W-:Y:S01]  /*2830*/  FMUL.FTZ R15, R31, R18 ;  /* 0x000000121f0f7220 */ /* 0x000fe20000410000 */
[----:B------:R-:W-:-:S03]  /*2840*/  HADD2.F32 R18, -RZ, R33.H1_H1 ;  /* 0x30000021ff127230 */ /* 0x000fc60000004100 */
[----:B------:R-:W-:Y:S02]  /*2850*/  FFMA.FTZ R24, R13, R15, R24 ;  /* 0x0000000f0d187223 */ /* 0x000fe40000010018 */
[----:B------:R-:W-:Y:S01]  /*2860*/  FADD.FTZ R31, R18, -UR22 ;  /* 0x80000016121f7e21 */ /* 0x000fe20008010000 */
[----:B------:R-:W-:-:S03]  /*2870*/  FADD.FTZ R18, R23, R14 ;  /* 0x0000000e17127221 */ /* 0x000fc60000010000 */
[----:B------:R-:W-:Y:S01]  /*2880*/  FMUL.FTZ R14, R31, UR23 ;  /* 0x000000171f0e7c20 */ /* 0x000fe20008410000 */
[----:B------:R-:W-:-:S03]  /*2890*/  FADD.FTZ R18, R18, R19 ;  /* 0x0000001312127221 */ /* 0x000fc60000010000 */
        /* <DEDUP_REMOVED lines=9> */
[----:B------:R-:W-:Y:S02]  /*2930*/  HADD2.F32 R30, -RZ, R4.H0_H0 ;  /* 0x20000004ff1e7230 */ /* 0x000fe40000004100 */
[----:B------:R-:W-:Y:S01]  /*2940*/  FMUL.FTZ R31, R8, R16 ;  /* 0x00000010081f7220 */ /* 0x000fe20000410000 */
[----:B------:R-:W-:Y:S02]  /*2950*/  FFMA.FTZ R25, R14, R12, R25 ;  /* 0x0000000c0e197223 */ /* 0x000fe40000010019 */
[----:B------:R-:W-:Y:S01]  /*2960*/  FADD.FTZ R30, R30, -UR22 ;  /* 0x800000161e1e7e21 */ /* 0x000fe20008010000 */
[----:B------:R-:W-:Y:S01]  /*2970*/  FFMA.FTZ R29, R11, R31, R26 ;  /* 0x0000001f0b1d7223 */ /* 0x000fe2000001001a */
[----:B------:R-:W-:Y:S01]  /*2980*/  FADD.FTZ R28, R28, R31 ;  /* 0x0000001f1c1c7221 */ /* 0x000fe20000010000 */
[----:B------:R-:W-:Y:S02]  /*2990*/  HADD2.F32 R31, -RZ, R5.H0_H0 ;  /* 0x20000005ff1f7230 */ /* 0x000fe40000004100 */
        /* <DEDUP_REMOVED lines=10> */
[----:B------:R-:W-:-:S05]  /*2a40*/  HADD2.F32 R30, -RZ, R4.H1_H1 ;  /* 0x30000004ff1e7230 */ /* 0x000fca0000004100 */
[----:B------:R-:W-:Y:S01]  /*2a50*/  FADD.FTZ R31, R30, -UR22 ;  /* 0x800000161e1f7e21 */ /* 0x000fe20008010000 */
[----:B------:R-:W-:-:S03]  /*2a60*/  FMUL.FTZ R30, R9, R19 ;  /* 0x00000013091e7220 */ /* 0x000fc60000410000 */
[----:B------:R-:W-:Y:S01]  /*2a70*/  FMUL.FTZ R16, R31, UR23 ;  /* 0x000000171f107c20 */ /* 0x000fe20008410000 */
[----:B------:R-:W-:Y:S01]  /*2a80*/  FFMA.FTZ R26, R10, R30, R29 ;  /* 0x0000001e0a1a7223 */ /* 0x000fe2000001001d */
[----:B------:R-:W-:Y:S01]  /*2a90*/  FADD.FTZ R19, R30, R28 ;  /* 0x0000001c1e137221 */ /* 0x000fe20000010000 */
[----:B------:R-:W-:Y:S02]  /*2aa0*/  HADD2.F32 R28, -RZ, R5.H1_H1 ;  /* 0x30000005ff1c7230 */ /* 0x000fe40000004100 */
        /* <DEDUP_REMOVED lines=12> */
[----:B------:R-:W-:Y:S01]  /*2b70*/  FADD.FTZ R20, R19, R27 ;  /* 0x0000001b13147221 */ /* 0x000fe20000010000 */
[----:B------:R-:W-:Y:S01]  /*2b80*/  FFMA.FTZ R26, R21, R27, R26 ;  /* 0x0000001b151a7223 */ /* 0x000fe2000001001a */
[C---:B------:R-:W-:Y:S01]  /*2b90*/  FMUL.FTZ R19, R9.reuse, R17 ;  /* 0x0000001109137220 */ /* 0x040fe20000410000 */
[----:B------:R-:W-:Y:S01]  /*2ba0*/  FMUL.FTZ R21, R9, R12 ;  /* 0x0000000c09157220 */ /* 0x000fe20000410000 */
[----:B------:R-:W-:-:S02]  /*2bb0*/  FADD.FTZ R17, R18, R17 ;  /* 0x0000001112117221 */ /* 0x000fc40000010000 */
[----:B------:R-:W-:Y:S01]  /*2bc0*/  FFMA.FTZ R26, R22, R19, R26 ;  /* 0x00000013161a7223 */ /* 0x000fe2000001001a */
[----:B------:R-:W-:Y:S01]  /*2bd0*/  FADD.FTZ R20, R19, R20 ;  /* 0x0000001413147221 */ /* 0x000fe20000010000 */
[----:B------:R-:W-:Y:S01]  /*2be0*/  FMUL.FTZ R19, R8, R15 ;  /* 0x0000000f08137220 */ /* 0x000fe20000410000 */
[----:B------:R-:W-:Y:S01]  /*2bf0*/  FADD.FTZ R15, R17, R12 ;  /* 0x0000000c110f7221 */ /* 0x000fe20000010000 */
[----:B------:R-:W-:Y:S02]  /*2c00*/  FFMA.FTZ R12, R23, R11, R24 ;  /* 0x0000000b170c7223 */ /* 0x000fe40000010018 */
[----:B------:R-:W-:Y:S01]  /*2c10*/  FFMA.FTZ R27, R13, R19, R26 ;  /* 0x000000130d1b7223 */ /* 0x000fe2000001001a */
[----:B------:R-:W-:Y:S01]  /*2c20*/  FADD.FTZ R20, R20, R19 ;  /* 0x0000001314147221 */ /* 0x000fe20000010000 */
[----:B------:R-:W-:Y:S01]  /*2c30*/  FMUL.FTZ R13, R8, R11 ;  /* 0x0000000b080d7220 */ /* 0x000fe20000410000 */
[-C--:B------:R-:W-:Y:S01]  /*2c40*/  FMUL.FTZ R19, R9, R10.reuse ;  /* 0x0000000a09137220 */ /* 0x080fe20000410000 */
[----:B------:R-:W-:Y:S01]  /*2c50*/  FFMA.FTZ R18, R14, R21, R27 ;  /* 0x000000150e127223 */ /* 0x000fe2000001001b */
[----:B------:R-:W-:Y:S01]  /*2c60*/  FADD.FTZ R20, R21, R20 ;  /* 0x0000001415147221 */ /* 0x000fe20000010000 */
[----:B------:R-:W-:Y:S01]  /*2c70*/  FADD.FTZ R14, R28, R11 ;  /* 0x0000000b1c0e7221 */ /* 0x000fe20000010000 */
[----:B------:R-:W-:Y:S01]  /*2c80*/  FADD.FTZ R15, R15, R10 ;  /* 0x0000000a0f0f7221 */ /* 0x000fe20000010000 */
[----:B------:R-:W-:Y:S01]  /*2c90*/  FFMA.FTZ R21, R23, R13, R18 ;  /* 0x0000000d17157223 */ /* 0x000fe20000010012 */
[----:B------:R-:W-:Y:S01]  /*2ca0*/  FADD.FTZ R20, R20, R13 ;  /* 0x0000000d14147221 */ /* 0x000fe20000010000 */
[----:B------:R-:W-:-:S02]  /*2cb0*/  FFMA.FTZ R13, R16, R10, R25 ;  /* 0x0000000a100d7223 */ /* 0x000fc40000010019 */
[----:B------:R-:W-:Y:S01]  /*2cc0*/  FFMA.FTZ R18, R16, R19, R21 ;  /* 0x0000001310127223 */ /* 0x000fe20000010015 */
[----:B------:R-:W-:-:S07]  /*2cd0*/  FADD.FTZ R17, R19, R20 ;  /* 0x0000001413117221 */ /* 0x000fce0000010000 */
.L_x_697:
        /* <DEDUP_REMOVED lines=34> */
.L_x_699:
[----:B------:R-:W-:Y:S05]  /*2f00*/  BSYNC.RECONVERGENT B0 ;  /* 0x0000000000007941 */ /* 0x000fea0003800200 */
.L_x_698:
        /* <DEDUP_REMOVED lines=21> */
.L_x_701:
[----:B------:R-:W-:Y:S05]  /*3060*/  BSYNC.RECONVERGENT B0 ;  /* 0x0000000000007941 */ /* 0x000fea0003800200 */
.L_x_700:
        /* <DEDUP_REMOVED lines=34> */
[----:B------:R-:W-:-:S02]  /*3290*/  FADD.FTZ R28, R28, R15 ;  /* 0x0000000f1c1c7221 */ /* 0x000fc40000010000 */
[----:B------:R-:W2:Y:S01]  /*32a0*/  LDS.128 R16, [R47+0x3f0] ;  /* 0x0003f0002f107984 */ /* 0x000ea20000000c00 */
[----:B----4-:R-:W-:Y:S01]  /*32b0*/  FADD.FTZ R31, R31, R20 ;  /* 0x000000141f1f7221 */ /* 0x010fe20000010000 */
[----:B------:R-:W-:Y:S01]  /*32c0*/  FADD.FTZ R20, R12, R21 ;  /* 0x000000150c147221 */ /* 0x000fe20000010000 */
[----:B------:R-:W-:Y:S01]  /*32d0*/  FADD.FTZ R29, R29, R22 ;  /* 0x000000161d1d7221 */ /* 0x000fe20000010000 */
[----:B------:R-:W4:Y:S01]  /*32e0*/  LDS.128 R12, [R47+0x460] ;  /* 0x000460002f0c7984 */ /* 0x000f220000000c00 */
[----:B------:R-:W-:Y:S01]  /*32f0*/  FADD.FTZ R28, R28, R23 ;  /* 0x000000171c1c7221 */ /* 0x000fe20000010000 */
        /* <DEDUP_REMOVED lines=113> */
[----:B----4-:R-:W-:Y:S01]  /*3a10*/  FADD.FTZ R12, R31, R20 ;  /* 0x000000141f0c7221 */ /* 0x010fe20000010000 */
[----:B------:R-:W-:Y:S01]  /*3a20*/  FADD.FTZ R13, R24, R21 ;  /* 0x00000015180d7221 */ /* 0x000fe20000010000 */
[----:B------:R-:W-:Y:S01]  /*3a30*/  FADD.FTZ R14, R29, R22 ;  /* 0x000000161d0e7221 */ /* 0x000fe20000010000 */
[----:B------:R-:W-:-:S07]  /*3a40*/  FADD.FTZ R15, R28, R23 ;  /* 0x000000171c0f7221 */ /* 0x000fce0000010000 */
.L_x_703:
[----:B------:R-:W-:Y:S05]  /*3a50*/  BSYNC.RECONVERGENT B0 ;  /* 0x0000000000007941 */ /* 0x000fea0003800200 */
.L_x_702:
[----:B------:R-:W-:Y:S04]  /*3a60*/  BSSY.RECONVERGENT B0, `(.L_x_704) ;  /* 0x000001d000007945 */ /* 0x000fe80003800200 */
[----:B------:R-:W-:Y:S05]  /*3a70*/  @P5 BRA `(.L_x_705) ;  /* 0x00000000006c5947 */ /* 0x000fea0003800000 */
[----:B--2---:R-:W2:Y:S01]  /*3a80*/  LDC.64 R16, c[0x0][0x3f8] ;  /* 0x0000fe00ff107b82 */ /* 0x004ea20000000a00 */
[----:B------:R-:W-:-:S07]  /*3a90*/  IMAD R49, R49, 0x7, R0 ;  /* 0x0000000731317824 */ /* 0x000fce00078e0200 */
[----:B-1----:R-:W1:Y:S01]  /*3aa0*/  LDC.64 R18, c[0x0][0x3d8] ;  /* 0x0000f600ff127b82 */ /* 0x002e620000000a00 */
[----:B--2---:R-:W-:Y:S01]  /*3ab0*/  IMAD.WIDE.U32 R20, R16, 0x3, RZ ;  /* 0x0000000310147825 */ /* 0x004fe200078e00ff */
        /* <DEDUP_REMOVED lines=23> */
.L_x_705:
[----:B------:R-:W-:Y:S05]  /*3c30*/  BSYNC.RECONVERGENT B0 ;  /* 0x0000000000007941 */ /* 0x000fea0003800200 */
.L_x_704:
        /* <DEDUP_REMOVED lines=29> */
.L_x_708:
[----:B--2---:R-:W2:Y:S04]  /*3e10*/  LDG.E.STRONG.GPU R12, desc[UR14][R14.64] ;  /* 0x0000000e0e0c7981 */ /* 0x004ea8000c1ef900 */
[----:B--2---:R-:W-:Y:S01]  /*3e20*/  CCTL.IVALL ;  /* 0x00000000ff00798f */ /* 0x004fe20002000000 */
[----:B------:R-:W-:Y:S05]  /*3e30*/  YIELD ;  /* 0x0000000000007946 */ /* 0x000fea0003800000 */
[----:B------:R-:W-:-:S13]  /*3e40*/  ISETP.NE.AND P1, PT, R12, R19, PT ;  /* 0x000000130c00720c */ /* 0x000fda0003f25270 */
[----:B------:R-:W-:Y:S05]  /*3e50*/  @P1 BRA `(.L_x_708) ;  /* 0xfffffffc00ec1947 */ /* 0x000fea000383ffff */
.L_x_707:
        /* <DEDUP_REMOVED lines=15> */
.L_x_710:
        /* <DEDUP_REMOVED lines=84> */
.L_x_709:
        /* <DEDUP_REMOVED lines=9> */
[C---:B-1----:R-:W-:Y:S02]  /*4520*/  IADD3 R18, PT, PT, R20.reuse, 0x3, RZ ;  /* 0x0000000314127810 */ /* 0x042fe40007ffe0ff */
        /* <DEDUP_REMOVED lines=32> */
.L_x_711:
[----:B------:R-:W-:Y:S05]  /*4730*/  BRA.U !UP1, `(.L_x_706) ;  /* 0x0000000109887547 */ /* 0x000fea000b800000 */
[----:B------:R-:W-:Y:S02]  /*4740*/  UISETP.NE.AND UP0, UPT, UR13, 0x1, UPT ;  /* 0x000000010d00788c */ /* 0x000fe4000bf05270 */
[----:B------:R-:W-:-:S06]  /*4750*/  ULOP3.LUT UR12, UR18, 0x1, URZ, 0xc0, !UPT ;  /* 0x00000001120c7892 */ /* 0x000fcc000f8ec0ff */
[----:B------:R-:W-:Y:S01]  /*4760*/  MOV R16, UR12 ;  /* 0x0000000c00107c02 */ /* 0x000fe20008000f00 */
[----:B------:R-:W-:Y:S06]  /*4770*/  BRA.U !UP0, `(.L_x_712) ;  /* 0x0000000108487547 */ /* 0x000fec000b800000 */
[C---:B--2---:R-:W-:Y:S02]  /*4780*/  IADD3 R14, PT, PT, R20.reuse, 0x1, RZ ;  /* 0x00000001140e7810 */ /* 0x044fe40007ffe0ff */
        /* <DEDUP_REMOVED lines=17> */
.L_x_712:
[----:B------:R-:W-:Y:S01]  /*48a0*/  ISETP.EQ.OR P1, PT, R20, UR16, P3 ;  /* 0x0000001014007c0c */ /* 0x000fe20009f22670 */
[----:B------:R-:W-:Y:S03]  /*48b0*/  BSSY.RECONVERGENT B0, `(.L_x_706) ;  /* 0x000000a000007945 */ /* 0x000fe60003800200 */
[----:B------:R-:W-:-:S13]  /*48c0*/  ISETP.NE.U32.OR P1, PT, R16, 0x1, P1 ;  /* 0x000000011000780c */ /* 0x000fda0000f25470 */
[----:B------:R-:W-:Y:S05]  /*48d0*/  @P1 BRA `(.L_x_713) ;  /* 0x00000000001c1947 */ /* 0x000fea0003800000 */
[----:B--2---:R-:W-:Y:S02]  /*48e0*/  MOV R13, UR17 ;  /* 0x00000011000d7c02 */ /* 0x004fe40008000f00 */
[----:B------:R-:W-:-:S03]  /*48f0*/  MOV R15, 0x8 ;  /* 0x00000008000f7802 */ /* 0x000fc60000000f00 */
[----:B------:R-:W-:-:S04]  /*4900*/  IMAD R12, R20, R13, UR5 ;  /* 0x00000005140c7e24 */ /* 0x000fc8000f8e020d */
[----:B------:R-:W-:-:S06]  /*4910*/  IMAD.WIDE.U32 R12, R12, R15, UR6 ;  /* 0x000000060c0c7e25 */ /* 0x000fcc000f8e000f */
[----:B------:R-:W0:Y:S02]  /*4920*/  LDG.E.64 R12, desc[UR14][R12.64] ;  /* 0x0000000e0c0c7981 */ /* 0x000e24000c1e1b00 */
[----:B0--3--:R-:W-:Y:S01]  /*4930*/  FADD.FTZ R10, R10, R12 ;  /* 0x0000000c0a0a7221 */ /* 0x009fe20000010000 */
[----:B------:R-:W-:-:S07]  /*4940*/  FADD.FTZ R11, R11, R13 ;  /* 0x0000000d0b0b7221 */ /* 0x000fce0000010000 */
.L_x_713:
[----:B------:R-:W-:Y:S05]  /*4950*/  BSYNC.RECONVERGENT B0 ;  /* 0x0000000000007941 */ /* 0x000fea0003800200 */
.L_x_706:
[----:B------:R-:W5:Y:S01]  /*4960*/  S2UR UR7, SR_CgaCtaId ;  /* 0x00000000000779c3 */ /* 0x000f620000008800 */
[----:B------:R-:W-:Y:S01]  /*4970*/  UMOV UR6, 0x400 ;  /* 0x0000040000067882 */ /* 0x000fe20000000000 */
[----:B------:R-:W0:Y:S01]  /*4980*/  LDCU.64 UR12, c[0x0][0x400] ;  /* 0x00008000ff0c77ac */ /* 0x000e220008000a00 */
[--C-:B--2-4-:R-:W-:Y:S02]  /*4990*/  HADD2.F32 R14, -RZ, R45.reuse.H0_H0 ;  /* 0x2000002dff0e7230 */ /* 0x114fe40000004100 */
[----:B------:R-:W-:-:S03]  /*49a0*/  HADD2.F32 R45, -RZ, R45.H1_H1 ;  /* 0x3000002dff2d7230 */ /* 0x000fc60000004100 */
[----:B------:R-:W-:Y:S02]  /*49b0*/  FADD.FTZ R16, R14, -UR22 ;  /* 0x800000160e107e21 */ /* 0x000fe40008010000 */
[----:B------:R-:W-:-:S04]  /*49c0*/  FADD.FTZ R45, R45, -UR22 ;  /* 0x800000162d2d7e21 */ /* 0x000fc80008010000 */
[----:B------:R-:W-:Y:S01]  /*49d0*/  FMUL.FTZ R20, R45, UR23 ;  /* 0x000000172d147c20 */ /* 0x000fe20008410000 */
[----:B0-----:R-:W-:Y:S01]  /*49e0*/  ISETP.GE.U32.AND P1, PT, R48, UR12, PT ;  /* 0x0000000c30007c0c */ /* 0x001fe2000bf26070 */
[----:B-----5:R-:W-:-:S03]  /*49f0*/  ULEA UR6, UR7, UR6, 0x18 ;  /* 0x0000000607067291 */ /* 0x020fc6000f8ec0ff */
[----:B------:R-:W-:-:S06]  /*4a00*/  ISETP.GE.AND.EX P1, PT, R3, UR13, PT, P1 ;  /* 0x0000000d03007c0c */ /* 0x000fcc000bf26310 */
[----:B------:R3:W-:Y:S01]  /*4a10*/  @!P3 STS.64 [UR6+0x48], R10 ;  /* 0x0000480aff00b988 */ /* 0x0007e20008000a06 */
[----:B------:R-:W-:Y:S01]  /*4a20*/  BAR.SYNC.DEFER_BLOCKING 0x0 ;  /* 0x0000000000007b1d */ /* 0x000fe20000010000 */
[--C-:B---3--:R-:W-:Y:S02]  /*4a30*/  HADD2.F32 R11, -RZ, R44.reuse.H0_H0 ;  /* 0x2000002cff0b7230 */ /* 0x108fe40000004100 */
[----:B------:R-:W-:-:S03]  /*4a40*/  HADD2.F32 R44, -RZ, R44.H1_H1 ;  /* 0x3000002cff2c7230 */ /* 0x000fc60000004100 */
[----:B------:R-:W0:Y:S01]  /*4a50*/  LDS.64 R12, [UR6+0x48] ;  /* 0x00004806ff0c7984 */ /* 0x000e220008000a00 */
[----:B------:R-:W0:Y:S02]  /*4a60*/  LDCU UR6, c[0x0][0x42c] ;  /* 0x00008580ff0677ac */ /* 0x000e240008000800 */
[----:B0-----:R-:W-:Y:S01]  /*4a70*/  FMUL.FTZ R15, R13, UR6 ;  /* 0x000000060d0f7c20 */ /* 0x001fe20008410000 */
[----:B------:R-:W-:Y:S01]  /*4a80*/  FMUL.FTZ R14, R12, UR6 ;  /* 0x000000060c0e7c20 */ /* 0x000fe20008410000 */
[----:B------:R-:W-:-:S04]  /*4a90*/  FMUL.FTZ R13, R16, UR23 ;  /* 0x00000017100d7c20 */ /* 0x000fc80008410000 */
[----:B------:R-:W-:Y:S01]  /*4aa0*/  FFMA.FTZ R25, R14, R13, R15 ;  /* 0x0000000d0e197223 */ /* 0x000fe2000001000f */
        /* <DEDUP_REMOVED lines=19> */
.L_x_714:
[----:B------:R-:W-:Y:S01]  /*4be0*/  FFMA.FTZ R10, R14, R20, R15 ;  /* 0x000000140e0a7223 */ /* 0x000fe2000001000f */
[----:B------:R-:W-:Y:S01]  /*4bf0*/  BSSY.RECONVERGENT B0, `(.L_x_715) ;  /* 0x0000014000007945 */ /* 0x000fe20003800200 */
[----:B------:R-:W-:Y:S01]  /*4c00*/  FFMA.FTZ R25, R8, R11, -R25 ;  /* 0x0000000b08197223 */ /* 0x000fe20000010819 */
[C---:B------:R-:W-:Y:S01]  /*4c10*/  IADD3 R17, PT, PT, R48.reuse, 0x20, RZ ;  /* 0x0000002030117810 */ /* 0x040fe20007ffe0ff */
[----:B-1----:R-:W-:Y:S01]  /*4c20*/  FFMA.FTZ R18, R9, R44, -R10 ;  /* 0x0000002c09127223 */ /* 0x002fe2000001080a */
[----:B------:R-:W-:Y:S01]  /*4c30*/  IADD3 R16, PT, PT, R48, 0x40, RZ ;  /* 0x0000004030107810 */ /* 0x000fe20007ffe0ff */
        /* <DEDUP_REMOVED lines=15> */
.L_x_716:
[----:B------:R-:W-:Y:S05]  /*4d30*/  BSYNC.RECONVERGENT B0 ;  /* 0x0000000000007941 */ /* 0x000fea0003800200 */
.L_x_715:
[--C-:B0-----:R-:W-:Y:S01]  /*4d40*/  HADD2.F32 R11, -RZ, R43.reuse.H0_H0 ;  /* 0x2000002bff0b7230 */ /* 0x101fe20000004100 */
[----:B------:R-:W-:Y:S01]  /*4d50*/  ISETP.GE.U32.AND P1, PT, R17, UR12, PT ;  /* 0x0000000c11007c0c */ /* 0x000fe2000bf26070 */
[----:B------:R-:W-:Y:S01]  /*4d60*/  HADD2.F32 R43, -RZ, R43.H1_H1 ;  /* 0x3000002bff2b7230 */ /* 0x000fe20000004100 */
[----:B------:R-:W-:Y:S01]  /*4d70*/  ISETP.GE.U32.AND P3, PT, R16, UR12, PT ;  /* 0x0000000c10007c0c */ /* 0x000fe2000bf66070 */
[--C-:B------:R-:W-:Y:S02]  /*4d80*/  HADD2.F32 R12, -RZ, R42.reuse.H0_H0 ;  /* 0x2000002aff0c7230 */ /* 0x100fe40000004100 */
[----:B------:R-:W-:Y:S01]  /*4d90*/  FADD.FTZ R11, R11, -UR22 ;  /* 0x800000160b0b7e21 */ /* 0x000fe20008010000 */
[----:B------:R-:W-:Y:S01]  /*4da0*/  SHF.R.S32.HI R10, RZ, 0x1f, R17 ;  /* 0x0000001fff0a7819 */ /* 0x000fe20000011411 */
[----:B------:R-:W-:Y:S01]  /*4db0*/  FADD.FTZ R20, R43, -UR22 ;  /* 0x800000162b147e21 */ /* 0x000fe20008010000 */
[----:B------:R-:W-:Y:S01]  /*4dc0*/  SHF.R.S32.HI R18, RZ, 0x1f, R16 ;  /* 0x0000001fff127819 */ /* 0x000fe20000011410 */
[----:B------:R-:W-:Y:S01]  /*4dd0*/  FMUL.FTZ R19, R11, UR23 ;  /* 0x000000170b137c20 */ /* 0x000fe20008410000 */
[----:B------:R-:W-:Y:S01]  /*4de0*/  ISETP.GE.AND.EX P1, PT, R10, UR13, PT, P1 ;  /* 0x0000000d0a007c0c */ /* 0x000fe2000bf26310 */
[----:B------:R-:W-:Y:S01]  /*4df0*/  HADD2.F32 R42, -RZ, R42.H1_H1 ;  /* 0x3000002aff2a7230 */ /* 0x000fe20000004100 */
[----:B------:R-:W-:Y:S01]  /*4e00*/  ISETP.GE.AND.EX P3, PT, R18, UR13, PT, P3 ;  /* 0x0000000d12007c0c */ /* 0x000fe2000bf66330 */
[----:B------:R-:W-:-:S02]  /*4e10*/  HADD2.F32 R11, -RZ, R41.H0_H0 ;  /* 0x20000029ff0b7230 */ /* 0x000fc40000004100 */
[----:B------:R-:W-:Y:S01]  /*4e20*/  FFMA.FTZ R13, R14, R19, R15 ;  /* 0x000000130e0d7223 */ /* 0x000fe2000001000f */
[----:B------:R-:W-:Y:S01]  /*4e30*/  FMUL.FTZ R20, R20, UR23 ;  /* 0x0000001714147c20 */ /* 0x000fe20008410000 */
        /* <DEDUP_REMOVED lines=19> */
.L_x_717:
[----:B------:R-:W-:Y:S01]  /*4f70*/  FFMA.FTZ R20, R14, R20, R15 ;  /* 0x000000140e147223 */ /* 0x000fe2000001000f */
[----:B------:R-:W-:Y:S01]  /*4f80*/  BSSY.RECONVERGENT B0, `(.L_x_718) ;  /* 0x0000014000007945 */ /* 0x000fe20003800200 */
[----:B------:R-:W-:Y:S01]  /*4f90*/  FFMA.FTZ R13, R8, R12, -R13 ;  /* 0x0000000c080d7223 */ /* 0x000fe2000001080d */
[----:B------:R-:W-:Y:S02]  /*4fa0*/  HADD2.F32 R41, -RZ, R41.H1_H1 ;  /* 0x30000029ff297230 */ /* 0x000fe40000004100 */
        /* <DEDUP_REMOVED lines=12> */
[C---:B-1----:R-:W-:Y:S02]  /*5070*/  LEA R12, P1, R10.reuse, UR24, 0x1 ;  /* 0x000000180a0c7c11 */ /* 0x042fe4000f8208ff */
[----:B------:R-:W-:Y:S02]  /*5080*/  IADD3 R19, PT, PT, R11, R19, RZ ;  /* 0x000000130b137210 */ /* 0x000fe40007ffe0ff */
[----:B------:R-:W-:Y:S02]  /*5090*/  F2FP.F16.F32.PACK_AB R17, R17, R20 ;  /* 0x000000141111723e */ /* 0x000fe400000000ff */
[----:B------:R-:W-:-:S05]  /*50a0*/  LEA.HI.X R13, R10, UR25, R19, 0x1, P1 ;  /* 0x000000190a0d7c11 */ /* 0x000fca00088f0c13 */
[----:B------:R0:W-:Y:S02]  /*50b0*/  STG.E desc[UR14][R12.64], R17 ;  /* 0x000000110c007986 */ /* 0x0001e4000c10190e */
.L_x_719:
[----:B------:R-:W-:Y:S05]  /*50c0*/  BSYNC.RECONVERGENT B0 ;  /* 0x0000000000007941 */ /* 0x000fea0003800200 */
.L_x_718:
[----:B------:R-:W-:Y:S01]  /*50d0*/  FMUL.FTZ R21, R21, UR23 ;  /* 0x0000001715157c20 */ /* 0x000fe20008410000 */
[----:B------:R-:W-:Y:S01]  /*50e0*/  FADD.FTZ R41, R41, -UR22 ;  /* 0x8000001629297e21 */ /* 0x000fe20008010000 */
[--C-:B------:R-:W-:Y:S02]  /*50f0*/  HADD2.F32 R11, -RZ, R40.reuse.H0_H0 ;  /* 0x20000028ff0b7230 */ /* 0x100fe40000004100 */
[----:B------:R-:W-:Y:S02]  /*5100*/  HADD2.F32 R40, -RZ, R40.H1_H1 ;  /* 0x30000028ff287230 */ /* 0x000fe40000004100 */
        /* <DEDUP_REMOVED lines=21> */
.L_x_720:
[----:B------:R-:W-:Y:S01]  /*5260*/  FFMA.FTZ R10, R14, R22, R15 ;  /* 0x000000160e0a7223 */ /* 0x000fe2000001000f */
[----:B------:R-:W-:Y:S01]  /*5270*/  BSSY.RECONVERGENT B0, `(.L_x_721) ;  /* 0x0000014000007945 */ /* 0x000fe20003800200 */
[--C-:B0-----:R-:W-:Y:S02]  /*5280*/  HADD2.F32 R17, -RZ, R39.reuse.H0_H0 ;  /* 0x20000027ff117230 */ /* 0x101fe40000004100 */
[----:B------:R-:W-:Y:S01]  /*5290*/  FFMA.FTZ R27, R8, R11, -R27 ;  /* 0x0000000b081b7223 */ /* 0x000fe2000001081b */
[----:B------:R-:W-:Y:S02]  /*52a0*/  HADD2.F32 R39, -RZ, R39.H1_H1 ;  /* 0x30000027ff277230 */ /* 0x000fe40000004100 */
[----:B------:R-:W-:Y:S01]  /*52b0*/  FFMA.FTZ R40, R9, R40, -R10 ;  /* 0x0000002809287223 */ /* 0x000fe2000001080a */
        /* <DEDUP_REMOVED lines=12> */
[----:B------:R-:W-:Y:S02]  /*5380*/  F2FP.F16.F32.PACK_AB R11, R16, R27 ;  /* 0x0000001b100b723e */ /* 0x000fe400000000ff */
[----:B------:R-:W-:-:S05]  /*5390*/  LEA.HI.X R13, R10, UR25, R13, 0x1, P1 ;  /* 0x000000190a0d7c11 */ /* 0x000fca00088f0c0d */
[----:B------:R0:W-:Y:S02]  /*53a0*/  STG.E desc[UR14][R12.64], R11 ;  /* 0x0000000b0c007986 */ /* 0x0001e4000c10190e */
.L_x_722:
[----:B------:R-:W-:Y:S05]  /*53b0*/  BSYNC.RECONVERGENT B0 ;  /* 0x0000000000007941 */ /* 0x000fea0003800200 */
.L_x_721:
[----:B------:R-:W-:Y:S01]  /*53c0*/  FADD.FTZ R17, R17, -UR22 ;  /* 0x8000001611117e21 */ /* 0x000fe20008010000 */
[----:B------:R-:W-:Y:S01]  /*53d0*/  FADD.FTZ R39, R39, -UR22 ;  /* 0x8000001627277e21 */ /* 0x000fe20008010000 */
[--C-:B0-----:R-:W-:Y:S02]  /*53e0*/  HADD2.F32 R11, -RZ, R38.reuse.H0_H0 ;  /* 0x20000026ff0b7230 */ /* 0x101fe40000004100 */
[--C-:B------:R-:W-:Y:S02]  /*53f0*/  HADD2.F32 R10, -RZ, R37.reuse.H0_H0 ;  /* 0x20000025ff0a7230 */ /* 0x100fe40000004100 */
[----:B------:R-:W-:Y:S01]  /*5400*/  FMUL.FTZ R25, R17, UR23 ;  /* 0x0000001711197c20 */ /* 0x000fe20008410000 */
[----:B------:R-:W-:Y:S02]  /*5410*/  HADD2.F32 R38, -RZ, R38.H1_H1 ;  /* 0x30000026ff267230 */ /* 0x000fe40000004100 */
[----:B------:R-:W-:Y:S01]  /*5420*/  FMUL.FTZ R24, R39, UR23 ;  /* 0x0000001727187c20 */ /* 0x000fe20008410000 */
[----:B------:R-:W-:Y:S01]  /*5430*/  HADD2.F32 R37, -RZ, R37.H1_H1 ;  /* 0x30000025ff257230 */ /* 0x000fe20000004100 */
        /* <DEDUP_REMOVED lines=19> */
.L_x_723:
        /* <DEDUP_REMOVED lines=22> */
.L_x_725:
[----:B------:R-:W-:Y:S05]  /*56d0*/  BSYNC.RECONVERGENT B0 ;  /* 0x0000000000007941 */ /* 0x000fea0003800200 */
.L_x_724:
[----:B------:R-:W-:Y:S01]  /*56e0*/  HADD2.F32 R12, -RZ, R35.H0_H0 ;  /* 0x20000023ff0c7230 */ /* 0x000fe20000004100 */
[----:B------:R-:W-:Y:S01]  /*56f0*/  UISETP.NE.AND UP0, UPT, UR19, URZ, UPT ;  /* 0x000000ff1300728c */ /* 0x000fe2000bf05270 */
[----:B------:R-:W-:Y:S02]  /*5700*/  HADD2.F32 R18, -RZ, R33.H0_H0 ;  /* 0x20000021ff127230 */ /* 0x000fe40000004100 */
[----:B0-----:R-:W-:Y:S01]  /*5710*/  FADD.FTZ R11, R10, -UR22 ;  /* 0x800000160a0b7e21 */ /* 0x001fe20008010000 */
[----:B------:R-:W-:Y:S02]  /*5720*/  HADD2.F32 R35, -RZ, R35.H1_H1 ;  /* 0x30000023ff237230 */ /* 0x000fe40000004100 */
[----:B------:R-:W-:Y:S01]  /*5730*/  FADD.FTZ R37, R37, -UR22 ;  /* 0x8000001625257e21 */ /* 0x000fe20008010000 */
[----:B------:R-:W-:Y:S02]  /*5740*/  HADD2.F32 R33, -RZ, R33.H1_H1 ;  /* 0x30000021ff217230 */ /* 0x000fe40000004100 */
[----:B------:R-:W-:Y:S01]  /*5750*/  FADD.FTZ R12, R12, -UR22 ;  /* 0x800000160c0c7e21 */ /* 0x000fe20008010000 */
[----:B------:R-:W-:-:S02]  /*5760*/  HADD2.F32 R21, -RZ, R4.H0_H0 ;  /* 0x20000004ff157230 */ /* 0x000fc40000004100 */
[----:B------:R-:W-:Y:S01]  /*5770*/  FADD.FTZ R28, R35, -UR22 ;  /* 0x80000016231c7e21 */ /* 0x000fe20008010000 */
[----:B------:R-:W-:Y:S02]  /*5780*/  HADD2.F32 R22, -RZ, R4.H1_H1 ;  /* 0x30000004ff167230 */ /* 0x000fe40000004100 */
        /* <DEDUP_REMOVED lines=29> */
[--C-:B------:R-:W-:Y:S01]  /*5960*/  HADD2.F32 R33, -RZ, R36.reuse.H0_H0 ;  /* 0x20000024ff217230 */ /* 0x100fe20000004100 */
[----:B------:R-:W-:Y:S01]  /*5970*/  ISETP.GE.U32.AND P0, PT, R16, UR12, PT ;  /* 0x0000000c10007c0c */ /* 0x000fe2000bf06070 */
[----:B------:R-:W-:Y:S01]  /*5980*/  FFMA.FTZ R14, R14, R22, R15 ;  /* 0x000000160e0e7223 */ /* 0x000fe2000001000f */
[----:B------:R-:W-:Y:S01]  /*5990*/  ISETP.GE.AND.EX P1, PT, R10, UR13, PT, P1 ;  /* 0x0000000d0a007c0c */ /* 0x000fe2000bf26310 */
        /* <DEDUP_REMOVED lines=22> */
.L_x_726:
        /* <DEDUP_REMOVED lines=15> */
[----:B------:R-:W-:Y:S02]  /*5bf0*/  F2FP.F16.F32.PACK_AB R15, R15, R36 ;  /* 0x000000240f0f723e */ /* 0x000fe400000000ff */
[----:B------:R-:W-:-:S05]  /*5c00*/  LEA.HI.X R13, R10, UR25, R13, 0x1, P1 ;  /* 0x000000190a0d7c11 */ /* 0x000fca00088f0c0d */
[----:B------:R0:W-:Y:S02]  /*5c10*/  STG.E desc[UR14][R12.64], R15 ;  /* 0x0000000f0c007986 */ /* 0x0001e4000c10190e */
.L_x_728:
[----:B------:R-:W-:Y:S05]  /*5c20*/  BSYNC.RECONVERGENT B0 ;  /* 0x0000000000007941 */ /* 0x000fea0003800200 */
.L_x_727:
[--C-:B------:R-:W-:Y:S02]  /*5c30*/  HADD2.F32 R10, -RZ, R34.reuse.H0_H0 ;  /* 0x20000022ff0a7230 */ /* 0x100fe40000004100 */
[----:B------:R-:W-:Y:S01]  /*5c40*/  HADD2.F32 R34, -RZ, R34.H1_H1 ;  /* 0x30000022ff227230 */ /* 0x000fe20000004100 */
        /* <DEDUP_REMOVED lines=19> */
.L_x_729:
        /* <DEDUP_REMOVED lines=18> */
.L_x_731:
[----:B------:R-:W-:Y:S05]  /*5ea0*/  BSYNC.RECONVERGENT B0 ;  /* 0x0000000000007941 */ /* 0x000fea0003800200 */
.L_x_730:
        /* <DEDUP_REMOVED lines=21> */
.L_x_732:
[----:B------:R-:W-:Y:S01]  /*6000*/  BSSY.RECONVERGENT B0, `(.L_x_733) ;  /* 0x0000012000007945 */ /* 0x000fe20003800200 */
[----:B------:R-:W-:Y:S01]  /*6010*/  FFMA.FTZ R23, R8, R10, -R23 ;  /* 0x0000000a08177223 */ /* 0x000fe20000010817 */
[----:B------:R-:W-:Y:S02]  /*6020*/  FFMA.FTZ R24, R9, R32, -R24 ;  /* 0x0000002009187223 */ /* 0x000fe40000010818 */
        /* <DEDUP_REMOVED lines=15> */
.L_x_734:
[----:B------:R-:W-:Y:S05]  /*6120*/  BSYNC.RECONVERGENT B0 ;  /* 0x0000000000007941 */ /* 0x000fea0003800200 */
.L_x_733:
[--C-:B------:R-:W-:Y:S01]  /*6130*/  HADD2.F32 R4, -RZ, R5.reuse.H0_H0 ;  /* 0x20000005ff047230 */ /* 0x100fe20000004100 */
[----:B------:R-:W-:Y:S01]  /*6140*/  SHF.R.S32.HI R17, RZ, 0x1f, R16 ;  /* 0x0000001fff117819 */ /* 0x000fe20000011410 */
[----:B------:R-:W-:Y:S01]  /*6150*/  HADD2.F32 R5, -RZ, R5.H1_H1 ;  /* 0x30000005ff057230 */ /* 0x000fe20000004100 */
        /* <DEDUP_REMOVED lines=19> */
.L_x_735:
[----:B------:R-:W-:Y:S01]  /*6290*/  ISETP.GE.AND.EX P0, PT, R17, UR13, PT, P0 ;  /* 0x0000000d11007c0c */ /* 0x000fe2000bf06300 */
[----:B------:R-:W-:Y:S01]  /*62a0*/  FFMA.FTZ R25, R8, R4, -R25 ;  /* 0x0000000408197223 */ /* 0x000fe20000010819 */
[----:B------:R-:W-:Y:S01]  /*62b0*/  FFMA.FTZ R14, R9, R5, -R14 ;  /* 0x00000005090e7223 */ /* 0x000fe2000001080e */
[----:B------:R-:W-:Y:S02]  /*62c0*/  BSSY.RECONVERGENT B0, `(.L_x_736) ;  /* 0x000000f000007945 */ /* 0x000fe40003800200 */
[----:B------:R-:W-:Y:S01]  /*62d0*/  FMUL.FTZ R7, R25, UR23 ;  /* 0x0000001719077c20 */ /* 0x000fe20008410000 */
[----:B------:R-:W-:-:S07]  /*62e0*/  FMUL.FTZ R14, R14, UR23 ;  /* 0x000000170e0e7c20 */ /* 0x000fce0008410000 */
[----:B------:R-:W-:Y:S05]  /*62f0*/  @P0 BRA `(.L_x_737) ;  /* 0x00000000002c0947 */ /* 0x000fea0003800000 */
[----:B------:R-:W2:Y:S01]  /*6300*/  LDCU.64 UR6, c[0x0][0x3f8] ;  /* 0x00007f00ff0677ac */ /* 0x000ea20008000a00 */
[----:B------:R-:W-:Y:S02]  /*6310*/  MOV R50, R52 ;  /* 0x0000003400327202 */ /* 0x000fe40000000f00 */
[----:B------:R-:W-:Y:S01]  /*6320*/  F2FP.F16.F32.PACK_AB R7, R14, R7 ;  /* 0x000000070e07723e */ /* 0x000fe200000000ff */
[----:B------:R-:W3:Y:S01]  /*6330*/  LDCU.64 UR12, c[0x0][0x380] ;  /* 0x00007000ff0c77ac */ /* 0x000ee20008000a00 */
[----:B--2---:R-:W-:Y:S02]  /*6340*/  IMAD R5, R17, UR6, RZ ;  /* 0x0000000611057c24 */ /* 0x004fe4000f8e02ff */
[----:B------:R-:W-:-:S04]  /*6350*/  IMAD.WIDE.U32 R50, R16, UR6, R50 ;  /* 0x0000000610327c25 */ /* 0x000fc8000f8e0032 */
[----:B------:R-:W-:Y:S01]  /*6360*/  IMAD R5, R16, UR7, R5 ;  /* 0x0000000710057c24 */ /* 0x000fe2000f8e0205 */
[----:B---3--:R-:W-:-:S04]  /*6370*/  LEA R4, P0, R50, UR12, 0x1 ;  /* 0x0000000c32047c11 */ /* 0x008fc8000f8008ff */
[----:B------:R-:W-:-:S04]  /*6380*/  IADD3 R5, PT, PT, R51, R5, RZ ;  /* 0x0000000533057210 */ /* 0x000fc80007ffe0ff */
[----:B------:R-:W-:-:S05]  /*6390*/  LEA.HI.X R5, R50, UR13, R5, 0x1, P0 ;  /* 0x0000000d32057c11 */ /* 0x000fca00080f0c05 */
[----:B------:R2:W-:Y:S02]  /*63a0*/  STG.E desc[UR14][R4.64], R7 ;  /* 0x0000000704007986 */ /* 0x0005e4000c10190e */
.L_x_737:
[----:B------:R-:W-:Y:S05]  /*63b0*/  BSYNC.RECONVERGENT B0 ;  /* 0x0000000000007941 */ /* 0x000fea0003800200 */
.L_x_736:
[----:B------:R-:W-:Y:S02]  /*63c0*/  UIADD3 UR11, UPT, UPT, UR17, UR11, URZ ;  /* 0x0000000b110b7290 */ /* 0x000fe4000fffe0ff */
[----:B------:R-:W-:Y:S02]  /*63d0*/  UIADD3 UR4, UPT, UPT, UR4, 0x1, URZ ;  /* 0x0000000104047890 */ /* 0x000fe4000fffe0ff */
[----:B------:R-:W-:-:S09]  /*63e0*/  UISETP.GE.AND UP0, UPT, UR11, UR8, UPT ;  /* 0x000000080b00728c */ /* 0x000fd2000bf06270 */
[----:B------:R-:W-:Y:S05]  /*63f0*/  BRA.U !UP0, `(.L_x_738) ;  /* 0xffffff9d08847547 */ /* 0x000fea000b83ffff */
.L_x_695:
[----:B------:R-:W3:Y:S01]  /*6400*/  LDC R6, c[0x0][0x370] ;  /* 0x0000dc00ff067b82 */ /* 0x000ee20000000800 */
[----:B------:R-:W-:Y:S01]  /*6410*/  ISETP.NE.AND P2, PT, R0, RZ, PT ;  /* 0x000000ff0000720c */ /* 0x000fe20003f45270 */
[----:B------:R-:W-:Y:S06]  /*6420*/  BSSY.RECONVERGENT B0, `(.L_x_739) ;  /* 0x0000011000007945 */ /* 0x000fec0003800200 */
[----:B--2---:R-:W2:Y:S08]  /*6430*/  LDC R7, c[0x0][0x374] ;  /* 0x0000dd00ff077b82 */ /* 0x004eb00000000800 */
[----:B------:R-:W4:Y:S01]  /*6440*/  LDC.64 R2, c[0x0][0x3c8] ;  /* 0x0000f200ff027b82 */ /* 0x000f220000000a00 */
[----:B---3--:R-:W-:-:S02]  /*6450*/  IADD3 R5, PT, PT, R6, -0x1, RZ ;  /* 0xffffffff06057810 */ /* 0x008fc40007ffe0ff */
[----:B------:R-:W-:Y:S02]  /*6460*/  ISETP.NE.AND P1, PT, R6, 0x1, PT ;  /* 0x000000010600780c */ /* 0x000fe40003f25270 */
[----:B--2---:R-:W-:-:S04]  /*6470*/  IADD3 R4, PT, PT, R7, -0x1, RZ ;  /* 0xffffffff07047810 */ /* 0x004fc80007ffe0ff */
        /* <DEDUP_REMOVED lines=11> */
.L_x_740:
[----:B------:R-:W-:Y:S05]  /*6530*/  BSYNC.RECONVERGENT B0 ;  /* 0x0000000000007941 */ /* 0x000fea0003800200 */
.L_x_739:
[----:B------:R-:W-:Y:S05]  /*6540*/  @P0 EXIT ;  /* 0x000000000000094d */ /* 0x000fea0003800000 */
[----:B------:R-:W-:Y:S05]  /*6550*/  @P2 BRA `(.L_x_741) ;  /* 0x0000000000202947 */ /* 0x000fea0003800000 */
[----:B------:R-:W-:-:S05]  /*6560*/  IMAD R4, R6, R7, RZ ;  /* 0x0000000706047224 */ /* 0x000fca00078e02ff */
[----:B------:R-:W-:-:S13]  /*6570*/  ISETP.NE.AND P0, PT, R4, -0x1, PT ;  /* 0xffffffff0400780c */ /* 0x000fda0003f05270 */
[----:B------:R-:W-:Y:S05]  /*6580*/  @!P0 BRA `(.L_x_741) ;  /* 0x0000000000148947 */ /* 0x000fea0003800000 */
.L_x_742:
[----:B--2---:R-:W2:Y:S04]  /*6590*/  LDG.E.STRONG.GPU R5, desc[UR14][R2.64] ;  /* 0x0000000e02057981 */ /* 0x004ea8000c1ef900 */
[----:B--2---:R-:W-:Y:S01]  /*65a0*/  CCTL.IVALL ;  /* 0x00000000ff00798f */ /* 0x004fe20002000000 */
[----:B------:R-:W-:Y:S05]  /*65b0*/  YIELD ;  /* 0x0000000000007946 */ /* 0x000fea0003800000 */
[----:B------:R-:W-:-:S13]  /*65c0*/  ISETP.NE.AND P0, PT, R5, R4, PT ;  /* 0x000000040500720c */ /* 0x000fda0003f05270 */
[----:B------:R-:W-:Y:S05]  /*65d0*/  @P0 BRA `(.L_x_742) ;  /* 0xfffffffc00ec0947 */ /* 0x000fea000383ffff */
.L_x_741:
[----:B------:R-:W-:Y:S05]  /*65e0*/  WARPSYNC.ALL ;  /* 0x0000000000007948 */ /* 0x000fea0003800000 */
[----:B------:R-:W2:Y:S08]  /*65f0*/  LDC.64 R8, c[0x0][0x3f8] ;  /* 0x0000fe00ff087b82 */ /* 0x000eb00000000a00 */
        /* <DEDUP_REMOVED lines=14> */
[----:B01----:R-:W-:Y:S02]  /*66e0*/  SEL R13, R3, R4, P0 ;  /* 0x00000004030d7207 */ /* 0x003fe40000000000 */
        /* <DEDUP_REMOVED lines=57> */
.L_x_745:
        /* <DEDUP_REMOVED lines=29> */
.L_x_744:
[----:B------:R-:W-:Y:S05]  /*6c50*/  BSYNC.RECONVERGENT B0 ;  /* 0x0000000000007941 */ /* 0x000fea0003800200 */
.L_x_743:
        /* <DEDUP_REMOVED lines=10> */
.L_x_746:
        /* <DEDUP_REMOVED lines=19> */
[----:B--2---:R-:W-:Y:S02]  /*6e30*/  IADD3 R24, P0, PT, R26, UR6, RZ ;  /* 0x000000061a187c10 */ /* 0x004fe4000ff1e0ff */
        /* <DEDUP_REMOVED lines=42> */
[----:B------:R-:W4:Y:S04]  /*70e0*/  LDG.E R28, desc[UR14][R12.64+0xa80] ;  /* 0x000a800e0c1c7981 */ /* 0x000f28000c1e1900 */
        /* <DEDUP_REMOVED lines=15> */
[----:B----4-:R3:W-:Y:S04]  /*71e0*/  STG.E.64 desc[UR14][R24.64], R28 ;  /* 0x0000001c18007986 */ /* 0x0107e8000c101b0e */
[----:B--2---:R3:W-:Y:S07]  /*71f0*/  STG.E.64 desc[UR14][R22.64], R30 ;  /* 0x0000001e16007986 */ /* 0x0047ee000c101b0e */
[----:B------:R-:W-:Y:S05]  /*7200*/  @P0 BRA `(.L_x_746) ;  /* 0xfffffff800bc0947 */ /* 0x000fea000383ffff */
[----:B------:R-:W-:Y:S05]  /*7210*/  EXIT ;  /* 0x000000000000794d */ /* 0x000fea0003800000 */
.L_x_747:
        /* <DEDUP_REMOVED lines=14> */
.L_x_3421:


//--------------------- .text._Z35group_norm_nhwc_bwd_one_pass_kernelI11Fp16IOFp32WLi512ELi14ELi224EEv26Group_norm_nhwc_bwd_params --------------------------
	.section	.text._Z35group_norm_nhwc_bwd_one_pass_kernelI11Fp16IOFp32WLi512ELi14ELi224EEv26Group_norm_nhwc_bwd_params,"ax",@progbits
	.align	128
        .global         _Z35group_norm_nhwc_bwd_one_pass_kernelI11Fp16IOFp32WLi512ELi14ELi224EEv26Group_norm_nhwc_bwd_params
        .type           _Z35group_norm_nhwc_bwd_one_pass_kernelI11Fp16IOFp32WLi512ELi14ELi224EEv26Group_norm_nhwc_bwd_params,@function
        .size           _Z35group_norm_nhwc_bwd_one_pass_kernelI11Fp16IOFp32WLi512ELi14ELi224EEv26Group_norm_nhwc_bwd_params,(.L_x_3422 - _Z35group_norm_nhwc_bwd_one_pass_kernelI11Fp16IOFp32WLi512ELi14ELi224EEv26Group_norm_nhwc_bwd_params)
        .other          _Z35group_norm_nhwc_bwd_one_pass_kernelI11Fp16IOFp32WLi512ELi14ELi224EEv26Group_norm_nhwc_bwd_params,@"STO_CUDA_ENTRY STV_DEFAULT"
_Z35group_norm_nhwc_bwd_one_pass_kernelI11Fp16IOFp32WLi512ELi14ELi224EEv26Group_norm_nhwc_bwd_params:
.text._Z35group_norm_nhwc_bwd_one_pass_kernelI11Fp16IOFp32WLi512ELi14ELi224EEv26Group_norm_nhwc_bwd_params:
        /* <DEDUP_REMOVED lines=10> */
[----:B------:R-:W-:Y:S01]  /*00a0*/  LOP3.LUT R3, R4, 0xffff, RZ, 0xc0, !PT ;  /* 0x0000ffff04037812 */ /* 0x000fe200078ec0ff */
[----:B------:R-:W0:Y:S01]  /*00b0*/  LDC R92, c[0x0][0x41c] ;  /* 0x00010700ff5c7b82 */ /* 0x000e220000000800 */
[----:B------:R-:W-:Y:S01]  /*00c0*/  UMOV UR5, 0x400 ;  /* 0x0000040000057882 */ /* 0x000fe20000000000 */
[----:B------:R-:W-:Y:S01]  /*00d0*/  SHF.R.U32.HI R89, RZ, 0x2, R4 ;  /* 0x00000002ff597819 */ /* 0x000fe20000011604 */
[----:B------:R-:W-:Y:S01]  /*00e0*/  UIADD3 UR6, UPT, UPT, UR5, 0x50, URZ ;  /* 0x0000005005067890 */ /* 0x000fe2000fffe0ff */
[----:B------:R-:W-:Y:S02]  /*00f0*/  IMAD R5, R3, 0x2493, RZ ;  /* 0x0000249303057824 */ /* 0x000fe400078e02ff */
[----:B------:R-:W-:Y:S01]  /*0100*/  HFMA2 R28, -RZ, RZ, 0, 0 ;  /* 0x00000000ff1c7431 */ /* 0x000fe200000001ff */
[----:B------:R-:W1:Y:S01]  /*0110*/  S2R R3, SR_LANEID ;  /* 0x0000000000037919 */ /* 0x000e620000000000 */
[----:B------:R-:W-:Y:S01]  /*0120*/  MOV R75, R73 ;  /* 0x00000049004b7202 */ /* 0x000fe20000000f00 */
[----:B------:R-:W2:Y:S01]  /*0130*/  S2UR UR7, SR_CgaCtaId ;  /* 0x00000000000779c3 */ /* 0x000ea20000008800 */
[----:B------:R-:W-:Y:S01]  /*0140*/  SHF.R.U32.HI R5, RZ, 0x10, R5 ;  /* 0x00000010ff057819 */ /* 0x000fe20000011605 */
[----:B------:R-:W3:Y:S01]  /*0150*/  LDCU.U8 UR11, c[0x0][0x414] ;  /* 0x00008280ff0b77ac */ /* 0x000ee20008000000 */
[----:B------:R-:W-:-:S02]  /*0160*/  LOP3.LUT R89, R89, 0xf8, RZ, 0xc0, !PT ;  /* 0x000000f859597812 */ /* 0x000fc400078ec0ff */
[----:B------:R-:W-:-:S03]  /*0170*/  PRMT R6, R5, 0x9910, RZ ;  /* 0x0000991005067816 */ /* 0x000fc600000000ff */
[----:B------:R-:W4:Y:S01]  /*0180*/  LDC R0, c[0x0][0x374] ;  /* 0x0000dd00ff007b82 */ /* 0x000f220000000800 */
[----:B------:R-:W-:-:S04]  /*0190*/  LEA R6, R6, -R6, 0x3 ;  /* 0x8000000606067211 */ /* 0x000fc800078e18ff */
[----:B------:R-:W-:-:S03]  /*01a0*/  IADD3 R6, PT, PT, RZ, -R6, RZ ;  /* 0x80000006ff067210 */ /* 0x000fc60007ffe0ff */
[----:B------:R-:W5:Y:S01]  /*01b0*/  LDC R2, c[0x0][0x370] ;  /* 0x0000dc00ff027b82 */ /* 0x000f620000000800 */
[----:B0-----:R-:W-:Y:S01]  /*01c0*/  IMAD R92, R92, UR10, R5 ;  /* 0x0000000a5c5c7c24 */ /* 0x001fe2000f8e0205 */
[----:B------:R-:W-:-:S04]  /*01d0*/  PRMT R91, R6, 0x7710, RZ ;  /* 0x00007710065b7816 */ /* 0x000fc800000000ff */
[C---:B------:R-:W-:Y:S01]  /*01e0*/  IADD3 R87, PT, PT, R92.reuse, 0x20, RZ ;  /* 0x000000205c577810 */ /* 0x040fe20007ffe0ff */
[----:B--2---:R-:W-:Y:S01]  /*01f0*/  ULEA UR6, UR7, UR6, 0x18 ;  /* 0x0000000607067291 */ /* 0x004fe2000f8ec0ff */
[C---:B------:R-:W-:Y:S01]  /*0200*/  IADD3 R86, PT, PT, R92.reuse, 0x40, RZ ;  /* 0x000000405c567810 */ /* 0x040fe20007ffe0ff */
[----:B------:R-:W-:Y:S01]  /*0210*/  ULEA UR5, UR7, UR5, 0x18 ;  /* 0x0000000507057291 */ /* 0x000fe2000f8ec0ff */
[C---:B------:R-:W-:Y:S02]  /*0220*/  IADD3 R85, PT, PT, R92.reuse, 0x60, RZ ;  /* 0x000000605c557810 */ /* 0x040fe40007ffe0ff */
[C---:B------:R-:W-:Y:S02]  /*0230*/  IADD3 R84, PT, PT, R92.reuse, 0x80, RZ ;  /* 0x000000805c547810 */ /* 0x040fe40007ffe0ff */
[C---:B------:R-:W-:Y:S02]  /*0240*/  IADD3 R83, PT, PT, R92.reuse, 0xa0, RZ ;  /* 0x000000a05c537810 */ /* 0x040fe40007ffe0ff */
[----:B------:R-:W-:-:S02]  /*0250*/  IADD3 R82, PT, PT, R92, 0xc0, RZ ;  /* 0x000000c05c527810 */ /* 0x000fc40007ffe0ff */
[C---:B------:R-:W-:Y:S02]  /*0260*/  IADD3 R81, PT, PT, R92.reuse, 0xe0, RZ ;  /* 0x000000e05c517810 */ /* 0x040fe40007ffe0ff */
[C---:B------:R-:W-:Y:S02]  /*0270*/  IADD3 R80, PT, PT, R92.reuse, 0x100, RZ ;  /* 0x000001005c507810 */ /* 0x040fe40007ffe0ff */
[C---:B------:R-:W-:Y:S02]  /*0280*/  IADD3 R79, PT, PT, R92.reuse, 0x120, RZ ;  /* 0x000001205c4f7810 */ /* 0x040fe40007ffe0ff */
[C---:B------:R-:W-:Y:S02]  /*0290*/  IADD3 R78, PT, PT, R92.reuse, 0x140, RZ ;  /* 0x000001405c4e7810 */ /* 0x040fe40007ffe0ff */
[C---:B------:R-:W-:Y:S02]  /*02a0*/  IADD3 R77, PT, PT, R92.reuse, 0x160, RZ ;  /* 0x000001605c4d7810 */ /* 0x040fe40007ffe0ff */
[----:B------:R-:W-:-:S02]  /*02b0*/  IADD3 R76, PT, PT, R92, 0x180, RZ ;  /* 0x000001805c4c7810 */ /* 0x000fc40007ffe0ff */
[C---:B------:R-:W-:Y:S02]  /*02c0*/  IADD3 R74, PT, PT, R92.reuse, 0x1a0, RZ ;  /* 0x000001a05c4a7810 */ /* 0x040fe40007ffe0ff */
[C---:B------:R-:W-:Y:S02]  /*02d0*/  IADD3 R72, PT, PT, R92.reuse, 0x1c0, RZ ;  /* 0x000001c05c487810 */ /* 0x040fe40007ffe0ff */
[----:B------:R-:W-:Y:S02]  /*02e0*/  IADD3 R34, PT, PT, R92, 0x1e0, RZ ;  /* 0x000001e05c227810 */ /* 0x000fe40007ffe0ff */
[----:B------:R-:W-:Y:S02]  /*02f0*/  IADD3 R91, PT, PT, R91, R4, RZ ;  /* 0x000000045b5b7210 */ /* 0x000fe40007ffe0ff */
[CC--:B----4-:R-:W-:Y:S02]  /*0300*/  LEA R32, R0.reuse, R73.reuse, 0x2 ;  /* 0x0000004900207211 */ /* 0x0d0fe400078e10ff */
[----:B------:R-:W-:-:S02]  /*0310*/  LEA R30, R0, R73, 0x1 ;  /* 0x00000049001e7211 */ /* 0x000fc400078e08ff */
[----:B-----5:R-:W-:Y:S02]  /*0320*/  LOP3.LUT R88, R2, 0x7, RZ, 0xc0, !PT ;  /* 0x0000000702587812 */ /* 0x020fe400078ec0ff */
[----:B------:R-:W-:Y:S02]  /*0330*/  LEA R90, R4, UR6, 0x4 ;  /* 0x00000006045a7c11 */ /* 0x000fe4000f8e20ff */
[----:B------:R-:W-:Y:S02]  /*0340*/  SHF.R.S32.HI R5, RZ, 0x1f, R92 ;  /* 0x0000001fff057819 */ /* 0x000fe4000001145c */
[----:B------:R-:W-:Y:S02]  /*0350*/  SHF.R.S32.HI R7, RZ, 0x1f, R87 ;  /* 0x0000001fff077819 */ /* 0x000fe40000011457 */
        /* <DEDUP_REMOVED lines=14> */
[----:B-1-3--:R-:W-:-:S07]  /*0440*/  SHF.L.U32 R91, R91, 0x1, RZ ;  /* 0x000000015b5b7819 */ /* 0x00afce00000006ff */
.L_x_815:
[----:B0-----:R-:W0:Y:S01]  /*0450*/  LDC R10, c[0x0][0x410] ;  /* 0x00010400ff0a7b82 */ /* 0x001e220000000800 */
[----:B-1----:R-:W1:Y:S01]  /*0460*/  LDCU.128 UR12, c[0x0][0x400] ;  /* 0x00008000ff0c77ac */ /* 0x002e620008000c00 */
[----:B------:R-:W-:Y:S02]  /*0470*/  ISETP.GE.AND P0, PT, R75, RZ, PT ;  /* 0x000000ff4b00720c */ /* 0x000fe40003f06270 */
[----:B------:R-:W-:Y:S02]  /*0480*/  LOP3.LUT R50, R91, 0xffff, RZ, 0xc0, !PT ;  /* 0x0000ffff5b327812 */ /* 0x000fe400078ec0ff */
[----:B------:R-:W-:Y:S02]  /*0490*/  MOV R26, RZ ;  /* 0x000000ff001a7202 */ /* 0x000fe40000000f00 */
[----:B-1----:R-:W-:-:S04]  /*04a0*/  ISETP.GE.U32.AND P2, PT, R92, UR12, PT ;  /* 0x0000000c5c007c0c */ /* 0x002fc8000bf46070 */
[----:B------:R-:W-:Y:S02]  /*04b0*/  ISETP.GE.AND.EX P2, PT, R5, UR13, PT, P2 ;  /* 0x0000000d05007c0c */ /* 0x000fe4000bf46320 */
[----:B0-----:R-:W-:-:S04]  /*04c0*/  IABS R39, R10 ;  /* 0x0000000a00277213 */ /* 0x001fc80000000000 */
[----:B------:R-:W0:Y:S07]  /*04d0*/  I2F.RP R6, R39 ;  /* 0x0000002700067306 */ /* 0x000e2e0000209400 */
[----:B------:R-:W1:Y:S01]  /*04e0*/  @!P2 LDC.64 R48, c[0x0][0x3a0] ;  /* 0x0000e800ff30ab82 */ /* 0x000e620000000a00 */
[----:B0-----:R-:W0:Y:S02]  /*04f0*/  MUFU.RCP R6, R6 ;  /* 0x0000000600067308 */ /* 0x001e240000001000 */
[----:B0-----:R-:W-:-:S06]  /*0500*/  IADD3 R36, PT, PT, R6, 0xffffffe, RZ ;  /* 0x0ffffffe06247810 */ /* 0x001fcc0007ffe0ff */
[----:B--2---:R0:W2:Y:S02]  /*0510*/  F2I.FTZ.U32.TRUNC.NTZ R37, R36 ;  /* 0x0000002400257305 */ /* 0x0040a4000021f000 */
[----:B0-----:R-:W-:Y:S02]  /*0520*/  MOV R36, RZ ;  /* 0x000000ff00247202 */ /* 0x001fe40000000f00 */
[----:B--2---:R-:W-:-:S05]  /*0530*/  IADD3 R8, PT, PT, RZ, -R37, RZ ;  /* 0x80000025ff087210 */ /* 0x004fca0007ffe0ff */
[----:B------:R-:W-:Y:S01]  /*0540*/  IMAD R41, R8, R39, RZ ;  /* 0x0000002708297224 */ /* 0x000fe200078e02ff */
[----:B------:R-:W-:-:S03]  /*0550*/  IABS R8, R75 ;  /* 0x0000004b00087213 */ /* 0x000fc60000000000 */
[----:B------:R-:W-:-:S06]  /*0560*/  IMAD.HI.U32 R37, R37, R41, R36 ;  /* 0x0000002925257227 */ /* 0x000fcc00078e0024 */
[----:B------:R-:W-:-:S05]  /*0570*/  IMAD.HI.U32 R37, R37, R8, RZ ;  /* 0x0000000825257227 */ /* 0x000fca00078e00ff */
[----:B------:R-:W-:-:S05]  /*0580*/  IADD3 R6, PT, PT, -R37, RZ, RZ ;  /* 0x000000ff25067210 */ /* 0x000fca0007ffe1ff */
[----:B------:R-:W-:Y:S01]  /*0590*/  IMAD R6, R39, R6, R8 ;  /* 0x0000000627067224 */ /* 0x000fe200078e0208 */
[----:B------:R-:W-:-:S04]  /*05a0*/  LOP3.LUT R8, R75, R10, RZ, 0x3c, !PT ;  /* 0x0000000a4b087212 */ /* 0x000fc800078e3cff */
        /* <DEDUP_REMOVED lines=12> */
[----:B------:R-:W-:-:S02]  /*0670*/  MOV R8, R37 ;  /* 0x0000002500087202 */ /* 0x000fc40000000f00 */
[----:B------:R-:W-:Y:S01]  /*0680*/  SEL R105, R39, R6, !P3 ;  /* 0x0000000627697207 */ /* 0x000fe20005800000 */
[----:B------:R-:W0:Y:S01]  /*0690*/  @!P2 LDC.64 R36, c[0x0][0x3f8] ;  /* 0x0000fe00ff24ab82 */ /* 0x000e220000000a00 */
[----:B------:R-:W-:Y:S02]  /*06a0*/  @!P1 IADD3 R8, PT, PT, -R8, RZ, RZ ;  /* 0x000000ff08089210 */ /* 0x000fe40007ffe1ff */
[----:B------:R-:W-:Y:S01]  /*06b0*/  ISETP.GE.U32.AND P4, PT, R87, UR12, PT ;  /* 0x0000000c57007c0c */ /* 0x000fe2000bf86070 */
[----:B------:R-:W-:Y:S01]  /*06c0*/  IMAD R53, R105, 0xe, RZ ;  /* 0x0000000e69357824 */ /* 0x000fe200078e02ff */
[----:B------:R-:W-:Y:S02]  /*06d0*/  SEL R39, R39, R8, !P3 ;  /* 0x0000000827277207 */ /* 0x000fe40005800000 */
[----:B------:R-:W-:Y:S02]  /*06e0*/  ISETP.GE.AND.EX P4, PT, R7, UR13, PT, P4 ;  /* 0x0000000d07007c0c */ /* 0x000fe4000bf86340 */
[----:B------:R-:W-:-:S02]  /*06f0*/  SHF.R.S32.HI R6, RZ, 0x1f, R39 ;  /* 0x0000001fff067819 */ /* 0x000fc40000011427 */
[----:B------:R-:W-:Y:S02]  /*0700*/  IADD3 R116, P0, PT, R50, R53, RZ ;  /* 0x0000003532747210 */ /* 0x000fe40007f1e0ff */
[----:B------:R-:W-:Y:S01]  /*0710*/  ISETP.GE.U32.AND P3, PT, R86, UR12, PT ;  /* 0x0000000c56007c0c */ /* 0x000fe2000bf66070 */
[----:B------:R-:W-:Y:S01]  /*0720*/  IMAD R6, R6, UR14, RZ ;  /* 0x0000000e06067c24 */ /* 0x000fe2000f8e02ff */
[----:B------:R-:W-:Y:S02]  /*0730*/  LEA.HI.X.SX32 R117, R53, RZ, 0x1, P0 ;  /* 0x000000ff35757211 */ /* 0x000fe400000f0eff */
[----:B------:R-:W-:Y:S01]  /*0740*/  ISETP.GE.AND.EX P3, PT, R9, UR13, PT, P3 ;  /* 0x0000000d09007c0c */ /* 0x000fe2000bf66330 */
[----:B------:R-:W-:Y:S01]  /*0750*/  IMAD R119, R39, UR15, R6 ;  /* 0x0000000f27777c24 */ /* 0x000fe2000f8e0206 */
[----:B------:R-:W-:Y:S01]  /*0760*/  ISETP.GE.U32.AND P0, PT, R85, UR12, PT ;  /* 0x0000000c55007c0c */ /* 0x000fe2000bf06070 */
[----:B------:R-:W-:Y:S01]  /*0770*/  IMAD.WIDE.U32 R116, R39, UR14, R116 ;  /* 0x0000000e27747c25 */ /* 0x000fe2000f8e0074 */
[----:B------:R-:W2:Y:S02]  /*0780*/  @!P4 LDC.64 R40, c[0x0][0x3f8] ;  /* 0x0000fe00ff28cb82 */ /* 0x000ea40000000a00 */
[----:B------:R-:W-:Y:S01]  /*0790*/  ISETP.GE.AND.EX P0, PT, R11, UR13, PT, P0 ;  /* 0x0000000d0b007c0c */ /* 0x000fe2000bf06300 */
[----:B0-----:R-:W-:Y:S01]  /*07a0*/  @!P2 IMAD R6, R5, R36, RZ ;  /* 0x000000240506a224 */ /* 0x001fe200078e02ff */
[----:B------:R-:W-:-:S02]  /*07b0*/  IADD3 R119, PT, PT, R117, R119, RZ ;  /* 0x0000007775777210 */ /* 0x000fc40007ffe0ff */
[-C--:B------:R-:W-:Y:S01]  /*07c0*/  @!P2 MOV R118, R116.reuse ;  /* 0x000000740076a202 */ /* 0x080fe20000000f00 */
[C---:B---34-:R-:W-:Y:S01]  /*07d0*/  @!P2 IMAD R43, R92.reuse, R37, R6 ;  /* 0x000000255c2ba224 */ /* 0x058fe200078e0206 */
[----:B------:R-:W0:Y:S01]  /*07e0*/  @!P2 LDC.64 R38, c[0x0][0x398] ;  /* 0x0000e600ff26ab82 */ /* 0x000e220000000a00 */
[----:B------:R-:W-:Y:S02]  /*07f0*/  @!P4 MOV R42, R116 ;  /* 0x00000074002ac202 */ /* 0x000fe40000000f00 */
[----:B------:R-:W-:-:S05]  /*0800*/  @!P2 IMAD.WIDE.U32 R36, R92, R36, R118 ;  /* 0x000000245c24a225 */ /* 0x000fca00078e0076 */
[----:B------:R-:W-:Y:S01]  /*0810*/  @!P2 IADD3 R37, PT, PT, R37, R43, RZ ;  /* 0x0000002b2525a210 */ /* 0x000fe20007ffe0ff */
[----:B------:R-:W3:Y:S01]  /*0820*/  @!P4 LDC.64 R44, c[0x0][0x3a0] ;  /* 0x0000e800ff2ccb82 */ /* 0x000ee20000000a00 */
[C---:B------:R-:W-:Y:S02]  /*0830*/  @!P2 SHF.L.U32 R43, R36.reuse, 0x1, RZ ;  /* 0x00000001242ba819 */ /* 0x040fe400000006ff */
[----:B------:R-:W-:Y:S02]  /*0840*/  @!P2 SHF.L.U64.HI R6, R36, 0x1, R37 ;  /* 0x000000012406a819 */ /* 0x000fe40000010225 */
[----:B-1----:R-:W-:Y:S01]  /*0850*/  @!P2 IADD3 R48, P1, PT, R43, R48, RZ ;  /* 0x000000302b30a210 */ /* 0x002fe20007f3e0ff */
[----:B--2---:R-:W-:Y:S02]  /*0860*/  @!P4 IMAD R8, R7, R40, RZ ;  /* 0x000000280708c224 */ /* 0x004fe400078e02ff */
[----:B------:R-:W1:Y:S01]  /*0870*/  @!P3 LDC.64 R36, c[0x0][0x3f8] ;  /* 0x0000fe00ff24bb82 */ /* 0x000e620000000a00 */
[----:B------:R-:W-:Y:S01]  /*0880*/  @!P2 IADD3.X R49, PT, PT, R6, R49, RZ, P1, !PT ;  /* 0x000000310631a210 */ /* 0x000fe20000ffe4ff */
[----:B------:R-:W-:Y:S01]  /*0890*/  @!P4 IMAD R51, R87, R41, R8 ;  /* 0x000000295733c224 */ /* 0x000fe200078e0208 */
[----:B0-----:R-:W-:-:S05]  /*08a0*/  @!P2 IADD3 R38, P5, PT, R43, R38, RZ ;  /* 0x000000262b26a210 */ /* 0x001fca0007fbe0ff */
[----:B------:R-:W0:Y:S01]  /*08b0*/  @!P4 LDC.64 R46, c[0x0][0x398] ;  /* 0x0000e600ff2ecb82 */ /* 0x000e220000000a00 */
[----:B------:R-:W-:Y:S01]  /*08c0*/  @!P4 MOV R43, R119 ;  /* 0x00000077002bc202 */ /* 0x000fe20000000f00 */
[----:B------:R2:W5:Y:S02]  /*08d0*/  @!P2 LDG.E R26, desc[UR8][R48.64] ;  /* 0x00000008301aa981 */ /* 0x000564000c1e1900 */
[----:B------:R-:W-:-:S04]  /*08e0*/  @!P4 IMAD.WIDE.U32 R40, R87, R40, R42 ;  /* 0x000000285728c225 */ /* 0x000fc800078e002a */
[----:B------:R-:W4:Y:S01]  /*08f0*/  @!P0 LDC.64 R42, c[0x0][0x3f8] ;  /* 0x0000fe00ff2a8b82 */ /* 0x000f220000000a00 */
[----:B------:R-:W-:Y:S02]  /*0900*/  @!P4 IADD3 R41, PT, PT, R41, R51, RZ ;  /* 0x000000332929c210 */ /* 0x000fe40007ffe0ff */
[----:B------:R-:W-:Y:S02]  /*0910*/  ISETP.GE.U32.AND P1, PT, R84, UR12, PT ;  /* 0x0000000c54007c0c */ /* 0x000fe4000bf26070 */
[----:B------:R-:W-:-:S03]  /*0920*/  @!P2 IADD3.X R39, PT, PT, R6, R39, RZ, P5, !PT ;  /* 0x000000270627a210 */ /* 0x000fc60002ffe4ff */
[----:B------:R-:W4:Y:S01]  /*0930*/  @!P3 LDC.64 R56, c[0x0][0x398] ;  /* 0x0000e600ff38bb82 */ /* 0x000f220000000a00 */
[C---:B------:R-:W-:Y:S02]  /*0940*/  @!P4 SHF.L.U32 R51, R40.reuse, 0x1, RZ ;  /* 0x000000012833c819 */ /* 0x040fe400000006ff */
[----:B------:R-:W-:Y:S02]  /*0950*/  @!P4 SHF.L.U64.HI R6, R40, 0x1, R41 ;  /* 0x000000012806c819 */ /* 0x000fe40000010229 */
[----:B------:R-:W-:-:S03]  /*0960*/  ISETP.GE.AND.EX P1, PT, R13, UR13, PT, P1 ;  /* 0x0000000d0d007c0c */ /* 0x000fc6000bf26310 */
[----:B------:R-:W4:Y:S01]  /*0970*/  @!P3 LDC.64 R40, c[0x0][0x3a0] ;  /* 0x0000e800ff28bb82 */ /* 0x000f220000000a00 */
[----:B--2---:R-:W-:Y:S01]  /*0980*/  @!P3 MOV R48, R116 ;  /* 0x000000740030b202 */ /* 0x004fe20000000f00 */
[----:B-1----:R-:W-:Y:S01]  /*0990*/  @!P3 IMAD R8, R9, R36, RZ ;  /* 0x000000240908b224 */ /* 0x002fe200078e02ff */
[----:B------:R-:W-:Y:S02]  /*09a0*/  @!P3 MOV R49, R119 ;  /* 0x000000770031b202 */ /* 0x000fe40000000f00 */
[----:B------:R-:W-:Y:S02]  /*09b0*/  MOV R24, RZ ;  /* 0x000000ff00187202 */ /* 0x000fe40000000f00 */
[C---:B---3--:R-:W-:Y:S01]  /*09c0*/  @!P4 IADD3 R44, P5, PT, R51.reuse, R44, RZ ;  /* 0x0000002c332cc210 */ /* 0x048fe20007fbe0ff */
[C---:B------:R-:W-:Y:S01]  /*09d0*/  @!P3 IMAD.WIDE.U32 R48, R86.reuse, R36, R48 ;  /* 0x000000245630b225 */ /* 0x040fe200078e0030 */
[----:B0-----:R-:W-:Y:S02]  /*09e0*/  @!P4 IADD3 R46, P6, PT, R51, R46, RZ ;  /* 0x0000002e332ec210 */ /* 0x001fe40007fde0ff */
[----:B------:R0:W5:Y:S01]  /*09f0*/  @!P2 LDG.E R24, desc[UR8][R38.64] ;  /* 0x000000082618a981 */ /* 0x000162000c1e1900 */
[----:B------:R-:W-:Y:S01]  /*0a00*/  @!P3 IMAD R51, R86, R37, R8 ;  /* 0x000000255633b224 */ /* 0x000fe200078e0208 */
[----:B------:R-:W-:Y:S01]  /*0a10*/  MOV R22, RZ ;  /* 0x000000ff00167202 */ /* 0x000fe20000000f00 */
[----:B------:R-:W1:Y:S01]  /*0a20*/  @!P1 LDC.64 R36, c[0x0][0x3f8] ;  /* 0x0000fe00ff249b82 */ /* 0x000e620000000a00 */
[----:B------:R-:W-:-:S02]  /*0a30*/  @!P4 IADD3.X R45, PT, PT, R6, R45, RZ, P5, !PT ;  /* 0x0000002d062dc210 */ /* 0x000fc40002ffe4ff */
[----:B------:R-:W-:Y:S02]  /*0a40*/  @!P4 IADD3.X R47, PT, PT, R6, R47, RZ, P6, !PT ;  /* 0x0000002f062fc210 */ /* 0x000fe400037fe4ff */
[----:B------:R-:W-:Y:S01]  /*0a50*/  MOV R20, RZ ;  /* 0x000000ff00147202 */ /* 0x000fe20000000f00 */
[----:B------:R2:W5:Y:S01]  /*0a60*/  @!P4 LDG.E R22, desc[UR8][R44.64] ;  /* 0x000000082c16c981 */ /* 0x000562000c1e1900 */
[----:B0-----:R-:W-:Y:S02]  /*0a70*/  @!P3 IADD3 R39, PT, PT, R49, R51, RZ ;  /* 0x000000333127b210 */ /* 0x001fe40007ffe0ff */
[C---:B------:R-:W-:Y:S02]  /*0a80*/  @!P3 SHF.L.U32 R51, R48.reuse, 0x1, RZ ;  /* 0x000000013033b819 */ /* 0x040fe400000006ff */
[----:B------:R-:W-:Y:S01]  /*0a90*/  @!P3 SHF.L.U64.HI R6, R48, 0x1, R39 ;  /* 0x000000013006b819 */ /* 0x000fe20000010227 */
[----:B----4-:R-:W-:Y:S01]  /*0aa0*/  @!P0 IMAD R8, R11, R42, RZ ;  /* 0x0000002a0b088224 */ /* 0x010fe200078e02ff */
[----:B------:R-:W-:Y:S01]  /*0ab0*/  ISETP.GE.U32.AND P2, PT, R83, UR12, PT ;  /* 0x0000000c53007c0c */ /* 0x000fe2000bf46070 */
[----:B------:R-:W0:Y:S01]  /*0ac0*/  @!P0 LDC.64 R48, c[0x0][0x398] ;  /* 0x0000e600ff308b82 */ /* 0x000e220000000a00 */
[----:B------:R3:W5:Y:S01]  /*0ad0*/  @!P4 LDG.E R20, desc[UR8][R46.64] ;  /* 0x000000082e14c981 */ /* 0x000762000c1e1900 */
[----:B--2---:R-:W-:-:S02]  /*0ae0*/  @!P0 MOV R44, R116 ;  /* 0x00000074002c8202 */ /* 0x004fc40000000f00 */
[----:B------:R-:W-:Y:S01]  /*0af0*/  @!P0 MOV R45, R119 ;  /* 0x00000077002d8202 */ /* 0x000fe20000000f00 */
[----:B------:R-:W-:Y:S01]  /*0b00*/  @!P0 IMAD R55, R85, R43, R8 ;  /* 0x0000002b55378224 */ /* 0x000fe200078e0208 */
[----:B------:R-:W-:Y:S02]  /*0b10*/  ISETP.GE.AND.EX P2, PT, R15, UR13, PT, P2 ;  /* 0x0000000d0f007c0c */ /* 0x000fe4000bf46320 */
[----:B------:R-:W2:Y:S01]  /*0b20*/  @!P0 LDC.64 R38, c[0x0][0x3a0] ;  /* 0x0000e800ff268b82 */ /* 0x000ea20000000a00 */
[----:B------:R-:W-:Y:S01]  /*0b30*/  @!P3 IADD3 R40, P4, PT, R51, R40, RZ ;  /* 0x000000283328b210 */ /* 0x000fe20007f9e0ff */
[----:B------:R-:W-:-:S03]  /*0b40*/  @!P0 IMAD.WIDE.U32 R42, R85, R42, R44 ;  /* 0x0000002a552a8225 */ /* 0x000fc600078e002c */
[----:B------:R-:W-:Y:S02]  /*0b50*/  @!P3 IADD3.X R41, PT, PT, R6, R41, RZ, P4, !PT ;  /* 0x000000290629b210 */ /* 0x000fe400027fe4ff */
[----:B------:R-:W-:Y:S01]  /*0b60*/  @!P3 IADD3 R56, P4, PT, R51, R56, RZ ;  /* 0x000000383338b210 */ /* 0x000fe20007f9e0ff */
[----:B------:R-:W4:Y:S01]  /*0b70*/  @!P1 LDC.64 R44, c[0x0][0x3a0] ;  /* 0x0000e800ff2c9b82 */ /* 0x000f220000000a00 */
[----:B------:R-:W-:Y:S02]  /*0b80*/  @!P0 IADD3 R43, PT, PT, R43, R55, RZ ;  /* 0x000000372b2b8210 */ /* 0x000fe40007ffe0ff */
[----:B------:R-:W-:-:S05]  /*0b90*/  MOV R18, RZ ;  /* 0x000000ff00127202 */ /* 0x000fca0000000f00 */
[----:B---3--:R-:W3:Y:S01]  /*0ba0*/  @!P1 LDC.64 R46, c[0x0][0x398] ;  /* 0x0000e600ff2e9b82 */ /* 0x008ee20000000a00 */
[----:B------:R-:W-:Y:S01]  /*0bb0*/  @!P3 IADD3.X R57, PT, PT, R6, R57, RZ, P4, !PT ;  /* 0x000000390639b210 */ /* 0x000fe200027fe4ff */
[----:B------:R1:W5:Y:S01]  /*0bc0*/  @!P3 LDG.E R18, desc[UR8][R40.64] ;  /* 0x000000082812b981 */ /* 0x000362000c1e1900 */
[C---:B------:R-:W-:Y:S02]  /*0bd0*/  @!P0 SHF.L.U32 R51, R42.reuse, 0x1, RZ ;  /* 0x000000012a338819 */ /* 0x040fe400000006ff */
[----:B------:R-:W-:Y:S02]  /*0be0*/  @!P0 SHF.L.U64.HI R6, R42, 0x1, R43 ;  /* 0x000000012a068819 */ /* 0x000fe4000001022b */
[----:B------:R-:W-:Y:S01]  /*0bf0*/  ISETP.GE.U32.AND P4, PT, R82, UR12, PT ;  /* 0x0000000c52007c0c */ /* 0x000fe2000bf86070 */
[----:B------:R-:W3:Y:S01]  /*0c00*/  @!P2 LDC.64 R42, c[0x0][0x3f8] ;  /* 0x0000fe00ff2aab82 */ /* 0x000ee20000000a00 */
[----:B------:R-:W-:Y:S01]  /*0c10*/  MOV R16, RZ ;  /* 0x000000ff00107202 */ /* 0x000fe20000000f00 */
[----:B-1----:R-:W-:Y:S01]  /*0c20*/  @!P1 IMAD R8, R13, R36, RZ ;  /* 0x000000240d089224 */ /* 0x002fe200078e02ff */
[----:B------:R-:W-:-:S02]  /*0c30*/  ISETP.GE.AND.EX P4, PT, R17, UR13, PT, P4 ;  /* 0x0000000d11007c0c */ /* 0x000fc4000bf86340 */
[----:B------:R-:W-:Y:S02]  /*0c40*/  @!P1 MOV R40, R116 ;  /* 0x0000007400289202 */ /* 0x000fe40000000f00 */
[----:B------:R-:W-:Y:S01]  /*0c50*/  @!P1 MOV R41, R119 ;  /* 0x0000007700299202 */ /* 0x000fe20000000f00 */
[----:B------:R4:W5:Y:S01]  /*0c60*/  @!P3 LDG.E R16, desc[UR8][R56.64] ;  /* 0x000000083810b981 */ /* 0x000962000c1e1900 */
[C---:B------:R-:W-:Y:S01]  /*0c70*/  @!P1 IMAD R59, R84.reuse, R37, R8 ;  /* 0x00000025543b9224 */ /* 0x040fe200078e0208 */
[C---:B0-----:R-:W-:Y:S01]  /*0c80*/  @!P0 IADD3 R48, P3, PT, R51.reuse, R48, RZ ;  /* 0x0000003033308210 */ /* 0x041fe20007f7e0ff */
[----:B------:R-:W-:Y:S01]  /*0c90*/  @!P1 IMAD.WIDE.U32 R36, R84, R36, R40 ;  /* 0x0000002454249225 */ /* 0x000fe200078e0028 */
[----:B--2---:R-:W-:Y:S01]  /*0ca0*/  @!P0 IADD3 R54, P5, PT, R51, R38, RZ ;  /* 0x0000002633368210 */ /* 0x004fe20007fbe0ff */
[----:B------:R-:W0:Y:S01]  /*0cb0*/  @!P2 LDC.64 R40, c[0x0][0x3a0] ;  /* 0x0000e800ff28ab82 */ /* 0x000e220000000a00 */
[----:B------:R-:W-:Y:S02]  /*0cc0*/  @!P0 IADD3.X R49, PT, PT, R6, R49, RZ, P3, !PT ;  /* 0x0000003106318210 */ /* 0x000fe40001ffe4ff */
[----:B------:R-:W-:-:S02]  /*0cd0*/  ISETP.GE.U32.AND P3, PT, R81, UR12, PT ;  /* 0x0000000c51007c0c */ /* 0x000fc4000bf66070 */
[----:B------:R-:W-:Y:S02]  /*0ce0*/  @!P1 IADD3 R37, PT, PT, R37, R59, RZ ;  /* 0x0000003b25259210 */ /* 0x000fe40007ffe0ff */
[----:B------:R-:W-:Y:S02]  /*0cf0*/  @!P1 SHF.L.U32 R51, R36, 0x1, RZ ;  /* 0x0000000124339819 */ /* 0x000fe400000006ff */
[----:B------:R-:W-:Y:S02]  /*0d00*/  @!P0 IADD3.X R55, PT, PT, R6, R39, RZ, P5, !PT ;  /* 0x0000002706378210 */ /* 0x000fe40002ffe4ff */
[----:B------:R-:W-:Y:S01]  /*0d10*/  ISETP.GE.AND.EX P3, PT, R19, UR13, PT, P3 ;  /* 0x0000000d13007c0c */ /* 0x000fe2000bf66330 */
[----:B------:R-:W1:Y:S01]  /*0d20*/  @!P4 LDC.64 R38, c[0x0][0x3f8] ;  /* 0x0000fe00ff26cb82 */ /* 0x000e620000000a00 */
[----:B------:R-:W-:Y:S02]  /*0d30*/  @!P1 SHF.L.U64.HI R6, R36, 0x1, R37 ;  /* 0x0000000124069819 */ /* 0x000fe40000010225 */
[----:B----4-:R-:W-:-:S02]  /*0d40*/  @!P1 IADD3 R56, P5, PT, R51, R44, RZ ;  /* 0x0000002c33389210 */ /* 0x010fc40007fbe0ff */
[----:B---3--:R-:W-:Y:S02]  /*0d50*/  @!P1 IADD3 R44, P6, PT, R51, R46, RZ ;  /* 0x0000002e332c9210 */ /* 0x008fe40007fde0ff */
[C---:B------:R-:W-:Y:S01]  /*0d60*/  @!P1 IADD3.X R57, PT, PT, R6.reuse, R45, RZ, P5, !PT ;  /* 0x0000002d06399210 */ /* 0x040fe20002ffe4ff */
[----:B------:R-:W2:Y:S01]  /*0d70*/  @!P2 LDC.64 R36, c[0x0][0x398] ;  /* 0x0000e600ff24ab82 */ /* 0x000ea20000000a00 */
[----:B------:R-:W-:Y:S01]  /*0d80*/  @!P1 IADD3.X R45, PT, PT, R6, R47, RZ, P6, !PT ;  /* 0x0000002f062d9210 */ /* 0x000fe200037fe4ff */
[----:B------:R-:W-:Y:S01]  /*0d90*/  @!P2 IMAD R8, R15, R42, RZ ;  /* 0x0000002a0f08a224 */ /* 0x000fe200078e02ff */
[----:B------:R-:W-:Y:S02]  /*0da0*/  @!P2 MOV R46, R116 ;  /* 0x00000074002ea202 */ /* 0x000fe40000000f00 */
[----:B------:R-:W-:Y:S01]  /*0db0*/  @!P2 MOV R47, R119 ;  /* 0x00000077002fa202 */ /* 0x000fe20000000f00 */
[C---:B------:R-:W-:Y:S01]  /*0dc0*/  @!P2 IMAD R51, R83.reuse, R43, R8 ;  /* 0x0000002b5333a224 */ /* 0x040fe200078e0208 */
[----:B------:R-:W-:Y:S01]  /*0dd0*/  MOV R14, RZ ;  /* 0x000000ff000e7202 */ /* 0x000fe20000000f00 */
[----:B------:R-:W-:-:S02]  /*0de0*/  @!P2 IMAD.WIDE.U32 R46, R83, R42, R46 ;  /* 0x0000002a532ea225 */ /* 0x000fc400078e002e */
[----:B------:R-:W3:Y:S01]  /*0df0*/  @!P3 LDC.64 R42, c[0x0][0x3f8] ;  /* 0x0000fe00ff2abb82 */ /* 0x000ee20000000a00 */
[----:B------:R-:W-:Y:S02]  /*0e00*/  MOV R12, RZ ;  /* 0x000000ff000c7202 */ /* 0x000fe40000000f00 */
[----:B------:R4:W5:Y:S01]  /*0e10*/  @!P0 LDG.E R14, desc[UR8][R54.64] ;  /* 0x00000008360e8981 */ /* 0x000962000c1e1900 */
[----:B------:R-:W-:Y:S02]  /*0e20*/  @!P2 IADD3 R47, PT, PT, R47, R51, RZ ;  /* 0x000000332f2fa210 */ /* 0x000fe40007ffe0ff */
[----:B------:R-:W-:Y:S01]  /*0e30*/  MOV R8, RZ ;  /* 0x000000ff00087202 */ /* 0x000fe20000000f00 */
[----:B------:R0:W5:Y:S01]  /*0e40*/  @!P0 LDG.E R12, desc[UR8][R48.64] ;  /* 0x00000008300c8981 */ /* 0x000162000c1e1900 */
[----:B------:R-:W-:Y:S01]  /*0e50*/  @!P2 SHF.L.U64.HI R52, R46, 0x1, R47 ;  /* 0x000000012e34a819 */ /* 0x000fe2000001022f */
[----:B-1----:R-:W-:Y:S01]  /*0e60*/  @!P4 IMAD R6, R17, R38, RZ ;  /* 0x000000261106c224 */ /* 0x002fe200078e02ff */
[----:B------:R-:W-:-:S02]  /*0e70*/  MOV R10, RZ ;  /* 0x000000ff000a7202 */ /* 0x000fc40000000f00 */
[----:B------:R1:W5:Y:S01]  /*0e80*/  @!P1 LDG.E R8, desc[UR8][R44.64] ;  /* 0x000000082c089981 */ /* 0x000362000c1e1900 */
[----:B----4-:R-:W-:Y:S02]  /*0e90*/  @!P2 SHF.L.U32 R55, R46, 0x1, RZ ;  /* 0x000000012e37a819 */ /* 0x010fe400000006ff */
[----:B------:R-:W4:Y:S01]  /*0ea0*/  @!P4 LDC.64 R46, c[0x0][0x3a0] ;  /* 0x0000e800ff2ecb82 */ /* 0x000f220000000a00 */
[----:B------:R-:W-:Y:S01]  /*0eb0*/  @!P4 IMAD R51, R82, R39, R6 ;  /* 0x000000275233c224 */ /* 0x000fe200078e0206 */
[----:B------:R3:W5:Y:S01]  /*0ec0*/  @!P1 LDG.E R10, desc[UR8][R56.64] ;  /* 0x00000008380a9981 */ /* 0x000762000c1e1900 */
[----:B0-----:R-:W-:-:S04]  /*0ed0*/  @!P2 IADD3 R48, P0, PT, R55, R40, RZ ;  /* 0x000000283730a210 */ /* 0x001fc80007f1e0ff */
[----:B------:R-:W-:Y:S02]  /*0ee0*/  @!P2 IADD3.X R49, PT, PT, R52, R41, RZ, P0, !PT ;  /* 0x000000293431a210 */ /* 0x000fe400007fe4ff */
[----:B-1----:R-:W-:Y:S01]  /*0ef0*/  @!P4 MOV R44, R116 ;  /* 0x00000074002cc202 */ /* 0x002fe20000000f00 */
[----:B------:R-:W0:Y:S01]  /*0f00*/  @!P4 LDC.64 R40, c[0x0][0x398] ;  /* 0x0000e600ff28cb82 */ /* 0x000e220000000a00 */
[----:B------:R-:W-:Y:S02]  /*0f10*/  @!P4 MOV R45, R119 ;  /* 0x00000077002dc202 */ /* 0x000fe40000000f00 */
[----:B------:R-:W-:Y:S02]  /*0f20*/  ISETP.GE.U32.AND P5, PT, R80, UR12, PT ;  /* 0x0000000c50007c0c */ /* 0x000fe4000bfa6070 */
[----:B------:R-:W-:Y:S01]  /*0f30*/  MOV R6, RZ ;  /* 0x000000ff00067202 */ /* 0x000fe20000000f00 */
[----:B------:R-:W-:Y:S01]  /*0f40*/  @!P4 IMAD.WIDE.U32 R38, R82, R38, R44 ;  /* 0x000000265226c225 */ /* 0x000fe200078e002c */
[----:B--2---:R-:W-:Y:S01]  /*0f50*/  @!P2 IADD3 R54, P1, PT, R55, R36, RZ ;  /* 0x000000243736a210 */ /* 0x004fe20007f3e0ff */
[----:B------:R-:W1:Y:S01]  /*0f60*/  @!P3 LDC.64 R44, c[0x0][0x3a0] ;  /* 0x0000e800ff2cbb82 */ /* 0x000e620000000a00 */
[----:B------:R-:W-:-:S02]  /*0f70*/  ISETP.GE.AND.EX P5, PT, R21, UR13, PT, P5 ;  /* 0x0000000d15007c0c */ /* 0x000fc4000bfa6350 */
[----:B------:R-:W-:Y:S01]  /*0f80*/  @!P2 IADD3.X R55, PT, PT, R52, R37, RZ, P1, !PT ;  /* 0x000000253437a210 */ /* 0x000fe20000ffe4ff */
[----:B------:R2:W5:Y:S01]  /*0f90*/  @!P2 LDG.E R6, desc[UR8][R48.64] ;  /* 0x000000083006a981 */ /* 0x000562000c1e1900 */
[----:B------:R-:W-:Y:S01]  /*0fa0*/  @!P4 IADD3 R37, PT, PT, R39, R51, RZ ;  /* 0x000000332725c210 */ /* 0x000fe20007ffe0ff */
[----:B---3--:R-:W-:Y:S01]  /*0fb0*/  @!P3 IMAD R36, R19, R42, RZ ;  /* 0x0000002a1324b224 */ /* 0x008fe200078e02ff */
[----:B------:R-:W-:Y:S02]  /*0fc0*/  ISETP.GE.U32.AND P0, PT, R79, UR12, PT ;  /* 0x0000000c4f007c0c */ /* 0x000fe4000bf06070 */
[C---:B------:R-:W-:Y:S01]  /*0fd0*/  @!P4 SHF.L.U32 R51, R38.reuse, 0x1, RZ ;  /* 0x000000012633c819 */ /* 0x040fe200000006ff */
[----:B------:R-:W-:Y:S01]  /*0fe0*/  @!P3 IMAD R57, R81, R43, R36 ;  /* 0x0000002b5139b224 */ /* 0x000fe200078e0224 */
[----:B------:R-:W-:Y:S02]  /*0ff0*/  @!P4 SHF.L.U64.HI R52, R38, 0x1, R37 ;  /* 0x000000012634c819 */ /* 0x000fe40000010225 */
[----:B--2---:R-:W-:Y:S01]  /*1000*/  @!P3 MOV R48, R116 ;  /* 0x000000740030b202 */ /* 0x004fe20000000f00 */
[----:B------:R-:W2:Y:S01]  /*1010*/  @!P3 LDC.64 R38, c[0x0][0x398] ;  /* 0x0000e600ff26bb82 */ /* 0x000ea20000000a00 */
[----:B------:R-:W-:-:S02]  /*1020*/  @!P3 MOV R49, R119 ;  /* 0x000000770031b202 */ /* 0x000fc40000000f00 */
[----:B------:R-:W-:Y:S01]  /*1030*/  ISETP.GE.AND.EX P0, PT, R23, UR13, PT, P0 ;  /* 0x0000000d17007c0c */ /* 0x000fe2000bf06300 */
[----:B------:R-:W-:Y:S01]  /*1040*/  @!P3 IMAD.WIDE.U32 R42, R81, R42, R48 ;  /* 0x0000002a512ab225 */ /* 0x000fe200078e0030 */
[----:B------:R-:W-:-:S03]  /*1050*/  MOV R93, RZ ;  /* 0x000000ff005d7202 */ /* 0x000fc60000000f00 */
[----:B------:R-:W3:Y:S01]  /*1060*/  @!P5 LDC.64 R36, c[0x0][0x3f8] ;  /* 0x0000fe00ff24db82 */ /* 0x000ee20000000a00 */
[----:B------:R-:W-:Y:S02]  /*1070*/  @!P3 IADD3 R43, PT, PT, R43, R57, RZ ;  /* 0x000000392b2bb210 */ /* 0x000fe40007ffe0ff */
[----:B------:R2:W5:Y:S01]  /*1080*/  @!P2 LDG.E R93, desc[UR8][R54.64] ;  /* 0x00000008365da981 */ /* 0x000562000c1e1900 */
[C---:B----4-:R-:W-:Y:S02]  /*1090*/  @!P4 IADD3 R56, P1, PT, R51.reuse, R46, RZ ;  /* 0x0000002e3338c210 */ /* 0x050fe40007f3e0ff */
[----:B0-----:R-:W-:Y:S02]  /*10a0*/  @!P4 IADD3 R48, P2, PT, R51, R40, RZ ;  /* 0x000000283330c210 */ /* 0x001fe40007f5e0ff */
[C---:B------:R-:W-:Y:S02]  /*10b0*/  @!P3 SHF.L.U32 R51, R42.reuse, 0x1, RZ ;  /* 0x000000012a33b819 */ /* 0x040fe400000006ff */
[----:B------:R-:W-:-:S02]  /*10c0*/  @!P3 SHF.L.U64.HI R40, R42, 0x1, R43 ;  /* 0x000000012a28b819 */ /* 0x000fc4000001022b */
[----:B------:R-:W0:Y:S01]  /*10d0*/  @!P0 LDC.64 R42, c[0x0][0x3f8] ;  /* 0x0000fe00ff2a8b82 */ /* 0x000e220000000a00 */
[C---:B------:R-:W-:Y:S02]  /*10e0*/  @!P4 IADD3.X R57, PT, PT, R52.reuse, R47, RZ, P1, !PT ;  /* 0x0000002f3439c210 */ /* 0x040fe40000ffe4ff */
[C---:B-1----:R-:W-:Y:S02]  /*10f0*/  @!P3 IADD3 R46, P1, PT, R51.reuse, R44, RZ ;  /* 0x0000002c332eb210 */ /* 0x042fe40007f3e0ff */
[----:B------:R-:W-:Y:S02]  /*1100*/  CS2R R94, SRZ ;  /* 0x00000000005e7805 */ /* 0x000fe4000001ff00 */
[----:B------:R-:W-:Y:S02]  /*1110*/  @!P4 IADD3.X R49, PT, PT, R52, R41, RZ, P2, !PT ;  /* 0x000000293431c210 */ /* 0x000fe400017fe4ff */
[----:B------:R-:W-:Y:S02]  /*1120*/  @!P3 IADD3.X R47, PT, PT, R40, R45, RZ, P1, !PT ;  /* 0x0000002d282fb210 */ /* 0x000fe40000ffe4ff */
[----:B------:R-:W1:Y:S01]  /*1130*/  @!P5 LDC.64 R44, c[0x0][0x3a0] ;  /* 0x0000e800ff2cdb82 */ /* 0x000e620000000a00 */
[----:B--2---:R-:W-:Y:S01]  /*1140*/  @!P3 IADD3 R54, P1, PT, R51, R38, RZ ;  /* 0x000000263336b210 */ /* 0x004fe20007f3e0ff */
[----:B------:R2:W5:Y:S01]  /*1150*/  @!P4 LDG.E R94, desc[UR8][R56.64] ;  /* 0x00000008385ec981 */ /* 0x000562000c1e1900 */
[----:B------:R-:W-:-:S02]  /*1160*/  ISETP.GE.U32.AND P2, PT, R78, UR12, PT ;  /* 0x0000000c4e007c0c */ /* 0x000fc4000bf46070 */
[----:B------:R-:W-:Y:S02]  /*1170*/  CS2R R96, SRZ ;  /* 0x0000000000607805 */ /* 0x000fe4000001ff00 */
[----:B------:R-:W-:Y:S01]  /*1180*/  @!P3 IADD3.X R55, PT, PT, R40, R39, RZ, P1, !PT ;  /* 0x000000272837b210 */ /* 0x000fe20000ffe4ff */
[----:B------:R4:W5:Y:S01]  /*1190*/  @!P4 LDG.E R95, desc[UR8][R48.64] ;  /* 0x00000008305fc981 */ /* 0x000962000c1e1900 */
[----:B------:R-:W-:Y:S01]  /*11a0*/  ISETP.GE.AND.EX P2, PT, R25, UR13, PT, P2 ;  /* 0x0000000d19007c0c */ /* 0x000fe2000bf46320 */
[----:B------:R-:W1:Y:S01]  /*11b0*/  @!P5 LDC.64 R40, c[0x0][0x398] ;  /* 0x0000e600ff28db82 */ /* 0x000e620000000a00 */
[----:B---3--:R-:W-:Y:S01]  /*11c0*/  @!P5 IMAD R38, R21, R36, RZ ;  /* 0x000000241526d224 */ /* 0x008fe200078e02ff */
[----:B------:R0:W5:Y:S01]  /*11d0*/  @!P3 LDG.E R96, desc[UR8][R46.64] ;  /* 0x000000082e60b981 */ /* 0x000162000c1e1900 */
[-C--:B--2---:R-:W-:Y:S02]  /*11e0*/  @!P5 MOV R56, R116.reuse ;  /* 0x000000740038d202 */ /* 0x084fe40000000f00 */
[----:B------:R-:W-:Y:S01]  /*11f0*/  @!P5 MOV R57, R119 ;  /* 0x000000770039d202 */ /* 0x000fe20000000f00 */
[C---:B------:R-:W-:Y:S01]  /*1200*/  @!P5 IMAD R51, R80.reuse, R37, R38 ;  /* 0x000000255033d224 */ /* 0x040fe200078e0226 */
[----:B----4-:R-:W-:Y:S01]  /*1210*/  @!P0 MOV R48, R116 ;  /* 0x0000007400308202 */ /* 0x010fe20000000f00 */
[----:B------:R-:W2:Y:S01]  /*1220*/  @!P0 LDC.64 R38, c[0x0][0x398] ;  /* 0x0000e600ff268b82 */ /* 0x000ea20000000a00 */
[----:B------:R-:W-:Y:S01]  /*1230*/  @!P0 MOV R49, R119 ;  /* 0x0000007700318202 */ /* 0x000fe20000000f00 */
[----:B------:R-:W-:Y:S01]  /*1240*/  @!P5 IMAD.WIDE.U32 R56, R80, R36, R56 ;  /* 0x000000245038d225 */ /* 0x000fe200078e0038 */
[----:B------:R-:W-:Y:S01]  /*1250*/  ISETP.GE.U32.AND P1, PT, R77, UR12, PT ;  /* 0x0000000c4d007c0c */ /* 0x000fe2000bf26070 */
[----:B------:R3:W5:Y:S02]  /*1260*/  @!P3 LDG.E R97, desc[UR8][R54.64] ;  /* 0x000000083661b981 */ /* 0x000764000c1e1900 */
[----:B0-----:R-:W-:-:S02]  /*1270*/  @!P0 IMAD R46, R23, R42, RZ ;  /* 0x0000002a172e8224 */ /* 0x001fc400078e02ff */
[----:B------:R-:W0:Y:S01]  /*1280*/  @!P0 LDC.64 R36, c[0x0][0x3a0] ;  /* 0x0000e800ff248b82 */ /* 0x000e220000000a00 */
[----:B------:R-:W-:Y:S01]  /*1290*/  @!P5 IADD3 R47, PT, PT, R57, R51, RZ ;  /* 0x00000033392fd210 */ /* 0x000fe20007ffe0ff */
[C---:B------:R-:W-:Y:S02]  /*12a0*/  @!P0 IMAD R57, R79.reuse, R43, R46 ;  /* 0x0000002b4f398224 */ /* 0x040fe400078e022e */
[----:B------:R-:W-:Y:S01]  /*12b0*/  @!P0 IMAD.WIDE.U32 R48, R79, R42, R48 ;  /* 0x0000002a4f308225 */ /* 0x000fe200078e0030 */
[----:B------:R-:W-:-:S03]  /*12c0*/  @!P5 SHF.L.U32 R51, R56, 0x1, RZ ;  /* 0x000000013833d819 */ /* 0x000fc600000006ff */
[----:B------:R-:W4:Y:S01]  /*12d0*/  @!P2 LDC.64 R42, c[0x0][0x3f8] ;  /* 0x0000fe00ff2aab82 */ /* 0x000f220000000a00 */
[----:B------:R-:W-:Y:S02]  /*12e0*/  ISETP.GE.AND.EX P1, PT, R27, UR13, PT, P1 ;  /* 0x0000000d1b007c0c */ /* 0x000fe4000bf26310 */
[----:B------:R-:W-:Y:S02]  /*12f0*/  @!P5 SHF.L.U64.HI R56, R56, 0x1, R47 ;  /* 0x000000013838d819 */ /* 0x000fe4000001022f */
[----:B-1----:R-:W-:-:S04]  /*1300*/  @!P5 IADD3 R46, P3, PT, R51, R44, RZ ;  /* 0x0000002c332ed210 */ /* 0x002fc80007f7e0ff */
[----:B------:R-:W-:Y:S02]  /*1310*/  @!P5 IADD3.X R47, PT, PT, R56, R45, RZ, P3, !PT ;  /* 0x0000002d382fd210 */ /* 0x000fe40001ffe4ff */
[----:B------:R-:W-:Y:S02]  /*1320*/  @!P5 IADD3 R44, P3, PT, R51, R40, RZ ;  /* 0x00000028332cd210 */ /* 0x000fe40007f7e0ff */
[----:B------:R-:W-:Y:S02]  /*1330*/  @!P0 IADD3 R49, PT, PT, R49, R57, RZ ;  /* 0x0000003931318210 */ /* 0x000fe40007ffe0ff */
[----:B---3--:R-:W-:Y:S02]  /*1340*/  @!P0 SHF.L.U32 R55, R48, 0x1, RZ ;  /* 0x0000000130378819 */ /* 0x008fe400000006ff */
[----:B------:R-:W-:Y:S02]  /*1350*/  CS2R R98, SRZ ;  /* 0x0000000000627805 */ /* 0x000fe4000001ff00 */
[----:B------:R-:W-:-:S02]  /*1360*/  @!P5 IADD3.X R45, PT, PT, R56, R41, RZ, P3, !PT ;  /* 0x00000029382dd210 */ /* 0x000fc40001ffe4ff */
[----:B------:R-:W1:Y:S01]  /*1370*/  @!P1 LDC.64 R40, c[0x0][0x3f8] ;  /* 0x0000fe00ff289b82 */ /* 0x000e620000000a00 */
[----:B------:R-:W-:Y:S02]  /*1380*/  @!P0 SHF.L.U64.HI R48, R48, 0x1, R49 ;  /* 0x0000000130308819 */ /* 0x000fe40000010231 */
[C---:B0-----:R-:W-:Y:S01]  /*1390*/  @!P0 IADD3 R56, P3, PT, R55.reuse, R36, RZ ;  /* 0x0000002437388210 */ /* 0x041fe20007f7e0ff */
[----:B------:R4:W5:Y:S01]  /*13a0*/  @!P5 LDG.E R99, desc[UR8][R44.64] ;  /* 0x000000082c63d981 */ /* 0x000962000c1e1900 */
[----:B--2---:R-:W-:Y:S02]  /*13b0*/  @!P0 IADD3 R54, P4, PT, R55, R38, RZ ;  /* 0x0000002637368210 */ /* 0x004fe40007f9e0ff */
[C---:B------:R-:W-:Y:S01]  /*13c0*/  @!P0 IADD3.X R57, PT, PT, R48.reuse, R37, RZ, P3, !PT ;  /* 0x0000002530398210 */ /* 0x040fe20001ffe4ff */
[----:B------:R0:W5:Y:S01]  /*13d0*/  @!P5 LDG.E R98, desc[UR8][R46.64] ;  /* 0x000000082e62d981 */ /* 0x000162000c1e1900 */
[----:B------:R-:W2:Y:S01]  /*13e0*/  @!P2 LDC.64 R36, c[0x0][0x3a0] ;  /* 0x0000e800ff24ab82 */ /* 0x000ea20000000a00 */
[----:B------:R-:W-:Y:S01]  /*13f0*/  @!P0 IADD3.X R55, PT, PT, R48, R39, RZ, P4, !PT ;  /* 0x0000002730378210 */ /* 0x000fe200027fe4ff */
[----:B----4-:R-:W-:Y:S01]  /*1400*/  @!P2 IMAD R44, R25, R42, RZ ;  /* 0x0000002a192ca224 */ /* 0x010fe200078e02ff */
[----:B------:R-:W-:-:S05]  /*1410*/  @!P2 MOV R45, R119 ;  /* 0x00000077002da202 */ /* 0x000fca0000000f00 */
[----:B------:R-:W3:Y:S01]  /*1420*/  @!P2 LDC.64 R38, c[0x0][0x398] ;  /* 0x0000e600ff26ab82 */ /* 0x000ee20000000a00 */
[----:B0-----:R-:W-:Y:S01]  /*1430*/  @!P2 IMAD R47, R78, R43, R44 ;  /* 0x0000002b4e2fa224 */ /* 0x001fe200078e022c */
[----:B------:R-:W-:Y:S02]  /*1440*/  @!P2 MOV R44, R116 ;  /* 0x00000074002ca202 */ /* 0x000fe40000000f00 */
[----:B------:R-:W-:-:S03]  /*1450*/  ISETP.GE.U32.AND P3, PT, R76, UR12, PT ;  /* 0x0000000c4c007c0c */ /* 0x000fc6000bf66070 */
[----:B------:R-:W-:Y:S01]  /*1460*/  @!P2 IMAD.WIDE.U32 R42, R78, R42, R44 ;  /* 0x0000002a4e2aa225 */ /* 0x000fe200078e002c */
[----:B------:R-:W-:Y:S02]  /*1470*/  ISETP.GE.AND.EX P3, PT, R29, UR13, PT, P3 ;  /* 0x0000000d1d007c0c */ /* 0x000fe4000bf66330 */
[----:B------:R-:W-:Y:S02]  /*1480*/  CS2R R100, SRZ ;  /* 0x0000000000647805 */ /* 0x000fe4000001ff00 */
[----:B------:R-:W-:Y:S01]  /*1490*/  ISETP.GE.U32.AND P4, PT, R74, UR12, PT ;  /* 0x0000000c4a007c0c */ /* 0x000fe2000bf86070 */
[----:B-1----:R-:W-:Y:S01]  /*14a0*/  @!P1 IMAD R46, R27, R40, RZ ;  /* 0x000000281b2e9224 */ /* 0x002fe200078e02ff */
[----:B------:R-:W-:Y:S01]  /*14b0*/  @!P2 IADD3 R43, PT, PT, R43, R47, RZ ;  /* 0x0000002f2b2ba210 */ /* 0x000fe20007ffe0ff */
[----:B------:R-:W0:Y:S01]  /*14c0*/  @!P1 LDC.64 R44, c[0x0][0x3a0] ;  /* 0x0000e800ff2c9b82 */ /* 0x000e220000000a00 */
[C---:B------:R-:W-:Y:S01]  /*14d0*/  @!P2 SHF.L.U32 R51, R42.reuse, 0x1, RZ ;  /* 0x000000012a33a819 */ /* 0x040fe200000006ff */
[----:B------:R1:W5:Y:S01]  /*14e0*/  @!P0 LDG.E R100, desc[UR8][R56.64] ;  /* 0x0000000838648981 */ /* 0x000362000c1e1900 */
[----:B------:R-:W-:-:S02]  /*14f0*/  @!P2 SHF.L.U64.HI R52, R42, 0x1, R43 ;  /* 0x000000012a34a819 */ /* 0x000fc4000001022b */
[----:B------:R-:W-:Y:S01]  /*1500*/  @!P1 MOV R42, R116 ;  /* 0x00000074002a9202 */ /* 0x000fe20000000f00 */
[----:B------:R0:W5:Y:S01]  /*1510*/  @!P0 LDG.E R101, desc[UR8][R54.64] ;  /* 0x0000000836658981 */ /* 0x000162000c1e1900 */
[----:B------:R-:W-:Y:S01]  /*1520*/  @!P1 MOV R43, R119 ;  /* 0x00000077002b9202 */ /* 0x000fe20000000f00 */
[----:B------:R-:W-:Y:S01]  /*1530*/  @!P1 IMAD R59, R77, R41, R46 ;  /* 0x000000294d3b9224 */ /* 0x000fe200078e022e */
[----:B------:R-:W-:Y:S01]  /*1540*/  ISETP.GE.AND.EX P4, PT, R31, UR13, PT, P4 ;  /* 0x0000000d1f007c0c */ /* 0x000fe2000bf86340 */
[----:B------:R-:W4:Y:S01]  /*1550*/  @!P3 LDC.64 R46, c[0x0][0x3f8] ;  /* 0x0000fe00ff2ebb82 */ /* 0x000f220000000a00 */
[----:B--2---:R-:W-:Y:S01]  /*1560*/  @!P2 IADD3 R48, P0, PT, R51, R36, RZ ;  /* 0x000000243330a210 */ /* 0x004fe20007f1e0ff */
[----:B------:R-:W-:Y:S01]  /*1570*/  @!P1 IMAD.WIDE.U32 R42, R77, R40, R42 ;  /* 0x000000284d2a9225 */ /* 0x000fe200078e002a */
[----:B------:R-:W-:Y:S02]  /*1580*/  IADD3 R53, PT, PT, R50, R53, RZ ;  /* 0x0000003532357210 */ /* 0x000fe40007ffe0ff */
[----:B------:R-:W-:-:S03]  /*1590*/  @!P2 IADD3.X R49, PT, PT, R52, R37, RZ, P0, !PT ;  /* 0x000000253431a210 */ /* 0x000fc600007fe4ff */
[----:B------:R-:W2:Y:S01]  /*15a0*/  @!P1 LDC.64 R40, c[0x0][0x398] ;  /* 0x0000e600ff289b82 */ /* 0x000ea20000000a00 */
[----:B---3--:R-:W-:Y:S02]  /*15b0*/  @!P2 IADD3 R50, P0, PT, R51, R38, RZ ;  /* 0x000000263332a210 */ /* 0x008fe40007f1e0ff */
[----:B------:R-:W-:Y:S02]  /*15c0*/  @!P1 IADD3 R37, PT, PT, R43, R59, RZ ;  /* 0x0000003b2b259210 */ /* 0x000fe40007ffe0ff */
[----:B------:R-:W-:-:S03]  /*15d0*/  @!P2 IADD3.X R51, PT, PT, R52, R39, RZ, P0, !PT ;  /* 0x000000273433a210 */ /* 0x000fc600007fe4ff */
[----:B------:R-:W3:Y:S01]  /*15e0*/  @!P4 LDC.64 R38, c[0x0][0x3f8] ;  /* 0x0000fe00ff26cb82 */ /* 0x000ee20000000a00 */
[C---:B------:R-:W-:Y:S02]  /*15f0*/  @!P1 SHF.L.U64.HI R52, R42.reuse, 0x1, R37 ;  /* 0x000000012a349819 */ /* 0x040fe40000010225 */
[----:B------:R-:W-:Y:S02]  /*1600*/  CS2R R102, SRZ ;  /* 0x0000000000667805 */ /* 0x000fe4000001ff00 */
[----:B-1----:R-:W-:-:S03]  /*1610*/  @!P1 SHF.L.U32 R57, R42, 0x1, RZ ;  /* 0x000000012a399819 */ /* 0x002fc600000006ff */
[----:B------:R-:W1:Y:S01]  /*1620*/  @!P3 LDC.64 R36, c[0x0][0x3a0] ;  /* 0x0000e800ff24bb82 */ /* 0x000e620000000a00 */
[----:B------:R-:W-:Y:S01]  /*1630*/  ISETP.GE.U32.AND P5, PT, R72, UR12, PT ;  /* 0x0000000c48007c0c */ /* 0x000fe2000bfa6070 */
[----:B------:R4:W5:Y:S06]  /*1640*/  @!P2 LDG.E R102, desc[UR8][R48.64] ;  /* 0x000000083066a981 */ /* 0x00096c000c1e1900 */
[----:B------:R-:W1:Y:S01]  /*1650*/  LDC.64 R58, c[0x0][0x3b8] ;  /* 0x0000ee00ff3a7b82 */ /* 0x000e620000000a00 */
[----:B0-----:R-:W-:Y:S01]  /*1660*/  @!P1 IADD3 R54, P0, PT, R57, R44, RZ ;  /* 0x0000002c39369210 */ /* 0x001fe20007f1e0ff */
[----:B----4-:R-:W-:Y:S01]  /*1670*/  @!P3 IMAD R44, R29, R46, RZ ;  /* 0x0000002e1d2cb224 */ /* 0x010fe200078e02ff */
[----:B------:R-:W-:Y:S01]  /*1680*/  MOV R104, RZ ;  /* 0x000000ff00687202 */ /* 0x000fe20000000f00 */
[----:B------:R0:W5:Y:S01]  /*1690*/  @!P2 LDG.E R103, desc[UR8][R50.64] ;  /* 0x000000083267a981 */ /* 0x000162000c1e1900 */
[----:B------:R-:W-:-:S02]  /*16a0*/  @!P3 MOV R48, R116 ;  /* 0x000000740030b202 */ /* 0x000fc40000000f00 */
[----:B------:R-:W-:Y:S01]  /*16b0*/  @!P3 MOV R49, R119 ;  /* 0x000000770031b202 */ /* 0x000fe20000000f00 */
[----:B------:R-:W4:Y:S01]  /*16c0*/  @!P3 LDC.64 R42, c[0x0][0x398] ;  /* 0x0000e600ff2abb82 */ /* 0x000f220000000a00 */
[----:B------:R-:W-:Y:S02]  /*16d0*/  ISETP.GE.AND.EX P5, PT, R33, UR13, PT, P5 ;  /* 0x0000000d21007c0c */ /* 0x000fe4000bfa6350 */
[----:B------:R-:W-:Y:S01]  /*16e0*/  @!P1 IADD3.X R55, PT, PT, R52, R45, RZ, P0, !PT ;  /* 0x0000002d34379210 */ /* 0x000fe200007fe4ff */
[----:B------:R-:W-:Y:S01]  /*16f0*/  @!P3 IMAD.WIDE.U32 R48, R76, R46, R48 ;  /* 0x0000002e4c30b225 */ /* 0x000fe200078e0030 */
[----:B--2---:R-:W-:-:S03]  /*1700*/  @!P1 IADD3 R40, P0, PT, R57, R40, RZ ;  /* 0x0000002839289210 */ /* 0x004fc60007f1e0ff */
[----:B------:R-:W-:Y:S01]  /*1710*/  @!P3 IMAD R57, R76, R47, R44 ;  /* 0x0000002f4c39b224 */ /* 0x000fe200078e022c */
[----:B------:R-:W-:Y:S01]  /*1720*/  ISETP.GE.U32.AND P6, PT, R34, UR12, PT ;  /* 0x0000000c22007c0c */ /* 0x000fe2000bfc6070 */
[----:B------:R3:W5:Y:S01]  /*1730*/  @!P1 LDG.E R104, desc[UR8][R54.64] ;  /* 0x0000000836689981 */ /* 0x000762000c1e1900 */
[----:B------:R-:W-:Y:S01]  /*1740*/  @!P1 IADD3.X R41, PT, PT, R52, R41, RZ, P0, !PT ;  /* 0x0000002934299210 */ /* 0x000fe200007fe4ff */
[----:B------:R-:W2:Y:S01]  /*1750*/  @!P4 LDC.64 R44, c[0x0][0x3a0] ;  /* 0x0000e800ff2ccb82 */ /* 0x000ea20000000a00 */
[----:B0-----:R-:W-:Y:S02]  /*1760*/  @!P3 IADD3 R51, PT, PT, R49, R57, RZ ;  /* 0x000000393133b210 */ /* 0x001fe40007ffe0ff */
[----:B------:R-:W-:Y:S02]  /*1770*/  ISETP.GE.AND.EX P6, PT, R35, UR13, PT, P6 ;  /* 0x0000000d23007c0c */ /* 0x000fe4000bfc6360 */
[C---:B------:R-:W-:Y:S01]  /*1780*/  @!P3 SHF.L.U32 R49, R48.reuse, 0x1, RZ ;  /* 0x000000013031b819 */ /* 0x040fe200000006ff */
[----:B---3--:R-:W-:Y:S01]  /*1790*/  @!P4 IMAD R54, R31, R38, RZ ;  /* 0x000000261f36c224 */ /* 0x008fe200078e02ff */
[----:B------:R-:W-:Y:S01]  /*17a0*/  @!P3 SHF.L.U64.HI R52, R48, 0x1, R51 ;  /* 0x000000013034b819 */ /* 0x000fe20000010233 */
[----:B-1----:R-:W-:Y:S01]  /*17b0*/  IMAD.WIDE R58, R75, 0x8, R58 ;  /* 0x000000084b3a7825 */ /* 0x002fe200078e023a */
[----:B------:R-:W-:Y:S01]  /*17c0*/  @!P3 IADD3 R50, P0, PT, R49, R36, RZ ;  /* 0x000000243132b210 */ /* 0x000fe20007f1e0ff */
[----:B------:R-:W0:Y:S01]  /*17d0*/  @!P5 LDC.64 R46, c[0x0][0x3f8] ;  /* 0x0000fe00ff2edb82 */ /* 0x000e220000000a00 */
[----:B------:R-:W-:Y:S01]  /*17e0*/  CS2R R106, SRZ ;  /* 0x00000000006a7805 */ /* 0x000fe2000001ff00 */
[----:B------:R-:W-:Y:S01]  /*17f0*/  @!P4 IMAD R57, R74, R39, R54 ;  /* 0x000000274a39c224 */ /* 0x000fe200078e0236 */
[----:B------:R-:W-:-:S02]  /*1800*/  @!P4 MOV R54, R116 ;  /* 0x000000740036c202 */ /* 0x000fc40000000f00 */
[----:B------:R-:W-:Y:S02]  /*1810*/  @!P4 MOV R55, R119 ;  /* 0x000000770037c202 */ /* 0x000fe40000000f00 */
[----:B------:R-:W-:Y:S01]  /*1820*/  @!P3 IADD3.X R51, PT, PT, R52, R37, RZ, P0, !PT ;  /* 0x000000253433b210 */ /* 0x000fe200007fe4ff */
[----:B------:R1:W5:Y:S01]  /*1830*/  @!P1 LDG.E R106, desc[UR8][R40.64] ;  /* 0x00000008286a9981 */ /* 0x000362000c1e1900 */
[----:B------:R-:W-:-:S03]  /*1840*/  @!P4 IMAD.WIDE.U32 R54, R74, R38, R54 ;  /* 0x000000264a36c225 */ /* 0x000fc600078e0036 */
[----:B------:R-:W3:Y:S01]  /*1850*/  LDG.E.64 R36, desc[UR8][R58.64] ;  /* 0x000000083a247981 */ /* 0x000ee2000c1e1b00 */
[----:B------:R-:W2:Y:S01]  /*1860*/  @!P4 LDC.64 R38, c[0x0][0x398] ;  /* 0x0000e600ff26cb82 */ /* 0x000ea20000000a00 */
[----:B----4-:R-:W-:Y:S02]  /*1870*/  @!P3 IADD3 R48, P1, PT, R49, R42, RZ ;  /* 0x0000002a3130b210 */ /* 0x010fe40007f3e0ff */
[----:B------:R-:W-:Y:S01]  /*1880*/  CS2R R108, SRZ ;  /* 0x00000000006c7805 */ /* 0x000fe2000001ff00 */
[----:B------:R4:W5:Y:S04]  /*1890*/  @!P3 LDG.E R107, desc[UR8][R50.64] ;  /* 0x00000008326bb981 */ /* 0x000968000c1e1900 */
[----:B-1----:R-:W1:Y:S01]  /*18a0*/  @!P6 LDC.64 R40, c[0x0][0x3f8] ;  /* 0x0000fe00ff28eb82 */ /* 0x002e620000000a00 */
[----:B------:R-:W-:-:S02]  /*18b0*/  @!P4 IADD3 R57, PT, PT, R55, R57, RZ ;  /* 0x000000393739c210 */ /* 0x000fc40007ffe0ff */
[----:B------:R-:W-:Y:S02]  /*18c0*/  @!P3 IADD3.X R49, PT, PT, R52, R43, RZ, P1, !PT ;  /* 0x0000002b3431b210 */ /* 0x000fe40000ffe4ff */
[C---:B------:R-:W-:Y:S02]  /*18d0*/  @!P4 SHF.L.U32 R55, R54.reuse, 0x1, RZ ;  /* 0x000000013637c819 */ /* 0x040fe400000006ff */
[----:B------:R-:W-:Y:S01]  /*18e0*/  @!P4 SHF.L.U64.HI R52, R54, 0x1, R57 ;  /* 0x000000013634c819 */ /* 0x000fe20000010239 */
[----:B------:R-:W1:Y:S01]  /*18f0*/  @!P5 LDC.64 R42, c[0x0][0x3a0] ;  /* 0x0000e800ff2adb82 */ /* 0x000e620000000a00 */
[----:B----4-:R-:W-:Y:S01]  /*1900*/  @!P5 MOV R50, R116 ;  /* 0x000000740032d202 */ /* 0x010fe20000000f00 */
[----:B0-----:R-:W-:Y:S01]  /*1910*/  @!P5 IMAD R54, R33, R46, RZ ;  /* 0x0000002e2136d224 */ /* 0x001fe200078e02ff */
[----:B------:R-:W-:Y:S01]  /*1920*/  @!P5 MOV R51, R119 ;  /* 0x000000770033d202 */ /* 0x000fe20000000f00 */
[----:B------:R0:W5:Y:S01]  /*1930*/  @!P3 LDG.E R108, desc[UR8][R48.64] ;  /* 0x00000008306cb981 */ /* 0x000162000c1e1900 */
[----:B--2---:R-:W-:-:S02]  /*1940*/  @!P4 IADD3 R56, P0, PT, R55, R44, RZ ;  /* 0x0000002c3738c210 */ /* 0x004fc40007f1e0ff */
[----:B------:R-:W-:Y:S01]  /*1950*/  ISETP.NE.AND P3, PT, RZ, UR11, PT ;  /* 0x0000000bff007c0c */ /* 0x000fe2000bf65270 */
[----:B------:R-:W-:Y:S01]  /*1960*/  @!P5 IMAD R59, R72, R47, R54 ;  /* 0x0000002f483bd224 */ /* 0x000fe200078e0236 */
[----:B------:R-:W-:Y:S01]  /*1970*/  @!P4 IADD3.X R57, PT, PT, R52, R45, RZ, P0, !PT ;  /* 0x0000002d3439c210 */ /* 0x000fe200007fe4ff */
[----:B------:R-:W-:Y:S01]  /*1980*/  @!P5 IMAD.WIDE.U32 R50, R72, R46, R50 ;  /* 0x0000002e4832d225 */ /* 0x000fe200078e0032 */
[----:B------:R-:W2:Y:S01]  /*1990*/  @!P5 LDC.64 R44, c[0x0][0x398] ;  /* 0x0000e600ff2cdb82 */ /* 0x000ea20000000a00 */
[----:B------:R-:W-:Y:S02]  /*19a0*/  @!P4 IADD3 R54, P0, PT, R55, R38, RZ ;  /* 0x000000263736c210 */ /* 0x000fe40007f1e0ff */
[----:B------:R4:W5:Y:S01]  /*19b0*/  @!P4 LDG.E R109, desc[UR8][R56.64] ;  /* 0x00000008386dc981 */ /* 0x000962000c1e1900 */
[----:B------:R-:W-:Y:S01]  /*19c0*/  @!P5 IADD3 R51, PT, PT, R51, R59, RZ ;  /* 0x0000003b3333d210 */ /* 0x000fe20007ffe0ff */
[----:B-1----:R-:W-:-:S03]  /*19d0*/  @!P6 IMAD R38, R35, R40, RZ ;  /* 0x000000282326e224 */ /* 0x002fc600078e02ff */
[----:B------:R-:W1:Y:S01]  /*19e0*/  @!P6 LDC.64 R46, c[0x0][0x3a0] ;  /* 0x0000e800ff2eeb82 */ /* 0x000e620000000a00 */
[----:B------:R-:W-:Y:S01]  /*19f0*/  @!P4 IADD3.X R55, PT, PT, R52, R39, RZ, P0, !PT ;  /* 0x000000273437c210 */ /* 0x000fe200007fe4ff */
[----:B------:R-:W-:Y:S01]  /*1a00*/  @!P6 IMAD R61, R34, R41, R38 ;  /* 0x00000029223de224 */ /* 0x000fe200078e0226 */
[----:B------:R-:W-:-:S05]  /*1a10*/  @!P5 SHF.L.U32 R59, R50, 0x1, RZ ;  /* 0x00000001323bd819 */ /* 0x000fca00000006ff */
[----:B0-----:R-:W0:Y:S01]  /*1a20*/  @!P6 LDC.64 R48, c[0x0][0x398] ;  /* 0x0000e600ff30eb82 */ /* 0x001e220000000a00 */
[----:B------:R-:W-:Y:S02]  /*1a30*/  @!P5 SHF.L.U64.HI R52, R50, 0x1, R51 ;  /* 0x000000013234d819 */ /* 0x000fe40000010233 */
[----:B----4-:R-:W-:-:S05]  /*1a40*/  @!P6 MOV R56, R116 ;  /* 0x000000740038e202 */ /* 0x010fca0000000f00 */
[----:B------:R-:W4:Y:S01]  /*1a50*/  @P3 LDC.64 R38, c[0x0][0x3b0] ;  /* 0x0000ec00ff263b82 */ /* 0x000f220000000a00 */
[----:B------:R-:W-:-:S07]  /*1a60*/  @!P6 MOV R57, R119 ;  /* 0x000000770039e202 */ /* 0x000fce0000000f00 */
[----:B------:R-:W4:Y:S01]  /*1a70*/  LDC.64 R50, c[0x0][0x3a8] ;  /* 0x0000ea00ff327b82 */ /* 0x000f220000000a00 */
[----:B------:R-:W-:Y:S01]  /*1a80*/  @!P5 IADD3 R42, P0, PT, R59, R42, RZ ;  /* 0x0000002a3b2ad210 */ /* 0x000fe20007f1e0ff */
[----:B------:R-:W-:-:S03]  /*1a90*/  @!P6 IMAD.WIDE.U32 R40, R34, R40, R56 ;  /* 0x000000282228e225 */ /* 0x000fc600078e0038 */
[----:B------:R-:W-:Y:S02]  /*1aa0*/  @!P5 IADD3.X R43, PT, PT, R52, R43, RZ, P0, !PT ;  /* 0x0000002b342bd210 */ /* 0x000fe400007fe4ff */
[----:B--2---:R-:W-:Y:S02]  /*1ab0*/  @!P5 IADD3 R44, P0, PT, R59, R44, RZ ;  /* 0x0000002c3b2cd210 */ /* 0x004fe40007f1e0ff */
[----:B------:R-:W-:Y:S02]  /*1ac0*/  @!P6 IADD3 R57, PT, PT, R41, R61, RZ ;  /* 0x0000003d2939e210 */ /* 0x000fe40007ffe0ff */
[----:B------:R-:W-:Y:S02]  /*1ad0*/  CS2R R110, SRZ ;  /* 0x00000000006e7805 */ /* 0x000fe4000001ff00 */
[----:B------:R-:W-:Y:S02]  /*1ae0*/  @!P6 SHF.L.U32 R41, R40, 0x1, RZ ;  /* 0x000000012829e819 */ /* 0x000fe400000006ff */
[----:B------:R-:W-:-:S02]  /*1af0*/  @!P5 IADD3.X R45, PT, PT, R52, R45, RZ, P0, !PT ;  /* 0x0000002d342dd210 */ /* 0x000fc400007fe4ff */
[----:B------:R-:W-:Y:S01]  /*1b00*/  @!P6 SHF.L.U64.HI R40, R40, 0x1, R57 ;  /* 0x000000012828e819 */ /* 0x000fe20000010239 */
[----:B------:R2:W5:Y:S01]  /*1b10*/  @!P5 LDG.E R111, desc[UR8][R42.64] ;  /* 0x000000082a6fd981 */ /* 0x000562000c1e1900 */
[C---:B-1----:R-:W-:Y:S02]  /*1b20*/  @!P6 IADD3 R46, P0, PT, R41.reuse, R46, RZ ;  /* 0x0000002e292ee210 */ /* 0x042fe40007f1e0ff */
[----:B0-----:R-:W-:Y:S02]  /*1b30*/  @!P6 IADD3 R48, P1, PT, R41, R48, RZ ;  /* 0x000000302930e210 */ /* 0x001fe40007f3e0ff */
[----:B------:R-:W-:Y:S02]  /*1b40*/  CS2R R112, SRZ ;  /* 0x0000000000707805 */ /* 0x000fe4000001ff00 */
[C---:B------:R-:W-:Y:S01]  /*1b50*/  @!P6 IADD3.X R47, PT, PT, R40.reuse, R47, RZ, P0, !PT ;  /* 0x0000002f282fe210 */ /* 0x040fe200007fe4ff */
[----:B------:R-:W5:Y:S01]  /*1b60*/  @!P4 LDG.E R110, desc[UR8][R54.64] ;  /* 0x00000008366ec981 */ /* 0x000f62000c1e1900 */
[----:B------:R-:W-:Y:S01]  /*1b70*/  @!P6 IADD3.X R49, PT, PT, R40, R49, RZ, P1, !PT ;  /* 0x000000312831e210 */ /* 0x000fe20000ffe4ff */
[C---:B----4-:R-:W-:Y:S01]  /*1b80*/  IMAD.WIDE R40, R53.reuse, 0x4, R50 ;  /* 0x0000000435287825 */ /* 0x050fe200078e0232 */
[----:B------:R-:W-:Y:S01]  /*1b90*/  MOV R114, RZ ;  /* 0x000000ff00727202 */ /* 0x000fe20000000f00 */
[----:B------:R0:W5:Y:S02]  /*1ba0*/  @!P5 LDG.E R112, desc[UR8][R44.64] ;  /* 0x000000082c70d981 */ /* 0x000164000c1e1900 */
[----:B--2---:R-:W-:Y:S01]  /*1bb0*/  @P3 IMAD.WIDE R42, R53, 0x4, R38 ;  /* 0x00000004352a3825 */ /* 0x004fe200078e0226 */
[----:B------:R-:W-:Y:S01]  /*1bc0*/  CS2R R38, SRZ ;  /* 0x0000000000267805 */ /* 0x000fe2000001ff00 */
[----:B------:R1:W5:Y:S04]  /*1bd0*/  @!P6 LDG.E R113, desc[UR8][R48.64] ;  /* 0x000000083071e981 */ /* 0x000368000c1e1900 */
[----:B------:R1:W5:Y:S04]  /*1be0*/  @!P6 LDG.E R114, desc[UR8][R46.64] ;  /* 0x000000082e72e981 */ /* 0x000368000c1e1900 */
[----:B------:R1:W5:Y:S04]  /*1bf0*/  @P3 LDG.E.64 R38, desc[UR8][R42.64] ;  /* 0x000000082a263981 */ /* 0x000368000c1e1b00 */
[----:B------:R-:W5:Y:S01]  /*1c00*/  LDG.E.64 R40, desc[UR8][R40.64] ;  /* 0x0000000828287981 */ /* 0x000f62000c1e1b00 */
[----:B------:R-:W-:Y:S01]  /*1c10*/  UISETP.NE.AND UP0, UPT, UR11, URZ, UPT ;  /* 0x000000ff0b00728c */ /* 0x000fe2000bf05270 */
[----:B---3--:R-:W-:-:S05]  /*1c20*/  FFMA.FTZ R37, -R36, R36, R37 ;  /* 0x0000002424257223 */ /* 0x008fca0000010125 */
[----:B------:R-:W-:-:S13]  /*1c30*/  FSETP.GTU.FTZ.AND P0, PT, R37, RZ, PT ;  /* 0x000000ff2500720b */ /* 0x000fda0003f1c000 */
[----:B0-----:R-:W0:Y:S02]  /*1c40*/  @P0 LDC R44, c[0x0][0x3c0] ;  /* 0x0000f000ff2c0b82 */ /* 0x001e240000000800 */
[----:B0-----:R-:W-:Y:S01]  /*1c50*/  @P0 FADD.FTZ R44, R37, R44 ;  /* 0x0000002c252c0221 */ /* 0x001fe20000010000 */
[----:B------:R-:W-:-:S06]  /*1c60*/  MOV R37, 0x3f800000 ;  /* 0x3f80000000257802 */ /* 0x000fcc0000000f00 */
[----:B------:R1:W0:Y:S01]  /*1c70*/  @P0 MUFU.RSQ R37, R44 ;  /* 0x0000002c00250308 */ /* 0x0002220000001400 */
[----:B------:R-:W-:Y:S05]  /*1c80*/  BRA.U UP0, `(.L_x_749) ;  /* 0x0000001100847547 */ /* 0x000fea000b800000 */
[--C-:B-----5:R-:W-:Y:S02]  /*1c90*/  HADD2.F32 R45, -RZ, R26.reuse.H0_H0 ;  /* 0x2000001aff2d7230 */ /* 0x120fe40000004100 */
[----:B-1----:R-:W-:Y:S02]  /*1ca0*/  HADD2.F32 R47, -RZ, R26.H1_H1 ;  /* 0x3000001aff2f7230 */ /* 0x002fe40000004100 */
[----:B------:R-:W-:Y:S02]  /*1cb0*/  HADD2.F32 R43, -RZ, R24.H0_H0 ;  /* 0x20000018ff2b7230 */ /* 0x000fe40000004100 */
[C---:B------:R-:W-:Y:S01]  /*1cc0*/  FADD.FTZ R44, -R36.reuse, R45 ;  /* 0x0000002d242c7221 */ /* 0x040fe20000010100 */
[----:B------:R-:W-:Y:S02]  /*1cd0*/  HADD2.F32 R49, -RZ, R22.H0_H0 ;  /* 0x20000016ff317230 */ /* 0x000fe40000004100 */
[----:B------:R-:W-:Y:S01]  /*1ce0*/  FADD.FTZ R46, -R36, R47 ;  /* 0x0000002f242e7221 */ /* 0x000fe20000010100 */
[----:B------:R-:W-:-:S02]  /*1cf0*/  HADD2.F32 R42, -RZ, R24.H1_H1 ;  /* 0x30000018ff2a7230 */ /* 0x000fc40000004100 */
[----:B------:R-:W-:Y:S01]  /*1d00*/  FMUL.FTZ R47, R40, R43 ;  /* 0x0000002b282f7220 */ /* 0x000fe20000410000 */
[-C--:B0-----:R-:W-:Y:S01]  /*1d10*/  FMUL.FTZ R44, R44, R37.reuse ;  /* 0x000000252c2c7220 */ /* 0x081fe20000410000 */
[----:B------:R-:W-:Y:S01]  /*1d20*/  FADD.FTZ R50, -R36, R49 ;  /* 0x0000003124327221 */ /* 0x000fe20000010100 */
[----:B------:R-:W-:Y:S01]  /*1d30*/  FMUL.FTZ R45, R46, R37 ;  /* 0x000000252e2d7220 */ /* 0x000fe20000410000 */
[----:B------:R-:W-:Y:S02]  /*1d40*/  HADD2.F32 R51, -RZ, R20.H0_H0 ;  /* 0x20000014ff337230 */ /* 0x000fe40000004100 */
[----:B------:R-:W-:Y:S01]  /*1d50*/  FMUL.FTZ R48, R41, R42 ;  /* 0x0000002a29307220 */ /* 0x000fe20000410000 */
[----:B------:R-:W-:Y:S01]  /*1d60*/  FADD.FTZ R49, RZ, R47 ;  /* 0x0000002fff317221 */ /* 0x000fe20000010000 */
[----:B------:R-:W-:Y:S01]  /*1d70*/  FFMA.FTZ R46, R44, R47, RZ ;  /* 0x0000002f2c2e7223 */ /* 0x000fe200000100ff */
[----:B------:R-:W-:Y:S01]  /*1d80*/  FFMA.FTZ R44, R43, R44, RZ ;  /* 0x0000002c2b2c7223 */ /* 0x000fe200000100ff */
[----:B------:R-:W-:Y:S01]  /*1d90*/  FADD.FTZ R52, RZ, R43 ;  /* 0x0000002bff347221 */ /* 0x000fe20000010000 */
[----:B------:R-:W-:Y:S01]  /*1da0*/  FADD.FTZ R49, R48, R49 ;  /* 0x0000003130317221 */ /* 0x000fe20000010000 */
[----:B------:R-:W-:Y:S01]  /*1db0*/  FFMA.FTZ R46, R45, R48, R46 ;  /* 0x000000302d2e7223 */ /* 0x000fe2000001002e */
[----:B------:R-:W-:Y:S01]  /*1dc0*/  FMUL.FTZ R48, R40, R51 ;  /* 0x0000003328307220 */ /* 0x000fe20000410000 */
[----:B------:R-:W-:Y:S01]  /*1dd0*/  FMUL.FTZ R47, R50, R37 ;  /* 0x00000025322f7220 */ /* 0x000fe20000410000 */
[----:B------:R-:W-:-:S02]  /*1de0*/  HADD2.F32 R43, -RZ, R22.H1_H1 ;  /* 0x30000016ff2b7230 */ /* 0x000fc40000004100 */
[----:B------:R-:W-:Y:S01]  /*1df0*/  FADD.FTZ R52, R51, R52 ;  /* 0x0000003433347221 */ /* 0x000fe20000010000 */
[----:B------:R-:W-:Y:S01]  /*1e00*/  FADD.FTZ R49, R49, R48 ;  /* 0x0000003031317221 */ /* 0x000fe20000010000 */
[----:B------:R-:W-:Y:S01]  /*1e10*/  FFMA.FTZ R48, R47, R48, R46 ;  /* 0x000000302f307223 */ /* 0x000fe2000001002e */
[----:B------:R-:W-:Y:S02]  /*1e20*/  HADD2.F32 R53, -RZ, R18.H0_H0 ;  /* 0x20000012ff357230 */ /* 0x000fe40000004100 */
[----:B------:R-:W-:Y:S01]  /*1e30*/  FADD.FTZ R46, -R36, R43 ;  /* 0x0000002b242e7221 */ /* 0x000fe20000010100 */
[----:B------:R-:W-:Y:S01]  /*1e40*/  FFMA.FTZ R51, R51, R47, R44 ;  /* 0x0000002f33337223 */ /* 0x000fe2000001002c */
[----:B------:R-:W-:Y:S02]  /*1e50*/  HADD2.F32 R44, -RZ, R20.H1_H1 ;  /* 0x30000014ff2c7230 */ /* 0x000fe40000004100 */
[----:B------:R-:W-:Y:S01]  /*1e60*/  FFMA.FTZ R45, R42, R45, RZ ;  /* 0x0000002d2a2d7223 */ /* 0x000fe200000100ff */
[----:B------:R-:W-:Y:S01]  /*1e70*/  FADD.FTZ R47, RZ, R42 ;  /* 0x0000002aff2f7221 */ /* 0x000fe20000010000 */
[----:B------:R-:W-:Y:S01]  /*1e80*/  FADD.FTZ R42, -R36, R53 ;  /* 0x00000035242a7221 */ /* 0x000fe20000010100 */
[----:B------:R-:W-:Y:S01]  /*1e90*/  FMUL.FTZ R43, R46, R37 ;  /* 0x000000252e2b7220 */ /* 0x000fe20000410000 */
[----:B------:R-:W-:-:S02]  /*1ea0*/  HADD2.F32 R50, -RZ, R16.H0_H0 ;  /* 0x20000010ff327230 */ /* 0x000fc40000004100 */
[----:B------:R-:W-:Y:S01]  /*1eb0*/  FADD.FTZ R47, R44, R47 ;  /* 0x0000002f2c2f7221 */ /* 0x000fe20000010000 */
[----:B------:R-:W-:Y:S01]  /*1ec0*/  FMUL.FTZ R55, R42, R37 ;  /* 0x000000252a377220 */ /* 0x000fe20000410000 */
[----:B------:R-:W-:Y:S01]  /*1ed0*/  FFMA.FTZ R45, R44, R43, R45 ;  /* 0x0000002b2c2d7223 */ /* 0x000fe2000001002d */
[----:B------:R-:W-:Y:S02]  /*1ee0*/  HADD2.F32 R53, -RZ, R18.H1_H1 ;  /* 0x30000012ff357230 */ /* 0x000fe40000004100 */
[----:B------:R-:W-:Y:S01]  /*1ef0*/  FMUL.FTZ R44, R41, R44 ;  /* 0x0000002c292c7220 */ /* 0x000fe20000410000 */
[----:B------:R-:W-:Y:S01]  /*1f00*/  FADD.FTZ R52, R52, R50 ;  /* 0x0000003234347221 */ /* 0x000fe20000010000 */
[----:B------:R-:W-:Y:S01]  /*1f10*/  FFMA.FTZ R51, R50, R55, R51 ;  /* 0x0000003732337223 */ /* 0x000fe20000010033 */
[----:B------:R-:W-:Y:S01]  /*1f20*/  FMUL.FTZ R50, R40, R50 ;  /* 0x0000003228327220 */ /* 0x000fe20000410000 */
[----:B------:R-:W-:Y:S01]  /*1f30*/  FADD.FTZ R49, R44, R49 ;  /* 0x000000312c317221 */ /* 0x000fe20000010000 */
[----:B------:R-:W-:Y:S01]  /*1f40*/  FFMA.FTZ R48, R43, R44, R48 ;  /* 0x0000002c2b307223 */ /* 0x000fe20000010030 */
[----:B------:R-:W-:Y:S01]  /*1f50*/  FADD.FTZ R44, -R36, R53 ;  /* 0x00000035242c7221 */ /* 0x000fe20000010100 */
[----:B------:R-:W-:-:S02]  /*1f60*/  HADD2.F32 R42, -RZ, R16.H1_H1 ;  /* 0x30000010ff2a7230 */ /* 0x000fc40000004100 */
[----:B------:R-:W-:Y:S01]  /*1f70*/  FADD.FTZ R46, R49, R50 ;  /* 0x00000032312e7221 */ /* 0x000fe20000010000 */
[--C-:B------:R-:W-:Y:S02]  /*1f80*/  HADD2.F32 R49, -RZ, R14.reuse.H0_H0 ;  /* 0x2000000eff317230 */ /* 0x100fe40000004100 */
[----:B------:R-:W-:Y:S01]  /*1f90*/  FMUL.FTZ R44, R44, R37 ;  /* 0x000000252c2c7220 */ /* 0x000fe20000410000 */
[----:B------:R-:W-:Y:S02]  /*1fa0*/  HADD2.F32 R53, -RZ, R14.H1_H1 ;  /* 0x3000000eff357230 */ /* 0x000fe40000004100 */
[----:B------:R-:W-:Y:S01]  /*1fb0*/  FFMA.FTZ R55, R55, R50, R48 ;  /* 0x0000003237377223 */ /* 0x000fe20000010030 */
[----:B------:R-:W-:Y:S01]  /*1fc0*/  FMUL.FTZ R43, R41, R42 ;  /* 0x0000002a292b7220 */ /* 0x000fe20000410000 */
[----:B------:R-:W-:Y:S01]  /*1fd0*/  FADD.FTZ R47, R47, R42 ;  /* 0x0000002a2f2f7221 */ /* 0x000fe20000010000 */
[----:B------:R-:W-:Y:S01]  /*1fe0*/  FFMA.FTZ R45, R42, R44, R45 ;  /* 0x0000002c2a2d7223 */ /* 0x000fe2000001002d */
[----:B------:R-:W-:Y:S01]  /*1ff0*/  FADD.FTZ R48, -R36, R49 ;  /* 0x0000003124307221 */ /* 0x000fe20000010100 */
[----:B------:R-:W-:-:S02]  /*2000*/  HADD2.F32 R42, -RZ, R12.H0_H0 ;  /* 0x2000000cff2a7230 */ /* 0x000fc40000004100 */
[----:B------:R-:W-:Y:S01]  /*2010*/  FADD.FTZ R50, -R36, R53 ;  /* 0x0000003524327221 */ /* 0x000fe20000010100 */
[----:B------:R-:W-:Y:S01]  /*2020*/  FFMA.FTZ R55, R44, R43, R55 ;  /* 0x0000002b2c377223 */ /* 0x000fe20000010037 */
[----:B------:R-:W-:Y:S02]  /*2030*/  HADD2.F32 R44, -RZ, R12.H1_H1 ;  /* 0x3000000cff2c7230 */ /* 0x000fe40000004100 */
[----:B------:R-:W-:Y:S01]  /*2040*/  FADD.FTZ R46, R43, R46 ;  /* 0x0000002e2b2e7221 */ /* 0x000fe20000010000 */
[-C--:B------:R-:W-:Y:S01]  /*2050*/  FMUL.FTZ R48, R48, R37.reuse ;  /* 0x0000002530307220 */ /* 0x080fe20000410000 */
[----:B------:R-:W-:Y:S02]  /*2060*/  HADD2.F32 R53, -RZ, R10.H0_H0 ;  /* 0x2000000aff357230 */ /* 0x000fe40000004100 */
[----:B------:R-:W-:Y:S01]  /*2070*/  FMUL.FTZ R50, R50, R37 ;  /* 0x0000002532327220 */ /* 0x000fe20000410000 */
[----:B------:R-:W-:Y:S01]  /*2080*/  FMUL.FTZ R43, R40, R42 ;  /* 0x0000002a282b7220 */ /* 0x000fe20000410000 */
[----:B------:R-:W-:Y:S01]  /*2090*/  FADD.FTZ R52, R52, R42 ;  /* 0x0000002a34347221 */ /* 0x000fe20000010000 */
[----:B------:R-:W-:Y:S01]  /*20a0*/  FFMA.FTZ R51, R42, R48, R51 ;  /* 0x000000302a337223 */ /* 0x000fe20000010033 */
[----:B------:R-:W-:Y:S01]  /*20b0*/  FADD.FTZ R47, R47, R44 ;  /* 0x0000002c2f2f7221 */ /* 0x000fe20000010000 */
[----:B------:R-:W-:Y:S01]  /*20c0*/  FFMA.FTZ R45, R44, R50, R45 ;  /* 0x000000322c2d7223 */ /* 0x000fe2000001002d */
[----:B------:R-:W-:Y:S01]  /*20d0*/  FMUL.FTZ R49, R41, R44 ;  /* 0x0000002c29317220 */ /* 0x000fe20000410000 */
[----:B------:R-:W-:Y:S01]  /*20e0*/  FADD.FTZ R46, R46, R43 ;  /* 0x0000002b2e2e7221 */ /* 0x000fe20000010000 */
[----:B------:R-:W-:Y:S01]  /*20f0*/  FFMA.FTZ R55, R48, R43, R55 ;  /* 0x0000002b30377223 */ /* 0x000fe20000010037 */
[----:B------:R-:W-:Y:S01]  /*2100*/  FADD.FTZ R44, -R36, R53 ;  /* 0x00000035242c7221 */ /* 0x000fe20000010100 */
[----:B------:R-:W-:-:S02]  /*2110*/  HADD2.F32 R42, -RZ, R8.H0_H0 ;  /* 0x20000008ff2a7230 */ /* 0x000fc40000004100 */
[----:B------:R-:W-:Y:S01]  /*2120*/  FADD.FTZ R46, R49, R46 ;  /* 0x0000002e312e7221 */ /* 0x000fe20000010000 */
[----:B------:R-:W-:Y:S01]  /*2130*/  FFMA.FTZ R55, R50, R49, R55 ;  /* 0x0000003132377223 */ /* 0x000fe20000010037 */
[----:B------:R-:W-:Y:S01]  /*2140*/  FMUL.FTZ R44, R44, R37 ;  /* 0x000000252c2c7220 */ /* 0x000fe20000410000 */
[----:B------:R-:W-:Y:S02]  /*2150*/  HADD2.F32 R43, -RZ, R10.H1_H1 ;  /* 0x3000000aff2b7230 */ /* 0x000fe40000004100 */
[----:B------:R-:W-:Y:S01]  /*2160*/  FMUL.FTZ R49, R40, R42 ;  /* 0x0000002a28317220 */ /* 0x000fe20000410000 */
[----:B------:R-:W-:Y:S01]  /*2170*/  FADD.FTZ R52, R52, R42 ;  /* 0x0000002a34347221 */ /* 0x000fe20000010000 */
[----:B------:R-:W-:Y:S01]  /*2180*/  FFMA.FTZ R51, R42, R44, R51 ;  /* 0x0000002c2a337223 */ /* 0x000fe20000010033 */
[----:B------:R-:W-:Y:S02]  /*2190*/  HADD2.F32 R53, -RZ, R6.H0_H0 ;  /* 0x20000006ff357230 */ /* 0x000fe40000004100 */
[----:B------:R-:W-:Y:S01]  /*21a0*/  FFMA.FTZ R55, R44, R49, R55 ;  /* 0x000000312c377223 */ /* 0x000fe20000010037 */
[----:B------:R-:W-:-:S02]  /*21b0*/  HADD2.F32 R42, -RZ, R8.H1_H1 ;  /* 0x30000008ff2a7230 */ /* 0x000fc40000004100 */
[----:B------:R-:W-:Y:S01]  /*21c0*/  FADD.FTZ R44, -R36, R43 ;  /* 0x0000002b242c7221 */ /* 0x000fe20000010100 */
[----:B------:R-:W-:Y:S01]  /*21d0*/  FADD.FTZ R46, R46, R49 ;  /* 0x000000312e2e7221 */ /* 0x000fe20000010000 */
[--C-:B------:R-:W-:Y:S02]  /*21e0*/  HADD2.F32 R48, -RZ, R93.reuse.H0_H0 ;  /* 0x2000005dff307230 */ /* 0x100fe40000004100 */
[----:B------:R-:W-:Y:S01]  /*21f0*/  FADD.FTZ R50, -R36, R53 ;  /* 0x0000003524327221 */ /* 0x000fe20000010100 */
[-C--:B------:R-:W-:Y:S01]  /*2200*/  FMUL.FTZ R44, R44, R37.reuse ;  /* 0x000000252c2c7220 */ /* 0x080fe20000410000 */
[----:B------:R-:W-:Y:S02]  /*2210*/  HADD2.F32 R49, -RZ, R6.H1_H1 ;  /* 0x30000006ff317230 */ /* 0x000fe40000004100 */
[----:B------:R-:W-:Y:S01]  /*2220*/  FMUL.FTZ R43, R41, R42 ;  /* 0x0000002a292b7220 */ /* 0x000fe20000410000 */
[----:B------:R-:W-:Y:S01]  /*2230*/  FMUL.FTZ R50, R50, R37 ;  /* 0x0000002532327220 */ /* 0x000fe20000410000 */
[----:B------:R-:W-:Y:S01]  /*2240*/  FFMA.FTZ R45, R42, R44, R45 ;  /* 0x0000002c2a2d7223 */ /* 0x000fe2000001002d */
[----:B------:R-:W-:Y:S01]  /*2250*/  FMUL.FTZ R53, R40, R48 ;  /* 0x0000003028357220 */ /* 0x000fe20000410000 */
[----:B------:R-:W-:Y:S01]  /*2260*/  FADD.FTZ R46, R43, R46 ;  /* 0x0000002e2b2e7221 */ /* 0x000fe20000010000 */
[----:B------:R-:W-:Y:S01]  /*2270*/  FFMA.FTZ R55, R44, R43, R55 ;  /* 0x0000002b2c377223 */ /* 0x000fe20000010037 */
[----:B------:R-:W-:Y:S01]  /*2280*/  FADD.FTZ R44, -R36, R49 ;  /* 0x00000031242c7221 */ /* 0x000fe20000010100 */
[----:B------:R-:W-:Y:S01]  /*2290*/  FADD.FTZ R47, R47, R42 ;  /* 0x0000002a2f2f7221 */ /* 0x000fe20000010000 */
[----:B------:R-:W-:-:S02]  /*22a0*/  HADD2.F32 R42, -RZ, R93.H1_H1 ;  /* 0x3000005dff2a7230 */ /* 0x000fc40000004100 */
[----:B------:R-:W-:Y:S01]  /*22b0*/  FADD.FTZ R46, R46, R53 ;  /* 0x000000352e2e7221 */ /* 0x000fe20000010000 */
[----:B------:R-:W-:Y:S01]  /*22c0*/  FFMA.FTZ R55, R50, R53, R55 ;  /* 0x0000003532377223 */ /* 0x000fe20000010037 */
[----:B------:R-:W-:Y:S01]  /*22d0*/  FMUL.FTZ R44, R44, R37 ;  /* 0x000000252c2c7220 */ /* 0x000fe20000410000 */
[--C-:B------:R-:W-:Y:S02]  /*22e0*/  HADD2.F32 R49, -RZ, R94.reuse.H0_H0 ;  /* 0x2000005eff317230 */ /* 0x100fe40000004100 */
[----:B------:R-:W-:Y:S01]  /*22f0*/  FMUL.FTZ R43, R41, R42 ;  /* 0x0000002a292b7220 */ /* 0x000fe20000410000 */
[----:B------:R-:W-:Y:S02]  /*2300*/  HADD2.F32 R53, -RZ, R94.H1_H1 ;  /* 0x3000005eff357230 */ /* 0x000fe40000004100 */
[----:B------:R-:W-:Y:S01]  /*2310*/  FADD.FTZ R52, R52, R48 ;  /* 0x0000003034347221 */ /* 0x000fe20000010000 */
[----:B------:R-:W-:Y:S01]  /*2320*/  FFMA.FTZ R51, R48, R50, R51 ;  /* 0x0000003230337223 */ /* 0x000fe20000010033 */
        /* <DEDUP_REMOVED lines=82> */
[----:B------:R-:W-:Y:S02]  /*2850*/  HADD2.F32 R42, -RZ, R103.H1_H1 ;  /* 0x30000067ff2a7230 */ /* 0x000fe40000004100 */
[----:B------:R-:W-:Y:S01]  /*2860*/  FFMA.FTZ R55, R44, R49, R55 ;  /* 0x000000312c377223 */ /* 0x000fe20000010037 */
[----:B------:R-:W-:Y:S01]  /*2870*/  FADD.FTZ R44, -R36, R43 ;  /* 0x0000002b242c7221 */ /* 0x000fe20000010100 */
[----:B------:R-:W-:-:S02]  /*2880*/  HADD2.F32 R53, -RZ, R104.H0_H0 ;  /* 0x20000068ff357230 */ /* 0x000fc40000004100 */
[----:B------:R-:W-:Y:S01]  /*2890*/  FADD.FTZ R46, R46, R49 ;  /* 0x000000312e2e7221 */ /* 0x000fe20000010000 */
[----:B------:R-:W-:Y:S02]  /*28a0*/  HADD2.F32 R49, -RZ, R104.H1_H1 ;  /* 0x30000068ff317230 */ /* 0x000fe40000004100 */
[----:B------:R-:W-:Y:S01]  /*28b0*/  FMUL.FTZ R44, R44, R37 ;  /* 0x000000252c2c7220 */ /* 0x000fe20000410000 */
[----:B------:R-:W-:Y:S01]  /*28c0*/  FMUL.FTZ R43, R41, R42 ;  /* 0x0000002a292b7220 */ /* 0x000fe20000410000 */
[--C-:B------:R-:W-:Y:S02]  /*28d0*/  HADD2.F32 R48, -RZ, R106.reuse.H0_H0 ;  /* 0x2000006aff307230 */ /* 0x100fe40000004100 */
[----:B------:R-:W-:Y:S01]  /*28e0*/  FADD.FTZ R50, -R36, R53 ;  /* 0x0000003524327221 */ /* 0x000fe20000010100 */
[----:B------:R-:W-:Y:S01]  /*28f0*/  FFMA.FTZ R45, R42, R44, R45 ;  /* 0x0000002c2a2d7223 */ /* 0x000fe2000001002d */
[----:B------:R-:W-:Y:S01]  /*2900*/  FFMA.FTZ R55, R44, R43, R55 ;  /* 0x0000002b2c377223 */ /* 0x000fe20000010037 */
[----:B------:R-:W-:Y:S01]  /*2910*/  FADD.FTZ R44, -R36, R49 ;  /* 0x00000031242c7221 */ /* 0x000fe20000010100 */
[----:B------:R-:W-:Y:S01]  /*2920*/  FMUL.FTZ R50, R50, R37 ;  /* 0x0000002532327220 */ /* 0x000fe20000410000 */
[----:B------:R-:W-:Y:S01]  /*2930*/  FADD.FTZ R47, R47, R42 ;  /* 0x0000002a2f2f7221 */ /* 0x000fe20000010000 */
[----:B------:R-:W-:Y:S01]  /*2940*/  FMUL.FTZ R53, R40, R48 ;  /* 0x0000003028357220 */ /* 0x000fe20000410000 */
[----:B------:R-:W-:Y:S01]  /*2950*/  FADD.FTZ R46, R43, R46 ;  /* 0x0000002e2b2e7221 */ /* 0x000fe20000010000 */
[----:B------:R-:W-:-:S02]  /*2960*/  HADD2.F32 R42, -RZ, R106.H1_H1 ;  /* 0x3000006aff2a7230 */ /* 0x000fc40000004100 */
[----:B------:R-:W-:Y:S01]  /*2970*/  FMUL.FTZ R44, R44, R37 ;  /* 0x000000252c2c7220 */ /* 0x000fe20000410000 */
[----:B------:R-:W-:Y:S01]  /*2980*/  FFMA.FTZ R55, R50, R53, R55 ;  /* 0x0000003532377223 */ /* 0x000fe20000010037 */
[----:B------:R-:W-:Y:S01]  /*2990*/  FADD.FTZ R46, R46, R53 ;  /* 0x000000352e2e7221 */ /* 0x000fe20000010000 */
[--C-:B------:R-:W-:Y:S02]  /*29a0*/  HADD2.F32 R53, -RZ, R107.reuse.H0_H0 ;  /* 0x2000006bff357230 */ /* 0x100fe40000004100 */
[----:B------:R-:W-:Y:S01]  /*29b0*/  FFMA.FTZ R43, R42, R44, R45 ;  /* 0x0000002c2a2b7223 */ /* 0x000fe2000001002d */
[----:B------:R-:W-:Y:S02]  /*29c0*/  HADD2.F32 R45, -RZ, R107.H1_H1 ;  /* 0x3000006bff2d7230 */ /* 0x000fe40000004100 */
[----:B------:R-:W-:Y:S01]  /*29d0*/  FADD.FTZ R52, R52, R48 ;  /* 0x0000003034347221 */ /* 0x000fe20000010000 */
[----:B------:R-:W-:Y:S01]  /*29e0*/  FFMA.FTZ R51, R48, R50, R51 ;  /* 0x0000003230337223 */ /* 0x000fe20000010033 */
[----:B------:R-:W-:Y:S01]  /*29f0*/  FMUL.FTZ R49, R41, R42 ;  /* 0x0000002a29317220 */ /* 0x000fe20000410000 */
[----:B------:R-:W-:Y:S01]  /*2a00*/  FADD.FTZ R47, R47, R42 ;  /* 0x0000002a2f2f7221 */ /* 0x000fe20000010000 */
[----:B------:R-:W-:Y:S01]  /*2a10*/  FADD.FTZ R48, -R36, R53 ;  /* 0x0000003524307221 */ /* 0x000fe20000010100 */
[----:B------:R-:W-:-:S02]  /*2a20*/  HADD2.F32 R42, -RZ, R108.H0_H0 ;  /* 0x2000006cff2a7230 */ /* 0x000fc40000004100 */
[----:B------:R-:W-:Y:S01]  /*2a30*/  FADD.FTZ R50, -R36, R45 ;  /* 0x0000002d24327221 */ /* 0x000fe20000010100 */
[----:B------:R-:W-:Y:S01]  /*2a40*/  FFMA.FTZ R55, R44, R49, R55 ;  /* 0x000000312c377223 */ /* 0x000fe20000010037 */
[----:B------:R-:W-:Y:S01]  /*2a50*/  FADD.FTZ R46, R49, R46 ;  /* 0x0000002e312e7221 */ /* 0x000fe20000010000 */
[----:B------:R-:W-:Y:S02]  /*2a60*/  HADD2.F32 R44, -RZ, R108.H1_H1 ;  /* 0x3000006cff2c7230 */ /* 0x000fe40000004100 */
[-C--:B------:R-:W-:Y:S01]  /*2a70*/  FMUL.FTZ R48, R48, R37.reuse ;  /* 0x0000002530307220 */ /* 0x080fe20000410000 */
[----:B------:R-:W-:Y:S01]  /*2a80*/  FMUL.FTZ R49, R40, R42 ;  /* 0x0000002a28317220 */ /* 0x000fe20000410000 */
[----:B------:R-:W-:Y:S02]  /*2a90*/  HADD2.F32 R53, -RZ, R109.H0_H0 ;  /* 0x2000006dff357230 */ /* 0x000fe40000004100 */
[----:B------:R-:W-:Y:S01]  /*2aa0*/  FMUL.FTZ R50, R50, R37 ;  /* 0x0000002532327220 */ /* 0x000fe20000410000 */
[----:B------:R-:W-:Y:S01]  /*2ab0*/  FADD.FTZ R52, R52, R42 ;  /* 0x0000002a34347221 */ /* 0x000fe20000010000 */
[----:B------:R-:W-:Y:S01]  /*2ac0*/  FFMA.FTZ R45, R42, R48, R51 ;  /* 0x000000302a2d7223 */ /* 0x000fe20000010033 */
[----:B------:R-:W-:Y:S01]  /*2ad0*/  FADD.FTZ R42, R47, R44 ;  /* 0x0000002c2f2a7221 */ /* 0x000fe20000010000 */
[----:B------:R-:W-:Y:S01]  /*2ae0*/  FFMA.FTZ R55, R48, R49, R55 ;  /* 0x0000003130377223 */ /* 0x000fe20000010037 */
[----:B------:R-:W-:Y:S01]  /*2af0*/  FFMA.FTZ R43, R44, R50, R43 ;  /* 0x000000322c2b7223 */ /* 0x000fe2000001002b */
[----:B------:R-:W-:Y:S01]  /*2b00*/  FMUL.FTZ R47, R41, R44 ;  /* 0x0000002c292f7220 */ /* 0x000fe20000410000 */
[----:B------:R-:W-:-:S02]  /*2b10*/  HADD2.F32 R48, -RZ, R110.H0_H0 ;  /* 0x2000006eff307230 */ /* 0x000fc40000004100 */
[----:B------:R-:W-:Y:S01]  /*2b20*/  FADD.FTZ R46, R46, R49 ;  /* 0x000000312e2e7221 */ /* 0x000fe20000010000 */
[----:B------:R-:W-:Y:S01]  /*2b30*/  FADD.FTZ R44, -R36, R53 ;  /* 0x00000035242c7221 */ /* 0x000fe20000010100 */
[----:B------:R-:W-:Y:S01]  /*2b40*/  FFMA.FTZ R55, R50, R47, R55 ;  /* 0x0000002f32377223 */ /* 0x000fe20000010037 */
[----:B------:R-:W-:Y:S02]  /*2b50*/  HADD2.F32 R51, -RZ, R111.H1_H1 ;  /* 0x3000006fff337230 */ /* 0x000fe40000004100 */
[----:B------:R-:W-:Y:S01]  /*2b60*/  FADD.FTZ R46, R47, R46 ;  /* 0x0000002e2f2e7221 */ /* 0x000fe20000010000 */
[----:B------:R-:W-:Y:S01]  /*2b70*/  FMUL.FTZ R50, R44, R37 ;  /* 0x000000252c327220 */ /* 0x000fe20000410000 */
[----:B------:R-:W-:Y:S01]  /*2b80*/  FMUL.FTZ R49, R40, R48 ;  /* 0x0000003028317220 */ /* 0x000fe20000410000 */
[----:B------:R-:W-:Y:S02]  /*2b90*/  HADD2.F32 R47, -RZ, R109.H1_H1 ;  /* 0x3000006dff2f7230 */ /* 0x000fe40000004100 */
[----:B------:R-:W-:Y:S01]  /*2ba0*/  FADD.FTZ R44, R52, R48 ;  /* 0x00000030342c7221 */ /* 0x000fe20000010000 */
[----:B------:R-:W-:Y:S01]  /*2bb0*/  FFMA.FTZ R45, R48, R50, R45 ;  /* 0x00000032302d7223 */ /* 0x000fe2000001002d */
[----:B------:R-:W-:Y:S01]  /*2bc0*/  FADD.FTZ R52, R46, R49 ;  /* 0x000000312e347221 */ /* 0x000fe20000010000 */
[----:B------:R-:W-:Y:S01]  /*2bd0*/  FFMA.FTZ R55, R50, R49, R55 ;  /* 0x0000003132377223 */ /* 0x000fe20000010037 */
[----:B------:R-:W-:-:S02]  /*2be0*/  HADD2.F32 R48, -RZ, R110.H1_H1 ;  /* 0x3000006eff307230 */ /* 0x000fc40000004100 */
[C---:B------:R-:W-:Y:S01]  /*2bf0*/  FADD.FTZ R46, -R36.reuse, R47 ;  /* 0x0000002f242e7221 */ /* 0x040fe20000010100 */
[----:B------:R-:W-:Y:S02]  /*2c00*/  HADD2.F32 R49, -RZ, R111.H0_H0 ;  /* 0x2000006fff317230 */ /* 0x000fe40000004100 */
[----:B------:R-:W-:Y:S01]  /*2c10*/  FADD.FTZ R56, -R36, R51 ;  /* 0x0000003324387221 */ /* 0x000fe20000010100 */
[----:B------:R-:W-:Y:S02]  /*2c20*/  HADD2.F32 R50, -RZ, R112.H0_H0 ;  /* 0x20000070ff327230 */ /* 0x000fe40000004100 */
[----:B------:R-:W-:Y:S01]  /*2c30*/  FMUL.FTZ R47, R41, R48 ;  /* 0x00000030292f7220 */ /* 0x000fe20000410000 */
[----:B------:R-:W-:Y:S01]  /*2c40*/  FMUL.FTZ R46, R46, R37 ;  /* 0x000000252e2e7220 */ /* 0x000fe20000410000 */
[----:B------:R-:W-:Y:S01]  /*2c50*/  FADD.FTZ R54, -R36, R49 ;  /* 0x0000003124367221 */ /* 0x000fe20000010100 */
[----:B------:R-:W-:Y:S02]  /*2c60*/  HADD2.F32 R49, -RZ, R114.H0_H0 ;  /* 0x20000072ff317230 */ /* 0x000fe40000004100 */
[----:B------:R-:W-:Y:S01]  /*2c70*/  FADD.FTZ R52, R47, R52 ;  /* 0x000000342f347221 */ /* 0x000fe20000010000 */
[----:B------:R-:W-:Y:S01]  /*2c80*/  FFMA.FTZ R55, R46, R47, R55 ;  /* 0x0000002f2e377223 */ /* 0x000fe20000010037 */
[----:B------:R-:W-:Y:S01]  /*2c90*/  FMUL.FTZ R58, R54, R37 ;  /* 0x00000025363a7220 */ /* 0x000fe20000410000 */
[----:B------:R-:W-:Y:S01]  /*2ca0*/  FMUL.FTZ R47, R40, R50 ;  /* 0x00000032282f7220 */ /* 0x000fe20000410000 */
[----:B------:R-:W-:-:S02]  /*2cb0*/  HADD2.F32 R54, -RZ, R112.H1_H1 ;  /* 0x30000070ff367230 */ /* 0x000fc40000004100 */
[----:B------:R-:W-:Y:S01]  /*2cc0*/  FMUL.FTZ R56, R56, R37 ;  /* 0x0000002538387220 */ /* 0x000fe20000410000 */
[----:B------:R-:W-:Y:S01]  /*2cd0*/  FADD.FTZ R42, R42, R48 ;  /* 0x000000302a2a7221 */ /* 0x000fe20000010000 */
[----:B------:R-:W-:Y:S01]  /*2ce0*/  FADD.FTZ R52, R52, R47 ;  /* 0x0000002f34347221 */ /* 0x000fe20000010000 */
[----:B------:R-:W-:Y:S01]  /*2cf0*/  FFMA.FTZ R55, R58, R47, R55 ;  /* 0x0000002f3a377223 */ /* 0x000fe20000010037 */
[----:B------:R-:W-:Y:S01]  /*2d00*/  FMUL.FTZ R47, R41, R54 ;  /* 0x00000036292f7220 */ /* 0x000fe20000410000 */
[----:B------:R-:W-:Y:S01]  /*2d10*/  FFMA.FTZ R43, R48, R46, R43 ;  /* 0x0000002e302b7223 */ /* 0x000fe2000001002b */
[----:B------:R-:W-:Y:S02]  /*2d20*/  HADD2.F32 R68, -RZ, R113.H0_H0 ;  /* 0x20000071ff447230 */ /* 0x000fe40000004100 */
[----:B------:R-:W-:Y:S01]  /*2d30*/  FADD.FTZ R48, -R36, R49 ;  /* 0x0000003124307221 */ /* 0x000fe20000010100 */
[----:B------:R-:W-:Y:S01]  /*2d40*/  FADD.FTZ R52, R47, R52 ;  /* 0x000000342f347221 */ /* 0x000fe20000010000 */
[----:B------:R-:W-:Y:S01]  /*2d50*/  FFMA.FTZ R55, R56, R47, R55 ;  /* 0x0000002f38377223 */ /* 0x000fe20000010037 */
[----:B------:R-:W-:-:S02]  /*2d60*/  HADD2.F32 R47, -RZ, R114.H1_H1 ;  /* 0x30000072ff2f7230 */ /* 0x000fc40000004100 */
[----:B------:R-:W-:Y:S01]  /*2d70*/  FMUL.FTZ R49, R40, R68 ;  /* 0x0000004428317220 */ /* 0x000fe20000410000 */
[----:B------:R-:W-:Y:S02]  /*2d80*/  HADD2.F32 R46, -RZ, R113.H1_H1 ;  /* 0x30000071ff2e7230 */ /* 0x000fe40000004100 */
[----:B------:R-:W-:Y:S01]  /*2d90*/  FMUL.FTZ R60, R48, R37 ;  /* 0x00000025303c7220 */ /* 0x000fe20000410000 */
[----:B------:R-:W-:Y:S01]  /*2da0*/  FADD.FTZ R44, R44, R50 ;  /* 0x000000322c2c7221 */ /* 0x000fe20000010000 */
[----:B------:R-:W-:Y:S01]  /*2db0*/  FADD.FTZ R48, -R36, R47 ;  /* 0x0000002f24307221 */ /* 0x000fe20000010100 */
[----:B------:R-:W-:Y:S01]  /*2dc0*/  FADD.FTZ R52, R52, R49 ;  /* 0x0000003134347221 */ /* 0x000fe20000010000 */
[----:B------:R-:W-:Y:S01]  /*2dd0*/  FMUL.FTZ R47, R41, R46 ;  /* 0x0000002e292f7220 */ /* 0x000fe20000410000 */
[----:B------:R-:W-:Y:S01]  /*2de0*/  FFMA.FTZ R45, R50, R58, R45 ;  /* 0x0000003a322d7223 */ /* 0x000fe2000001002d */
[----:B------:R-:W-:Y:S01]  /*2df0*/  FFMA.FTZ R55, R60, R49, R55 ;  /* 0x000000313c377223 */ /* 0x000fe20000010037 */
[----:B------:R-:W-:Y:S01]  /*2e00*/  FMUL.FTZ R48, R48, R37 ;  /* 0x0000002530307220 */ /* 0x000fe20000410000 */
[----:B------:R-:W-:Y:S01]  /*2e10*/  FADD.FTZ R42, R42, R54 ;  /* 0x000000362a2a7221 */ /* 0x000fe20000010000 */
[----:B------:R-:W-:Y:S01]  /*2e20*/  FFMA.FTZ R43, R54, R56, R43 ;  /* 0x00000038362b7223 */ /* 0x000fe2000001002b */
[----:B------:R-:W-:Y:S01]  /*2e30*/  FADD.FTZ R52, R47, R52 ;  /* 0x000000342f347221 */ /* 0x000fe20000010000 */
[----:B------:R-:W-:Y:S01]  /*2e40*/  FADD.FTZ R70, R44, R68 ;  /* 0x000000442c467221 */ /* 0x000fe20000010000 */
[----:B------:R-:W-:Y:S01]  /*2e50*/  FFMA.FTZ R47, R48, R47, R55 ;  /* 0x0000002f302f7223 */ /* 0x000fe20000010037 */
[----:B------:R-:W-:Y:S01]  /*2e60*/  FFMA.FTZ R68, R68, R60, R45 ;  /* 0x0000003c44447223 */ /* 0x000fe2000001002d */
[----:B------:R-:W-:Y:S01]  /*2e70*/  FADD.FTZ R71, R42, R46 ;  /* 0x0000002e2a477221 */ /* 0x000fe20000010000 */
[----:B------:R-:W-:Y:S01]  /*2e80*/  FFMA.FTZ R69, R46, R48, R43 ;  /* 0x000000302e457223 */ /* 0x000fe2000001002b */
[----:B------:R-:W-:Y:S06]  /*2e90*/  BRA `(.L_x_750) ;  /* 0x0000002400007947 */ /* 0x000fec0003800000 */
.L_x_749:
[--C-:B-1---5:R-:W-:Y:S02]  /*2ea0*/  HADD2.F32 R43, -RZ, R26.reuse.H0_H0 ;  /* 0x2000001aff2b7230 */ /* 0x122fe40000004100 */
[----:B------:R-:W-:Y:S02]  /*2eb0*/  HADD2.F32 R45, -RZ, R26.H1_H1 ;  /* 0x3000001aff2d7230 */ /* 0x000fe40000004100 */
[----:B------:R-:W-:Y:S02]  /*2ec0*/  HADD2.F32 R47, -RZ, R22.H1_H1 ;  /* 0x30000016ff2f7230 */ /* 0x000fe40000004100 */
[----:B------:R-:W-:Y:S01]  /*2ed0*/  FADD.FTZ R42, -R36, R43 ;  /* 0x0000002b242a7221 */ /* 0x000fe20000010100 */
[--C-:B------:R-:W-:Y:S02]  /*2ee0*/  HADD2.F32 R49, -RZ, R18.reuse.H0_H0 ;  /* 0x20000012ff317230 */ /* 0x100fe40000004100 */
[----:B------:R-:W-:Y:S02]  /*2ef0*/  HADD2.F32 R53, -RZ, R18.H1_H1 ;  /* 0x30000012ff357230 */ /* 0x000fe40000004100 */
[----:B0-----:R-:W-:Y:S01]  /*2f00*/  FMUL.FTZ R43, R42, R37 ;  /* 0x000000252a2b7220 */ /* 0x001fe20000410000 */
[----:B------:R-:W-:Y:S01]  /*2f10*/  FADD.FTZ R42, -R36, R45 ;  /* 0x0000002d242a7221 */ /* 0x000fe20000010100 */
[----:B------:R-:W-:-:S02]  /*2f20*/  HADD2.F32 R45, -RZ, R22.H0_H0 ;  /* 0x20000016ff2d7230 */ /* 0x000fc40000004100 */
[----:B------:R-:W-:Y:S01]  /*2f30*/  FADD.FTZ R68, -R36, R47 ;  /* 0x0000002f24447221 */ /* 0x000fe20000010100 */
[--C-:B------:R-:W-:Y:S01]  /*2f40*/  FFMA.FTZ R50, R40, R43, R38.reuse ;  /* 0x0000002b28327223 */ /* 0x100fe20000010026 */
[-C--:B------:R-:W-:Y:S01]  /*2f50*/  FMUL.FTZ R42, R42, R37.reuse ;  /* 0x000000252a2a7220 */ /* 0x080fe20000410000 */
[C---:B------:R-:W-:Y:S01]  /*2f60*/  FADD.FTZ R60, -R36.reuse, R53 ;  /* 0x00000035243c7221 */ /* 0x040fe20000010100 */
[----:B------:R-:W-:Y:S01]  /*2f70*/  FADD.FTZ R48, -R36, R45 ;  /* 0x0000002d24307221 */ /* 0x000fe20000010100 */
[----:B------:R-:W-:Y:S01]  /*2f80*/  FMUL.FTZ R44, R50, -1.4426950216293334961 ;  /* 0xbfb8aa3b322c7820 */ /* 0x000fe20000410000 */
[C---:B------:R-:W-:Y:S01]  /*2f90*/  FFMA.FTZ R46, R41.reuse, R42, R39 ;  /* 0x0000002a292e7223 */ /* 0x040fe20000010027 */
[-C--:B------:R-:W-:Y:S01]  /*2fa0*/  FMUL.FTZ R68, R68, R37.reuse ;  /* 0x0000002544447220 */ /* 0x080fe20000410000 */
[----:B------:R-:W-:Y:S01]  /*2fb0*/  FMUL.FTZ R71, R48, R37 ;  /* 0x0000002530477220 */ /* 0x000fe20000410000 */
[----:B------:R-:W-:Y:S01]  /*2fc0*/  FADD.FTZ R48, -R36, R49 ;  /* 0x0000003124307221 */ /* 0x000fe20000010100 */
[----:B------:R-:W-:Y:S01]  /*2fd0*/  FMUL.FTZ R45, R46, -1.4426950216293334961 ;  /* 0xbfb8aa3b2e2d7820 */ /* 0x000fe20000410000 */
[----:B------:R-:W0:Y:S01]  /*2fe0*/  MUFU.EX2 R44, R44 ;  /* 0x0000002c002c7308 */ /* 0x000e220000000800 */
[--C-:B------:R-:W-:Y:S01]  /*2ff0*/  FFMA.FTZ R51, R40, R71, R38.reuse ;  /* 0x0000004728337223 */ /* 0x100fe20000010026 */
[--C-:B------:R-:W-:Y:S01]  /*3000*/  FFMA.FTZ R52, R41, R68, R39.reuse ;  /* 0x0000004429347223 */ /* 0x100fe20000010027 */
[-C--:B------:R-:W-:Y:S01]  /*3010*/  FMUL.FTZ R59, R48, R37.reuse ;  /* 0x00000025303b7220 */ /* 0x080fe20000410000 */
[----:B------:R-:W-:Y:S01]  /*3020*/  FMUL.FTZ R60, R60, R37 ;  /* 0x000000253c3c7220 */ /* 0x000fe20000410000 */
[----:B------:R-:W-:Y:S01]  /*3030*/  FMUL.FTZ R47, R51, -1.4426950216293334961 ;  /* 0xbfb8aa3b332f7820 */ /* 0x000fe20000410000 */
[----:B------:R-:W-:Y:S01]  /*3040*/  FMUL.FTZ R57, R52, -1.4426950216293334961 ;  /* 0xbfb8aa3b34397820 */ /* 0x000fe20000410000 */
[----:B------:R-:W-:Y:S01]  /*3050*/  FFMA.FTZ R49, R40, R59, R38 ;  /* 0x0000003b28317223 */ /* 0x000fe20000010026 */
[----:B------:R1:W2:Y:S01]  /*3060*/  MUFU.EX2 R55, R45 ;  /* 0x0000002d00377308 */ /* 0x0002a20000000800 */
[----:B------:R-:W-:Y:S01]  /*3070*/  FFMA.FTZ R48, R41, R60, R39 ;  /* 0x0000003c29307223 */ /* 0x000fe20000010027 */
[----:B------:R-:W-:-:S02]  /*3080*/  HADD2.F32 R70, -RZ, R24.H0_H0 ;  /* 0x20000018ff467230 */ /* 0x000fc40000004100 */
[----:B------:R-:W-:Y:S01]  /*3090*/  FMUL.FTZ R54, R49, -1.4426950216293334961 ;  /* 0xbfb8aa3b31367820 */ /* 0x000fe20000410000 */
[----:B------:R-:W-:Y:S02]  /*30a0*/  HADD2.F32 R69, -RZ, R24.H1_H1 ;  /* 0x30000018ff457230 */ /* 0x000fe40000004100 */
[----:B------:R-:W-:Y:S01]  /*30b0*/  FMUL.FTZ R53, R48, -1.4426950216293334961 ;  /* 0xbfb8aa3b30357820 */ /* 0x000fe20000410000 */
[----:B------:R-:W-:Y:S01]  /*30c0*/  HADD2.F32 R115, -RZ, R20.H0_H0 ;  /* 0x20000014ff737230 */ /* 0x000fe20000004100 */
[----:B------:R-:W3:Y:S01]  /*30d0*/  MUFU.EX2 R56, R47 ;  /* 0x0000002f00387308 */ /* 0x000ee20000000800 */
[----:B-1----:R-:W-:Y:S02]  /*30e0*/  HADD2.F32 R45, -RZ, R14.H0_H0 ;  /* 0x2000000eff2d7230 */ /* 0x002fe40000004100 */
[----:B0-----:R-:W-:Y:S01]  /*30f0*/  FADD.FTZ R44, R44, 1 ;  /* 0x3f8000002c2c7421 */ /* 0x001fe20000010000 */
[----:B------:R-:W-:Y:S02]  /*3100*/  HADD2.F32 R65, -RZ, R10.H0_H0 ;  /* 0x2000000aff417230 */ /* 0x000fe40000004100 */
[----:B------:R-:W-:-:S02]  /*3110*/  HADD2.F32 R120, -RZ, R12.H0_H0 ;  /* 0x2000000cff787230 */ /* 0x000fc40000004100 */
[C---:B------:R-:W-:Y:S01]  /*3120*/  FADD.FTZ R58, -R36.reuse, R45 ;  /* 0x0000002d243a7221 */ /* 0x040fe20000010100 */
[----:B------:R-:W-:Y:S01]  /*3130*/  HADD2.F32 R123, -RZ, R93.H0_H0 ;  /* 0x2000005dff7b7230 */ /* 0x000fe20000004100 */
[----:B------:R-:W0:Y:S01]  /*3140*/  MUFU.EX2 R61, R57 ;  /* 0x00000039003d7308 */ /* 0x000e220000000800 */
[----:B------:R-:W-:Y:S01]  /*3150*/  FADD.FTZ R62, -R36, R65 ;  /* 0x00000041243e7221 */ /* 0x000fe20000010100 */
[-C--:B------:R-:W-:Y:S01]  /*3160*/  FMUL.FTZ R63, R58, R37.reuse ;  /* 0x000000253a3f7220 */ /* 0x080fe20000410000 */
[----:B--2---:R-:W-:Y:S01]  /*3170*/  FADD.FTZ R58, R55, 1 ;  /* 0x3f800000373a7421 */ /* 0x004fe20000010000 */
[----:B------:R-:W-:Y:S02]  /*3180*/  HADD2.F32 R55, -RZ, R14.H1_H1 ;  /* 0x3000000eff377230 */ /* 0x000fe40000004100 */
[----:B------:R-:W-:Y:S01]  /*3190*/  FMUL.FTZ R67, R62, R37 ;  /* 0x000000253e437220 */ /* 0x000fe20000410000 */
[----:B------:R-:W-:Y:S01]  /*31a0*/  FFMA.FTZ R45, R40, R63, R38 ;  /* 0x0000003f282d7223 */ /* 0x000fe20000010026 */
[----:B------:R-:W-:Y:S01]  /*31b0*/  HADD2.F32 R124, -RZ, R95.H0_H0 ;  /* 0x2000005fff7c7230 */ /* 0x000fe20000004100 */
[----:B------:R1:W2:Y:S01]  /*31c0*/  MUFU.RCP R57, R44 ;  /* 0x0000002c00397308 */ /* 0x0002a20000001000 */
[----:B---3--:R-:W-:Y:S01]  /*31d0*/  FADD.FTZ R56, R56, 1 ;  /* 0x3f80000038387421 */ /* 0x008fe20000010000 */
[----:B------:R-:W-:Y:S01]  /*31e0*/  FADD.FTZ R64, -R36, R55 ;  /* 0x0000003724407221 */ /* 0x000fe20000010100 */
[----:B------:R-:W-:Y:S01]  /*31f0*/  FMUL.FTZ R47, R45, -1.4426950216293334961 ;  /* 0xbfb8aa3b2d2f7820 */ /* 0x000fe20000410000 */
[----:B------:R-:W-:-:S02]  /*3200*/  HADD2.F32 R125, -RZ, R98.H0_H0 ;  /* 0x20000062ff7d7230 */ /* 0x000fc40000004100 */
[----:B------:R-:W-:Y:S02]  /*3210*/  FMUL.FTZ R64, R64, R37 ;  /* 0x0000002540407220 */ /* 0x000fe40000410000 */
[----:B------:R-:W3:Y:S01]  /*3220*/  MUFU.RCP R58, R58 ;  /* 0x0000003a003a7308 */ /* 0x000ee20000001000 */
[----:B0-----:R-:W-:Y:S01]  /*3230*/  FADD.FTZ R55, R61, 1 ;  /* 0x3f8000003d377421 */ /* 0x001fe20000010000 */
[----:B-1----:R-:W-:-:S06]  /*3240*/  FFMA.FTZ R44, R41, R64, R39 ;  /* 0x00000040292c7223 */ /* 0x002fcc0000010027 */
[----:B------:R-:W0:Y:S01]  /*3250*/  MUFU.EX2 R54, R54 ;  /* 0x0000003600367308 */ /* 0x000e220000000800 */
[----:B--2---:R-:W-:Y:S01]  /*3260*/  FADD.FTZ R61, -R57, 1 ;  /* 0x3f800000393d7421 */ /* 0x004fe20000010100 */
[----:B------:R-:W-:-:S03]  /*3270*/  FMUL.FTZ R70, R70, R57 ;  /* 0x0000003946467220 */ /* 0x000fc60000410000 */
[----:B------:R-:W-:Y:S01]  /*3280*/  FFMA.FTZ R61, R50, R61, 1 ;  /* 0x3f800000323d7423 */ /* 0x000fe2000001003d */
[----:B------:R-:W-:Y:S02]  /*3290*/  FMUL.FTZ R50, R44, -1.4426950216293334961 ;  /* 0xbfb8aa3b2c327820 */ /* 0x000fe40000410000 */
[----:B------:R-:W1:Y:S01]  /*32a0*/  MUFU.RCP R56, R56 ;  /* 0x0000003800387308 */ /* 0x000e620000001000 */
[----:B---3--:R-:W-:Y:S01]  /*32b0*/  FADD.FTZ R57, -R58, 1 ;  /* 0x3f8000003a397421 */ /* 0x008fe20000010100 */
[----:B------:R-:W-:Y:S01]  /*32c0*/  FMUL.FTZ R69, R69, R58 ;  /* 0x0000003a45457220 */ /* 0x000fe20000410000 */
[----:B------:R-:W-:Y:S02]  /*32d0*/  FMUL.FTZ R70, R70, R61 ;  /* 0x0000003d46467220 */ /* 0x000fe40000410000 */
[----:B------:R-:W-:-:S03]  /*32e0*/  FFMA.FTZ R46, R46, R57, 1 ;  /* 0x3f8000002e2e7423 */ /* 0x000fc60000010039 */
[----:B------:R-:W2:Y:S01]  /*32f0*/  MUFU.RCP R55, R55 ;  /* 0x0000003700377308 */ /* 0x000ea20000001000 */
[----:B0-----:R-:W-:Y:S01]  /*3300*/  FADD.FTZ R58, R54, 1 ;  /* 0x3f800000363a7421 */ /* 0x001fe20000010000 */
[----:B------:R-:W-:Y:S01]  /*3310*/  FMUL.FTZ R69, R69, R46 ;  /* 0x0000002e45457220 */ /* 0x000fe20000410000 */
[----:B------:R-:W-:-:S04]  /*3320*/  FFMA.FTZ R46, R40, R67, R38 ;  /* 0x00000043282e7223 */ /* 0x000fc80000010026 */
[----:B------:R-:W-:Y:S01]  /*3330*/  FMUL.FTZ R65, R46, -1.4426950216293334961 ;  /* 0xbfb8aa3b2e417820 */ /* 0x000fe20000410000 */
[----:B------:R-:W0:Y:S01]  /*3340*/  MUFU.EX2 R53, R53 ;  /* 0x0000003500357308 */ /* 0x000e220000000800 */
[----:B-1----:R-:W-:Y:S01]  /*3350*/  FADD.FTZ R54, -R56, 1 ;  /* 0x3f80000038367421 */ /* 0x002fe20000010100 */
[----:B------:R-:W-:Y:S01]  /*3360*/  FMUL.FTZ R56, R115, R56 ;  /* 0x0000003873387220 */ /* 0x000fe20000410000 */
[----:B------:R-:W-:Y:S02]  /*3370*/  HADD2.F32 R115, -RZ, R10.H1_H1 ;  /* 0x3000000aff737230 */ /* 0x000fe40000004100 */
[----:B------:R-:W-:Y:S01]  /*3380*/  FFMA.FTZ R57, R51, R54, 1 ;  /* 0x3f80000033397423 */ /* 0x000fe20000010036 */
[----:B------:R-:W-:Y:S02]  /*3390*/  HADD2.F32 R54, -RZ, R20.H1_H1 ;  /* 0x30000014ff367230 */ /* 0x000fe40000004100 */
[----:B------:R-:W1:Y:S01]  /*33a0*/  MUFU.EX2 R47, R47 ;  /* 0x0000002f002f7308 */ /* 0x000e620000000800 */
[----:B--2---:R-:W-:Y:S01]  /*33b0*/  FADD.FTZ R61, -R55, 1 ;  /* 0x3f800000373d7421 */ /* 0x004fe20000010100 */
[----:B------:R-:W-:Y:S01]  /*33c0*/  FADD.FTZ R66, -R36, R115 ;  /* 0x0000007324427221 */ /* 0x000fe20000010100 */
[----:B------:R-:W-:Y:S01]  /*33d0*/  FMUL.FTZ R55, R54, R55 ;  /* 0x0000003736377220 */ /* 0x000fe20000410000 */
[----:B------:R-:W-:Y:S01]  /*33e0*/  FMUL.FTZ R56, R56, R57 ;  /* 0x0000003938387220 */ /* 0x000fe20000410000 */
[----:B------:R-:W-:Y:S01]  /*33f0*/  FFMA.FTZ R62, R52, R61, 1 ;  /* 0x3f800000343e7423 */ /* 0x000fe2000001003d */
[----:B------:R-:W-:-:S02]  /*3400*/  FMUL.FTZ R54, R66, R37 ;  /* 0x0000002542367220 */ /* 0x000fc40000410000 */
[----:B------:R-:W2:Y:S01]  /*3410*/  MUFU.RCP R58, R58 ;  /* 0x0000003a003a7308 */ /* 0x000ea20000001000 */
[----:B0-----:R-:W-:Y:S01]  /*3420*/  FADD.FTZ R52, R53, 1 ;  /* 0x3f80000035347421 */ /* 0x001fe20000010000 */
[----:B------:R-:W-:-:S06]  /*3430*/  FMUL.FTZ R57, R55, R62 ;  /* 0x0000003e37397220 */ /* 0x000fcc0000410000 */
[----:B------:R-:W0:Y:S01]  /*3440*/  MUFU.RCP R52, R52 ;  /* 0x0000003400347308 */ /* 0x000e220000001000 */
[----:B-1----:R-:W-:Y:S01]  /*3450*/  FADD.FTZ R53, R47, 1 ;  /* 0x3f8000002f357421 */ /* 0x002fe20000010000 */
[----:B------:R-:W-:-:S04]  /*3460*/  FFMA.FTZ R47, R41, R54, R39 ;  /* 0x00000036292f7223 */ /* 0x000fc80000010027 */
[----:B------:R-:W-:Y:S02]  /*3470*/  FMUL.FTZ R61, R47, -1.4426950216293334961 ;  /* 0xbfb8aa3b2f3d7820 */ /* 0x000fe40000410000 */
[----:B------:R-:W1:Y:S01]  /*3480*/  MUFU.EX2 R50, R50 ;  /* 0x0000003200327308 */ /* 0x000e620000000800 */
[----:B--2---:R-:W-:-:S04]  /*3490*/  FADD.FTZ R62, -R58, 1 ;  /* 0x3f8000003a3e7421 */ /* 0x004fc80000010100 */
[----:B------:R-:W-:-:S03]  /*34a0*/  FFMA.FTZ R55, R49, R62, 1 ;  /* 0x3f80000031377423 */ /* 0x000fc6000001003e */
[----:B------:R-:W2:Y:S01]  /*34b0*/  MUFU.RCP R53, R53 ;  /* 0x0000003500357308 */ /* 0x000ea20000001000 */
[----:B0-----:R-:W-:-:S04]  /*34c0*/  FADD.FTZ R49, -R52, 1 ;  /* 0x3f80000034317421 */ /* 0x001fc80000010100 */
[----:B------:R-:W-:-:S03]  /*34d0*/  FFMA.FTZ R48, R48, R49, 1 ;  /* 0x3f80000030307423 */ /* 0x000fc60000010031 */
[----:B------:R-:W-:Y:S01]  /*34e0*/  MUFU.EX2 R61, R61 ;  /* 0x0000003d003d7308 */ /* 0x000fe20000000800 */
[----:B-1----:R-:W-:-:S07]  /*34f0*/  FADD.FTZ R62, R50, 1 ;  /* 0x3f800000323e7421 */ /* 0x002fce0000010000 */
[----:B------:R0:W1:Y:S01]  /*3500*/  MUFU.EX2 R51, R65 ;  /* 0x0000004100337308 */ /* 0x0000620000000800 */
[----:B--2---:R-:W-:-:S07]  /*3510*/  FADD.FTZ R50, -R53, 1 ;  /* 0x3f80000035327421 */ /* 0x004fce0000010100 */
[----:B------:R-:W2:Y:S01]  /*3520*/  MUFU.RCP R49, R62 ;  /* 0x0000003e00317308 */ /* 0x000ea20000001000 */
[----:B0-----:R-:W-:-:S05]  /*3530*/  HADD2.F32 R65, -RZ, R16.H0_H0 ;  /* 0x20000010ff417230 */ /* 0x001fca0000004100 */
[----:B------:R-:W-:Y:S01]  /*3540*/  FMUL.FTZ R58, R65, R58 ;  /* 0x0000003a413a7220 */ /* 0x000fe20000410000 */
[----:B------:R-:W-:Y:S02]  /*3550*/  HADD2.F32 R65, -RZ, R16.H1_H1 ;  /* 0x30000010ff417230 */ /* 0x000fe40000004100 */
[----:B-1----:R-:W-:Y:S01]  /*3560*/  FADD.FTZ R66, R51, 1 ;  /* 0x3f80000033427421 */ /* 0x002fe20000010000 */
[----:B------:R-:W-:Y:S01]  /*3570*/  FMUL.FTZ R58, R58, R55 ;  /* 0x000000373a3a7220 */ /* 0x000fe20000410000 */
[----:B------:R-:W-:Y:S01]  /*3580*/  FADD.FTZ R55, R61, 1 ;  /* 0x3f8000003d377421 */ /* 0x000fe20000010000 */
[----:B------:R-:W-:Y:S01]  /*3590*/  FMUL.FTZ R65, R65, R52 ;  /* 0x0000003441417220 */ /* 0x000fe20000410000 */
[----:B------:R-:W-:Y:S01]  /*35a0*/  FFMA.FTZ R52, R45, R50, 1 ;  /* 0x3f8000002d347423 */ /* 0x000fe20000010032 */
[----:B------:R-:W-:Y:S02]  /*35b0*/  HADD2.F32 R45, -RZ, R6.H0_H0 ;  /* 0x20000006ff2d7230 */ /* 0x000fe40000004100 */
[----:B------:R-:W-:Y:S01]  /*35c0*/  FMUL.FTZ R51, R120, R53 ;  /* 0x0000003578337220 */ /* 0x000fe20000410000 */
[----:B------:R-:W-:Y:S01]  /*35d0*/  FMUL.FTZ R61, R65, R48 ;  /* 0x00000030413d7220 */ /* 0x000fe20000410000 */
[----:B------:R-:W0:Y:S01]  /*35e0*/  MUFU.RCP R53, R55 ;  /* 0x0000003700357308 */ /* 0x000e220000001000 */
[----:B--2---:R-:W-:Y:S01]  /*35f0*/  FADD.FTZ R65, -R49, 1 ;  /* 0x3f80000031417421 */ /* 0x004fe20000010100 */
[----:B------:R-:W-:Y:S01]  /*3600*/  FADD.FTZ R122, -R36, R45 ;  /* 0x0000002d247a7221 */ /* 0x000fe20000010100 */
[----:B------:R-:W-:Y:S01]  /*3610*/  FMUL.FTZ R62, R51, R52 ;  /* 0x00000034333e7220 */ /* 0x000fe20000410000 */
[----:B------:R-:W-:-:S02]  /*3620*/  HADD2.F32 R52, -RZ, R12.H1_H1 ;  /* 0x3000000cff347230 */ /* 0x000fc40000004100 */
[----:B------:R-:W-:Y:S01]  /*3630*/  FFMA.FTZ R65, R44, R65, 1 ;  /* 0x3f8000002c417423 */ /* 0x000fe20000010041 */
[----:B------:R-:W-:Y:S01]  /*3640*/  FMUL.FTZ R45, R122, R37 ;  /* 0x000000257a2d7220 */ /* 0x000fe20000410000 */
[----:B------:R-:W-:Y:S01]  /*3650*/  HADD2.F32 R51, -RZ, R8.H0_H0 ;  /* 0x20000008ff337230 */ /* 0x000fe20000004100 */
[----:B------:R-:W1:Y:S01]  /*3660*/  MUFU.RCP R50, R66 ;  /* 0x0000004200327308 */ /* 0x000e620000001000 */
[----:B------:R-:W-:Y:S01]  /*3670*/  FMUL.FTZ R52, R52, R49 ;  /* 0x0000003134347220 */ /* 0x000fe20000410000 */
[----:B------:R-:W-:-:S03]  /*3680*/  FFMA.FTZ R48, R40, R45, R38 ;  /* 0x0000002d28307223 */ /* 0x000fc60000010026 */
[----:B------:R-:W-:Y:S01]  /*3690*/  FMUL.FTZ R65, R52, R65 ;  /* 0x0000004134417220 */ /* 0x000fe20000410000 */
[----:B------:R-:W-:Y:S01]  /*36a0*/  FMUL.FTZ R115, R48, -1.4426950216293334961 ;  /* 0xbfb8aa3b30737820 */ /* 0x000fe20000410000 */
[----:B0-----:R-:W-:-:S05]  /*36b0*/  FADD.FTZ R44, -R53, 1 ;  /* 0x3f800000352c7421 */ /* 0x001fca0000010100 */
[----:B------:R-:W0:Y:S01]  /*36c0*/  MUFU.EX2 R115, R115 ;  /* 0x0000007300737308 */ /* 0x000e220000000800 */
[----:B------:R-:W-:Y:S01]  /*36d0*/  FFMA.FTZ R55, R47, R44, 1 ;  /* 0x3f8000002f377423 */ /* 0x000fe2000001002c */
[----:B------:R-:W-:Y:S02]  /*36e0*/  HADD2.F32 R47, -RZ, R6.H1_H1 ;  /* 0x30000006ff2f7230 */ /* 0x000fe40000004100 */
[----:B-1----:R-:W-:Y:S01]  /*36f0*/  FADD.FTZ R49, -R50, 1 ;  /* 0x3f80000032317421 */ /* 0x002fe20000010100 */
[----:B------:R-:W-:Y:S02]  /*3700*/  FMUL.FTZ R51, R51, R50 ;  /* 0x0000003233337220 */ /* 0x000fe40000410000 */
[----:B------:R-:W-:Y:S01]  /*3710*/  FADD.FTZ R44, -R36, R47 ;  /* 0x0000002f242c7221 */ /* 0x000fe20000010100 */
[----:B------:R-:W-:Y:S02]  /*3720*/  HADD2.F32 R47, -RZ, R94.H0_H0 ;  /* 0x2000005eff2f7230 */ /* 0x000fe40000004100 */
[----:B------:R-:W-:Y:S01]  /*3730*/  FFMA.FTZ R66, R46, R49, 1 ;  /* 0x3f8000002e427423 */ /* 0x000fe20000010031 */
[----:B------:R-:W-:-:S02]  /*3740*/  HADD2.F32 R46, -RZ, R8.H1_H1 ;  /* 0x30000008ff2e7230 */ /* 0x000fc40000004100 */
[----:B------:R-:W-:Y:S01]  /*3750*/  FMUL.FTZ R44, R44, R37 ;  /* 0x000000252c2c7220 */ /* 0x000fe20000410000 */
[----:B------:R-:W-:Y:S01]  /*3760*/  FADD.FTZ R122, -R36, R47 ;  /* 0x0000002f247a7221 */ /* 0x000fe20000010100 */
[----:B------:R-:W-:Y:S02]  /*3770*/  FMUL.FTZ R66, R51, R66 ;  /* 0x0000004233427220 */ /* 0x000fe40000410000 */
[----:B------:R-:W-:Y:S01]  /*3780*/  FFMA.FTZ R50, R41, R44, R39 ;  /* 0x0000002c29327223 */ /* 0x000fe20000010027 */
[----:B------:R-:W-:Y:S01]  /*3790*/  FMUL.FTZ R46, R46, R53 ;  /* 0x000000352e2e7220 */ /* 0x000fe20000410000 */
[----:B------:R-:W-:Y:S01]  /*37a0*/  FMUL.FTZ R47, R122, R37 ;  /* 0x000000257a2f7220 */ /* 0x000fe20000410000 */
[----:B0-----:R-:W-:Y:S01]  /*37b0*/  FADD.FTZ R120, R115, 1 ;  /* 0x3f80000073787421 */ /* 0x001fe20000010000 */
[----:B------:R-:W-:Y:S01]  /*37c0*/  FMUL.FTZ R115, R50, -1.4426950216293334961 ;  /* 0xbfb8aa3b32737820 */ /* 0x000fe20000410000 */
[----:B------:R-:W-:Y:S02]  /*37d0*/  HADD2.F32 R51, -RZ, R94.H1_H1 ;  /* 0x3000005eff337230 */ /* 0x000fe40000004100 */
[----:B------:R-:W-:Y:S01]  /*37e0*/  FFMA.FTZ R49, R40, R47, R38 ;  /* 0x0000002f28317223 */ /* 0x000fe20000010026 */
[----:B------:R-:W-:Y:S01]  /*37f0*/  FMUL.FTZ R55, R46, R55 ;  /* 0x000000372e377220 */ /* 0x000fe20000410000 */
[----:B------:R-:W0:Y:S02]  /*3800*/  MUFU.RCP R120, R120 ;  /* 0x0000007800787308 */ /* 0x000e240000001000 */
[----:B------:R-:W-:-:S06]  /*3810*/  FMUL.FTZ R53, R49, -1.4426950216293334961 ;  /* 0xbfb8aa3b31357820 */ /* 0x000fcc0000410000 */
[----:B------:R-:W1:Y:S08]  /*3820*/  MUFU.EX2 R115, R115 ;  /* 0x0000007300737308 */ /* 0x000e700000000800 */
[----:B------:R-:W2:Y:S01]  /*3830*/  MUFU.EX2 R53, R53 ;  /* 0x0000003500357308 */ /* 0x000ea20000000800 */
[----:B0-----:R-:W-:Y:S01]  /*3840*/  FADD.FTZ R121, -R120, 1 ;  /* 0x3f80000078797421 */ /* 0x001fe20000010100 */
[----:B------:R-:W-:Y:S01]  /*3850*/  FMUL.FTZ R120, R123, R120 ;  /* 0x000000787b787220 */ /* 0x000fe20000410000 */
[----:B------:R-:W-:-:S02]  /*3860*/  HADD2.F32 R123, -RZ, R95.H1_H1 ;  /* 0x3000005fff7b7230 */ /* 0x000fc40000004100 */
[----:B------:R-:W-:Y:S01]  /*3870*/  FFMA.FTZ R121, R48, R121, 1 ;  /* 0x3f80000030797423 */ /* 0x000fe20000010079 */
[----:B------:R-:W-:Y:S01]  /*3880*/  FADD.FTZ R48, -R36, R51 ;  /* 0x0000003324307221 */ /* 0x000fe20000010100 */
[----:B-1----:R-:W-:-:S03]  /*3890*/  FADD.FTZ R115, R115, 1 ;  /* 0x3f80000073737421 */ /* 0x002fc60000010000 */
[----:B------:R-:W-:Y:S01]  /*38a0*/  FMUL.FTZ R48, R48, R37 ;  /* 0x0000002530307220 */ /* 0x000fe20000410000 */
[----:B------:R-:W-:Y:S01]  /*38b0*/  FMUL.FTZ R46, R120, R121 ;  /* 0x00000079782e7220 */ /* 0x000fe20000410000 */
[----:B------:R-:W-:Y:S02]  /*38c0*/  HADD2.F32 R120, -RZ, R93.H1_H1 ;  /* 0x3000005dff787230 */ /* 0x000fe40000004100 */
[----:B------:R-:W-:Y:S01]  /*38d0*/  FFMA.FTZ R52, R41, R48, R39 ;  /* 0x0000003029347223 */ /* 0x000fe20000010027 */
[----:B------:R-:W0:Y:S01]  /*38e0*/  MUFU.RCP R115, R115 ;  /* 0x0000007300737308 */ /* 0x000e220000001000 */
[----:B--2---:R-:W-:Y:S02]  /*38f0*/  FADD.FTZ R51, R53, 1 ;  /* 0x3f80000035337421 */ /* 0x004fe40000010000 */
[----:B------:R-:W-:-:S05]  /*3900*/  FMUL.FTZ R53, R52, -1.4426950216293334961 ;  /* 0xbfb8aa3b34357820 */ /* 0x000fca0000410000 */
[----:B------:R-:W1:Y:S08]  /*3910*/  MUFU.RCP R51, R51 ;  /* 0x0000003300337308 */ /* 0x000e700000001000 */
[----:B------:R-:W2:Y:S01]  /*3920*/  MUFU.EX2 R53, R53 ;  /* 0x0000003500357308 */ /* 0x000ea20000000800 */
[----:B0-----:R-:W-:Y:S01]  /*3930*/  FADD.FTZ R121, -R115, 1 ;  /* 0x3f80000073797421 */ /* 0x001fe20000010100 */
[----:B------:R-:W-:-:S03]  /*3940*/  FMUL.FTZ R115, R120, R115 ;  /* 0x0000007378737220 */ /* 0x000fc60000410000 */
[----:B------:R-:W-:Y:S01]  /*3950*/  FFMA.FTZ R50, R50, R121, 1 ;  /* 0x3f80000032327423 */ /* 0x000fe20000010079 */
[----:B------:R-:W-:Y:S02]  /*3960*/  HADD2.F32 R121, -RZ, R96.H0_H0 ;  /* 0x20000060ff797230 */ /* 0x000fe40000004100 */
[----:B-1----:R-:W-:Y:S01]  /*3970*/  FADD.FTZ R120, -R51, 1 ;  /* 0x3f80000033787421 */ /* 0x002fe20000010100 */
[----:B------:R-:W-:Y:S01]  /*3980*/  FMUL.FTZ R50, R115, R50 ;  /* 0x0000003273327220 */ /* 0x000fe20000410000 */
[----:B------:R-:W-:Y:S02]  /*3990*/  FMUL.FTZ R51, R124, R51 ;  /* 0x000000337c337220 */ /* 0x000fe40000410000 */
[----:B------:R-:W-:Y:S01]  /*39a0*/  FFMA.FTZ R120, R49, R120, 1 ;  /* 0x3f80000031787423 */ /* 0x000fe20000010078 */
[----:B------:R-:W-:Y:S01]  /*39b0*/  FADD.FTZ R49, -R36, R121 ;  /* 0x0000007924317221 */ /* 0x000fe20000010100 */
[----:B--2---:R-:W-:-:S03]  /*39c0*/  FADD.FTZ R122, R53, 1 ;  /* 0x3f800000357a7421 */ /* 0x004fc60000010000 */
[----:B------:R-:W-:Y:S01]  /*39d0*/  FMUL.FTZ R49, R49, R37 ;  /* 0x0000002531317220 */ /* 0x000fe20000410000 */
[----:B------:R-:W-:Y:S01]  /*39e0*/  FMUL.FTZ R51, R51, R120 ;  /* 0x0000007833337220 */ /* 0x000fe20000410000 */
[C---:B------:R-:W-:Y:S02]  /*39f0*/  FMUL.FTZ R120, R40.reuse, R70 ;  /* 0x0000004628787220 */ /* 0x040fe40000410000 */
[----:B------:R-:W-:Y:S01]  /*3a00*/  FFMA.FTZ R53, R40, R49, R38 ;  /* 0x0000003128357223 */ /* 0x000fe20000010026 */
[----:B------:R-:W0:Y:S03]  /*3a10*/  MUFU.RCP R122, R122 ;  /* 0x0000007a007a7308 */ /* 0x000e260000001000 */
[----:B------:R-:W-:-:S06]  /*3a20*/  FMUL.FTZ R121, R53, -1.4426950216293334961 ;  /* 0xbfb8aa3b35797820 */ /* 0x000fcc0000410000 */
[----:B------:R-:W1:Y:S01]  /*3a30*/  MUFU.EX2 R121, R121 ;  /* 0x0000007900797308 */ /* 0x000e620000000800 */
[----:B0-----:R-:W-:-:S04]  /*3a40*/  FADD.FTZ R115, -R122, 1 ;  /* 0x3f8000007a737421 */ /* 0x001fc80000010100 */
[----:B------:R-:W-:Y:S01]  /*3a50*/  FFMA.FTZ R115, R52, R115, 1 ;  /* 0x3f80000034737423 */ /* 0x000fe20000010073 */
[----:B------:R-:W-:Y:S01]  /*3a60*/  FMUL.FTZ R52, R123, R122 ;  /* 0x0000007a7b347220 */ /* 0x000fe20000410000 */
[----:B------:R-:W-:Y:S01]  /*3a70*/  FFMA.FTZ R123, R43, R120, RZ ;  /* 0x000000782b7b7223 */ /* 0x000fe200000100ff */
[----:B------:R-:W-:Y:S01]  /*3a80*/  FADD.FTZ R120, RZ, R120 ;  /* 0x00000078ff787221 */ /* 0x000fe20000010000 */
[----:B-1----:R-:W-:Y:S01]  /*3a90*/  FADD.FTZ R124, R121, 1 ;  /* 0x3f800000797c7421 */ /* 0x002fe20000010000 */
[----:B------:R-:W-:Y:S01]  /*3aa0*/  FMUL.FTZ R52, R52, R115 ;  /* 0x0000007334347220 */ /* 0x000fe20000410000 */
[----:B------:R-:W-:Y:S02]  /*3ab0*/  FMUL.FTZ R121, R41, R69 ;  /* 0x0000004529797220 */ /* 0x000fe40000410000 */
[----:B------:R0:W1:Y:S02]  /*3ac0*/  MUFU.RCP R115, R124 ;  /* 0x0000007c00737308 */ /* 0x0000640000001000 */
[----:B------:R-:W-:Y:S01]  /*3ad0*/  FFMA.FTZ R122, R42, R121, R123 ;  /* 0x000000792a7a7223 */ /* 0x000fe2000001007b */
[----:B------:R-:W-:Y:S01]  /*3ae0*/  FADD.FTZ R120, R121, R120 ;  /* 0x0000007879787221 */ /* 0x000fe20000010000 */
[----:B------:R-:W-:-:S02]  /*3af0*/  HADD2.F32 R121, -RZ, R97.H0_H0 ;  /* 0x20000061ff797230 */ /* 0x000fc40000004100 */
[----:B------:R-:W-:Y:S02]  /*3b00*/  HADD2.F32 R123, -RZ, R97.H1_H1 ;  /* 0x30000061ff7b7230 */ /* 0x000fe40000004100 */
[----:B0-----:R-:W-:Y:S01]  /*3b10*/  FFMA.FTZ R124, R43, R70, RZ ;  /* 0x000000462b7c7223 */ /* 0x001fe200000100ff */
[----:B------:R-:W-:-:S05]  /*3b20*/  HADD2.F32 R43, -RZ, R96.H1_H1 ;  /* 0x30000060ff2b7230 */ /* 0x000fca0000004100 */
[----:B------:R-:W-:Y:S01]  /*3b30*/  FADD.FTZ R43, -R36, R43 ;  /* 0x0000002b242b7221 */ /* 0x000fe20000010100 */
[----:B-1----:R-:W-:Y:S01]  /*3b40*/  FMUL.FTZ R121, R121, R115 ;  /* 0x0000007379797220 */ /* 0x002fe20000410000 */
[----:B------:R-:W-:-:S04]  /*3b50*/  FADD.FTZ R115, -R115, 1 ;  /* 0x3f80000073737421 */ /* 0x000fc80000010100 */
[----:B------:R-:W-:Y:S01]  /*3b60*/  FFMA.FTZ R53, R53, R115, 1 ;  /* 0x3f80000035357423 */ /* 0x000fe20000010073 */
[----:B------:R-:W-:Y:S01]  /*3b70*/  FADD.FTZ R115, RZ, R70 ;  /* 0x00000046ff737221 */ /* 0x000fe20000010000 */
[-C--:B------:R-:W-:Y:S02]  /*3b80*/  FFMA.FTZ R70, R71, R56.reuse, R124 ;  /* 0x0000003847467223 */ /* 0x080fe4000001007c */
[----:B------:R-:W-:Y:S01]  /*3b90*/  FMUL.FTZ R53, R121, R53 ;  /* 0x0000003579357220 */ /* 0x000fe20000410000 */
[----:B------:R-:W-:Y:S01]  /*3ba0*/  FADD.FTZ R115, R115, R56 ;  /* 0x0000003873737221 */ /* 0x000fe20000010000 */
[----:B------:R-:W-:Y:S01]  /*3bb0*/  FMUL.FTZ R121, R40, R56 ;  /* 0x0000003828797220 */ /* 0x000fe20000410000 */
[----:B------:R-:W-:Y:S01]  /*3bc0*/  FMUL.FTZ R56, R43, R37 ;  /* 0x000000252b387220 */ /* 0x000fe20000410000 */
[----:B------:R-:W-:Y:S01]  /*3bd0*/  FFMA.FTZ R70, R59, R58, R70 ;  /* 0x0000003a3b467223 */ /* 0x000fe20000010046 */
[----:B------:R-:W-:Y:S01]  /*3be0*/  FADD.FTZ R115, R115, R58 ;  /* 0x0000003a73737221 */ /* 0x000fe20000010000 */
[----:B------:R-:W-:Y:S01]  /*3bf0*/  FFMA.FTZ R71, R71, R121, R122 ;  /* 0x0000007947477223 */ /* 0x000fe2000001007a */
[----:B------:R-:W-:Y:S01]  /*3c00*/  FFMA.FTZ R43, R41, R56, R39 ;  /* 0x00000038292b7223 */ /* 0x000fe20000010027 */
[----:B------:R-:W-:Y:S01]  /*3c10*/  FADD.FTZ R121, R120, R121 ;  /* 0x0000007978797221 */ /* 0x000fe20000010000 */
[----:B------:R-:W-:Y:S01]  /*3c20*/  FADD.FTZ R115, R115, R62 ;  /* 0x0000003e73737221 */ /* 0x000fe20000010000 */
[----:B------:R-:W-:Y:S01]  /*3c30*/  FFMA.FTZ R70, R63, R62, R70 ;  /* 0x0000003e3f467223 */ /* 0x000fe20000010046 */
[----:B------:R-:W-:-:S02]  /*3c40*/  FMUL.FTZ R122, R43, -1.4426950216293334961 ;  /* 0xbfb8aa3b2b7a7820 */ /* 0x000fc40000410000 */
[----:B------:R-:W-:Y:S01]  /*3c50*/  FADD.FTZ R115, R115, R66 ;  /* 0x0000004273737221 */ /* 0x000fe20000010000 */
[----:B------:R-:W-:-:S03]  /*3c60*/  FFMA.FTZ R70, R67, R66, R70 ;  /* 0x0000004243467223 */ /* 0x000fc60000010046 */
[----:B------:R-:W0:Y:S01]  /*3c70*/  MUFU.EX2 R122, R122 ;  /* 0x0000007a007a7308 */ /* 0x000e220000000800 */
[----:B------:R-:W-:-:S04]  /*3c80*/  FFMA.FTZ R70, R45, R46, R70 ;  /* 0x0000002e2d467223 */ /* 0x000fc80000010046 */
[----:B------:R-:W-:-:S04]  /*3c90*/  FFMA.FTZ R70, R47, R51, R70 ;  /* 0x000000332f467223 */ /* 0x000fc80000010046 */
[----:B------:R-:W-:Y:S01]  /*3ca0*/  FFMA.FTZ R70, R49, R53, R70 ;  /* 0x0000003531467223 */ /* 0x000fe20000010046 */
[----:B0-----:R-:W-:Y:S01]  /*3cb0*/  FADD.FTZ R124, R122, 1 ;  /* 0x3f8000007a7c7421 */ /* 0x001fe20000010000 */
[----:B------:R-:W-:-:S05]  /*3cc0*/  FADD.FTZ R122, -R36, R125 ;  /* 0x0000007d247a7221 */ /* 0x000fca0000010100 */
[----:B------:R-:W0:Y:S02]  /*3cd0*/  MUFU.RCP R124, R124 ;  /* 0x0000007c007c7308 */ /* 0x000e240000001000 */
[----:B0-----:R-:W-:Y:S01]  /*3ce0*/  FMUL.FTZ R120, R123, R124 ;  /* 0x0000007c7b787220 */ /* 0x001fe20000410000 */
[----:B------:R-:W-:-:S04]  /*3cf0*/  FADD.FTZ R123, -R124, 1 ;  /* 0x3f8000007c7b7421 */ /* 0x000fc80000010100 */
[----:B------:R-:W-:Y:S01]  /*3d00*/  FFMA.FTZ R43, R43, R123, 1 ;  /* 0x3f8000002b2b7423 */ /* 0x000fe2000001007b */
[----:B------:R-:W-:Y:S01]  /*3d10*/  FFMA.FTZ R123, R42, R69, RZ ;  /* 0x000000452a7b7223 */ /* 0x000fe200000100ff */
[----:B------:R-:W-:Y:S02]  /*3d20*/  FMUL.FTZ R42, R41, R57 ;  /* 0x00000039292a7220 */ /* 0x000fe40000410000 */
[----:B------:R-:W-:Y:S01]  /*3d30*/  FMUL.FTZ R43, R120, R43 ;  /* 0x0000002b782b7220 */ /* 0x000fe20000410000 */
[----:B------:R-:W-:Y:S01]  /*3d40*/  FADD.FTZ R120, RZ, R69 ;  /* 0x00000045ff787221 */ /* 0x000fe20000010000 */
[C---:B------:R-:W-:Y:S01]  /*3d50*/  FFMA.FTZ R69, R68.reuse, R57, R123 ;  /* 0x0000003944457223 */ /* 0x040fe2000001007b */
[----:B------:R-:W-:Y:S01]  /*3d60*/  FFMA.FTZ R68, R68, R42, R71 ;  /* 0x0000002a44447223 */ /* 0x000fe20000010047 */
[----:B------:R-:W-:Y:S01]  /*3d70*/  FADD.FTZ R121, R42, R121 ;  /* 0x000000792a797221 */ /* 0x000fe20000010000 */
[----:B------:R-:W-:Y:S01]  /*3d80*/  FADD.FTZ R120, R120, R57 ;  /* 0x0000003978787221 */ /* 0x000fe20000010000 */
[----:B------:R-:W-:Y:S01]  /*3d90*/  FMUL.FTZ R57, R122, R37 ;  /* 0x000000257a397220 */ /* 0x000fe20000410000 */
[----:B------:R-:W-:-:S02]  /*3da0*/  HADD2.F32 R42, -RZ, R99.H0_H0 ;  /* 0x20000063ff2a7230 */ /* 0x000fc40000004100 */
[----:B------:R-:W-:Y:S01]  /*3db0*/  FFMA.FTZ R69, R60, R61, R69 ;  /* 0x0000003d3c457223 */ /* 0x000fe20000010045 */
[----:B------:R-:W-:Y:S01]  /*3dc0*/  FADD.FTZ R120, R120, R61 ;  /* 0x0000003d78787221 */ /* 0x000fe20000010000 */
[----:B------:R-:W-:Y:S02]  /*3dd0*/  FFMA.FTZ R71, R40, R57, R38 ;  /* 0x0000003928477223 */ /* 0x000fe40000010026 */
[----:B------:R-:W-:Y:S01]  /*3de0*/  FFMA.FTZ R69, R64, R65, R69 ;  /* 0x0000004140457223 */ /* 0x000fe20000010045 */
[----:B------:R-:W-:Y:S01]  /*3df0*/  FADD.FTZ R120, R120, R65 ;  /* 0x0000004178787221 */ /* 0x000fe20000010000 */
[----:B------:R-:W-:Y:S02]  /*3e00*/  FMUL.FTZ R122, R71, -1.4426950216293334961 ;  /* 0xbfb8aa3b477a7820 */ /* 0x000fe40000410000 */
[----:B------:R-:W-:-:S04]  /*3e10*/  FFMA.FTZ R69, R54, R55, R69 ;  /* 0x0000003736457223 */ /* 0x000fc80000010045 */
        /* <DEDUP_REMOVED lines=9> */
[----:B------:R-:W-:-:S03]  /*3eb0*/  HADD2.F32 R71, -RZ, R98.H1_H1 ;  /* 0x30000062ff477230 */ /* 0x000fc60000004100 */
[----:B------:R-:W-:Y:S02]  /*3ec0*/  FFMA.FTZ R70, R57, R42, R70 ;  /* 0x0000002a39467223 */ /* 0x000fe40000010046 */
[----:B------:R-:W-:Y:S01]  /*3ed0*/  FADD.FTZ R124, -R36, R71 ;  /* 0x00000047247c7221 */ /* 0x000fe20000010100 */
[----:B------:R-:W-:Y:S01]  /*3ee0*/  FFMA.FTZ R71, R59, R123, R68 ;  /* 0x0000007b3b477223 */ /* 0x000fe20000010044 */
[----:B------:R-:W-:Y:S02]  /*3ef0*/  HADD2.F32 R123, -RZ, R99.H1_H1 ;  /* 0x30000063ff7b7230 */ /* 0x000fe40000004100 */
        /* <DEDUP_REMOVED lines=13> */
[----:B------:R-:W-:-:S02]  /*3fd0*/  HADD2.F32 R123, -RZ, R100.H0_H0 ;  /* 0x20000064ff7b7230 */ /* 0x000fc40000004100 */
[----:B------:R-:W-:-:S03]  /*3fe0*/  HADD2.F32 R122, -RZ, R101.H0_H0 ;  /* 0x20000065ff7a7230 */ /* 0x000fc60000004100 */
        /* <DEDUP_REMOVED lines=14> */
[----:B------:R-:W-:-:S02]  /*40d0*/  HADD2.F32 R125, -RZ, R100.H1_H1 ;  /* 0x30000064ff7d7230 */ /* 0x000fc40000004100 */
[----:B------:R-:W-:Y:S02]  /*40e0*/  HADD2.F32 R123, -RZ, R101.H1_H1 ;  /* 0x30000065ff7b7230 */ /* 0x000fe40000004100 */
[----:B------:R-:W-:Y:S01]  /*40f0*/  FFMA.FTZ R70, R61, R60, R70 ;  /* 0x0000003c3d467223 */ /* 0x000fe20000010046 */
        /* <DEDUP_REMOVED lines=28> */
[----:B------:R-:W-:Y:S02]  /*42c0*/  HADD2.F32 R71, -RZ, R103.H1_H1 ;  /* 0x30000067ff477230 */ /* 0x000fe40000004100 */
[----:B------:R-:W-:-:S04]  /*42d0*/  FFMA.FTZ R125, R64, R125, 1 ;  /* 0x3f800000407d7423 */ /* 0x000fc8000001007d */
[----:B------:R-:W-:Y:S01]  /*42e0*/  FMUL.FTZ R64, R122, R125 ;  /* 0x0000007d7a407220 */ /* 0x000fe20000410000 */
[----:B------:R-:W-:-:S03]  /*42f0*/  HADD2.F32 R125, -RZ, R102.H1_H1 ;  /* 0x30000066ff7d7230 */ /* 0x000fc60000004100 */
[----:B------:R-:W-:Y:S02]  /*4300*/  FFMA.FTZ R70, R65, R64, R70 ;  /* 0x0000004041467223 */ /* 0x000fe40000010046 */
        /* <DEDUP_REMOVED lines=10> */
[----:B------:R-:W-:-:S03]  /*43b0*/  FMUL.FTZ R71, R71, R122 ;  /* 0x0000007a47477220 */ /* 0x000fc60000410000 */
[----:B------:R-:W-:-:S04]  /*43c0*/  FFMA.FTZ R124, R67, R124, 1 ;  /* 0x3f800000437c7423 */ /* 0x000fc8000001007c */
[----:B------:R-:W-:Y:S01]  /*43d0*/  FMUL.FTZ R67, R71, R124 ;  /* 0x0000007c47437220 */ /* 0x000fe20000410000 */
[----:B------:R-:W-:-:S05]  /*43e0*/  HADD2.F32 R71, -RZ, R104.H0_H0 ;  /* 0x20000068ff477230 */ /* 0x000fca0000004100 */
[----:B------:R-:W-:Y:S01]  /*43f0*/  FADD.FTZ R124, -R36, R71 ;  /* 0x00000047247c7221 */ /* 0x000fe20000010100 */
[----:B------:R-:W-:Y:S01]  /*4400*/  FADD.FTZ R71, R120, R55 ;  /* 0x0000003778477221 */ /* 0x000fe20000010000 */
[----:B------:R-:W-:Y:S01]  /*4410*/  FFMA.FTZ R120, R54, R68, R123 ;  /* 0x0000004436787223 */ /* 0x000fe2000001007b */
[----:B------:R-:W-:Y:S02]  /*4420*/  HADD2.F32 R68, -RZ, R106.H0_H0 ;  /* 0x2000006aff447230 */ /* 0x000fe40000004100 */
        /* <DEDUP_REMOVED lines=11> */
[----:B------:R-:W-:Y:S02]  /*44e0*/  HADD2.F32 R125, -RZ, R104.H1_H1 ;  /* 0x30000068ff7d7230 */ /* 0x000fe40000004100 */
[----:B------:R-:W-:Y:S01]  /*44f0*/  FADD.FTZ R68, R115, R46 ;  /* 0x0000002e73447221 */ /* 0x000fe20000010000 */
[----:B------:R-:W-:Y:S01]  /*4500*/  FMUL.FTZ R115, R40, R46 ;  /* 0x0000002e28737220 */ /* 0x000fe20000410000 */
[----:B------:R-:W-:Y:S01]  /*4510*/  FFMA.FTZ R70, R55, R54, R70 ;  /* 0x0000003637467223 */ /* 0x000fe20000010046 */
[----:B------:R-:W-:Y:S02]  /*4520*/  FADD.FTZ R124, -R36, R125 ;  /* 0x0000007d247c7221 */ /* 0x000fe40000010100 */
[----:B------:R-:W-:Y:S01]  /*4530*/  FFMA.FTZ R123, R45, R115, R120 ;  /* 0x000000732d7b7223 */ /* 0x000fe20000010078 */
[----:B------:R-:W-:Y:S01]  /*4540*/  FADD.FTZ R121, R121, R115 ;  /* 0x0000007379797221 */ /* 0x000fe20000010000 */
[----:B------:R-:W-:-:S02]  /*4550*/  HADD2.F32 R115, -RZ, R106.H1_H1 ;  /* 0x3000006aff737230 */ /* 0x000fc40000004100 */
[----:B------:R-:W-:Y:S01]  /*4560*/  FMUL.FTZ R46, R124, R37 ;  /* 0x000000257c2e7220 */ /* 0x000fe20000410000 */
[----:B------:R-:W-:Y:S01]  /*4570*/  FADD.FTZ R68, R68, R51 ;  /* 0x0000003344447221 */ /* 0x000fe20000010000 */
[----:B------:R-:W-:Y:S02]  /*4580*/  FMUL.FTZ R51, R40, R51 ;  /* 0x0000003328337220 */ /* 0x000fe40000410000 */
        /* <DEDUP_REMOVED lines=9> */
[----:B------:R-:W-:-:S05]  /*4620*/  HADD2.F32 R115, -RZ, R107.H0_H0 ;  /* 0x2000006bff737230 */ /* 0x000fca0000004100 */
[----:B------:R-:W-:Y:S01]  /*4630*/  FADD.FTZ R124, -R36, R115 ;  /* 0x00000073247c7221 */ /* 0x000fe20000010100 */
[-C--:B------:R-:W-:Y:S01]  /*4640*/  FFMA.FTZ R115, R44, R50.reuse, R69 ;  /* 0x000000322c737223 */ /* 0x080fe20000010045 */
[----:B------:R-:W-:Y:S02]  /*4650*/  FMUL.FTZ R50, R41, R50 ;  /* 0x0000003229327220 */ /* 0x000fe40000410000 */
[----:B------:R-:W-:Y:S01]  /*4660*/  FMUL.FTZ R69, R124, R37 ;  /* 0x000000257c457220 */ /* 0x000fe20000410000 */
[----:B------:R-:W-:Y:S01]  /*4670*/  FFMA.FTZ R115, R48, R52, R115 ;  /* 0x0000003430737223 */ /* 0x000fe20000010073 */
[----:B------:R-:W-:Y:S01]  /*4680*/  FFMA.FTZ R120, R44, R50, R123 ;  /* 0x000000322c787223 */ /* 0x000fe2000001007b */
[----:B------:R-:W-:Y:S01]  /*4690*/  FADD.FTZ R121, R50, R121 ;  /* 0x0000007932797221 */ /* 0x000fe20000010000 */
[----:B------:R-:W-:Y:S01]  /*46a0*/  FFMA.FTZ R44, R40, R69, R38 ;  /* 0x00000045282c7223 */ /* 0x000fe20000010026 */
[----:B------:R-:W-:Y:S02]  /*46b0*/  HADD2.F32 R50, -RZ, R108.H0_H0 ;  /* 0x2000006cff327230 */ /* 0x000fe40000004100 */
[----:B------:R-:W-:Y:S01]  /*46c0*/  FFMA.FTZ R115, R56, R43, R115 ;  /* 0x0000002b38737223 */ /* 0x000fe20000010073 */
[----:B------:R-:W-:Y:S01]  /*46d0*/  FADD.FTZ R121, R121, R51 ;  /* 0x0000003379797221 */ /* 0x000fe20000010000 */
[----:B------:R-:W-:-:S02]  /*46e0*/  FMUL.FTZ R122, R44, -1.4426950216293334961 ;  /* 0xbfb8aa3b2c7a7820 */ /* 0x000fc40000410000 */
[----:B------:R-:W-:-:S04]  /*46f0*/  FFMA.FTZ R115, R58, R59, R115 ;  /* 0x0000003b3a737223 */ /* 0x000fc80000010073 */
[----:B------:R-:W0:Y:S01]  /*4700*/  MUFU.EX2 R122, R122 ;  /* 0x0000007a007a7308 */ /* 0x000e220000000800 */
[----:B------:R-:W-:-:S04]  /*4710*/  FFMA.FTZ R115, R62, R63, R115 ;  /* 0x0000003f3e737223 */ /* 0x000fc80000010073 */
[----:B------:R-:W-:-:S04]  /*4720*/  FFMA.FTZ R115, R66, R67, R115 ;  /* 0x0000004342737223 */ /* 0x000fc80000010073 */
[----:B------:R-:W-:Y:S01]  /*4730*/  FFMA.FTZ R115, R46, R45, R115 ;  /* 0x0000002d2e737223 */ /* 0x000fe20000010073 */
[----:B0-----:R-:W-:-:S06]  /*4740*/  FADD.FTZ R123, R122, 1 ;  /* 0x3f8000007a7b7421 */ /* 0x001fcc0000010000 */
        /* <DEDUP_REMOVED lines=15> */
[----:B------:R-:W-:Y:S01]  /*4840*/  FADD.FTZ R120, R71, R52 ;  /* 0x0000003447787221 */ /* 0x000fe20000010000 */
[----:B------:R-:W-:-:S03]  /*4850*/  FMUL.FTZ R52, R41, R52 ;  /* 0x0000003429347220 */ /* 0x000fc60000410000 */
[----:B------:R-:W-:Y:S01]  /*4860*/  FADD.FTZ R120, R120, R43 ;  /* 0x0000002b78787221 */ /* 0x000fe20000010000 */
[----:B------:R-:W0:Y:S01]  /*4870*/  MUFU.RCP R122, R122 ;  /* 0x0000007a007a7308 */ /* 0x000e220000001000 */
[----:B------:R-:W-:Y:S02]  /*4880*/  FADD.FTZ R121, R52, R121 ;  /* 0x0000007934797221 */ /* 0x000fe40000010000 */
[----:B------:R-:W-:-:S04]  /*4890*/  FADD.FTZ R120, R120, R59 ;  /* 0x0000003b78787221 */ /* 0x000fc80000010000 */
[----:B------:R-:W-:-:S04]  /*48a0*/  FADD.FTZ R120, R120, R63 ;  /* 0x0000003f78787221 */ /* 0x000fc80000010000 */
[----:B------:R-:W-:Y:S01]  /*48b0*/  FADD.FTZ R120, R120, R67 ;  /* 0x0000004378787221 */ /* 0x000fe20000010000 */
[----:B------:R-:W-:-:S03]  /*48c0*/  FMUL.FTZ R67, R41, R67 ;  /* 0x0000004329437220 */ /* 0x000fc60000410000 */
[----:B------:R-:W-:Y:S01]  /*48d0*/  FADD.FTZ R120, R120, R45 ;  /* 0x0000002d78787221 */ /* 0x000fe20000010000 */
[----:B0-----:R-:W-:Y:S01]  /*48e0*/  FADD.FTZ R124, -R122, 1 ;  /* 0x3f8000007a7c7421 */ /* 0x001fe20000010100 */
[----:B------:R-:W-:Y:S01]  /*48f0*/  FMUL.FTZ R51, R51, R122 ;  /* 0x0000007a33337220 */ /* 0x000fe20000410000 */
[----:B------:R-:W-:Y:S01]  /*4900*/  FFMA.FTZ R122, R48, R52, R123 ;  /* 0x00000034307a7223 */ /* 0x000fe2000001007b */
[----:B------:R-:W-:Y:S02]  /*4910*/  HADD2.F32 R52, -RZ, R110.H0_H0 ;  /* 0x2000006eff347230 */ /* 0x000fe40000004100 */
[----:B------:R-:W-:-:S04]  /*4920*/  FFMA.FTZ R124, R47, R124, 1 ;  /* 0x3f8000002f7c7423 */ /* 0x000fc8000001007c */
[----:B------:R-:W-:Y:S01]  /*4930*/  FMUL.FTZ R47, R51, R124 ;  /* 0x0000007c332f7220 */ /* 0x000fe20000410000 */
[----:B------:R-:W-:-:S03]  /*4940*/  HADD2.F32 R51, -RZ, R109.H0_H0 ;  /* 0x2000006dff337230 */ /* 0x000fc60000004100 */
[----:B------:R-:W-:Y:S01]  /*4950*/  FFMA.FTZ R115, R50, R47, R115 ;  /* 0x0000002f32737223 */ /* 0x000fe20000010073 */
[----:B------:R-:W-:Y:S01]  /*4960*/  FADD.FTZ R120, R120, R47 ;  /* 0x0000002f78787221 */ /* 0x000fe20000010000 */
[----:B------:R-:W-:-:S04]  /*4970*/  FADD.FTZ R124, -R36, R51 ;  /* 0x00000033247c7221 */ /* 0x000fc80000010100 */
[----:B------:R-:W-:-:S04]  /*4980*/  FMUL.FTZ R51, R124, R37 ;  /* 0x000000257c337220 */ /* 0x000fc80000410000 */
[----:B------:R-:W-:-:S04]  /*4990*/  FFMA.FTZ R48, R40, R51, R38 ;  /* 0x0000003328307223 */ /* 0x000fc80000010026 */
[----:B------:R-:W-:-:S06]  /*49a0*/  FMUL.FTZ R71, R48, -1.4426950216293334961 ;  /* 0xbfb8aa3b30477820 */ /* 0x000fcc0000410000 */
[----:B------:R-:W0:Y:S02]  /*49b0*/  MUFU.EX2 R71, R71 ;  /* 0x0000004700477308 */ /* 0x000e240000000800 */
[----:B0-----:R-:W-:Y:S01]  /*49c0*/  FADD.FTZ R123, R71, 1 ;  /* 0x3f800000477b7421 */ /* 0x001fe20000010000 */
[----:B------:R-:W-:-:S04]  /*49d0*/  FADD.FTZ R71, R68, R53 ;  /* 0x0000003544477221 */ /* 0x000fc80000010000 */
[----:B------:R-:W-:Y:S01]  /*49e0*/  FADD.FTZ R71, R71, R42 ;  /* 0x0000002a47477221 */ /* 0x000fe20000010000 */
[----:B------:R-:W0:Y:S03]  /*49f0*/  MUFU.RCP R123, R123 ;  /* 0x0000007b007b7308 */ /* 0x000e260000001000 */
[----:B------:R-:W-:-:S04]  /*4a00*/  FADD.FTZ R71, R71, R60 ;  /* 0x0000003c47477221 */ /* 0x000fc80000010000 */
[----:B------:R-:W-:-:S04]  /*4a10*/  FADD.FTZ R71, R71, R64 ;  /* 0x0000004047477221 */ /* 0x000fc80000010000 */
[----:B------:R-:W-:-:S04]  /*4a20*/  FADD.FTZ R71, R71, R54 ;  /* 0x0000003647477221 */ /* 0x000fc80000010000 */
[----:B------:R-:W-:Y:S01]  /*4a30*/  FADD.FTZ R71, R71, R44 ;  /* 0x0000002c47477221 */ /* 0x000fe20000010000 */
        /* <DEDUP_REMOVED lines=10> */
[----:B------:R-:W-:Y:S01]  /*4ae0*/  FADD.FTZ R52, -R36, R125 ;  /* 0x0000007d24347221 */ /* 0x000fe20000010100 */
[----:B------:R-:W-:-:S03]  /*4af0*/  HADD2.F32 R125, -RZ, R111.H1_H1 ;  /* 0x3000006fff7d7230 */ /* 0x000fc60000004100 */
        /* <DEDUP_REMOVED lines=9> */
[----:B------:R-:W-:Y:S02]  /*4b90*/  HADD2.F32 R68, -RZ, R112.H0_H0 ;  /* 0x20000070ff447230 */ /* 0x000fe40000004100 */
[----:B0-----:R-:W-:Y:S01]  /*4ba0*/  FADD.FTZ R124, -R122, 1 ;  /* 0x3f8000007a7c7421 */ /* 0x001fe20000010100 */
[----:B------:R-:W-:-:S03]  /*4bb0*/  FMUL.FTZ R123, R123, R122 ;  /* 0x0000007a7b7b7220 */ /* 0x000fc60000410000 */
[----:B------:R-:W-:-:S04]  /*4bc0*/  FFMA.FTZ R124, R49, R124, 1 ;  /* 0x3f800000317c7423 */ /* 0x000fc8000001007c */
[----:B------:R-:W-:Y:S01]  /*4bd0*/  FMUL.FTZ R49, R123, R124 ;  /* 0x0000007c7b317220 */ /* 0x000fe20000410000 */
[----:B------:R-:W-:-:S03]  /*4be0*/  HADD2.F32 R123, -RZ, R111.H0_H0 ;  /* 0x2000006fff7b7230 */ /* 0x000fc60000004100 */
        /* <DEDUP_REMOVED lines=12> */
[----:B------:R-:W-:Y:S01]  /*4cb0*/  FADD.FTZ R68, -R36, R125 ;  /* 0x0000007d24447221 */ /* 0x000fe20000010100 */
[----:B------:R-:W-:Y:S02]  /*4cc0*/  FMUL.FTZ R125, R40, R42 ;  /* 0x0000002a287d7220 */ /* 0x000fe40000410000 */
[----:B------:R-:W-:Y:S01]  /*4cd0*/  FFMA.FTZ R70, R43, R53, R70 ;  /* 0x000000352b467223 */ /* 0x000fe20000010046 */
[----:B------:R-:W-:Y:S01]  /*4ce0*/  FMUL.FTZ R42, R68, R37 ;  /* 0x00000025442a7220 */ /* 0x000fe20000410000 */
        /* <DEDUP_REMOVED lines=12> */
[----:B------:R-:W-:Y:S02]  /*4db0*/  HADD2.F32 R125, -RZ, R114.H0_H0 ;  /* 0x20000072ff7d7230 */ /* 0x000fe40000004100 */
[----:B------:R-:W-:Y:S01]  /*4dc0*/  FMUL.FTZ R122, R41, R59 ;  /* 0x0000003b297a7220 */ /* 0x000fe20000410000 */
[----:B------:R-:W-:Y:S02]  /*4dd0*/  FFMA.FTZ R115, R42, R56, R115 ;  /* 0x000000382a737223 */ /* 0x000fe40000010073 */
[----:B------:R-:W-:Y:S01]  /*4de0*/  FADD.FTZ R124, -R36, R125 ;  /* 0x0000007d247c7221 */ /* 0x000fe20000010100 */
[----:B------:R-:W-:Y:S01]  /*4df0*/  FFMA.FTZ R68, R58, R122, R123 ;  /* 0x0000007a3a447223 */ /* 0x000fe2000001007b */
[----:B------:R-:W-:Y:S01]  /*4e00*/  FADD.FTZ R121, R122, R121 ;  /* 0x000000797a797221 */ /* 0x000fe20000010000 */
[----:B------:R-:W-:Y:S02]  /*4e10*/  HADD2.F32 R122, -RZ, R113.H0_H0 ;  /* 0x20000071ff7a7230 */ /* 0x000fe40000004100 */
        /* <DEDUP_REMOVED lines=14> */
[----:B------:R-:W-:-:S03]  /*4f00*/  HADD2.F32 R68, -RZ, R113.H1_H1 ;  /* 0x30000071ff447230 */ /* 0x000fc60000004100 */
        /* <DEDUP_REMOVED lines=12> */
[----:B------:R-:W-:Y:S01]  /*4fd0*/  FFMA.FTZ R62, R62, R122, R61 ;  /* 0x0000007a3e3e7223 */ /* 0x000fe2000001003d */
[----:B------:R-:W-:Y:S01]  /*4fe0*/  FMUL.FTZ R61, R40, R64 ;  /* 0x00000040283d7220 */ /* 0x000fe20000410000 */
[----:B------:R-:W-:Y:S01]  /*4ff0*/  FADD.FTZ R121, R122, R121 ;  /* 0x000000797a797221 */ /* 0x000fe20000010000 */
[----:B------:R-:W-:Y:S02]  /*5000*/  FFMA.FTZ R68, R57, R58, R70 ;  /* 0x0000003a39447223 */ /* 0x000fe40000010046 */
[----:B------:R-:W-:Y:S01]  /*5010*/  FFMA.FTZ R62, R65, R61, R62 ;  /* 0x0000003d413e7223 */ /* 0x000fe2000001003e */
[----:B------:R-:W-:Y:S01]  /*5020*/  FADD.FTZ R64, R121, R61 ;  /* 0x0000003d79407221 */ /* 0x000fe20000010000 */
[----:B------:R-:W-:Y:S02]  /*5030*/  FMUL.FTZ R61, R40, R54 ;  /* 0x00000036283d7220 */ /* 0x000fe40000410000 */
[----:B------:R-:W-:Y:S01]  /*5040*/  FFMA.FTZ R62, R66, R67, R62 ;  /* 0x00000043423e7223 */ /* 0x000fe2000001003e */
[----:B------:R-:W-:-:S03]  /*5050*/  FADD.FTZ R64, R67, R64 ;  /* 0x0000004043407221 */ /* 0x000fc60000010000 */
[----:B------:R-:W-:Y:S01]  /*5060*/  FFMA.FTZ R62, R55, R61, R62 ;  /* 0x0000003d373e7223 */ /* 0x000fe2000001003e */
[C---:B------:R-:W-:Y:S01]  /*5070*/  FMUL.FTZ R55, R41.reuse, R45 ;  /* 0x0000002d29377220 */ /* 0x040fe20000410000 */
[----:B------:R-:W-:Y:S01]  /*5080*/  FADD.FTZ R64, R64, R61 ;  /* 0x0000003d40407221 */ /* 0x000fe20000010000 */
[----:B------:R-:W-:Y:S01]  /*5090*/  FMUL.FTZ R61, R40, R44 ;  /* 0x0000002c283d7220 */ /* 0x000fe20000410000 */
[----:B------:R-:W-:Y:S01]  /*50a0*/  FMUL.FTZ R45, R41, R47 ;  /* 0x0000002f292d7220 */ /* 0x000fe20000410000 */
[----:B------:R-:W-:Y:S01]  /*50b0*/  FFMA.FTZ R62, R46, R55, R62 ;  /* 0x000000372e3e7223 */ /* 0x000fe2000001003e */
[----:B------:R-:W-:Y:S01]  /*50c0*/  FADD.FTZ R64, R55, R64 ;  /* 0x0000004037407221 */ /* 0x000fe20000010000 */
[C---:B------:R-:W-:Y:S01]  /*50d0*/  FMUL.FTZ R55, R40.reuse, R48 ;  /* 0x0000003028377220 */ /* 0x040fe20000410000 */
[----:B------:R-:W-:Y:S01]  /*50e0*/  FMUL.FTZ R47, R40, R53 ;  /* 0x00000035282f7220 */ /* 0x000fe20000410000 */
[----:B------:R-:W-:Y:S01]  /*50f0*/  FFMA.FTZ R62, R69, R61, R62 ;  /* 0x0000003d453e7223 */ /* 0x000fe2000001003e */
[----:B------:R-:W-:Y:S01]  /*5100*/  FADD.FTZ R64, R64, R61 ;  /* 0x0000003d40407221 */ /* 0x000fe20000010000 */
[----:B------:R-:W-:Y:S01]  /*5110*/  FADD.FTZ R48, R71, R48 ;  /* 0x0000003047307221 */ /* 0x000fe20000010000 */
[----:B------:R-:W-:Y:S01]  /*5120*/  FFMA.FTZ R69, R60, R59, R115 ;  /* 0x0000003b3c457223 */ /* 0x000fe20000010073 */
[----:B------:R-:W-:Y:S01]  /*5130*/  FFMA.FTZ R62, R50, R45, R62 ;  /* 0x0000002d323e7223 */ /* 0x000fe2000001003e */
[----:B------:R-:W-:Y:S01]  /*5140*/  FADD.FTZ R64, R45, R64 ;  /* 0x000000402d407221 */ /* 0x000fe20000010000 */
[----:B------:R-:W-:Y:S01]  /*5150*/  FMUL.FTZ R45, R41, R49 ;  /* 0x00000031292d7220 */ /* 0x000fe20000410000 */
[----:B------:R-:W-:Y:S01]  /*5160*/  FADD.FTZ R49, R120, R49 ;  /* 0x0000003178317221 */ /* 0x000fe20000010000 */
[----:B------:R-:W-:Y:S01]  /*5170*/  FFMA.FTZ R62, R51, R55, R62 ;  /* 0x00000037333e7223 */ /* 0x000fe2000001003e */
[----:B------:R-:W-:Y:S01]  /*5180*/  FADD.FTZ R64, R64, R55 ;  /* 0x0000003740407221 */ /* 0x000fe20000010000 */
[----:B------:R-:W-:-:S02]  /*5190*/  FADD.FTZ R53, R48, R53 ;  /* 0x0000003530357221 */ /* 0x000fc40000010000 */
[----:B------:R-:W-:Y:S01]  /*51a0*/  FFMA.FTZ R62, R52, R45, R62 ;  /* 0x0000002d343e7223 */ /* 0x000fe2000001003e */
[----:B------:R-:W-:Y:S01]  /*51b0*/  FADD.FTZ R64, R45, R64 ;  /* 0x000000402d407221 */ /* 0x000fe20000010000 */
[----:B------:R-:W-:Y:S01]  /*51c0*/  FMUL.FTZ R45, R41, R56 ;  /* 0x00000038292d7220 */ /* 0x000fe20000410000 */
[----:B------:R-:W-:Y:S01]  /*51d0*/  FADD.FTZ R56, R49, R56 ;  /* 0x0000003831387221 */ /* 0x000fe20000010000 */
        /* <DEDUP_REMOVED lines=9> */
[----:B------:R-:W-:-:S03]  /*5270*/  FADD.FTZ R64, R64, R43 ;  /* 0x0000002b40407221 */ /* 0x000fc60000010000 */
[----:B------:R-:W-:Y:S01]  /*5280*/  FFMA.FTZ R47, R60, R45, R47 ;  /* 0x0000002d3c2f7223 */ /* 0x000fe2000001002f */
[----:B------:R-:W-:-:S07]  /*5290*/  FADD.FTZ R52, R45, R64 ;  /* 0x000000402d347221 */ /* 0x000fce0000010000 */
.L_x_750:
        /* <DEDUP_REMOVED lines=35> */
.L_x_752:
[----:B------:R-:W-:Y:S05]  /*54d0*/  BSYNC.RECONVERGENT B0 ;  /* 0x0000000000007941 */ /* 0x000fea0003800200 */
.L_x_751:
        /* <DEDUP_REMOVED lines=21> */
.L_x_754:
[----:B------:R-:W-:Y:S05]  /*5630*/  BSYNC.RECONVERGENT B0 ;  /* 0x0000000000007941 */ /* 0x000fea0003800200 */
.L_x_753:
[----:B------:R-:W-:Y:S06]  /*5640*/  BAR.SYNC.DEFER_BLOCKING 0x0 ;  /* 0x0000000000007b1d */ /* 0x000fec0000010000 */
[----:B------:R-:W-:Y:S04]  /*5650*/  BSSY.RECONVERGENT B0, `(.L_x_755) ;  /* 0x000009d000007945 */ /* 0x000fe80003800200 */
[----:B------:R-:W-:Y:S05]  /*5660*/  @P5 BRA `(.L_x_756) ;  /* 0x00000008006c5947 */ /* 0x000fea0003800000 */
[----:B------:R-:W4:Y:S04]  /*5670*/  LDS.128 R52, [R90+0x70] ;  /* 0x000070005a347984 */ /* 0x000f280000000c00 */
[----:B------:R-:W5:Y:S04]  /*5680*/  LDS.128 R48, [R90+0xe0] ;  /* 0x0000e0005a307984 */ /* 0x000f680000000c00 */
[----:B-12---:R-:W1:Y:S04]  /*5690*/  LDS.128 R44, [R90+0x150] ;  /* 0x000150005a2c7984 */ /* 0x006e680000000c00 */
[----:B------:R-:W2:Y:S04]  /*56a0*/  LDS.128 R60, [R90+0x1c0] ;  /* 0x0001c0005a3c7984 */ /* 0x000ea80000000c00 */
[----:B------:R-:W0:Y:S01]  /*56b0*/  LDS.128 R64, [R90+0x230] ;  /* 0x000230005a407984 */ /* 0x000e220000000c00 */
[----:B----4-:R-:W-:Y:S01]  /*56c0*/  FADD.FTZ R57, R68, R52 ;  /* 0x0000003444397221 */ /* 0x010fe20000010000 */
[----:B------:R-:W-:Y:S01]  /*56d0*/  FADD.FTZ R52, R69, R53 ;  /* 0x0000003545347221 */ /* 0x000fe20000010000 */
[----:B------:R-:W-:Y:S01]  /*56e0*/  FADD.FTZ R53, R70, R54 ;  /* 0x0000003646357221 */ /* 0x000fe20000010000 */
[----:B------:R-:W-:Y:S01]  /*56f0*/  FADD.FTZ R54, R71, R55 ;  /* 0x0000003747367221 */ /* 0x000fe20000010000 */
[----:B-----5:R-:W-:Y:S01]  /*5700*/  FADD.FTZ R115, R57, R48 ;  /* 0x0000003039737221 */ /* 0x020fe20000010000 */
[----:B------:R-:W4:Y:S01]  /*5710*/  LDS.128 R68, [R90+0x2a0] ;  /* 0x0002a0005a447984 */ /* 0x000f220000000c00 */
[----:B------:R-:W-:Y:S01]  /*5720*/  FADD.FTZ R52, R52, R49 ;  /* 0x0000003134347221 */ /* 0x000fe20000010000 */
[----:B------:R-:W-:Y:S01]  /*5730*/  FADD.FTZ R53, R53, R50 ;  /* 0x0000003235357221 */ /* 0x000fe20000010000 */
[----:B------:R-:W-:Y:S01]  /*5740*/  FADD.FTZ R48, R54, R51 ;  /* 0x0000003336307221 */ /* 0x000fe20000010000 */
[----:B------:R-:W5:Y:S01]  /*5750*/  LDS.128 R56, [R90+0x310] ;  /* 0x000310005a387984 */ /* 0x000f620000000c00 */
[----:B-1----:R-:W-:Y:S01]  /*5760*/  FADD.FTZ R120, R52, R45 ;  /* 0x0000002d34787221 */ /* 0x002fe20000010000 */
[----:B------:R-:W-:Y:S01]  /*5770*/  FADD.FTZ R121, R53, R46 ;  /* 0x0000002e35797221 */ /* 0x000fe20000010000 */
[----:B------:R-:W-:Y:S01]  /*5780*/  FADD.FTZ R115, R115, R44 ;  /* 0x0000002c73737221 */ /* 0x000fe20000010000 */
[----:B------:R-:W1:Y:S01]  /*5790*/  LDS.128 R52, [R90+0x380] ;  /* 0x000380005a347984 */ /* 0x000e620000000c00 */
[----:B------:R-:W-:Y:S01]  /*57a0*/  FADD.FTZ R122, R48, R47 ;  /* 0x0000002f307a7221 */ /* 0x000fe20000010000 */
[----:B--2---:R-:W-:Y:S01]  /*57b0*/  FADD.FTZ R120, R120, R61 ;  /* 0x0000003d78787221 */ /* 0x004fe20000010000 */
[----:B------:R-:W-:Y:S01]  /*57c0*/  FADD.FTZ R115, R115, R60 ;  /* 0x0000003c73737221 */ /* 0x000fe20000010000 */
[----:B------:R-:W2:Y:S01]  /*57d0*/  LDS.128 R44, [R90+0x3f0] ;  /* 0x0003f0005a2c7984 */ /* 0x000ea20000000c00 */
[----:B------:R-:W-:Y:S01]  /*57e0*/  FADD.FTZ R121, R121, R62 ;  /* 0x0000003e79797221 */ /* 0x000fe20000010000 */
[----:B------:R-:W-:Y:S01]  /*57f0*/  FADD.FTZ R122, R122, R63 ;  /* 0x0000003f7a7a7221 */ /* 0x000fe20000010000 */
[----:B0-----:R-:W-:Y:S01]  /*5800*/  FADD.FTZ R115, R115, R64 ;  /* 0x0000004073737221 */ /* 0x001fe20000010000 */
[----:B------:R-:W0:Y:S01]  /*5810*/  LDS.128 R48, [R90+0x460] ;  /* 0x000460005a307984 */ /* 0x000e220000000c00 */
[----:B------:R-:W-:Y:S01]  /*5820*/  FADD.FTZ R120, R120, R65 ;  /* 0x0000004178787221 */ /* 0x000fe20000010000 */
[----:B------:R-:W-:Y:S01]  /*5830*/  FADD.FTZ R121, R121, R66 ;  /* 0x0000004279797221 */ /* 0x000fe20000010000 */
[----:B------:R-:W-:Y:S01]  /*5840*/  FADD.FTZ R122, R122, R67 ;  /* 0x000000437a7a7221 */ /* 0x000fe20000010000 */
[----:B------:R-:W3:Y:S04]  /*5850*/  LDS.128 R60, [R90+0x4d0] ;  /* 0x0004d0005a3c7984 */ /* 0x000ee80000000c00 */
[----:B------:R-:W3:Y:S01]  /*5860*/  LDS.128 R64, [R90+0x540] ;  /* 0x000540005a407984 */ /* 0x000ee20000000c00 */
[----:B----4-:R-:W-:Y:S01]  /*5870*/  FADD.FTZ R115, R115, R68 ;  /* 0x0000004473737221 */ /* 0x010fe20000010000 */
[----:B------:R-:W-:Y:S01]  /*5880*/  FADD.FTZ R120, R120, R69 ;  /* 0x0000004578787221 */ /* 0x000fe20000010000 */
[----:B------:R-:W-:Y:S01]  /*5890*/  FADD.FTZ R121, R121, R70 ;  /* 0x0000004679797221 */ /* 0x000fe20000010000 */
[----:B------:R-:W-:Y:S01]  /*58a0*/  FADD.FTZ R122, R122, R71 ;  /* 0x000000477a7a7221 */ /* 0x000fe20000010000 */
[----:B-----5:R-:W-:Y:S01]  /*58b0*/  FADD.FTZ R115, R115, R56 ;  /* 0x0000003873737221 */ /* 0x020fe20000010000 */
[----:B------:R-:W-:Y:S01]  /*58c0*/  FADD.FTZ R120, R120, R57 ;  /* 0x0000003978787221 */ /* 0x000fe20000010000 */
[----:B------:R-:W-:Y:S01]  /*58d0*/  FADD.FTZ R121, R121, R58 ;  /* 0x0000003a79797221 */ /* 0x000fe20000010000 */
[----:B------:R-:W-:Y:S01]  /*58e0*/  FADD.FTZ R122, R122, R59 ;  /* 0x0000003b7a7a7221 */ /* 0x000fe20000010000 */
[----:B-1----:R-:W-:Y:S01]  /*58f0*/  FADD.FTZ R115, R115, R52 ;  /* 0x0000003473737221 */ /* 0x002fe20000010000 */
[----:B------:R-:W-:Y:S01]  /*5900*/  FADD.FTZ R120, R120, R53 ;  /* 0x0000003578787221 */ /* 0x000fe20000010000 */
[----:B------:R-:W-:Y:S01]  /*5910*/  FADD.FTZ R121, R121, R54 ;  /* 0x0000003679797221 */ /* 0x000fe20000010000 */
[----:B------:R-:W-:Y:S01]  /*5920*/  FADD.FTZ R122, R122, R55 ;  /* 0x000000377a7a7221 */ /* 0x000fe20000010000 */
[----:B------:R-:W1:Y:S01]  /*5930*/  LDS.128 R68, [R90+0x5b0] ;  /* 0x0005b0005a447984 */ /* 0x000e620000000c00 */
[----:B--2---:R-:W-:Y:S01]  /*5940*/  FADD.FTZ R115, R115, R44 ;  /* 0x0000002c73737221 */ /* 0x004fe20000010000 */
[----:B------:R-:W-:Y:S01]  /*5950*/  FADD.FTZ R120, R120, R45 ;  /* 0x0000002d78787221 */ /* 0x000fe20000010000 */
[----:B------:R-:W-:Y:S01]  /*5960*/  FADD.FTZ R121, R121, R46 ;  /* 0x0000002e79797221 */ /* 0x000fe20000010000 */
[----:B------:R-:W-:Y:S01]  /*5970*/  FADD.FTZ R122, R122, R47 ;  /* 0x0000002f7a7a7221 */ /* 0x000fe20000010000 */
[----:B------:R-:W-:Y:S01]  /*5980*/  LDS.128 R52, [R90+0x690] ;  /* 0x000690005a347984 */ /* 0x000fe20000000c00 */
[----:B0-----:R-:W-:Y:S01]  /*5990*/  FADD.FTZ R115, R115, R48 ;  /* 0x0000003073737221 */ /* 0x001fe20000010000 */
[----:B------:R-:W-:Y:S01]  /*59a0*/  FADD.FTZ R120, R120, R49 ;  /* 0x0000003178787221 */ /* 0x000fe20000010000 */
[----:B------:R-:W-:Y:S01]  /*59b0*/  FADD.FTZ R121, R121, R50 ;  /* 0x0000003279797221 */ /* 0x000fe20000010000 */
[----:B------:R-:W0:Y:S01]  /*59c0*/  LDS.128 R44, [R90+0x620] ;  /* 0x000620005a2c7984 */ /* 0x000e220000000c00 */
[----:B------:R-:W-:Y:S01]  /*59d0*/  FADD.FTZ R122, R122, R51 ;  /* 0x000000337a7a7221 */ /* 0x000fe20000010000 */
[----:B---3--:R-:W-:Y:S01]  /*59e0*/  FADD.FTZ R115, R115, R60 ;  /* 0x0000003c73737221 */ /* 0x008fe20000010000 */
[----:B------:R-:W-:Y:S01]  /*59f0*/  FADD.FTZ R120, R120, R61 ;  /* 0x0000003d78787221 */ /* 0x000fe20000010000 */
[----:B------:R-:W2:Y:S01]  /*5a00*/  LDS.128 R56, [R90+0x700] ;  /* 0x000700005a387984 */ /* 0x000ea20000000c00 */
[----:B------:R-:W-:Y:S01]  /*5a10*/  FADD.FTZ R121, R121, R62 ;  /* 0x0000003e79797221 */ /* 0x000fe20000010000 */
[----:B------:R-:W-:Y:S01]  /*5a20*/  FADD.FTZ R122, R122, R63 ;  /* 0x0000003f7a7a7221 */ /* 0x000fe20000010000 */
[----:B------:R-:W-:Y:S01]  /*5a30*/  FADD.FTZ R115, R115, R64 ;  /* 0x0000004073737221 */ /* 0x000fe20000010000 */
[----:B------:R-:W3:Y:S01]  /*5a40*/  LDS.128 R48, [R90+0x770] ;  /* 0x000770005a307984 */ /* 0x000ee20000000c00 */
[----:B------:R-:W-:Y:S01]  /*5a50*/  FADD.FTZ R120, R120, R65 ;  /* 0x0000004178787221 */ /* 0x000fe20000010000 */
[----:B------:R-:W-:Y:S01]  /*5a60*/  FADD.FTZ R121, R121, R66 ;  /* 0x0000004279797221 */ /* 0x000fe20000010000 */
[----:B------:R-:W-:Y:S01]  /*5a70*/  FADD.FTZ R122, R122, R67 ;  /* 0x000000437a7a7221 */ /* 0x000fe20000010000 */
[----:B------:R-:W4:Y:S04]  /*5a80*/  LDS.128 R60, [R90+0x7e0] ;  /* 0x0007e0005a3c7984 */ /* 0x000f280000000c00 */
[----:B------:R-:W-:Y:S01]  /*5a90*/  LDS.128 R64, [R90+0x9a0] ;  /* 0x0009a0005a407984 */ /* 0x000fe20000000c00 */
[----:B-1----:R-:W-:Y:S01]  /*5aa0*/  FADD.FTZ R115, R115, R68 ;  /* 0x0000004473737221 */ /* 0x002fe20000010000 */
[----:B------:R-:W-:Y:S01]  /*5ab0*/  FADD.FTZ R120, R120, R69 ;  /* 0x0000004578787221 */ /* 0x000fe20000010000 */
[----:B------:R-:W-:Y:S01]  /*5ac0*/  FADD.FTZ R121, R121, R70 ;  /* 0x0000004679797221 */ /* 0x000fe20000010000 */
[----:B------:R-:W-:-:S02]  /*5ad0*/  FADD.FTZ R122, R122, R71 ;  /* 0x000000477a7a7221 */ /* 0x000fc40000010000 */
[----:B------:R-:W-:Y:S01]  /*5ae0*/  LDS.128 R68, [R90+0xa10] ;  /* 0x000a10005a447984 */ /* 0x000fe20000000c00 */
[----:B0-----:R-:W-:Y:S01]  /*5af0*/  FADD.FTZ R115, R115, R44 ;  /* 0x0000002c73737221 */ /* 0x001fe20000010000 */
[----:B------:R-:W-:Y:S01]  /*5b00*/  FADD.FTZ R120, R120, R45 ;  /* 0x0000002d78787221 */ /* 0x000fe20000010000 */
[----:B------:R-:W-:Y:S01]  /*5b10*/  FADD.FTZ R121, R121, R46 ;  /* 0x0000002e79797221 */ /* 0x000fe20000010000 */
[----:B------:R-:W-:Y:S01]  /*5b20*/  FADD.FTZ R122, R122, R47 ;  /* 0x0000002f7a7a7221 */ /* 0x000fe20000010000 */
[----:B------:R-:W-:Y:S01]  /*5b30*/  FADD.FTZ R115, R115, R52 ;  /* 0x0000003473737221 */ /* 0x000fe20000010000 */
[----:B------:R-:W0:Y:S01]  /*5b40*/  LDS.128 R44, [R90+0x850] ;  /* 0x000850005a2c7984 */ /* 0x000e220000000c00 */
        /* <DEDUP_REMOVED lines=13> */
[----:B----4-:R-:W-:Y:S01]  /*5c20*/  FADD.FTZ R115, R115, R60 ;  /* 0x0000003c73737221 */ /* 0x010fe20000010000 */
[----:B------:R-:W3:Y:S01]  /*5c30*/  LDS.128 R48, [R90+0xa80] ;  /* 0x000a80005a307984 */ /* 0x000ee20000000c00 */
[----:B------:R-:W-:Y:S01]  /*5c40*/  FADD.FTZ R120, R120, R61 ;  /* 0x0000003d78787221 */ /* 0x000fe20000010000 */
[----:B------:R-:W-:Y:S01]  /*5c50*/  FADD.FTZ R121, R121, R62 ;  /* 0x0000003e79797221 */ /* 0x000fe20000010000 */
[----:B------:R-:W-:-:S02]  /*5c60*/  FADD.FTZ R122, R122, R63 ;  /* 0x0000003f7a7a7221 */ /* 0x000fc40000010000 */
[----:B------:R-:W-:Y:S01]  /*5c70*/  LDS.128 R60, [R90+0xcb0] ;  /* 0x000cb0005a3c7984 */ /* 0x000fe20000000c00 */
[----:B0-----:R-:W-:Y:S01]  /*5c80*/  FADD.FTZ R115, R115, R44 ;  /* 0x0000002c73737221 */ /* 0x001fe20000010000 */
[----:B------:R-:W-:Y:S01]  /*5c90*/  FADD.FTZ R120, R120, R45 ;  /* 0x0000002d78787221 */ /* 0x000fe20000010000 */
[----:B------:R-:W-:Y:S01]  /*5ca0*/  FADD.FTZ R121, R121, R46 ;  /* 0x0000002e79797221 */ /* 0x000fe20000010000 */
[----:B------:R-:W-:Y:S02]  /*5cb0*/  FADD.FTZ R122, R122, R47 ;  /* 0x0000002f7a7a7221 */ /* 0x000fe40000010000 */
        /* <DEDUP_REMOVED lines=10> */
[----:B------:R-:W-:Y:S01]  /*5d60*/  FADD.FTZ R115, R115, R64 ;  /* 0x0000004073737221 */ /* 0x000fe20000010000 */
[----:B------:R-:W2:Y:S01]  /*5d70*/  LDS.128 R56, [R90+0xbd0] ;  /* 0x000bd0005a387984 */ /* 0x000ea20000000c00 */
[----:B------:R-:W-:Y:S01]  /*5d80*/  FADD.FTZ R120, R120, R65 ;  /* 0x0000004178787221 */ /* 0x000fe20000010000 */
[----:B------:R-:W-:Y:S01]  /*5d90*/  FADD.FTZ R121, R121, R66 ;  /* 0x0000004279797221 */ /* 0x000fe20000010000 */
[----:B------:R-:W-:Y:S01]  /*5da0*/  FADD.FTZ R122, R122, R67 ;  /* 0x000000437a7a7221 */ /* 0x000fe20000010000 */
[----:B------:R-:W-:Y:S01]  /*5db0*/  FADD.FTZ R115, R115, R68 ;  /* 0x0000004473737221 */ /* 0x000fe20000010000 */
[----:B------:R-:W4:Y:S01]  /*5dc0*/  LDS.128 R64, [R90+0xc40] ;  /* 0x000c40005a407984 */ /* 0x000f220000000c00 */
[----:B------:R-:W-:Y:S01]  /*5dd0*/  FADD.FTZ R120, R120, R69 ;  /* 0x0000004578787221 */ /* 0x000fe20000010000 */
[----:B------:R-:W-:Y:S01]  /*5de0*/  FADD.FTZ R121, R121, R70 ;  /* 0x0000004679797221 */ /* 0x000fe20000010000 */
[----:B------:R-:W-:Y:S01]  /*5df0*/  FADD.FTZ R122, R122, R71 ;  /* 0x000000477a7a7221 */ /* 0x000fe20000010000 */
[----:B---3--:R-:W-:Y:S01]  /*5e00*/  FADD.FTZ R115, R115, R48 ;  /* 0x0000003073737221 */ /* 0x008fe20000010000 */
[----:B------:R-:W-:Y:S01]  /*5e10*/  FADD.FTZ R120, R120, R49 ;  /* 0x0000003178787221 */ /* 0x000fe20000010000 */
[----:B------:R-:W-:Y:S01]  /*5e20*/  FADD.FTZ R121, R121, R50 ;  /* 0x0000003279797221 */ /* 0x000fe20000010000 */
[----:B------:R-:W-:Y:S01]  /*5e30*/  FADD.FTZ R122, R122, R51 ;  /* 0x000000337a7a7221 */ /* 0x000fe20000010000 */
[----:B------:R-:W-:Y:S04]  /*5e40*/  LDS.128 R68, [R90+0xd90] ;  /* 0x000d90005a447984 */ /* 0x000fe80000000c00 */
        /* <DEDUP_REMOVED lines=16> */
[----:B------:R-:W-:Y:S01]  /*5f50*/  FADD.FTZ R122, R122, R67 ;  /* 0x000000437a7a7221 */ /* 0x000fe20000010000 */
[----:B------:R-:W-:Y:S01]  /*5f60*/  FADD.FTZ R115, R115, R60 ;  /* 0x0000003c73737221 */ /* 0x000fe20000010000 */
[----:B------:R-:W-:Y:S01]  /*5f70*/  FADD.FTZ R120, R120, R61 ;  /* 0x0000003d78787221 */ /* 0x000fe20000010000 */
[----:B------:R-:W-:Y:S01]  /*5f80*/  FADD.FTZ R121, R121, R62 ;  /* 0x0000003e79797221 */ /* 0x000fe20000010000 */
[----:B------:R-:W-:Y:S01]  /*5f90*/  FADD.FTZ R122, R122, R63 ;  /* 0x0000003f7a7a7221 */ /* 0x000fe20000010000 */
[----:B---3--:R-:W-:Y:S01]  /*5fa0*/  FADD.FTZ R115, R115, R48 ;  /* 0x0000003073737221 */ /* 0x008fe20000010000 */
[----:B------:R-:W-:Y:S01]  /*5fb0*/  FADD.FTZ R120, R120, R49 ;  /* 0x0000003178787221 */ /* 0x000fe20000010000 */
[----:B------:R-:W-:Y:S01]  /*5fc0*/  FADD.FTZ R121, R121, R50 ;  /* 0x0000003279797221 */ /* 0x000fe20000010000 */
[----:B------:R-:W-:Y:S01]  /*5fd0*/  FADD.FTZ R122, R122, R51 ;  /* 0x000000337a7a7221 */ /* 0x000fe20000010000 */
[----:B------:R-:W-:Y:S01]  /*5fe0*/  FADD.FTZ R68, R115, R68 ;  /* 0x0000004473447221 */ /* 0x000fe20000010000 */
[----:B------:R-:W-:Y:S01]  /*5ff0*/  FADD.FTZ R69, R120, R69 ;  /* 0x0000004578457221 */ /* 0x000fe20000010000 */
[----:B------:R-:W-:Y:S01]  /*6000*/  FADD.FTZ R70, R121, R70 ;  /* 0x0000004679467221 */ /* 0x000fe20000010000 */
[----:B------:R-:W-:-:S07]  /*6010*/  FADD.FTZ R71, R122, R71 ;  /* 0x000000477a477221 */ /* 0x000fce0000010000 */
.L_x_756:
[----:B------:R-:W-:Y:S05]  /*6020*/  BSYNC.RECONVERGENT B0 ;  /* 0x0000000000007941 */ /* 0x000fea0003800200 */
.L_x_755:
[----:B------:R-:W-:Y:S04]  /*6030*/  BSSY.RECONVERGENT B0, `(.L_x_757) ;  /* 0x000001d000007945 */ /* 0x000fe80003800200 */
[----:B------:R-:W-:Y:S05]  /*6040*/  @P5 BRA `(.L_x_758) ;  /* 0x00000000006c5947 */ /* 0x000fea0003800000 */
[----:B------:R-:W4:Y:S01]  /*6050*/  LDC.64 R44, c[0x0][0x3f8] ;  /* 0x0000fe00ff2c7b82 */ /* 0x000f220000000a00 */
[----:B------:R-:W-:-:S07]  /*6060*/  IMAD R105, R105, 0x7, R4 ;  /* 0x0000000769697824 */ /* 0x000fce00078e0204 */
[----:B-12---:R-:W1:Y:S01]  /*6070*/  LDC.64 R46, c[0x0][0x3d8] ;  /* 0x0000f600ff2e7b82 */ /* 0x006e620000000a00 */
[----:B----4-:R-:W-:Y:S01]  /*6080*/  IMAD.WIDE.U32 R48, R44, 0x3, RZ ;  /* 0x000000032c307825 */ /* 0x010fe200078e00ff */
        /* <DEDUP_REMOVED lines=23> */
.L_x_758:
[----:B------:R-:W-:Y:S05]  /*6200*/  BSYNC.RECONVERGENT B0 ;  /* 0x0000000000007941 */ /* 0x000fea0003800200 */
.L_x_757:
[----:B------:R-:W-:Y:S05]  /*6210*/  @!P0 BRA `(.L_x_759) ;  /* 0x0000000800908947 */ /* 0x000fea0003800000 */
[----:B------:R-:W5:Y:S01]  /*6220*/  LDC.64 R54, c[0x0][0x3d0] ;  /* 0x0000f400ff367b82 */ /* 0x000f620000000a00 */
[----:B----4-:R-:W-:Y:S02]  /*6230*/  LOP3.LUT R45, R28, 0x1, RZ, 0xc0, !PT ;  /* 0x000000011c2d7812 */ /* 0x010fe400078ec0ff */
[----:B------:R-:W-:-:S03]  /*6240*/  ISETP.GE.U32.AND P2, PT, R2, 0x8, PT ;  /* 0x000000080200780c */ /* 0x000fc60003f46070 */
[----:B-1----:R-:W-:-:S04]  /*6250*/  IMAD R47, R45, R0, RZ ;  /* 0x000000002d2f7224 */ /* 0x002fc800078e02ff */
[----:B------:R-:W-:-:S05]  /*6260*/  IMAD R44, R47, R2, RZ ;  /* 0x000000022f2c7224 */ /* 0x000fca00078e02ff */
[----:B------:R-:W-:-:S05]  /*6270*/  SHF.L.U32 R45, R44, 0x1, RZ ;  /* 0x000000012c2d7819 */ /* 0x000fca00000006ff */
[----:B-----5:R-:W-:Y:S01]  /*6280*/  IMAD.WIDE R54, R45, 0x4, R54 ;  /* 0x000000042d367825 */ /* 0x020fe200078e0236 */
[----:B------:R-:W-:Y:S06]  /*6290*/  @P1 BRA `(.L_x_760) ;  /* 0x0000000000501947 */ /* 0x000fec0003800000 */
[----:B------:R-:W1:Y:S01]  /*62a0*/  LDC.64 R44, c[0x0][0x3c8] ;  /* 0x0000f200ff2c7b82 */ /* 0x000e620000000a00 */
[----:B------:R-:W-:Y:S01]  /*62b0*/  LOP3.LUT P0, R48, R28, 0x2, RZ, 0xc0, !PT ;  /* 0x000000021c307812 */ /* 0x000fe2000780c0ff */
[----:B------:R-:W-:Y:S01]  /*62c0*/  IMAD R49, R0, UR10, R73 ;  /* 0x0000000a00317c24 */ /* 0x000fe2000f8e0249 */
[----:B------:R-:W-:Y:S02]  /*62d0*/  IADD3 R47, PT, PT, R47, R73, RZ ;  /* 0x000000492f2f7210 */ /* 0x000fe40007ffe0ff */
[----:B------:R-:W-:-:S04]  /*62e0*/  SEL R51, R2, RZ, !P0 ;  /* 0x000000ff02337207 */ /* 0x000fc80004000000 */
[----:B------:R-:W-:Y:S01]  /*62f0*/  ISETP.NE.AND P0, PT, R51, -0x1, PT ;  /* 0xffffffff3300780c */ /* 0x000fe20003f05270 */
[----:B-1----:R-:W-:-:S04]  /*6300*/  IMAD.WIDE.U32 R44, R47, 0x4, R44 ;  /* 0x000000042f2c7825 */ /* 0x002fc800078e002c */
[----:B--2---:R-:W-:Y:S01]  /*6310*/  IMAD.WIDE.U32 R46, R49, 0x8, R54 ;  /* 0x00000008312e7825 */ /* 0x004fe200078e0036 */
[----:B------:R-:W-:-:S04]  /*6320*/  IADD3 R49, PT, PT, -R48, 0x1, RZ ;  /* 0x0000000130317810 */ /* 0x000fc80007ffe1ff */
[----:B------:R1:W-:Y:S01]  /*6330*/  STG.E.64 desc[UR8][R46.64], R42 ;  /* 0x0000002a2e007986 */ /* 0x0003e2000c101b08 */
[----:B------:R-:W-:Y:S06]  /*6340*/  MEMBAR.ALL.GPU ;  /* 0x0000000000007992 */ /* 0x000fec000000a000 */
[----:B------:R-:W-:-:S00]  /*6350*/  ERRBAR ;  /* 0x00000000000079ab */ /* 0x000fc00000000000 */
[----:B------:R-:W-:Y:S06]  /*6360*/  CGAERRBAR ;  /* 0x00000000000075ab */ /* 0x000fec0000000000 */
[----:B------:R1:W-:Y:S01]  /*6370*/  REDG.E.ADD.S32.STRONG.GPU desc[UR8][R44.64], R49 ;  /* 0x000000312c00798e */ /* 0x0003e2000c12e308 */
[----:B------:R-:W-:Y:S05]  /*6380*/  @!P0 BRA `(.L_x_760) ;  /* 0x0000000000148947 */ /* 0x000fea0003800000 */
.L_x_761:
[----:B-1----:R-:W2:Y:S04]  /*6390*/  LDG.E.STRONG.GPU R46, desc[UR8][R44.64] ;  /* 0x000000082c2e7981 */ /* 0x002ea8000c1ef900 */
[----:B--2---:R-:W-:Y:S01]  /*63a0*/  CCTL.IVALL ;  /* 0x00000000ff00798f */ /* 0x004fe20002000000 */
[----:B------:R-:W-:Y:S05]  /*63b0*/  YIELD ;  /* 0x0000000000007946 */ /* 0x000fea0003800000 */
[----:B------:R-:W-:-:S13]  /*63c0*/  ISETP.NE.AND P0, PT, R46, R51, PT ;  /* 0x000000332e00720c */ /* 0x000fda0003f05270 */
[----:B------:R-:W-:Y:S05]  /*63d0*/  @P0 BRA `(.L_x_761) ;  /* 0xfffffffc00ec0947 */ /* 0x000fea000383ffff */
.L_x_760:
        /* <DEDUP_REMOVED lines=13> */
[----:B------:R-:W-:Y:S02]  /*64b0*/  MOV R61, R32 ;  /* 0x00000020003d7202 */ /* 0x000fe40000000f00 */
[----:B------:R-:W-:-:S09]  /*64c0*/  LOP3.LUT R56, R2, 0x7ffffff8, RZ, 0xc0, !PT ;  /* 0x7ffffff802387812 */ /* 0x000fd200078ec0ff */
.L_x_763:
[----:B------:R-:W-:Y:S02]  /*64d0*/  ISETP.EQ.OR P2, PT, RZ, UR6, P1 ;  /* 0x00000006ff007c0c */ /* 0x000fe40008f42670 */
[C---:B-1----:R-:W-:Y:S02]  /*64e0*/  IADD3 R44, PT, PT, R105.reuse, 0x1, RZ ;  /* 0x00000001692c7810 */ /* 0x042fe40007ffe0ff */
[----:B------:R-:W-:Y:S02]  /*64f0*/  IADD3 R45, PT, PT, R105, 0x2, RZ ;  /* 0x00000002692d7810 */ /* 0x000fe40007ffe0ff */
[----:B------:R-:W-:Y:S02]  /*6500*/  ISETP.EQ.OR P6, PT, R44, UR10, P1 ;  /* 0x0000000a2c007c0c */ /* 0x000fe40008fc2670 */
[----:B------:R-:W-:-:S05]  /*6510*/  ISETP.EQ.OR P5, PT, R45, UR10, P1 ;  /* 0x0000000a2d007c0c */ /* 0x000fca0008fa2670 */
[----:B------:R-:W-:-:S06]  /*6520*/  @!P2 IMAD.WIDE.U32 R44, R71, 0x8, R54 ;  /* 0x00000008472ca825 */ /* 0x000fcc00078e0036 */
[--C-:B--2---:R-:W-:Y:S01]  /*6530*/  @!P6 IMAD.WIDE.U32 R46, R65, 0x8, R54.reuse ;  /* 0x00000008412ee825 */ /* 0x104fe200078e0036 */
[----:B------:R-:W0:Y:S03]  /*6540*/  @!P2 LDG.E.64 R44, desc[UR8][R44.64] ;  /* 0x000000082c2ca981 */ /* 0x000e26000c1e1b00 */
[----:B------:R-:W-:Y:S02]  /*6550*/  @!P5 IMAD.WIDE.U32 R48, R63, 0x8, R54 ;  /* 0x000000083f30d825 */ /* 0x000fe400078e0036 */
[----:B------:R-:W2:Y:S04]  /*6560*/  @!P6 LDG.E.64 R46, desc[UR8][R46.64] ;  /* 0x000000082e2ee981 */ /* 0x000ea8000c1e1b00 */
[----:B------:R-:W4:Y:S01]  /*6570*/  @!P5 LDG.E.64 R48, desc[UR8][R48.64] ;  /* 0x000000083030d981 */ /* 0x000f22000c1e1b00 */
[----:B------:R-:W-:-:S02]  /*6580*/  IADD3 R50, PT, PT, R105, 0x3, RZ ;  /* 0x0000000369327810 */ /* 0x000fc40007ffe0ff */
[----:B------:R-:W-:Y:S02]  /*6590*/  IADD3 R51, PT, PT, R105, 0x4, RZ ;  /* 0x0000000469337810 */ /* 0x000fe40007ffe0ff */
[----:B------:R-:W-:Y:S02]  /*65a0*/  ISETP.EQ.OR P0, PT, R50, UR10, P1 ;  /* 0x0000000a32007c0c */ /* 0x000fe40008f02670 */
[----:B------:R-:W-:Y:S02]  /*65b0*/  ISETP.EQ.OR P4, PT, R51, UR10, P1 ;  /* 0x0000000a33007c0c */ /* 0x000fe40008f82670 */
[----:B------:R-:W-:Y:S01]  /*65c0*/  IADD3 R50, PT, PT, R105, 0x5, RZ ;  /* 0x0000000569327810 */ /* 0x000fe20007ffe0ff */
[----:B0--3--:R-:W-:Y:S01]  /*65d0*/  @!P2 FADD.FTZ R42, R42, R44 ;  /* 0x0000002c2a2aa221 */ /* 0x009fe20000010000 */
[----:B------:R-:W-:Y:S01]  /*65e0*/  @!P2 FADD.FTZ R43, R43, R45 ;  /* 0x0000002d2b2ba221 */ /* 0x000fe20000010000 */
[----:B------:R-:W-:Y:S02]  /*65f0*/  IADD3 R44, PT, PT, R105, 0x6, RZ ;  /* 0x00000006692c7810 */ /* 0x000fe40007ffe0ff */
[----:B------:R-:W-:Y:S01]  /*6600*/  ISETP.EQ.OR P2, PT, R50, UR10, P1 ;  /* 0x0000000a32007c0c */ /* 0x000fe20008f42670 */
[----:B--2---:R-:W-:Y:S01]  /*6610*/  @!P6 FADD.FTZ R42, R42, R46 ;  /* 0x0000002e2a2ae221 */ /* 0x004fe20000010000 */
[----:B------:R-:W-:Y:S01]  /*6620*/  @!P6 FADD.FTZ R43, R43, R47 ;  /* 0x0000002f2b2be221 */ /* 0x000fe20000010000 */
[----:B------:R-:W-:Y:S01]  /*6630*/  ISETP.EQ.OR P6, PT, R44, UR10, P1 ;  /* 0x0000000a2c007c0c */ /* 0x000fe20008fc2670 */
[----:B------:R-:W-:Y:S01]  /*6640*/  @!P0 IMAD.WIDE.U32 R44, R67, 0x8, R54 ;  /* 0x00000008432c8825 */ /* 0x000fe200078e0036 */
[----:B------:R-:W-:-:S03]  /*6650*/  IADD3 R46, PT, PT, R105, 0x7, RZ ;  /* 0x00000007692e7810 */ /* 0x000fc60007ffe0ff */
[----:B----4-:R-:W-:Y:S01]  /*6660*/  @!P5 FADD.FTZ R42, R42, R48 ;  /* 0x000000302a2ad221 */ /* 0x010fe20000010000 */
[----:B------:R-:W-:Y:S01]  /*6670*/  @!P5 FADD.FTZ R43, R43, R49 ;  /* 0x000000312b2bd221 */ /* 0x000fe20000010000 */
[----:B------:R-:W-:Y:S01]  /*6680*/  ISETP.EQ.OR P5, PT, R46, UR10, P1 ;  /* 0x0000000a2e007c0c */ /* 0x000fe20008fa2670 */
[--C-:B------:R-:W-:Y:S01]  /*6690*/  @!P4 IMAD.WIDE.U32 R46, R61, 0x8, R54.reuse ;  /* 0x000000083d2ec825 */ /* 0x100fe200078e0036 */
[----:B------:R-:W2:Y:S03]  /*66a0*/  @!P0 LDG.E.64 R44, desc[UR8][R44.64] ;  /* 0x000000082c2c8981 */ /* 0x000ea6000c1e1b00 */
[--C-:B------:R-:W-:Y:S02]  /*66b0*/  @!P2 IMAD.WIDE.U32 R48, R69, 0x8, R54.reuse ;  /* 0x000000084530a825 */ /* 0x100fe400078e0036 */
[----:B------:R-:W3:Y:S02]  /*66c0*/  @!P4 LDG.E.64 R46, desc[UR8][R46.64] ;  /* 0x000000082e2ec981 */ /* 0x000ee4000c1e1b00 */
[----:B------:R-:W-:-:S02]  /*66d0*/  @!P6 IMAD.WIDE.U32 R50, R59, 0x8, R54 ;  /* 0x000000083b32e825 */ /* 0x000fc400078e0036 */
[----:B------:R-:W4:Y:S02]  /*66e0*/  @!P2 LDG.E.64 R48, desc[UR8][R48.64] ;  /* 0x000000083030a981 */ /* 0x000f24000c1e1b00 */
[----:B------:R-:W-:Y:S02]  /*66f0*/  @!P5 IMAD.WIDE.U32 R52, R57, 0x8, R54 ;  /* 0x000000083934d825 */ /* 0x000fe400078e0036 */
[----:B------:R-:W5:Y:S04]  /*6700*/  @!P6 LDG.E.64 R50, desc[UR8][R50.64] ;  /* 0x000000083232e981 */ /* 0x000f68000c1e1b00 */
[----:B------:R-:W5:Y:S01]  /*6710*/  @!P5 LDG.E.64 R52, desc[UR8][R52.64] ;  /* 0x000000083434d981 */ /* 0x000f62000c1e1b00 */
[----:B------:R-:W-:Y:S01]  /*6720*/  IADD3 R105, PT, PT, R105, 0x8, RZ ;  /* 0x0000000869697810 */ /* 0x000fe20007ffe0ff */
[----:B------:R-:W-:Y:S01]  /*6730*/  UIADD3 UR6, UPT, UPT, UR6, 0x8, URZ ;  /* 0x0000000806067890 */ /* 0x000fe2000fffe0ff */
[----:B------:R-:W-:-:S02]  /*6740*/  LEA R71, R0, R71, 0x3 ;  /* 0x0000004700477211 */ /* 0x000fc400078e18ff */
        /* <DEDUP_REMOVED lines=8> */
[----:B------:R-:W-:Y:S01]  /*67d0*/  @!P0 FADD.FTZ R43, R43, R45 ;  /* 0x0000002d2b2b8221 */ /* 0x000fe20000010000 */
[----:B------:R-:W-:Y:S02]  /*67e0*/  ISETP.NE.AND P0, PT, R105, R56, PT ;  /* 0x000000386900720c */ /* 0x000fe40003f05270 */
[----:B---3--:R-:W-:Y:S01]  /*67f0*/  @!P4 FADD.FTZ R42, R42, R46 ;  /* 0x0000002e2a2ac221 */ /* 0x008fe20000010000 */
[----:B------:R-:W-:-:S03]  /*6800*/  @!P4 FADD.FTZ R43, R43, R47 ;  /* 0x0000002f2b2bc221 */ /* 0x000fc60000010000 */
[----:B----4-:R-:W-:Y:S01]  /*6810*/  @!P2 FADD.FTZ R42, R42, R48 ;  /* 0x000000302a2aa221 */ /* 0x010fe20000010000 */
[----:B------:R-:W-:-:S03]  /*6820*/  @!P2 FADD.FTZ R43, R43, R49 ;  /* 0x000000312b2ba221 */ /* 0x000fc60000010000 */
[----:B-----5:R-:W-:Y:S01]  /*6830*/  @!P6 FADD.FTZ R42, R42, R50 ;  /* 0x000000322a2ae221 */ /* 0x020fe20000010000 */
[----:B------:R-:W-:-:S03]  /*6840*/  @!P6 FADD.FTZ R43, R43, R51 ;  /* 0x000000332b2be221 */ /* 0x000fc60000010000 */
[----:B------:R-:W-:Y:S01]  /*6850*/  @!P5 FADD.FTZ R42, R42, R52 ;  /* 0x000000342a2ad221 */ /* 0x000fe20000010000 */
[----:B------:R-:W-:Y:S01]  /*6860*/  @!P5 FADD.FTZ R43, R43, R53 ;  /* 0x000000352b2bd221 */ /* 0x000fe20000010000 */
[----:B------:R-:W-:Y:S06]  /*6870*/  @P0 BRA `(.L_x_763) ;  /* 0xfffffffc00140947 */ /* 0x000fec000383ffff */
.L_x_762:
[----:B------:R-:W-:-:S13]  /*6880*/  ISETP.NE.AND P0, PT, R88, RZ, PT ;  /* 0x000000ff5800720c */ /* 0x000fda0003f05270 */
[----:B------:R-:W-:Y:S05]  /*6890*/  @!P0 BRA `(.L_x_759) ;  /* 0x0000000000f08947 */ /* 0x000fea0003800000 */
[----:B-1----:R-:W-:Y:S02]  /*68a0*/  IADD3 R44, PT, PT, R88, -0x1, RZ ;  /* 0xffffffff582c7810 */ /* 0x002fe40007ffe0ff */
[----:B------:R-:W-:Y:S02]  /*68b0*/  LOP3.LUT P0, R52, R2, 0x3, RZ, 0xc0, !PT ;  /* 0x0000000302347812 */ /* 0x000fe4000780c0ff */
[----:B------:R-:W-:-:S13]  /*68c0*/  ISETP.GE.U32.AND P2, PT, R44, 0x3, PT ;  /* 0x000000032c00780c */ /* 0x000fda0003f46070 */
[----:B------:R-:W-:Y:S05]  /*68d0*/  @!P2 BRA `(.L_x_764) ;  /* 0x000000000070a947 */ /* 0x000fea0003800000 */
[C---:B------:R-:W-:Y:S02]  /*68e0*/  IADD3 R47, PT, PT, R56.reuse, 0x1, RZ ;  /* 0x00000001382f7810 */ /* 0x040fe40007ffe0ff */
[C---:B------:R-:W-:Y:S02]  /*68f0*/  ISETP.EQ.OR P2, PT, R56.reuse, UR10, P1 ;  /* 0x0000000a38007c0c */ /* 0x040fe40008f42670 */
[C---:B------:R-:W-:Y:S02]  /*6900*/  IADD3 R49, PT, PT, R56.reuse, 0x2, RZ ;  /* 0x0000000238317810 */ /* 0x040fe40007ffe0ff */
[----:B------:R-:W-:Y:S02]  /*6910*/  ISETP.EQ.OR P4, PT, R47, UR10, P1 ;  /* 0x0000000a2f007c0c */ /* 0x000fe40008f82670 */
[----:B------:R-:W-:Y:S02]  /*6920*/  IADD3 R51, PT, PT, R56, 0x3, RZ ;  /* 0x0000000338337810 */ /* 0x000fe40007ffe0ff */
[----:B------:R-:W-:-:S02]  /*6930*/  ISETP.EQ.OR P5, PT, R49, UR10, P1 ;  /* 0x0000000a31007c0c */ /* 0x000fc40008fa2670 */
[----:B------:R-:W-:-:S03]  /*6940*/  ISETP.EQ.OR P6, PT, R51, UR10, P1 ;  /* 0x0000000a33007c0c */ /* 0x000fc60008fc2670 */
[----:B------:R-:W-:-:S04]  /*6950*/  @!P2 IMAD R45, R56, R0, R73 ;  /* 0x00000000382da224 */ /* 0x000fc800078e0249 */
[----:B------:R-:W-:Y:S02]  /*6960*/  @!P4 IMAD R47, R47, R0, R73 ;  /* 0x000000002f2fc224 */ /* 0x000fe400078e0249 */
[----:B------:R-:W-:-:S04]  /*6970*/  @!P2 IMAD.WIDE.U32 R44, R45, 0x8, R54 ;  /* 0x000000082d2ca825 */ /* 0x000fc800078e0036 */
[-C--:B------:R-:W-:Y:S02]  /*6980*/  @!P5 IMAD R49, R49, R0.reuse, R73 ;  /* 0x000000003131d224 */ /* 0x080fe400078e0249 */
[----:B--2---:R-:W-:Y:S01]  /*6990*/  @!P4 IMAD.WIDE.U32 R46, R47, 0x8, R54 ;  /* 0x000000082f2ec825 */ /* 0x004fe200078e0036 */
[----:B------:R-:W0:Y:S03]  /*69a0*/  @!P2 LDG.E.64 R44, desc[UR8][R44.64] ;  /* 0x000000082c2ca981 */ /* 0x000e26000c1e1b00 */
[----:B------:R-:W-:Y:S02]  /*69b0*/  @!P6 IMAD R51, R51, R0, R73 ;  /* 0x000000003333e224 */ /* 0x000fe400078e0249 */
[--C-:B------:R-:W-:Y:S01]  /*69c0*/  @!P5 IMAD.WIDE.U32 R48, R49, 0x8, R54.reuse ;  /* 0x000000083130d825 */ /* 0x100fe200078e0036 */
[----:B------:R-:W2:Y:S03]  /*69d0*/  @!P4 LDG.E.64 R46, desc[UR8][R46.64] ;  /* 0x000000082e2ec981 */ /* 0x000ea6000c1e1b00 */
[----:B------:R-:W-:-:S02]  /*69e0*/  @!P6 IMAD.WIDE.U32 R50, R51, 0x8, R54 ;  /* 0x000000083332e825 */ /* 0x000fc400078e0036 */
        /* <DEDUP_REMOVED lines=11> */
.L_x_764:
        /* <DEDUP_REMOVED lines=10> */
[----:B--2---:R-:W-:Y:S02]  /*6b40*/  @!P0 IMAD.WIDE.U32 R46, R47, 0x8, R54 ;  /* 0x000000082f2e8825 */ /* 0x004fe400078e0036 */
[----:B------:R-:W0:Y:S04]  /*6b50*/  @!P2 LDG.E.64 R44, desc[UR8][R44.64] ;  /* 0x000000082c2ca981 */ /* 0x000e28000c1e1b00 */
[----:B------:R-:W2:Y:S01]  /*6b60*/  @!P0 LDG.E.64 R46, desc[UR8][R46.64] ;  /* 0x000000082e2e8981 */ /* 0x000ea2000c1e1b00 */
[----:B------:R-:W-:Y:S01]  /*6b70*/  IADD3 R56, PT, PT, R56, 0x2, RZ ;  /* 0x0000000238387810 */ /* 0x000fe20007ffe0ff */
[----:B0--3--:R-:W-:Y:S01]  /*6b80*/  @!P2 FADD.FTZ R42, R42, R44 ;  /* 0x0000002c2a2aa221 */ /* 0x009fe20000010000 */
[----:B------:R-:W-:-:S03]  /*6b90*/  @!P2 FADD.FTZ R43, R43, R45 ;  /* 0x0000002d2b2ba221 */ /* 0x000fc60000010000 */
[----:B--2---:R-:W-:Y:S01]  /*6ba0*/  @!P0 FADD.FTZ R42, R42, R46 ;  /* 0x0000002e2a2a8221 */ /* 0x004fe20000010000 */
[----:B------:R-:W-:-:S07]  /*6bb0*/  @!P0 FADD.FTZ R43, R43, R47 ;  /* 0x0000002f2b2b8221 */ /* 0x000fce0000010000 */
.L_x_765:
        /* <DEDUP_REMOVED lines=9> */
.L_x_766:
[----:B------:R-:W-:Y:S05]  /*6c50*/  BSYNC.RECONVERGENT B0 ;  /* 0x0000000000007941 */ /* 0x000fea0003800200 */
.L_x_759:
[----:B------:R-:W5:Y:S01]  /*6c60*/  S2UR UR7, SR_CgaCtaId ;  /* 0x00000000000779c3 */ /* 0x000f620000008800 */
[----:B------:R-:W-:Y:S01]  /*6c70*/  UMOV UR6, 0x400 ;  /* 0x0000040000067882 */ /* 0x000fe20000000000 */
[----:B------:R-:W0:Y:S01]  /*6c80*/  LDCU.64 UR12, c[0x0][0x400] ;  /* 0x00008000ff0c77ac */ /* 0x000e220008000a00 */
[--C-:B-1--4-:R-:W-:Y:S02]  /*6c90*/  HADD2.F32 R49, -RZ, R26.reuse.H0_H0 ;  /* 0x2000001aff317230 */ /* 0x112fe40000004100 */
[----:B------:R-:W-:Y:S01]  /*6ca0*/  HADD2.F32 R51, -RZ, R26.H1_H1 ;  /* 0x3000001aff337230 */ /* 0x000fe20000004100 */
[----:B0-----:R-:W-:Y:S01]  /*6cb0*/  ISETP.GE.U32.AND P0, PT, R92, UR12, PT ;  /* 0x0000000c5c007c0c */ /* 0x001fe2000bf06070 */
[----:B-----5:R-:W-:-:S03]  /*6cc0*/  ULEA UR6, UR7, UR6, 0x18 ;  /* 0x0000000607067291 */ /* 0x020fc6000f8ec0ff */
[----:B------:R-:W-:-:S06]  /*6cd0*/  ISETP.GE.AND.EX P0, PT, R5, UR13, PT, P0 ;  /* 0x0000000d05007c0c */ /* 0x000fcc000bf06300 */
[----:B------:R3:W-:Y:S01]  /*6ce0*/  @!P1 STS.64 [UR6+0x48], R42 ;  /* 0x0000482aff009988 */ /* 0x0007e20008000a06 */
[----:B------:R-:W-:Y:S01]  /*6cf0*/  BAR.SYNC.DEFER_BLOCKING 0x0 ;  /* 0x0000000000007b1d */ /* 0x000fe20000010000 */
[----:B------:R-:W-:Y:S01]  /*6d00*/  ISETP.GE.U32.AND P1, PT, R87, UR12, PT ;  /* 0x0000000c57007c0c */ /* 0x000fe2000bf26070 */
[----:B---3--:R-:W-:Y:S01]  /*6d10*/  FADD.FTZ R42, -R36, R51 ;  /* 0x00000033242a7221 */ /* 0x008fe20000010100 */
[--C-:B------:R-:W-:Y:S02]  /*6d20*/  HADD2.F32 R43, -RZ, R24.reuse.H0_H0 ;  /* 0x20000018ff2b7230 */ /* 0x100fe40000004100 */
[----:B------:R-:W-:Y:S01]  /*6d30*/  HADD2.F32 R24, -RZ, R24.H1_H1 ;  /* 0x30000018ff187230 */ /* 0x000fe20000004100 */
[----:B------:R-:W0:Y:S01]  /*6d40*/  LDS.64 R44, [UR6+0x48] ;  /* 0x00004806ff2c7984 */ /* 0x000e220008000a00 */
[----:B------:R-:W0:Y:S02]  /*6d50*/  LDCU UR6, c[0x0][0x42c] ;  /* 0x00008580ff0677ac */ /* 0x000e240008000800 */
[----:B0-----:R-:W-:Y:S01]  /*6d60*/  FMUL.FTZ R26, R44, UR6 ;  /* 0x000000062c1a7c20 */ /* 0x001fe20008410000 */
[----:B------:R-:W-:Y:S01]  /*6d70*/  FADD.FTZ R44, -R36, R49 ;  /* 0x00000031242c7221 */ /* 0x000fe20000010100 */
[----:B------:R-:W-:-:S03]  /*6d80*/  FMUL.FTZ R47, R45, UR6 ;  /* 0x000000062d2f7c20 */ /* 0x000fc60008410000 */
[-C--:B------:R-:W-:Y:S01]  /*6d90*/  FMUL.FTZ R45, R44, R37.reuse ;  /* 0x000000252c2d7220 */ /* 0x080fe20000410000 */
[----:B------:R-:W-:-:S03]  /*6da0*/  FMUL.FTZ R44, R42, R37 ;  /* 0x000000252a2c7220 */ /* 0x000fc60000410000 */
[C-C-:B------:R-:W-:Y:S01]  /*6db0*/  FFMA.FTZ R55, R26.reuse, R45, R47.reuse ;  /* 0x0000002d1a377223 */ /* 0x140fe2000001002f */
[----:B------:R-:W-:Y:S01]  /*6dc0*/  FFMA.FTZ R50, R26, R44, R47 ;  /* 0x0000002c1a327223 */ /* 0x000fe2000001002f */
        /* <DEDUP_REMOVED lines=19> */
.L_x_767:
[----:B------:R-:W-:Y:S01]  /*6f00*/  BSSY.RECONVERGENT B0, `(.L_x_768) ;  /* 0x0000013000007945 */ /* 0x000fe20003800200 */
[----:B------:R-:W-:Y:S01]  /*6f10*/  FFMA.FTZ R44, R40, R43, -R55 ;  /* 0x0000002b282c7223 */ /* 0x000fe20000010837 */
[----:B------:R-:W-:Y:S02]  /*6f20*/  HADD2.F32 R51, -RZ, R22.H0_H0 ;  /* 0x20000016ff337230 */ /* 0x000fe40000004100 */
[----:B------:R-:W-:Y:S01]  /*6f30*/  FFMA.FTZ R24, R41, R24, -R50 ;  /* 0x0000001829187223 */ /* 0x000fe20000010832 */
        /* <DEDUP_REMOVED lines=15> */
.L_x_769:
[----:B------:R-:W-:Y:S05]  /*7030*/  BSYNC.RECONVERGENT B0 ;  /* 0x0000000000007941 */ /* 0x000fea0003800200 */
.L_x_768:
[----:B0-----:R-:W-:Y:S02]  /*7040*/  HADD2.F32 R45, -RZ, R22.H1_H1 ;  /* 0x30000016ff2d7230 */ /* 0x001fe40000004100 */
[----:B------:R-:W-:Y:S01]  /*7050*/  FADD.FTZ R22, -R36, R51 ;  /* 0x0000003324167221 */ /* 0x000fe20000010100 */
[----:B------:R-:W-:Y:S01]  /*7060*/  ISETP.GE.U32.AND P0, PT, R86, UR12, PT ;  /* 0x0000000c56007c0c */ /* 0x000fe2000bf06070 */
[--C-:B------:R-:W-:Y:S01]  /*7070*/  HADD2.F32 R43, -RZ, R20.reuse.H0_H0 ;  /* 0x20000014ff2b7230 */ /* 0x100fe20000004100 */
[----:B------:R-:W-:Y:S01]  /*7080*/  ISETP.GE.AND.EX P1, PT, R7, UR13, PT, P1 ;  /* 0x0000000d07007c0c */ /* 0x000fe2000bf26310 */
[----:B------:R-:W-:Y:S01]  /*7090*/  FMUL.FTZ R49, R22, R37 ;  /* 0x0000002516317220 */ /* 0x000fe20000410000 */
[----:B------:R-:W-:Y:S01]  /*70a0*/  FADD.FTZ R22, -R36, R45 ;  /* 0x0000002d24167221 */ /* 0x000fe20000010100 */
[----:B------:R-:W-:Y:S01]  /*70b0*/  ISETP.GE.AND.EX P0, PT, R9, UR13, PT, P0 ;  /* 0x0000000d09007c0c */ /* 0x000fe2000bf06300 */
[----:B------:R-:W-:Y:S02]  /*70c0*/  HADD2.F32 R20, -RZ, R20.H1_H1 ;  /* 0x30000014ff147230 */ /* 0x000fe40000004100 */
[----:B------:R-:W-:Y:S01]  /*70d0*/  FFMA.FTZ R55, R26, R49, R47 ;  /* 0x000000311a377223 */ /* 0x000fe2000001002f */
[----:B------:R-:W-:-:S02]  /*70e0*/  HADD2.F32 R57, -RZ, R18.H0_H0 ;  /* 0x20000012ff397230 */ /* 0x000fc40000004100 */
[----:B------:R-:W-:Y:S01]  /*70f0*/  FMUL.FTZ R48, R22, R37 ;  /* 0x0000002516307220 */ /* 0x000fe20000410000 */
[----:B------:R-:W-:Y:S06]  /*7100*/  @!P3 BRA `(.L_x_770) ;  /* 0x000000000048b947 */ /* 0x000fec0003800000 */
[----:B------:R-:W-:Y:S01]  /*7110*/  FFMA.FTZ R22, R40, R49, R38 ;  /* 0x0000003128167223 */ /* 0x000fe20000010026 */
[----:B------:R-:W-:-:S03]  /*7120*/  FFMA.FTZ R24, R41, R48, R39 ;  /* 0x0000003029187223 */ /* 0x000fc60000010027 */
[----:B------:R-:W-:Y:S01]  /*7130*/  FMUL.FTZ R42, R22, -1.4426950216293334961 ;  /* 0xbfb8aa3b162a7820 */ /* 0x000fe20000410000 */
[----:B------:R-:W-:-:S05]  /*7140*/  FMUL.FTZ R45, R24, -1.4426950216293334961 ;  /* 0xbfb8aa3b182d7820 */ /* 0x000fca0000410000 */
[----:B------:R-:W0:Y:S08]  /*7150*/  MUFU.EX2 R42, R42 ;  /* 0x0000002a002a7308 */ /* 0x000e300000000800 */
[----:B------:R-:W2:Y:S01]  /*7160*/  MUFU.EX2 R45, R45 ;  /* 0x0000002d002d7308 */ /* 0x000ea20000000800 */
[----:B0-----:R-:W-:-:S07]  /*7170*/  FADD.FTZ R44, R42, 1 ;  /* 0x3f8000002a2c7421 */ /* 0x001fce0000010000 */
[----:B------:R-:W0:Y:S01]  /*7180*/  MUFU.RCP R44, R44 ;  /* 0x0000002c002c7308 */ /* 0x000e220000001000 */
        /* <DEDUP_REMOVED lines=10> */
.L_x_770:
[----:B------:R-:W-:Y:S01]  /*7230*/  FFMA.FTZ R24, R26, R48, R47 ;  /* 0x000000301a187223 */ /* 0x000fe2000001002f */
[----:B------:R-:W-:Y:S01]  /*7240*/  BSSY.RECONVERGENT B0, `(.L_x_771) ;  /* 0x0000014000007945 */ /* 0x000fe20003800200 */
[----:B------:R-:W-:Y:S02]  /*7250*/  HADD2.F32 R51, -RZ, R18.H1_H1 ;  /* 0x30000012ff337230 */ /* 0x000fe40000004100 */
[----:B------:R-:W-:Y:S01]  /*7260*/  FFMA.FTZ R22, R40, R43, -R55 ;  /* 0x0000002b28167223 */ /* 0x000fe20000010837 */
[----:B--2---:R-:W-:Y:S01]  /*7270*/  FADD.FTZ R46, -R36, R57 ;  /* 0x00000039242e7221 */ /* 0x004fe20000010100 */
        /* <DEDUP_REMOVED lines=16> */
.L_x_772:
[----:B------:R-:W-:Y:S05]  /*7380*/  BSYNC.RECONVERGENT B0 ;  /* 0x0000000000007941 */ /* 0x000fea0003800200 */
.L_x_771:
[----:B0-----:R-:W-:Y:S01]  /*7390*/  FMUL.FTZ R45, R46, R37 ;  /* 0x000000252e2d7220 */ /* 0x001fe20000410000 */
[----:B------:R-:W-:Y:S01]  /*73a0*/  FADD.FTZ R18, -R36, R51 ;  /* 0x0000003324127221 */ /* 0x000fe20000010100 */
[--C-:B------:R-:W-:Y:S02]  /*73b0*/  HADD2.F32 R43, -RZ, R16.reuse.H0_H0 ;  /* 0x20000010ff2b7230 */ /* 0x100fe40000004100 */
[----:B------:R-:W-:Y:S02]  /*73c0*/  HADD2.F32 R16, -RZ, R16.H1_H1 ;  /* 0x30000010ff107230 */ /* 0x000fe40000004100 */
        /* <DEDUP_REMOVED lines=21> */
.L_x_773:
[----:B------:R-:W-:Y:S01]  /*7520*/  FFMA.FTZ R20, R26, R46, R47 ;  /* 0x0000002e1a147223 */ /* 0x000fe2000001002f */
[----:B------:R-:W-:Y:S01]  /*7530*/  BSSY.RECONVERGENT B0, `(.L_x_774) ;  /* 0x0000014000007945 */ /* 0x000fe20003800200 */
[----:B------:R-:W-:Y:S01]  /*7540*/  FFMA.FTZ R18, R40, R43, -R53 ;  /* 0x0000002b28127223 */ /* 0x000fe20000010835 */
[--C-:B------:R-:W-:Y:S02]  /*7550*/  HADD2.F32 R51, -RZ, R14.reuse.H0_H0 ;  /* 0x2000000eff337230 */ /* 0x100fe40000004100 */
[----:B------:R-:W-:Y:S02]  /*7560*/  HADD2.F32 R53, -RZ, R14.H1_H1 ;  /* 0x3000000eff357230 */ /* 0x000fe40000004100 */
        /* <DEDUP_REMOVED lines=16> */
.L_x_775:
[----:B------:R-:W-:Y:S05]  /*7670*/  BSYNC.RECONVERGENT B0 ;  /* 0x0000000000007941 */ /* 0x000fea0003800200 */
.L_x_774:
[----:B0-----:R-:W-:Y:S02]  /*7680*/  HADD2.F32 R45, -RZ, R10.H1_H1 ;  /* 0x3000000aff2d7230 */ /* 0x001fe40000004100 */
[C---:B------:R-:W-:Y:S01]  /*7690*/  FADD.FTZ R44, -R36.reuse, R51 ;  /* 0x00000033242c7221 */ /* 0x040fe20000010100 */
[--C-:B------:R-:W-:Y:S01]  /*76a0*/  HADD2.F32 R61, -RZ, R96.reuse.H0_H0 ;  /* 0x20000060ff3d7230 */ /* 0x100fe20000004100 */
[----:B------:R-:W-:Y:S01]  /*76b0*/  ISETP.GE.U32.AND P1, PT, R85, UR12, PT ;  /* 0x0000000c55007c0c */ /* 0x000fe2000bf26070 */
[----:B------:R-:W-:Y:S02]  /*76c0*/  HADD2.F32 R63, -RZ, R96.H1_H1 ;  /* 0x30000060ff3f7230 */ /* 0x000fe40000004100 */
[----:B------:R-:W-:Y:S01]  /*76d0*/  FADD.FTZ R96, -R36, R53 ;  /* 0x0000003524607221 */ /* 0x000fe20000010100 */
[----:B------:R-:W-:Y:S01]  /*76e0*/  HADD2.F32 R43, -RZ, R10.H0_H0 ;  /* 0x2000000aff2b7230 */ /* 0x000fe20000004100 */
[----:B------:R-:W-:Y:S01]  /*76f0*/  ISETP.GE.U32.AND P0, PT, R84, UR12, PT ;  /* 0x0000000c54007c0c */ /* 0x000fe2000bf06070 */
[----:B------:R-:W-:Y:S01]  /*7700*/  HADD2.F32 R125, -RZ, R107.H0_H0 ;  /* 0x2000006bff7d7230 */ /* 0x000fe20000004100 */
[----:B------:R-:W-:Y:S01]  /*7710*/  ISETP.GE.U32.AND P6, PT, R83, UR12, PT ;  /* 0x0000000c53007c0c */ /* 0x000fe2000bfc6070 */
[----:B------:R-:W-:Y:S01]  /*7720*/  HADD2.F32 R46, -RZ, R109.H0_H0 ;  /* 0x2000006dff2e7230 */ /* 0x000fe20000004100 */
[----:B------:R-:W-:Y:S01]  /*7730*/  ISETP.GE.U32.AND P4, PT, R82, UR12, PT ;  /* 0x0000000c52007c0c */ /* 0x000fe2000bf86070 */
[----:B------:R-:W-:Y:S01]  /*7740*/  HADD2.F32 R50, -RZ, R111.H0_H0 ;  /* 0x2000006fff327230 */ /* 0x000fe20000004100 */
[----:B------:R-:W-:Y:S01]  /*7750*/  ISETP.GE.U32.AND P5, PT, R81, UR12, PT ;  /* 0x0000000c51007c0c */ /* 0x000fe2000bfa6070 */
[----:B------:R-:W-:-:S02]  /*7760*/  HADD2.F32 R49, -RZ, R6.H0_H0 ;  /* 0x20000006ff317230 */ /* 0x000fc40000004100 */
[----:B------:R-:W-:Y:S01]  /*7770*/  FMUL.FTZ R96, R96, R37 ;  /* 0x0000002560607220 */ /* 0x000fe20000410000 */
[----:B------:R-:W-:Y:S02]  /*7780*/  HADD2.F32 R55, -RZ, R6.H1_H1 ;  /* 0x30000006ff377230 */ /* 0x000fe40000004100 */
[C---:B------:R-:W-:Y:S01]  /*7790*/  FADD.FTZ R42, -R36.reuse, R43 ;  /* 0x0000002b242a7221 */ /* 0x040fe20000010100 */
[--C-:B------:R-:W-:Y:S02]  /*77a0*/  HADD2.F32 R57, -RZ, R94.reuse.H0_H0 ;  /* 0x2000005eff397230 */ /* 0x100fe40000004100 */
[C---:B------:R-:W-:Y:S01]  /*77b0*/  FADD.FTZ R68, -R36.reuse, R49 ;  /* 0x0000003124447221 */ /* 0x040fe20000010100 */
[----:B------:R-:W-:Y:S02]  /*77c0*/  HADD2.F32 R59, -RZ, R94.H1_H1 ;  /* 0x3000005eff3b7230 */ /* 0x000fe40000004100 */
[----:B------:R-:W-:Y:S01]  /*77d0*/  FADD.FTZ R94, -R36, R45 ;  /* 0x0000002d245e7221 */ /* 0x000fe20000010100 */
        /* <DEDUP_REMOVED lines=9> */
[C---:B------:R-:W-:Y:S01]  /*7870*/  FADD.FTZ R62, -R36.reuse, R61 ;  /* 0x0000003d243e7221 */ /* 0x040fe20000010100 */
[----:B------:R-:W-:Y:S02]  /*7880*/  HADD2.F32 R115, -RZ, R102.H1_H1 ;  /* 0x30000066ff737230 */ /* 0x000fe40000004100 */
[C---:B------:R-:W-:Y:S01]  /*7890*/  FADD.FTZ R64, -R36.reuse, R63 ;  /* 0x0000003f24407221 */ /* 0x040fe20000010100 */
[--C-:B------:R-:W-:Y:S02]  /*78a0*/  HADD2.F32 R121, -RZ, R104.reuse.H0_H0 ;  /* 0x20000068ff797230 */ /* 0x100fe40000004100 */
[C---:B------:R-:W-:Y:S01]  /*78b0*/  FADD.FTZ R58, -R36.reuse, R65 ;  /* 0x00000041243a7221 */ /* 0x040fe20000010100 */
[----:B------:R-:W-:Y:S02]  /*78c0*/  HADD2.F32 R123, -RZ, R104.H1_H1 ;  /* 0x30000068ff7b7230 */ /* 0x000fe40000004100 */
[----:B------:R-:W-:Y:S01]  /*78d0*/  FADD.FTZ R56, -R36, R67 ;  /* 0x0000004324387221 */ /* 0x000fe20000010100 */
[----:B------:R-:W-:-:S02]  /*78e0*/  HADD2.F32 R107, -RZ, R107.H1_H1 ;  /* 0x3000006bff6b7230 */ /* 0x000fc40000004100 */
[C---:B------:R-:W-:Y:S01]  /*78f0*/  FADD.FTZ R6, -R36.reuse, R69 ;  /* 0x0000004524067221 */ /* 0x040fe20000010100 */
[----:B------:R-:W-:Y:S02]  /*7900*/  HADD2.F32 R109, -RZ, R109.H1_H1 ;  /* 0x3000006dff6d7230 */ /* 0x000fe40000004100 */
[C---:B------:R-:W-:Y:S01]  /*7910*/  FADD.FTZ R10, -R36.reuse, R71 ;  /* 0x00000047240a7221 */ /* 0x040fe20000010100 */
[----:B------:R-:W-:Y:S02]  /*7920*/  HADD2.F32 R111, -RZ, R111.H1_H1 ;  /* 0x3000006fff6f7230 */ /* 0x000fe40000004100 */
[C---:B------:R-:W-:Y:S01]  /*7930*/  FADD.FTZ R14, -R36.reuse, R105 ;  /* 0x00000069240e7221 */ /* 0x040fe20000010100 */
[--C-:B------:R-:W-:Y:S02]  /*7940*/  HADD2.F32 R54, -RZ, R114.reuse.H0_H0 ;  /* 0x20000072ff367230 */ /* 0x100fe40000004100 */
[----:B------:R-:W-:Y:S01]  /*7950*/  FADD.FTZ R16, -R36, R115 ;  /* 0x0000007324107221 */ /* 0x000fe20000010100 */
[----:B------:R-:W-:-:S02]  /*7960*/  HADD2.F32 R114, -RZ, R114.H1_H1 ;  /* 0x30000072ff727230 */ /* 0x000fc40000004100 */
[C---:B------:R-:W-:Y:S01]  /*7970*/  FADD.FTZ R18, -R36.reuse, R121 ;  /* 0x0000007924127221 */ /* 0x040fe20000010100 */
[C---:B------:R-:W-:Y:S01]  /*7980*/  FADD.FTZ R20, -R36.reuse, R123 ;  /* 0x0000007b24147221 */ /* 0x040fe20000010100 */
[C---:B------:R-:W-:Y:S01]  /*7990*/  FADD.FTZ R22, -R36.reuse, R125 ;  /* 0x0000007d24167221 */ /* 0x040fe20000010100 */
[C---:B------:R-:W-:Y:S01]  /*79a0*/  FADD.FTZ R24, -R36.reuse, R107 ;  /* 0x0000006b24187221 */ /* 0x040fe20000010100 */
[C---:B------:R-:W-:Y:S01]  /*79b0*/  FADD.FTZ R46, -R36.reuse, R46 ;  /* 0x0000002e242e7221 */ /* 0x040fe20000010100 */
[C---:B------:R-:W-:Y:S01]  /*79c0*/  FADD.FTZ R48, -R36.reuse, R109 ;  /* 0x0000006d24307221 */ /* 0x040fe20000010100 */
[C---:B------:R-:W-:Y:S01]  /*79d0*/  FADD.FTZ R50, -R36.reuse, R50 ;  /* 0x0000003224327221 */ /* 0x040fe20000010100 */
[C---:B------:R-:W-:Y:S01]  /*79e0*/  FADD.FTZ R52, -R36.reuse, R111 ;  /* 0x0000006f24347221 */ /* 0x040fe20000010100 */
[----:B------:R-:W-:Y:S01]  /*79f0*/  FADD.FTZ R54, -R36, R54 ;  /* 0x0000003624367221 */ /* 0x000fe20000010100 */
[--C-:B------:R-:W-:Y:S01]  /*7a00*/  HADD2.F32 R43, -RZ, R12.reuse.H0_H0 ;  /* 0x2000000cff2b7230 */ /* 0x100fe20000004100 */
[----:B------:R-:W-:Y:S01]  /*7a10*/  ISETP.GE.U32.AND P2, PT, R80, UR12, PT ;  /* 0x0000000c50007c0c */ /* 0x000fe2000bf46070 */
[----:B------:R-:W-:Y:S01]  /*7a20*/  FADD.FTZ R36, -R36, R114 ;  /* 0x0000007224247221 */ /* 0x000fe20000010100 */
[----:B------:R-:W-:Y:S01]  /*7a30*/  ISETP.GE.AND.EX P1, PT, R11, UR13, PT, P1 ;  /* 0x0000000d0b007c0c */ /* 0x000fe2000bf26310 */
[C-C-:B------:R-:W-:Y:S01]  /*7a40*/  FFMA.FTZ R59, R26.reuse, R45, R47.reuse ;  /* 0x0000002d1a3b7223 */ /* 0x140fe2000001002f */
[----:B------:R-:W-:Y:S01]  /*7a50*/  ISETP.GE.AND.EX P0, PT, R13, UR13, PT, P0 ;  /* 0x0000000d0d007c0c */ /* 0x000fe2000bf06300 */
[----:B------:R-:W-:Y:S01]  /*7a60*/  FFMA.FTZ R100, R26, R96, R47 ;  /* 0x000000601a647223 */ /* 0x000fe2000001002f */
[----:B------:R-:W-:Y:S01]  /*7a70*/  ISETP.GE.AND.EX P6, PT, R15, UR13, PT, P6 ;  /* 0x0000000d0f007c0c */ /* 0x000fe2000bfc6360 */
[----:B------:R-:W-:Y:S01]  /*7a80*/  HADD2.F32 R12, -RZ, R12.H1_H1 ;  /* 0x3000000cff0c7230 */ /* 0x000fe20000004100 */
[----:B------:R-:W-:-:S02]  /*7a90*/  ISETP.GE.AND.EX P4, PT, R17, UR13, PT, P4 ;  /* 0x0000000d11007c0c */ /* 0x000fc4000bf86340 */
[----:B------:R-:W-:Y:S01]  /*7aa0*/  ISETP.GE.AND.EX P5, PT, R19, UR13, PT, P5 ;  /* 0x0000000d13007c0c */ /* 0x000fe2000bfa6350 */
[----:B------:R-:W-:-:S12]  /*7ab0*/  @!P3 BRA `(.L_x_776) ;  /* 0x000000000048b947 */ /* 0x000fd80003800000 */
        /* <DEDUP_REMOVED lines=18> */
.L_x_776:
[----:B------:R-:W-:Y:S01]  /*7be0*/  BSSY.RECONVERGENT B0, `(.L_x_777) ;  /* 0x0000013000007945 */ /* 0x000fe20003800200 */
[----:B------:R-:W-:Y:S01]  /*7bf0*/  FFMA.FTZ R44, R40, R43, -R59 ;  /* 0x0000002b282c7223 */ /* 0x000fe2000001083b */
[----:B------:R-:W-:Y:S01]  /*7c00*/  FMUL.FTZ R51, R42, R37 ;  /* 0x000000252a337220 */ /* 0x000fe20000410000 */
        /* <DEDUP_REMOVED lines=16> */
.L_x_778:
[----:B------:R-:W-:Y:S05]  /*7d10*/  BSYNC.RECONVERGENT B0 ;  /* 0x0000000000007941 */ /* 0x000fea0003800200 */
.L_x_777:
[--C-:B0-----:R-:W-:Y:S02]  /*7d20*/  HADD2.F32 R43, -RZ, R8.reuse.H0_H0 ;  /* 0x20000008ff2b7230 */ /* 0x101fe40000004100 */
[----:B------:R-:W-:Y:S01]  /*7d30*/  FFMA.FTZ R57, R26, R51, R47 ;  /* 0x000000331a397223 */ /* 0x000fe2000001002f */
[----:B------:R-:W-:Y:S02]  /*7d40*/  HADD2.F32 R8, -RZ, R8.H1_H1 ;  /* 0x30000008ff087230 */ /* 0x000fe40000004100 */
        /* <DEDUP_REMOVED lines=20> */
.L_x_779:
[----:B------:R-:W-:Y:S01]  /*7e90*/  FFMA.FTZ R42, R26, R96, R47 ;  /* 0x000000601a2a7223 */ /* 0x000fe2000001002f */
[----:B------:R-:W-:Y:S01]  /*7ea0*/  BSSY.RECONVERGENT B0, `(.L_x_780) ;  /* 0x0000014000007945 */ /* 0x000fe20003800200 */
[----:B------:R-:W-:Y:S01]  /*7eb0*/  FMUL.FTZ R51, R68, R37 ;  /* 0x0000002544337220 */ /* 0x000fe20000410000 */
        /* <DEDUP_REMOVED lines=18> */
.L_x_781:
[----:B------:R-:W-:Y:S05]  /*7fe0*/  BSYNC.RECONVERGENT B0 ;  /* 0x0000000000007941 */ /* 0x000fea0003800200 */
.L_x_780:
[--C-:B0-----:R-:W-:Y:S02]  /*7ff0*/  HADD2.F32 R43, -RZ, R93.reuse.H0_H0 ;  /* 0x2000005dff2b7230 */ /* 0x101fe40000004100 */
[C-C-:B------:R-:W-:Y:S01]  /*8000*/  FFMA.FTZ R57, R26.reuse, R51, R47.reuse ;  /* 0x000000331a397223 */ /* 0x140fe2000001002f */
[----:B------:R-:W-:Y:S01]  /*8010*/  FFMA.FTZ R70, R26, R68, R47 ;  /* 0x000000441a467223 */ /* 0x000fe2000001002f */
        /* <DEDUP_REMOVED lines=20> */
.L_x_782:
        /* <DEDUP_REMOVED lines=19> */
.L_x_784:
[----:B------:R-:W-:Y:S05]  /*8290*/  BSYNC.RECONVERGENT B0 ;  /* 0x0000000000007941 */ /* 0x000fea0003800200 */
.L_x_783:
        /* <DEDUP_REMOVED lines=23> */
.L_x_785:
[----:B------:R-:W-:Y:S01]  /*8410*/  FFMA.FTZ R42, R26, R66, R47 ;  /* 0x000000421a2a7223 */ /* 0x000fe2000001002f */
[----:B------:R-:W-:Y:S01]  /*8420*/  BSSY.RECONVERGENT B0, `(.L_x_786) ;  /* 0x0000014000007945 */ /* 0x000fe20003800200 */
[----:B------:R-:W-:Y:S01]  /*8430*/  FFMA.FTZ R12, R40, R43, -R57 ;  /* 0x0000002b280c7223 */ /* 0x000fe20000010839 */
[-C--:B------:R-:W-:Y:S01]  /*8440*/  FMUL.FTZ R51, R62, R37.reuse ;  /* 0x000000253e337220 */ /* 0x080fe20000410000 */
        /* <DEDUP_REMOVED lines=17> */
.L_x_787:
[----:B------:R-:W-:Y:S05]  /*8560*/  BSYNC.RECONVERGENT B0 ;  /* 0x0000000000007941 */ /* 0x000fea0003800200 */
.L_x_786:
        /* <DEDUP_REMOVED lines=23> */
.L_x_788:
        /* <DEDUP_REMOVED lines=18> */
.L_x_790:
[----:B------:R-:W-:Y:S05]  /*8800*/  BSYNC.RECONVERGENT B0 ;  /* 0x0000000000007941 */ /* 0x000fea0003800200 */
.L_x_789:
[----:B------:R-:W-:Y:S01]  /*8810*/  UISETP.NE.AND UP0, UPT, UR11, URZ, UPT ;  /* 0x000000ff0b00728c */ /* 0x000fe2000bf05270 */
[-C--:B0-----:R-:W-:Y:S01]  /*8820*/  FMUL.FTZ R45, R58, R37.reuse ;  /* 0x000000253a2d7220 */ /* 0x081fe20000410000 */
[----:B------:R-:W-:Y:S01]  /*8830*/  FMUL.FTZ R56, R56, R37 ;  /* 0x0000002538387220 */ /* 0x000fe20000410000 */
[----:B------:R-:W-:Y:S01]  /*8840*/  ISETP.GE.AND.EX P2, PT, R21, UR13, PT, P2 ;  /* 0x0000000d15007c0c */ /* 0x000fe2000bf46320 */
[--C-:B------:R-:W-:Y:S02]  /*8850*/  HADD2.F32 R43, -RZ, R99.reuse.H0_H0 ;  /* 0x20000063ff2b7230 */ /* 0x100fe40000004100 */
[C-C-:B------:R-:W-:Y:S01]  /*8860*/  FFMA.FTZ R57, R26.reuse, R45, R47.reuse ;  /* 0x0000002d1a397223 */ /* 0x140fe2000001002f */
[----:B------:R-:W-:Y:S01]  /*8870*/  FFMA.FTZ R58, R26, R56, R47 ;  /* 0x000000381a3a7223 */ /* 0x000fe2000001002f */
[----:B------:R-:W-:Y:S01]  /*8880*/  HADD2.F32 R8, -RZ, R99.H1_H1 ;  /* 0x30000063ff087230 */ /* 0x000fe20000004100 */
        /* <DEDUP_REMOVED lines=19> */
.L_x_791:
        /* <DEDUP_REMOVED lines=18> */
.L_x_793:
[----:B------:R-:W-:Y:S05]  /*8ae0*/  BSYNC.RECONVERGENT B0 ;  /* 0x0000000000007941 */ /* 0x000fea0003800200 */
.L_x_792:
        /* <DEDUP_REMOVED lines=20> */
[--C-:B------:R-:W-:Y:S01]  /*8c30*/  FFMA.FTZ R59, R26, R14, R47.reuse ;  /* 0x0000000e1a3b7223 */ /* 0x100fe2000001002f */
        /* <DEDUP_REMOVED lines=14> */
[----:B------:R-:W-:Y:S01]  /*8d20*/  ISETP.GE.AND.EX P2, PT, R23, UR13, PT, P2 ;  /* 0x0000000d17007c0c */ /* 0x000fe2000bf46320 */
[--C-:B------:R-:W-:Y:S01]  /*8d30*/  HADD2.F32 R43, -RZ, R101.reuse.H0_H0 ;  /* 0x20000065ff2b7230 */ /* 0x100fe20000004100 */
[----:B------:R-:W-:Y:S01]  /*8d40*/  ISETP.GE.AND.EX P1, PT, R25, UR13, PT, P1 ;  /* 0x0000000d19007c0c */ /* 0x000fe2000bf26310 */
[----:B------:R-:W-:Y:S01]  /*8d50*/  HADD2.F32 R42, -RZ, R101.H1_H1 ;  /* 0x30000065ff2a7230 */ /* 0x000fe20000004100 */
[----:B------:R-:W-:-:S02]  /*8d60*/  ISETP.GE.AND.EX P0, PT, R27, UR13, PT, P0 ;  /* 0x0000000d1b007c0c */ /* 0x000fc4000bf06300 */
[----:B------:R-:W-:Y:S02]  /*8d70*/  ISETP.GE.AND.EX P6, PT, R29, UR13, PT, P6 ;  /* 0x0000000d1d007c0c */ /* 0x000fe4000bfc6360 */
[----:B------:R-:W-:Y:S02]  /*8d80*/  ISETP.GE.AND.EX P4, PT, R31, UR13, PT, P4 ;  /* 0x0000000d1f007c0c */ /* 0x000fe4000bf86340 */
        /* <DEDUP_REMOVED lines=20> */
.L_x_794:
        /* <DEDUP_REMOVED lines=15> */
[----:B------:R-:W-:Y:S02]  /*8fc0*/  F2FP.F16.F32.PACK_AB R47, R47, R58 ;  /* 0x0000003a2f2f723e */ /* 0x000fe400000000ff */
[----:B------:R-:W-:-:S05]  /*8fd0*/  LEA.HI.X R45, R42, UR15, R45, 0x1, P2 ;  /* 0x0000000f2a2d7c11 */ /* 0x000fca00090f0c2d */
[----:B------:R0:W-:Y:S02]  /*8fe0*/  STG.E desc[UR8][R44.64], R47 ;  /* 0x0000002f2c007986 */ /* 0x0001e4000c101908 */
.L_x_796:
[----:B------:R-:W-:Y:S05]  /*8ff0*/  BSYNC.RECONVERGENT B0 ;  /* 0x0000000000007941 */ /* 0x000fea0003800200 */
.L_x_795:
        /* <DEDUP_REMOVED lines=21> */
.L_x_797:
[----:B------:R-:W-:Y:S01]  /*9150*/  BSSY.RECONVERGENT B0, `(.L_x_798) ;  /* 0x0000012000007945 */ /* 0x000fe20003800200 */
[----:B------:R-:W-:Y:S01]  /*9160*/  FFMA.FTZ R14, R40, R42, -R59 ;  /* 0x0000002a280e7223 */ /* 0x000fe2000001083b */
[----:B------:R-:W-:Y:S02]  /*9170*/  FFMA.FTZ R56, R41, R103, -R56 ;  /* 0x0000006729387223 */ /* 0x000fe40000010838 */
[----:B------:R-:W-:Y:S05]  /*9180*/  @P1 BRA `(.L_x_799) ;  /* 0x0000000000381947 */ /* 0x000fea0003800000 */
[----:B------:R-:W1:Y:S01]  /*9190*/  LDCU.64 UR6, c[0x0][0x3f8] ;  /* 0x00007f00ff0677ac */ /* 0x000e620008000a00 */
[----:B------:R-:W-:Y:S01]  /*91a0*/  MOV R42, R116 ;  /* 0x00000074002a7202 */ /* 0x000fe20000000f00 */
[----:B0-----:R-:W-:Y:S01]  /*91b0*/  FMUL.FTZ R47, R14, R37 ;  /* 0x000000250e2f7220 */ /* 0x001fe20000410000 */
[----:B------:R-:W-:Y:S01]  /*91c0*/  MOV R43, R119 ;  /* 0x00000077002b7202 */ /* 0x000fe20000000f00 */
[----:B------:R-:W0:Y:S01]  /*91d0*/  LDCU.64 UR14, c[0x0][0x380] ;  /* 0x00007000ff0e77ac */ /* 0x000e220008000a00 */
[----:B------:R-:W-:Y:S01]  /*91e0*/  FMUL.FTZ R14, R56, R37 ;  /* 0x00000025380e7220 */ /* 0x000fe20000410000 */
[----:B-1----:R-:W-:Y:S02]  /*91f0*/  IMAD R45, R25, UR6, RZ ;  /* 0x00000006192d7c24 */ /* 0x002fe4000f8e02ff */
[----:B------:R-:W-:-:S04]  /*9200*/  IMAD.WIDE.U32 R42, R78, UR6, R42 ;  /* 0x000000064e2a7c25 */ /* 0x000fc8000f8e002a */
[----:B------:R-:W-:Y:S01]  /*9210*/  IMAD R45, R78, UR7, R45 ;  /* 0x000000074e2d7c24 */ /* 0x000fe2000f8e022d */
[----:B0-----:R-:W-:-:S04]  /*9220*/  LEA R44, P1, R42, UR14, 0x1 ;  /* 0x0000000e2a2c7c11 */ /* 0x001fc8000f8208ff */
[----:B------:R-:W-:Y:S02]  /*9230*/  IADD3 R45, PT, PT, R43, R45, RZ ;  /* 0x0000002d2b2d7210 */ /* 0x000fe40007ffe0ff */
[----:B------:R-:W-:Y:S02]  /*9240*/  F2FP.F16.F32.PACK_AB R43, R14, R47 ;  /* 0x0000002f0e2b723e */ /* 0x000fe400000000ff */
[----:B------:R-:W-:-:S05]  /*9250*/  LEA.HI.X R45, R42, UR15, R45, 0x1, P1 ;  /* 0x0000000f2a2d7c11 */ /* 0x000fca00088f0c2d */
[----:B------:R1:W-:Y:S02]  /*9260*/  STG.E desc[UR8][R44.64], R43 ;  /* 0x0000002b2c007986 */ /* 0x0003e4000c101908 */
.L_x_799:
[----:B------:R-:W-:Y:S05]  /*9270*/  BSYNC.RECONVERGENT B0 ;  /* 0x0000000000007941 */ /* 0x000fea0003800200 */
.L_x_798:
[--C-:B------:R-:W-:Y:S02]  /*9280*/  HADD2.F32 R14, -RZ, R106.reuse.H0_H0 ;  /* 0x2000006aff0e7230 */ /* 0x100fe40000004100 */
[----:B------:R-:W-:Y:S01]  /*9290*/  HADD2.F32 R106, -RZ, R106.H1_H1 ;  /* 0x3000006aff6a7230 */ /* 0x000fe20000004100 */
[----:B------:R-:W-:Y:S06]  /*92a0*/  BRA.U !UP0, `(.L_x_800) ;  /* 0x0000000108487547 */ /* 0x000fec000b800000 */
[----:B------:R-:W-:Y:S01]  /*92b0*/  FFMA.FTZ R20, R41, R20, R39 ;  /* 0x0000001429147223 */ /* 0x000fe20000010027 */
[----:B------:R-:W-:-:S03]  /*92c0*/  FFMA.FTZ R18, R40, R18, R38 ;  /* 0x0000001228127223 */ /* 0x000fc60000010026 */
[----:B01----:R-:W-:Y:S01]  /*92d0*/  FMUL.FTZ R44, R20, -1.4426950216293334961 ;  /* 0xbfb8aa3b142c7820 */ /* 0x003fe20000410000 */
        /* <DEDUP_REMOVED lines=15> */
.L_x_800:
[----:B------:R-:W-:Y:S01]  /*93d0*/  BSSY.RECONVERGENT B0, `(.L_x_801) ;  /* 0x0000012000007945 */ /* 0x000fe20003800200 */
[----:B------:R-:W-:Y:S01]  /*93e0*/  FFMA.FTZ R14, R40, R14, -R57 ;  /* 0x0000000e280e7223 */ /* 0x000fe20000010839 */
[----:B------:R-:W-:Y:S02]  /*93f0*/  FFMA.FTZ R12, R41, R106, -R12 ;  /* 0x0000006a290c7223 */ /* 0x000fe4000001080c */
[----:B------:R-:W-:Y:S05]  /*9400*/  @P0 BRA `(.L_x_802) ;  /* 0x0000000000380947 */ /* 0x000fea0003800000 */
[----:B------:R-:W2:Y:S01]  /*9410*/  LDCU.64 UR6, c[0x0][0x3f8] ;  /* 0x00007f00ff0677ac */ /* 0x000ea20008000a00 */
[----:B------:R-:W-:Y:S01]  /*9420*/  MOV R42, R116 ;  /* 0x00000074002a7202 */ /* 0x000fe20000000f00 */
[----:B0-----:R-:W-:Y:S01]  /*9430*/  FMUL.FTZ R47, R14, R37 ;  /* 0x000000250e2f7220 */ /* 0x001fe20000410000 */
[----:B-1----:R-:W-:Y:S01]  /*9440*/  MOV R43, R119 ;  /* 0x00000077002b7202 */ /* 0x002fe20000000f00 */
[----:B------:R-:W0:Y:S01]  /*9450*/  LDCU.64 UR14, c[0x0][0x380] ;  /* 0x00007000ff0e77ac */ /* 0x000e220008000a00 */
[----:B------:R-:W-:Y:S01]  /*9460*/  FMUL.FTZ R12, R12, R37 ;  /* 0x000000250c0c7220 */ /* 0x000fe20000410000 */
[----:B--2---:R-:W-:Y:S02]  /*9470*/  IMAD R16, R27, UR6, RZ ;  /* 0x000000061b107c24 */ /* 0x004fe4000f8e02ff */
[----:B------:R-:W-:-:S04]  /*9480*/  IMAD.WIDE.U32 R42, R77, UR6, R42 ;  /* 0x000000064d2a7c25 */ /* 0x000fc8000f8e002a */
[----:B------:R-:W-:Y:S01]  /*9490*/  IMAD R45, R77, UR7, R16 ;  /* 0x000000074d2d7c24 */ /* 0x000fe2000f8e0210 */
[----:B0-----:R-:W-:-:S04]  /*94a0*/  LEA R44, P0, R42, UR14, 0x1 ;  /* 0x0000000e2a2c7c11 */ /* 0x001fc8000f8008ff */
[----:B------:R-:W-:Y:S02]  /*94b0*/  IADD3 R45, PT, PT, R43, R45, RZ ;  /* 0x0000002d2b2d7210 */ /* 0x000fe40007ffe0ff */
[----:B------:R-:W-:Y:S02]  /*94c0*/  F2FP.F16.F32.PACK_AB R43, R12, R47 ;  /* 0x0000002f0c2b723e */ /* 0x000fe400000000ff */
[----:B------:R-:W-:-:S05]  /*94d0*/  LEA.HI.X R45, R42, UR15, R45, 0x1, P0 ;  /* 0x0000000f2a2d7c11 */ /* 0x000fca00080f0c2d */
[----:B------:R2:W-:Y:S02]  /*94e0*/  STG.E desc[UR8][R44.64], R43 ;  /* 0x0000002b2c007986 */ /* 0x0005e4000c101908 */
.L_x_802:
[----:B------:R-:W-:Y:S05]  /*94f0*/  BSYNC.RECONVERGENT B0 ;  /* 0x0000000000007941 */ /* 0x000fea0003800200 */
.L_x_801:
[--C-:B------:R-:W-:Y:S02]  /*9500*/  HADD2.F32 R12, -RZ, R108.reuse.H0_H0 ;  /* 0x2000006cff0c7230 */ /* 0x100fe40000004100 */
[----:B------:R-:W-:Y:S01]  /*9510*/  HADD2.F32 R108, -RZ, R108.H1_H1 ;  /* 0x3000006cff6c7230 */ /* 0x000fe20000004100 */
[----:B------:R-:W-:Y:S06]  /*9520*/  BRA.U !UP0, `(.L_x_803) ;  /* 0x0000000108487547 */ /* 0x000fec000b800000 */
[----:B------:R-:W-:Y:S01]  /*9530*/  FFMA.FTZ R22, R40, R22, R38 ;  /* 0x0000001628167223 */ /* 0x000fe20000010026 */
[----:B------:R-:W-:-:S03]  /*9540*/  FFMA.FTZ R24, R41, R24, R39 ;  /* 0x0000001829187223 */ /* 0x000fc60000010027 */
[----:B------:R-:W-:Y:S01]  /*9550*/  FMUL.FTZ R14, R22, -1.4426950216293334961 ;  /* 0xbfb8aa3b160e7820 */ /* 0x000fe20000410000 */
[----:B------:R-:W-:-:S05]  /*9560*/  FMUL.FTZ R18, R24, -1.4426950216293334961 ;  /* 0xbfb8aa3b18127820 */ /* 0x000fca0000410000 */
[----:B------:R-:W3:Y:S08]  /*9570*/  MUFU.EX2 R14, R14 ;  /* 0x0000000e000e7308 */ /* 0x000ef00000000800 */
[----:B------:R-:W4:Y:S01]  /*9580*/  MUFU.EX2 R18, R18 ;  /* 0x0000001200127308 */ /* 0x000f220000000800 */
[----:B---3--:R-:W-:-:S07]  /*9590*/  FADD.FTZ R16, R14, 1 ;  /* 0x3f8000000e107421 */ /* 0x008fce0000010000 */
[----:B-12---:R-:W1:Y:S01]  /*95a0*/  MUFU.RCP R43, R16 ;  /* 0x00000010002b7308 */ /* 0x006e620000001000 */
[----:B----4-:R-:W-:-:S07]  /*95b0*/  FADD.FTZ R20, R18, 1 ;  /* 0x3f80000012147421 */ /* 0x010fce0000010000 */
[----:B0-----:R-:W0:Y:S01]  /*95c0*/  MUFU.RCP R45, R20 ;  /* 0x00000014002d7308 */ /* 0x001e220000001000 */
        /* <DEDUP_REMOVED lines=8> */
.L_x_803:
[----:B------:R-:W-:Y:S01]  /*9650*/  BSSY.RECONVERGENT B0, `(.L_x_804) ;  /* 0x0000012000007945 */ /* 0x000fe20003800200 */
[----:B------:R-:W-:Y:S01]  /*9660*/  FFMA.FTZ R12, R40, R12, -R55 ;  /* 0x0000000c280c7223 */ /* 0x000fe20000010837 */
[----:B------:R-:W-:Y:S02]  /*9670*/  FFMA.FTZ R10, R41, R108, -R10 ;  /* 0x0000006c290a7223 */ /* 0x000fe4000001080a */
[----:B------:R-:W-:Y:S05]  /*9680*/  @P6 BRA `(.L_x_805) ;  /* 0x0000000000386947 */ /* 0x000fea0003800000 */
[----:B------:R-:W3:Y:S01]  /*9690*/  LDCU.64 UR6, c[0x0][0x3f8] ;  /* 0x00007f00ff0677ac */ /* 0x000ee20008000a00 */
[----:B------:R-:W-:Y:S01]  /*96a0*/  MOV R42, R116 ;  /* 0x00000074002a7202 */ /* 0x000fe20000000f00 */
[----:B0-----:R-:W-:Y:S01]  /*96b0*/  FMUL.FTZ R47, R12, R37 ;  /* 0x000000250c2f7220 */ /* 0x001fe20000410000 */
[----:B-12---:R-:W-:Y:S01]  /*96c0*/  MOV R43, R119 ;  /* 0x00000077002b7202 */ /* 0x006fe20000000f00 */
[----:B------:R-:W0:Y:S01]  /*96d0*/  LDCU.64 UR14, c[0x0][0x380] ;  /* 0x00007000ff0e77ac */ /* 0x000e220008000a00 */
[----:B------:R-:W-:Y:S01]  /*96e0*/  FMUL.FTZ R10, R10, R37 ;  /* 0x000000250a0a7220 */ /* 0x000fe20000410000 */
[----:B---3--:R-:W-:Y:S02]  /*96f0*/  IMAD R45, R29, UR6, RZ ;  /* 0x000000061d2d7c24 */ /* 0x008fe4000f8e02ff */
[----:B------:R-:W-:-:S04]  /*9700*/  IMAD.WIDE.U32 R42, R76, UR6, R42 ;  /* 0x000000064c2a7c25 */ /* 0x000fc8000f8e002a */
[----:B------:R-:W-:Y:S01]  /*9710*/  IMAD R45, R76, UR7, R45 ;  /* 0x000000074c2d7c24 */ /* 0x000fe2000f8e022d */
[----:B0-----:R-:W-:-:S04]  /*9720*/  LEA R44, P0, R42, UR14, 0x1 ;  /* 0x0000000e2a2c7c11 */ /* 0x001fc8000f8008ff */
[----:B------:R-:W-:Y:S02]  /*9730*/  IADD3 R45, PT, PT, R43, R45, RZ ;  /* 0x0000002d2b2d7210 */ /* 0x000fe40007ffe0ff */
[----:B------:R-:W-:Y:S02]  /*9740*/  F2FP.F16.F32.PACK_AB R43, R10, R47 ;  /* 0x0000002f0a2b723e */ /* 0x000fe400000000ff */
[----:B------:R-:W-:-:S05]  /*9750*/  LEA.HI.X R45, R42, UR15, R45, 0x1, P0 ;  /* 0x0000000f2a2d7c11 */ /* 0x000fca00080f0c2d */
[----:B------:R3:W-:Y:S02]  /*9760*/  STG.E desc[UR8][R44.64], R43 ;  /* 0x0000002b2c007986 */ /* 0x0007e4000c101908 */
.L_x_805:
[----:B------:R-:W-:Y:S05]  /*9770*/  BSYNC.RECONVERGENT B0 ;  /* 0x0000000000007941 */ /* 0x000fea0003800200 */
.L_x_804:
[--C-:B------:R-:W-:Y:S02]  /*9780*/  HADD2.F32 R10, -RZ, R110.reuse.H0_H0 ;  /* 0x2000006eff0a7230 */ /* 0x100fe40000004100 */
[----:B------:R-:W-:Y:S01]  /*9790*/  HADD2.F32 R110, -RZ, R110.H1_H1 ;  /* 0x3000006eff6e7230 */ /* 0x000fe20000004100 */
[----:B------:R-:W-:Y:S06]  /*97a0*/  BRA.U !UP0, `(.L_x_806) ;  /* 0x0000000108487547 */ /* 0x000fec000b800000 */
[----:B------:R-:W-:Y:S01]  /*97b0*/  FFMA.FTZ R46, R40, R46, R38 ;  /* 0x0000002e282e7223 */ /* 0x000fe20000010026 */
[----:B------:R-:W-:-:S03]  /*97c0*/  FFMA.FTZ R48, R41, R48, R39 ;  /* 0x0000003029307223 */ /* 0x000fc60000010027 */
[----:B------:R-:W-:Y:S01]  /*97d0*/  FMUL.FTZ R12, R46, -1.4426950216293334961 ;  /* 0xbfb8aa3b2e0c7820 */ /* 0x000fe20000410000 */
[----:B------:R-:W-:-:S05]  /*97e0*/  FMUL.FTZ R16, R48, -1.4426950216293334961 ;  /* 0xbfb8aa3b30107820 */ /* 0x000fca0000410000 */
[----:B------:R-:W4:Y:S08]  /*97f0*/  MUFU.EX2 R12, R12 ;  /* 0x0000000c000c7308 */ /* 0x000f300000000800 */
[----:B------:R-:W5:Y:S01]  /*9800*/  MUFU.EX2 R16, R16 ;  /* 0x0000001000107308 */ /* 0x000f620000000800 */
[----:B----4-:R-:W-:-:S07]  /*9810*/  FADD.FTZ R14, R12, 1 ;  /* 0x3f8000000c0e7421 */ /* 0x010fce0000010000 */
[----:B-123--:R-:W1:Y:S01]  /*9820*/  MUFU.RCP R43, R14 ;  /* 0x0000000e002b7308 */ /* 0x00ee620000001000 */
[----:B-----5:R-:W-:-:S07]  /*9830*/  FADD.FTZ R18, R16, 1 ;  /* 0x3f80000010127421 */ /* 0x020fce0000010000 */
        /* <DEDUP_REMOVED lines=9> */
.L_x_806:
[----:B------:R-:W-:Y:S01]  /*98d0*/  BSSY.RECONVERGENT B0, `(.L_x_807) ;  /* 0x0000012000007945 */ /* 0x000fe20003800200 */
[----:B------:R-:W-:Y:S01]  /*98e0*/  FFMA.FTZ R10, R40, R10, -R53 ;  /* 0x0000000a280a7223 */ /* 0x000fe20000010835 */
[----:B------:R-:W-:Y:S02]  /*98f0*/  FFMA.FTZ R8, R41, R110, -R8 ;  /* 0x0000006e29087223 */ /* 0x000fe40000010808 */
[----:B------:R-:W-:Y:S05]  /*9900*/  @P4 BRA `(.L_x_808) ;  /* 0x0000000000384947 */ /* 0x000fea0003800000 */
[----:B------:R-:W4:Y:S01]  /*9910*/  LDCU.64 UR6, c[0x0][0x3f8] ;  /* 0x00007f00ff0677ac */ /* 0x000f220008000a00 */
[----:B------:R-:W-:Y:S01]  /*9920*/  MOV R42, R116 ;  /* 0x00000074002a7202 */ /* 0x000fe20000000f00 */
[----:B0-----:R-:W-:Y:S01]  /*9930*/  FMUL.FTZ R47, R10, R37 ;  /* 0x000000250a2f7220 */ /* 0x001fe20000410000 */
[----:B-123--:R-:W-:Y:S01]  /*9940*/  MOV R43, R119 ;  /* 0x00000077002b7202 */ /* 0x00efe20000000f00 */
[----:B------:R-:W0:Y:S01]  /*9950*/  LDCU.64 UR14, c[0x0][0x380] ;  /* 0x00007000ff0e77ac */ /* 0x000e220008000a00 */
[----:B------:R-:W-:Y:S01]  /*9960*/  FMUL.FTZ R8, R8, R37 ;  /* 0x0000002508087220 */ /* 0x000fe20000410000 */
[----:B----4-:R-:W-:Y:S02]  /*9970*/  IMAD R45, R31, UR6, RZ ;  /* 0x000000061f2d7c24 */ /* 0x010fe4000f8e02ff */
[----:B------:R-:W-:-:S04]  /*9980*/  IMAD.WIDE.U32 R42, R74, UR6, R42 ;  /* 0x000000064a2a7c25 */ /* 0x000fc8000f8e002a */
[----:B------:R-:W-:Y:S01]  /*9990*/  IMAD R45, R74, UR7, R45 ;  /* 0x000000074a2d7c24 */ /* 0x000fe2000f8e022d */
[----:B0-----:R-:W-:-:S04]  /*99a0*/  LEA R44, P0, R42, UR14, 0x1 ;  /* 0x0000000e2a2c7c11 */ /* 0x001fc8000f8008ff */
[----:B------:R-:W-:Y:S02]  /*99b0*/  IADD3 R45, PT, PT, R43, R45, RZ ;  /* 0x0000002d2b2d7210 */ /* 0x000fe40007ffe0ff */
[----:B------:R-:W-:Y:S02]  /*99c0*/  F2FP.F16.F32.PACK_AB R43, R8, R47 ;  /* 0x0000002f082b723e */ /* 0x000fe400000000ff */
[----:B------:R-:W-:-:S05]  /*99d0*/  LEA.HI.X R45, R42, UR15, R45, 0x1, P0 ;  /* 0x0000000f2a2d7c11 */ /* 0x000fca00080f0c2d */
[----:B------:R4:W-:Y:S02]  /*99e0*/  STG.E desc[UR8][R44.64], R43 ;  /* 0x0000002b2c007986 */ /* 0x0009e4000c101908 */
.L_x_808:
[----:B------:R-:W-:Y:S05]  /*99f0*/  BSYNC.RECONVERGENT B0 ;  /* 0x0000000000007941 */ /* 0x000fea0003800200 */
.L_x_807:
[--C-:B------:R-:W-:Y:S02]  /*9a00*/  HADD2.F32 R8, -RZ, R112.reuse.H0_H0 ;  /* 0x20000070ff087230 */ /* 0x100fe40000004100 */
[----:B------:R-:W-:Y:S01]  /*9a10*/  HADD2.F32 R112, -RZ, R112.H1_H1 ;  /* 0x30000070ff707230 */ /* 0x000fe20000004100 */
[----:B------:R-:W-:Y:S06]  /*9a20*/  BRA.U !UP0, `(.L_x_809) ;  /* 0x0000000108487547 */ /* 0x000fec000b800000 */
[----:B------:R-:W-:Y:S01]  /*9a30*/  FFMA.FTZ R50, R40, R50, R38 ;  /* 0x0000003228327223 */ /* 0x000fe20000010026 */
[----:B------:R-:W-:-:S03]  /*9a40*/  FFMA.FTZ R52, R41, R52, R39 ;  /* 0x0000003429347223 */ /* 0x000fc60000010027 */
[----:B------:R-:W-:Y:S01]  /*9a50*/  FMUL.FTZ R10, R50, -1.4426950216293334961 ;  /* 0xbfb8aa3b320a7820 */ /* 0x000fe20000410000 */
[----:B------:R-:W-:-:S05]  /*9a60*/  FMUL.FTZ R14, R52, -1.4426950216293334961 ;  /* 0xbfb8aa3b340e7820 */ /* 0x000fca0000410000 */
[----:B------:R-:W5:Y:S08]  /*9a70*/  MUFU.EX2 R10, R10 ;  /* 0x0000000a000a7308 */ /* 0x000f700000000800 */
[----:B------:R-:W0:Y:S01]  /*9a80*/  MUFU.EX2 R14, R14 ;  /* 0x0000000e000e7308 */ /* 0x000e220000000800 */
[----:B-----5:R-:W-:-:S07]  /*9a90*/  FADD.FTZ R12, R10, 1 ;  /* 0x3f8000000a0c7421 */ /* 0x020fce0000010000 */
[----:B-1234-:R-:W1:Y:S01]  /*9aa0*/  MUFU.RCP R43, R12 ;  /* 0x0000000c002b7308 */ /* 0x01ee620000001000 */
        /* <DEDUP_REMOVED lines=10> */
.L_x_809:
[----:B------:R-:W-:Y:S01]  /*9b50*/  BSSY.RECONVERGENT B0, `(.L_x_810) ;  /* 0x0000012000007945 */ /* 0x000fe20003800200 */
[----:B------:R-:W-:Y:S01]  /*9b60*/  FFMA.FTZ R8, R40, R8, -R51 ;  /* 0x0000000828087223 */ /* 0x000fe20000010833 */
[----:B------:R-:W-:Y:S02]  /*9b70*/  FFMA.FTZ R6, R41, R112, -R6 ;  /* 0x0000007029067223 */ /* 0x000fe40000010806 */
[----:B------:R-:W-:Y:S05]  /*9b80*/  @P5 BRA `(.L_x_811) ;  /* 0x0000000000385947 */ /* 0x000fea0003800000 */
[----:B------:R-:W5:Y:S01]  /*9b90*/  LDCU.64 UR6, c[0x0][0x3f8] ;  /* 0x00007f00ff0677ac */ /* 0x000f620008000a00 */
[----:B------:R-:W-:Y:S01]  /*9ba0*/  MOV R42, R116 ;  /* 0x00000074002a7202 */ /* 0x000fe20000000f00 */
[----:B0-----:R-:W-:Y:S01]  /*9bb0*/  FMUL.FTZ R47, R8, R37 ;  /* 0x00000025082f7220 */ /* 0x001fe20000410000 */
[----:B-1234-:R-:W-:Y:S01]  /*9bc0*/  MOV R43, R119 ;  /* 0x00000077002b7202 */ /* 0x01efe20000000f00 */
[----:B------:R-:W0:Y:S01]  /*9bd0*/  LDCU.64 UR14, c[0x0][0x380] ;  /* 0x00007000ff0e77ac */ /* 0x000e220008000a00 */
[----:B------:R-:W-:Y:S01]  /*9be0*/  FMUL.FTZ R6, R6, R37 ;  /* 0x0000002506067220 */ /* 0x000fe20000410000 */
[----:B-----5:R-:W-:Y:S02]  /*9bf0*/  IMAD R45, R33, UR6, RZ ;  /* 0x00000006212d7c24 */ /* 0x020fe4000f8e02ff */
[----:B------:R-:W-:-:S04]  /*9c00*/  IMAD.WIDE.U32 R42, R72, UR6, R42 ;  /* 0x00000006482a7c25 */ /* 0x000fc8000f8e002a */
[----:B------:R-:W-:Y:S01]  /*9c10*/  IMAD R45, R72, UR7, R45 ;  /* 0x00000007482d7c24 */ /* 0x000fe2000f8e022d */
[----:B0-----:R-:W-:-:S04]  /*9c20*/  LEA R44, P0, R42, UR14, 0x1 ;  /* 0x0000000e2a2c7c11 */ /* 0x001fc8000f8008ff */
[----:B------:R-:W-:Y:S02]  /*9c30*/  IADD3 R45, PT, PT, R43, R45, RZ ;  /* 0x0000002d2b2d7210 */ /* 0x000fe40007ffe0ff */
[----:B------:R-:W-:Y:S02]  /*9c40*/  F2FP.F16.F32.PACK_AB R43, R6, R47 ;  /* 0x0000002f062b723e */ /* 0x000fe400000000ff */
[----:B------:R-:W-:-:S05]  /*9c50*/  LEA.HI.X R45, R42, UR15, R45, 0x1, P0 ;  /* 0x0000000f2a2d7c11 */ /* 0x000fca00080f0c2d */
[----:B------:R0:W-:Y:S02]  /*9c60*/  STG.E desc[UR8][R44.64], R43 ;  /* 0x0000002b2c007986 */ /* 0x0001e4000c101908 */
.L_x_811:
[----:B------:R-:W-:Y:S05]  /*9c70*/  BSYNC.RECONVERGENT B0 ;  /* 0x0000000000007941 */ /* 0x000fea0003800200 */
.L_x_810:
        /* <DEDUP_REMOVED lines=10> */
[----:B------:R-:W1:Y:S01]  /*9d20*/  MUFU.RCP R14, R14 ;  /* 0x0000000e000e7308 */ /* 0x000e620000001000 */
[----:B0-----:R-:W-:-:S07]  /*9d30*/  FADD.FTZ R10, R8, 1 ;  /* 0x3f800000080a7421 */ /* 0x001fce0000010000 */
[----:B------:R-:W0:Y:S01]  /*9d40*/  MUFU.RCP R39, R10 ;  /* 0x0000000a00277308 */ /* 0x000e220000001000 */
[----:B-1234-:R-:W-:Y:S01]  /*9d50*/  FADD.FTZ R45, -R14, 1 ;  /* 0x3f8000000e2d7421 */ /* 0x01efe20000010100 */
[----:B------:R-:W-:-:S03]  /*9d60*/  FMUL.FTZ R113, R113, R14 ;  /* 0x0000000e71717220 */ /* 0x000fc60000410000 */
[----:B------:R-:W-:Y:S01]  /*9d70*/  FFMA.FTZ R36, R36, R45, 1 ;  /* 0x3f80000024247423 */ /* 0x000fe2000001002d */
[----:B0-----:R-:W-:Y:S01]  /*9d80*/  FADD.FTZ R43, -R39, 1 ;  /* 0x3f800000272b7421 */ /* 0x001fe20000010100 */
[----:B------:R-:W-:Y:S02]  /*9d90*/  FMUL.FTZ R6, R6, R39 ;  /* 0x0000002706067220 */ /* 0x000fe40000410000 */
[----:B------:R-:W-:Y:S01]  /*9da0*/  FMUL.FTZ R113, R113, R36 ;  /* 0x0000002471717220 */ /* 0x000fe20000410000 */
[----:B------:R-:W-:-:S04]  /*9db0*/  FFMA.FTZ R43, R38, R43, 1 ;  /* 0x3f800000262b7423 */ /* 0x000fc8000001002b */
[----:B------:R-:W-:-:S07]  /*9dc0*/  FMUL.FTZ R6, R6, R43 ;  /* 0x0000002b06067220 */ /* 0x000fce0000410000 */
.L_x_812:
[----:B------:R-:W-:Y:S01]  /*9dd0*/  ISETP.GE.AND.EX P3, PT, R35, UR13, PT, P3 ;  /* 0x0000000d23007c0c */ /* 0x000fe2000bf66330 */
[----:B------:R-:W-:Y:S01]  /*9de0*/  FFMA.FTZ R6, R40, R6, -R49 ;  /* 0x0000000628067223 */ /* 0x000fe20000010831 */
[----:B------:R-:W-:Y:S01]  /*9df0*/  FFMA.FTZ R26, R41, R113, -R26 ;  /* 0x00000071291a7223 */ /* 0x000fe2000001081a */
[----:B------:R-:W-:Y:S02]  /*9e00*/  BSSY.RECONVERGENT B0, `(.L_x_813) ;  /* 0x000000f000007945 */ /* 0x000fe40003800200 */
[-C--:B------:R-:W-:Y:S01]  /*9e10*/  FMUL.FTZ R6, R6, R37.reuse ;  /* 0x0000002506067220 */ /* 0x080fe20000410000 */
[----:B------:R-:W-:-:S07]  /*9e20*/  FMUL.FTZ R39, R26, R37 ;  /* 0x000000251a277220 */ /* 0x000fce0000410000 */
[----:B------:R-:W-:Y:S05]  /*9e30*/  @P3 BRA `(.L_x_814) ;  /* 0x00000000002c3947 */ /* 0x000fea0003800000 */
[----:B------:R-:W5:Y:S01]  /*9e40*/  LDCU.64 UR6, c[0x0][0x3f8] ;  /* 0x00007f00ff0677ac */ /* 0x000f620008000a00 */
[----:B------:R-:W-:Y:S02]  /*9e50*/  MOV R117, R119 ;  /* 0x0000007700757202 */ /* 0x000fe40000000f00 */
[----:B------:R-:W-:Y:S01]  /*9e60*/  F2FP.F16.F32.PACK_AB R39, R39, R6 ;  /* 0x000000062727723e */ /* 0x000fe200000000ff */
[----:B------:R-:W0:Y:S01]  /*9e70*/  LDCU.64 UR12, c[0x0][0x380] ;  /* 0x00007000ff0c77ac */ /* 0x000e220008000a00 */
[----:B-----5:R-:W-:Y:S02]  /*9e80*/  IMAD R37, R35, UR6, RZ ;  /* 0x0000000623257c24 */ /* 0x020fe4000f8e02ff */
[----:B------:R-:W-:-:S04]  /*9e90*/  IMAD.WIDE.U32 R116, R34, UR6, R116 ;  /* 0x0000000622747c25 */ /* 0x000fc8000f8e0074 */
[----:B------:R-:W-:Y:S01]  /*9ea0*/  IMAD R37, R34, UR7, R37 ;  /* 0x0000000722257c24 */ /* 0x000fe2000f8e0225 */
[----:B0-----:R-:W-:-:S04]  /*9eb0*/  LEA R36, P0, R116, UR12, 0x1 ;  /* 0x0000000c74247c11 */ /* 0x001fc8000f8008ff */
[----:B------:R-:W-:-:S04]  /*9ec0*/  IADD3 R37, PT, PT, R117, R37, RZ ;  /* 0x0000002575257210 */ /* 0x000fc80007ffe0ff */
[----:B------:R-:W-:-:S05]  /*9ed0*/  LEA.HI.X R37, R116, UR13, R37, 0x1, P0 ;  /* 0x0000000d74257c11 */ /* 0x000fca00080f0c25 */
[----:B------:R0:W-:Y:S02]  /*9ee0*/  STG.E desc[UR8][R36.64], R39 ;  /* 0x0000002724007986 */ /* 0x0001e4000c101908 */
.L_x_814:
[----:B------:R-:W-:Y:S05]  /*9ef0*/  BSYNC.RECONVERGENT B0 ;  /* 0x0000000000007941 */ /* 0x000fea0003800200 */
.L_x_813:
[----:B------:R-:W-:Y:S02]  /*9f00*/  IADD3 R75, PT, PT, R0, R75, RZ ;  /* 0x0000004b004b7210 */ /* 0x000fe40007ffe0ff */
[----:B------:R-:W-:Y:S02]  /*9f10*/  IADD3 R28, PT, PT, R28, 0x1, RZ ;  /* 0x000000011c1c7810 */ /* 0x000fe40007ffe0ff */
[----:B------:R-:W-:-:S13]  /*9f20*/  ISETP.GE.AND P0, PT, R75, UR4, PT ;  /* 0x000000044b007c0c */ /* 0x000fda000bf06270 */
[----:B------:R-:W-:Y:S05]  /*9f30*/  @!P0 BRA `(.L_x_815) ;  /* 0xffffff6400448947 */ /* 0x000fea000383ffff */
.L_x_748:
[----:B------:R-:W5:Y:S01]  /*9f40*/  LDC R6, c[0x0][0x370] ;  /* 0x0000dc00ff067b82 */ /* 0x000f620000000800 */
[----:B------:R-:W-:Y:S01]  /*9f50*/  ISETP.NE.AND P2, PT, R4, RZ, PT ;  /* 0x000000ff0400720c */ /* 0x000fe20003f45270 */
[----:B------:R-:W-:Y:S06]  /*9f60*/  BSSY.RECONVERGENT B0, `(.L_x_816) ;  /* 0x0000011000007945 */ /* 0x000fec0003800200 */
[----:B------:R-:W0:Y:S08]  /*9f70*/  LDC R7, c[0x0][0x374] ;  /* 0x0000dd00ff077b82 */ /* 0x000e300000000800 */
[----:B------:R-:W1:Y:S01]  /*9f80*/  LDC.64 R2, c[0x0][0x3c8] ;  /* 0x0000f200ff027b82 */ /* 0x000e620000000a00 */
[----:B-----5:R-:W-:-:S02]  /*9f90*/  IADD3 R5, PT, PT, R6, -0x1, RZ ;  /* 0xffffffff06057810 */ /* 0x020fc40007ffe0ff */
[----:B------:R-:W-:Y:S02]  /*9fa0*/  ISETP.NE.AND P1, PT, R6, 0x1, PT ;  /* 0x000000010600780c */ /* 0x000fe40003f25270 */
[----:B0-----:R-:W-:-:S04]  /*9fb0*/  IADD3 R0, PT, PT, R7, -0x1, RZ ;  /* 0xffffffff07007810 */ /* 0x001fc80007ffe0ff */
[----:B------:R-:W-:Y:S02]  /*9fc0*/  ISETP.NE.AND P0, PT, R73, R0, PT ;  /* 0x000000004900720c */ /* 0x000fe40003f05270 */
[----:B------:R-:W-:Y:S02]  /*9fd0*/  SHF.L.U32 R0, R7, 0x1, RZ ;  /* 0x0000000107007819 */ /* 0x000fe400000006ff */
[----:B------:R-:W-:Y:S02]  /*9fe0*/  ISETP.NE.OR P0, PT, R5, UR10, P0 ;  /* 0x0000000a05007c0c */ /* 0x000fe40008705670 */
[----:B------:R-:W-:-:S05]  /*9ff0*/  SEL R5, R0, RZ, P1 ;  /* 0x000000ff00057207 */ /* 0x000fca0000800000 */
[----:B-1----:R-:W-:Y:S01]  /*a000*/  IMAD.WIDE.U32 R2, R5, 0x4, R2 ;  /* 0x0000000405027825 */ /* 0x002fe200078e0002 */
[----:B------:R-:W-:Y:S06]  /*a010*/  @P2 BRA `(.L_x_817) ;  /* 0x0000000000142947 */ /* 0x000fec0003800000 */
[----:B------:R-:W-:Y:S01]  /*a020*/  HFMA2 R5, -RZ, RZ, 0, 5.9604644775390625e-08 ;  /* 0x00000001ff057431 */ /* 0x000fe200000001ff */
[----:B------:R-:W-:Y:S06]  /*a030*/  MEMBAR.ALL.GPU ;  /* 0x0000000000007992 */ /* 0x000fec000000a000 */
[----:B------:R-:W-:-:S00]  /*a040*/  ERRBAR ;  /* 0x00000000000079ab */ /* 0x000fc00000000000 */
[----:B------:R-:W-:Y:S06]  /*a050*/  CGAERRBAR ;  /* 0x00000000000075ab */ /* 0x000fec0000000000 */
[----:B------:R0:W-:Y:S02]  /*a060*/  REDG.E.ADD.S32.STRONG.GPU desc[UR8][R2.64], R5 ;  /* 0x000000050200798e */ /* 0x0001e4000c12e308 */
.L_x_817:
[----:B------:R-:W-:Y:S05]  /*a070*/  BSYNC.RECONVERGENT B0 ;  /* 0x0000000000007941 */ /* 0x000fea0003800200 */
.L_x_816:
[----:B------:R-:W-:Y:S05]  /*a080*/  @P0 EXIT ;  /* 0x000000000000094d */ /* 0x000fea0003800000 */
[----:B------:R-:W-:Y:S05]  /*a090*/  @P2 BRA `(.L_x_818) ;  /* 0x0000000000202947 */ /* 0x000fea0003800000 */
[----:B------:R-:W-:-:S05]  /*a0a0*/  IMAD R0, R6, R7, RZ ;  /* 0x0000000706007224 */ /* 0x000fca00078e02ff */
[----:B------:R-:W-:-:S13]  /*a0b0*/  ISETP.NE.AND P0, PT, R0, -0x1, PT ;  /* 0xffffffff0000780c */ /* 0x000fda0003f05270 */
[----:B------:R-:W-:Y:S05]  /*a0c0*/  @!P0 BRA `(.L_x_818) ;  /* 0x0000000000148947 */ /* 0x000fea0003800000 */
.L_x_819:
[----:B0-----:R-:W5:Y:S04]  /*a0d0*/  LDG.E.STRONG.GPU R5, desc[UR8][R2.64] ;  /* 0x0000000802057981 */ /* 0x001f68000c1ef900 */
[----:B-----5:R-:W-:Y:S01]  /*a0e0*/  CCTL.IVALL ;  /* 0x00000000ff00798f */ /* 0x020fe20002000000 */
[----:B------:R-:W-:Y:S05]  /*a0f0*/  YIELD ;  /* 0x0000000000007946 */ /* 0x000fea0003800000 */
[----:B------:R-:W-:-:S13]  /*a100*/  ISETP.NE.AND P0, PT, R5, R0, PT ;  /* 0x000000000500720c */ /* 0x000fda0003f05270 */
[----:B------:R-:W-:Y:S05]  /*a110*/  @P0 BRA `(.L_x_819) ;  /* 0xfffffffc00ec0947 */ /* 0x000fea000383ffff */
.L_x_818:
        /* <DEDUP_REMOVED lines=33> */
[----:B------:R-:W-:Y:S01]  /*a330*/  IMAD.WIDE.U32 R8, R34, 0x3, RZ ;  /* 0x0000000322087825 */ /* 0x000fe200078e00ff */
[----:B------:R-:W-:-:S03]  /*a340*/  LEA R5, R35, R35, 0x1 ;  /* 0x0000002323057211 */ /* 0x000fc600078e08ff */
[----:B------:R-:W-:Y:S01]  /*a350*/  IMAD.WIDE.U32.X R6, R13, 0x24924924, R10, P0 ;  /* 0x249249240d067825 */ /* 0x000fe200000e040a */
[----:B------:R-:W-:Y:S02]  /*a360*/  IADD3 R5, PT, PT, R9, R5, RZ ;  /* 0x0000000509057210 */ /* 0x000fe40007ffe0ff */
[----:B------:R-:W-:Y:S02]  /*a370*/  IADD3 R15, P0, PT, R15, R6, RZ ;  /* 0x000000060f0f7210 */ /* 0x000fe40007f1e0ff */
[----:B------:R-:W-:Y:S02]  /*a380*/  LEA.HI R27, P2, R5, R8, RZ, 0x1 ;  /* 0x00000008051b7211 */ /* 0x000fe400078508ff */
[----:B------:R-:W-:Y:S02]  /*a390*/  LOP3.LUT R2, R15, 0x3, RZ, 0xc0, !PT ;  /* 0x000000030f027812 */ /* 0x000fe400078ec0ff */
[----:B------:R-:W-:Y:S02]  /*a3a0*/  IADD3.X R6, PT, PT, RZ, R7, RZ, P0, !PT ;  /* 0x00000007ff067210 */ /* 0x000fe400007fe4ff */
[----:B------:R-:W-:-:S02]  /*a3b0*/  ISETP.NE.U32.AND P1, PT, R2, 0x3, PT ;  /* 0x000000030200780c */ /* 0x000fc40003f25070 */
[----:B------:R-:W-:Y:S02]  /*a3c0*/  IADD3.X R32, PT, PT, RZ, R5, RZ, P2, !PT ;  /* 0x00000005ff207210 */ /* 0x000fe400017fe4ff */
[----:B------:R-:W-:Y:S02]  /*a3d0*/  ISETP.NE.AND.EX P1, PT, RZ, RZ, PT, P1 ;  /* 0x000000ffff00720c */ /* 0x000fe40003f25310 */
[----:B------:R-:W-:Y:S02]  /*a3e0*/  ISETP.GE.U32.AND P0, PT, R15, 0x3, PT ;  /* 0x000000030f00780c */ /* 0x000fe40003f06070 */
[--C-:B------:R-:W-:Y:S02]  /*a3f0*/  SHF.R.S64 R27, R27, 0x1, R32.reuse ;  /* 0x000000011b1b7819 */ /* 0x100fe40000001020 */
[----:B------:R-:W-:Y:S02]  /*a400*/  ISETP.GE.U32.AND.EX P0, PT, R6, RZ, PT, P0 ;  /* 0x000000ff0600720c */ /* 0x000fe40003f06100 */
[----:B------:R-:W-:-:S05]  /*a410*/  SHF.R.S32.HI R32, RZ, 0x1, R32 ;  /* 0x00000001ff207819 */ /* 0x000fca0000011420 */
[----:B------:R-:W-:Y:S06]  /*a420*/  @!P1 BRA `(.L_x_821) ;  /* 0x0000000000d89947 */ /* 0x000fec0003800000 */
[----:B------:R-:W0:Y:S01]  /*a430*/  LDCU.64 UR4, c[0x0][0x3d8] ;  /* 0x00007b00ff0477ac */ /* 0x000e220008000a00 */
[----:B------:R-:W-:Y:S02]  /*a440*/  IADD3 R9, PT, PT, R15, 0x1, RZ ;  /* 0x000000010f097810 */ /* 0x000fe40007ffe0ff */
[----:B------:R-:W-:Y:S01]  /*a450*/  MOV R5, R29 ;  /* 0x0000001d00057202 */ /* 0x000fe20000000f00 */
[----:B------:R-:W1:Y:S01]  /*a460*/  LDCU.64 UR6, c[0x0][0x390] ;  /* 0x00007200ff0677ac */ /* 0x000e620008000a00 */
[----:B------:R-:W-:Y:S02]  /*a470*/  LOP3.LUT R9, R9, 0x3, RZ, 0xc0, !PT ;  /* 0x0000000309097812 */ /* 0x000fe400078ec0ff */
[C---:B------:R-:W-:Y:S01]  /*a480*/  SHF.L.U32 R20, R4.reuse, 0x3, RZ ;  /* 0x0000000304147819 */ /* 0x040fe200000006ff */
[----:B------:R-:W5:Y:S01]  /*a490*/  LDCU.64 UR10, c[0x0][0x388] ;  /* 0x00007100ff0a77ac */ /* 0x000f620008000a00 */
[----:B------:R-:W-:Y:S01]  /*a4a0*/  SHF.L.U64.HI R21, R4, 0x3, R29 ;  /* 0x0000000304157819 */ /* 0x000fe2000001021d */
[----:B------:R-:W-:Y:S01]  /*a4b0*/  IMAD.WIDE.U32 R6, R9, 0xe0, R4 ;  /* 0x000000e009067825 */ /* 0x000fe200078e0004 */
[----:B------:R-:W-:-:S02]  /*a4c0*/  SHF.L.U32 R5, R35, 0x2, RZ ;  /* 0x0000000223057819 */ /* 0x000fc400000006ff */
[----:B------:R-:W-:Y:S02]  /*a4d0*/  SHF.L.U64.HI R30, R3, 0x2, R0 ;  /* 0x00000002031e7819 */ /* 0x000fe40000010200 */
[----:B------:R-:W-:Y:S02]  /*a4e0*/  SHF.L.U64.HI R26, R27, 0x2, R32 ;  /* 0x000000021b1a7819 */ /* 0x000fe40000010220 */
[----:B0-----:R-:W-:Y:S01]  /*a4f0*/  LEA R24, P1, R4, UR4, 0x2 ;  /* 0x0000000404187c11 */ /* 0x001fe2000f8210ff */
[----:B------:R-:W-:Y:S01]  /*a500*/  UMOV UR4, URZ ;  /* 0x000000ff00047c82 */ /* 0x000fe20008000000 */
[----:B-1----:R-:W-:Y:S02]  /*a510*/  IADD3 R22, P2, PT, R20, UR6, RZ ;  /* 0x0000000614167c10 */ /* 0x002fe4000ff5e0ff */
[----:B------:R-:W-:Y:S02]  /*a520*/  LEA.HI.X R25, R4, UR5, R29, 0x2, P1 ;  /* 0x0000000504197c11 */ /* 0x000fe400088f141d */
[----:B------:R-:W-:-:S02]  /*a530*/  IADD3 R29, PT, PT, R7, UR4, RZ ;  /* 0x00000004071d7c10 */ /* 0x000fc4000fffe0ff */
[----:B------:R-:W-:Y:S01]  /*a540*/  MOV R4, R6 ;  /* 0x0000000600047202 */ /* 0x000fe20000000f00 */
[----:B------:R-:W-:Y:S01]  /*a550*/  IMAD.WIDE.U32 R6, R34, 0x4, RZ ;  /* 0x0000000422067825 */ /* 0x000fe200078e00ff */
[----:B------:R-:W-:Y:S02]  /*a560*/  IADD3.X R23, PT, PT, R21, UR7, RZ, P2, !PT ;  /* 0x0000000715177c10 */ /* 0x000fe400097fe4ff */
[----:B-----5:R-:W-:Y:S02]  /*a570*/  IADD3 R20, P1, PT, R20, UR10, RZ ;  /* 0x0000000a14147c10 */ /* 0x020fe4000ff3e0ff */
[----:B------:R-:W-:Y:S02]  /*a580*/  IADD3 R2, P2, PT, RZ, -R9, RZ ;  /* 0x80000009ff027210 */ /* 0x000fe40007f5e0ff */
[----:B------:R-:W-:Y:S02]  /*a590*/  IADD3 R28, PT, PT, R7, R5, RZ ;  /* 0x00000005071c7210 */ /* 0x000fe40007ffe0ff */
[----:B------:R-:W-:-:S02]  /*a5a0*/  IADD3.X R21, PT, PT, R21, UR11, RZ, P1, !PT ;  /* 0x0000000b15157c10 */ /* 0x000fc40008ffe4ff */
[----:B------:R-:W-:-:S07]  /*a5b0*/  IADD3.X R5, PT, PT, RZ, -0x1, RZ, P2, !PT ;  /* 0xffffffffff057810 */ /* 0x000fce00017fe4ff */
.L_x_822:
[----:B0-----:R-:W-:Y:S02]  /*a5c0*/  LEA R10, P1, R3, R24, 0x2 ;  /* 0x00000018030a7211 */ /* 0x001fe400078210ff */
[----:B------:R-:W-:Y:S02]  /*a5d0*/  IADD3 R12, P2, PT, R24, R6, RZ ;  /* 0x00000006180c7210 */ /* 0x000fe40007f5e0ff */
[----:B------:R-:W-:Y:S02]  /*a5e0*/  LEA R14, P3, R27, R24, 0x2 ;  /* 0x000000181b0e7211 */ /* 0x000fe400078610ff */
[C---:B------:R-:W-:Y:S02]  /*a5f0*/  IADD3.X R11, PT, PT, R25.reuse, R30, RZ, P1, !PT ;  /* 0x0000001e190b7210 */ /* 0x040fe40000ffe4ff */
[----:B------:R-:W-:Y:S02]  /*a600*/  MOV R8, R24 ;  /* 0x0000001800087202 */ /* 0x000fe40000000f00 */
[----:B------:R-:W-:Y:S01]  /*a610*/  MOV R9, R25 ;  /* 0x0000001900097202 */ /* 0x000fe20000000f00 */
[----:B------:R0:W5:Y:S01]  /*a620*/  LDG.E R17, desc[UR8][R10.64] ;  /* 0x000000080a117981 */ /* 0x000162000c1e1900 */
[----:B------:R-:W-:-:S02]  /*a630*/  IADD3.X R13, PT, PT, R25, R28, RZ, P2, !PT ;  /* 0x0000001c190d7210 */ /* 0x000fc400017fe4ff */
[----:B------:R-:W-:Y:S01]  /*a640*/  IADD3.X R15, PT, PT, R25, R26, RZ, P3, !PT ;  /* 0x0000001a190f7210 */ /* 0x000fe20001ffe4ff */
[----:B------:R1:W5:Y:S04]  /*a650*/  LDG.E R16, desc[UR8][R8.64] ;  /* 0x0000000808107981 */ /* 0x000368000c1e1900 */
[----:B------:R-:W2:Y:S04]  /*a660*/  LDG.E R18, desc[UR8][R12.64] ;  /* 0x000000080c127981 */ /* 0x000ea8000c1e1900 */
[----:B------:R-:W2:Y:S01]  /*a670*/  LDG.E R19, desc[UR8][R14.64] ;  /* 0x000000080e137981 */ /* 0x000ea2000c1e1900 */
        /* <DEDUP_REMOVED lines=14> */
[----:B-----5:R0:W-:Y:S04]  /*a760*/  STG.E.64 desc[UR8][R8.64], R16 ;  /* 0x0000001008007986 */ /* 0x0201e8000c101b08 */
[----:B--2---:R0:W-:Y:S01]  /*a770*/  STG.E.64 desc[UR8][R10.64], R18 ;  /* 0x000000120a007986 */ /* 0x0041e2000c101b08 */
[----:B------:R-:W-:Y:S05]  /*a780*/  @P1 BRA `(.L_x_822) ;  /* 0xfffffffc008c1947 */ /* 0x000fea000383ffff */
.L_x_821:
[----:B------:R-:W-:Y:S05]  /*a790*/  BSYNC.RECONVERGENT B0 ;  /* 0x0000000000007941 */ /* 0x000fea0003800200 */
.L_x_820:
[----:B------:R-:W-:Y:S05]  /*a7a0*/  @!P0 EXIT ;  /* 0x000000000000894d */ /* 0x000fea0003800000 */
[C---:B------:R-:W-:Y:S01]  /*a7b0*/  SHF.L.U64.HI R33, R34.reuse, 0x2, R35 ;  /* 0x0000000222217819 */ /* 0x040fe20000010223 */
[----:B------:R-:W1:Y:S01]  /*a7c0*/  LDCU.64 UR4, c[0x0][0x3d8] ;  /* 0x00007b00ff0477ac */ /* 0x000e620008000a00 */
[----:B------:R-:W-:Y:S02]  /*a7d0*/  SHF.L.U32 R31, R34, 0x2, RZ ;  /* 0x00000002221f7819 */ /* 0x000fe400000006ff */
[C---:B------:R-:W-:Y:S01]  /*a7e0*/  SHF.L.U64.HI R39, R27.reuse, 0x2, R32 ;  /* 0x000000021b277819 */ /* 0x040fe20000010220 */
[----:B------:R-:W0:Y:S01]  /*a7f0*/  LDCU.64 UR6, c[0x0][0x388] ;  /* 0x00007100ff0677ac */ /* 0x000e220008000a00 */
[----:B------:R-:W-:Y:S02]  /*a800*/  SHF.L.U32 R41, R27, 0x2, RZ ;  /* 0x000000021b297819 */ /* 0x000fe400000006ff */
[C---:B------:R-:W-:Y:S01]  /*a810*/  SHF.L.U64.HI R35, R3.reuse, 0x2, R0 ;  /* 0x0000000203237819 */ /* 0x040fe20000010200 */
[----:B------:R-:W0:Y:S01]  /*a820*/  LDCU.64 UR10, c[0x0][0x390] ;  /* 0x00007200ff0a77ac */ /* 0x000e220008000a00 */
[----:B------:R-:W-:-:S07]  /*a830*/  SHF.L.U32 R37, R3, 0x2, RZ ;  /* 0x0000000203257819 */ /* 0x000fce00000006ff */
.L_x_823:
[C---:B0-----:R-:W-:Y:S02]  /*a840*/  SHF.L.U32 R18, R4.reuse, 0x2, RZ ;  /* 0x0000000204127819 */ /* 0x041fe400000006ff */
[----:B------:R-:W-:Y:S02]  /*a850*/  SHF.L.U64.HI R2, R4, 0x2, R29 ;  /* 0x0000000204027819 */ /* 0x000fe4000001021d */
[----:B-1----:R-:W-:-:S04]  /*a860*/  IADD3 R6, P0, PT, R18, UR4, RZ ;  /* 0x0000000412067c10 */ /* 0x002fc8000ff1e0ff */
[----:B------:R-:W-:Y:S02]  /*a870*/  IADD3.X R7, PT, PT, R2, UR5, RZ, P0, !PT ;  /* 0x0000000502077c10 */ /* 0x000fe400087fe4ff */
[C---:B------:R-:W-:Y:S02]  /*a880*/  IADD3 R8, P0, PT, R6.reuse, R37, RZ ;  /* 0x0000002506087210 */ /* 0x040fe40007f1e0ff */
[C---:B------:R-:W-:Y:S01]  /*a890*/  IADD3 R12, P1, PT, R6.reuse, R41, RZ ;  /* 0x00000029060c7210 */ /* 0x040fe20007f3e0ff */
[----:B------:R0:W5:Y:S01]  /*a8a0*/  LDG.E R20, desc[UR8][R6.64] ;  /* 0x0000000806147981 */ /* 0x000162000c1e1900 */
[C---:B------:R-:W-:Y:S02]  /*a8b0*/  IADD3.X R9, PT, PT, R7.reuse, R35, RZ, P0, !PT ;  /* 0x0000002307097210 */ /* 0x040fe400007fe4ff */
[----:B------:R-:W-:Y:S02]  /*a8c0*/  IADD3 R10, P0, PT, R6, R31, RZ ;  /* 0x0000001f060a7210 */ /* 0x000fe40007f1e0ff */
[C---:B------:R-:W-:Y:S01]  /*a8d0*/  IADD3.X R13, PT, PT, R7.reuse, R39, RZ, P1, !PT ;  /* 0x00000027070d7210 */ /* 0x040fe20000ffe4ff */
[----:B------:R1:W5:Y:S01]  /*a8e0*/  LDG.E R21, desc[UR8][R8.64] ;  /* 0x0000000808157981 */ /* 0x000362000c1e1900 */
[----:B------:R-:W-:-:S03]  /*a8f0*/  IADD3.X R11, PT, PT, R7, R33, RZ, P0, !PT ;  /* 0x00000021070b7210 */ /* 0x000fc600007fe4ff */
[----:B------:R-:W2:Y:S04]  /*a900*/  LDG.E R23, desc[UR8][R12.64] ;  /* 0x000000080c177981 */ /* 0x000ea8000c1e1900 */
[----:B------:R3:W2:Y:S01]  /*a910*/  LDG.E R22, desc[UR8][R10.64] ;  /* 0x000000080a167981 */ /* 0x0006a2000c1e1900 */
[C---:B------:R-:W-:Y:S02]  /*a920*/  SHF.L.U32 R28, R4.reuse, 0x3, RZ ;  /* 0x00000003041c7819 */ /* 0x040fe400000006ff */
[----:B------:R-:W-:Y:S02]  /*a930*/  SHF.L.U64.HI R29, R4, 0x3, R29 ;  /* 0x00000003041d7819 */ /* 0x000fe4000001021d */
[----:B------:R-:W-:Y:S02]  /*a940*/  LOP3.LUT R16, R28, 0xfffffff8, RZ, 0xc0, !PT ;  /* 0xfffffff81c107812 */ /* 0x000fe400078ec0ff */
[----:B------:R-:W-:-:S02]  /*a950*/  LOP3.LUT R18, R18, 0xfffffffc, RZ, 0xc0, !PT ;  /* 0xfffffffc12127812 */ /* 0x000fc400078ec0ff */
[----:B------:R-:W-:Y:S02]  /*a960*/  LOP3.LUT R5, R29, 0x3, RZ, 0xc0, !PT ;  /* 0x000000031d057812 */ /* 0x000fe400078ec0ff */
[----:B------:R-:W-:Y:S02]  /*a970*/  IADD3 R14, P0, PT, R16, UR6, RZ ;  /* 0x00000006100e7c10 */ /* 0x000fe4000ff1e0ff */
[----:B------:R-:W-:Y:S02]  /*a980*/  LOP3.LUT R2, R2, 0x3, RZ, 0xc0, !PT ;  /* 0x0000000302027812 */ /* 0x000fe400078ec0ff */
[----:B------:R-:W-:Y:S02]  /*a990*/  IADD3 R16, P1, PT, R16, UR10, RZ ;  /* 0x0000000a10107c10 */ /* 0x000fe4000ff3e0ff */
[----:B------:R-:W-:Y:S02]  /*a9a0*/  IADD3 R18, P2, PT, R18, UR4, RZ ;  /* 0x0000000412127c10 */ /* 0x000fe4000ff5e0ff */
[----:B------:R-:W-:-:S02]  /*a9b0*/  IADD3.X R15, PT, PT, R5, UR7, RZ, P0, !PT ;  /* 0x00000007050f7c10 */ /* 0x000fc400087fe4ff */
[----:B------:R-:W-:Y:S02]  /*a9c0*/  IADD3.X R17, PT, PT, R5, UR11, RZ, P1, !PT ;  /* 0x0000000b05117c10 */ /* 0x000fe40008ffe4ff */
[----:B------:R-:W-:Y:S02]  /*a9d0*/  IADD3.X R19, PT, PT, R2, UR5, RZ, P2, !PT ;  /* 0x0000000502137c10 */ /* 0x000fe400097fe4ff */
[C---:B0-----:R-:W-:Y:S02]  /*a9e0*/  IADD3 R6, P0, PT, R18.reuse, R37, RZ ;  /* 0x0000002512067210 */ /* 0x041fe40007f1e0ff */
[C---:B-1----:R-:W-:Y:S02]  /*a9f0*/  IADD3 R8, P1, PT, R18.reuse, R31, RZ ;  /* 0x0000001f12087210 */ /* 0x042fe40007f3e0ff */
[----:B---3--:R-:W-:Y:S02]  /*aa00*/  IADD3 R10, P2, PT, R18, R41, RZ ;  /* 0x00000029120a7210 */ /* 0x008fe40007f5e0ff */
[----:B------:R-:W-:-:S02]  /*aa10*/  IADD3.X R7, PT, PT, R19, R35, RZ, P0, !PT ;  /* 0x0000002313077210 */ /* 0x000fc400007fe4ff */
[C---:B------:R-:W-:Y:S02]  /*aa20*/  IADD3.X R9, PT, PT, R19.reuse, R33, RZ, P1, !PT ;  /* 0x0000002113097210 */ /* 0x040fe40000ffe4ff */
[----:B------:R-:W-:Y:S01]  /*aa30*/  IADD3.X R11, PT, PT, R19, R39, RZ, P2, !PT ;  /* 0x00000027130b7210 */ /* 0x000fe200017fe4ff */
[----:B-----5:R0:W-:Y:S04]  /*aa40*/  STG.E.64 desc[UR8][R14.64], R20 ;  /* 0x000000140e007986 */ /* 0x0201e8000c101b08 */
[----:B--2---:R1:W-:Y:S04]  /*aa50*/  STG.E.64 desc[UR8][R16.64], R22 ;  /* 0x0000001610007986 */ /* 0x0043e8000c101b08 */
        /* <DEDUP_REMOVED lines=16> */
[----:B-1----:R-:W5:Y:S04]  /*ab60*/  LDG.E R22, desc[UR8][R8.64+0x700] ;  /* 0x0007000808167981 */ /* 0x002f68000c1e1900 */
[----:B------:R-:W5:Y:S01]  /*ab70*/  LDG.E R23, desc[UR8][R10.64+0x700] ;  /* 0x000700080a177981 */ /* 0x000f62000c1e1900 */
        /* <DEDUP_REMOVED lines=9> */
[----:B-----5:R1:W-:Y:S04]  /*ac10*/  STG.E.64 desc[UR8][R12.64], R22 ;  /* 0x000000160c007986 */ /* 0x0203e8000c101b08 */
        /* <DEDUP_REMOVED lines=20> */
.L_x_824:
        /* <DEDUP_REMOVED lines=10> */
.L_x_3422:


//--------------------- .text._Z35group_norm_nhwc_bwd_one_pass_kernelI11Fp16IOBf16WLi64ELi14ELi224EEv26Group_norm_nhwc_bwd_params --------------------------
	.section	.text._Z35group_norm_nhwc_bwd_one_pass_kernelI11Fp16IOBf16WLi64ELi14ELi224EEv26Group_norm_nhwc_bwd_params,"ax",@progbits
	.align	128
        .global         _Z35group_norm_nhwc_bwd_one_pass_kernelI11Fp16IOBf16WLi64ELi14ELi224EEv26Group_norm_nhwc_bwd_params
        .type           _Z35group_norm_nhwc_bwd_one_pass_kernelI11Fp16IOBf16WLi64ELi14ELi224EEv26Group_norm_nhwc_bwd_params,@function
        .size           _Z35group_norm_nhwc_bwd_one_pass_kernelI11Fp16IOBf16WLi64ELi14ELi224EEv26Group_norm_nhwc_bwd_params,(.L_x_3423 - _Z35group_norm_nhwc_bwd_one_pass_kernelI11Fp16IOBf16WLi64ELi14ELi224EEv26Group_norm_nhwc_bwd_params)
        .other          _Z35group_norm_nhwc_bwd_one_pass_kernelI11Fp16IOBf16WLi64ELi14ELi224EEv26Group_norm_nhwc_bwd_params,@"STO_CUDA_ENTRY STV_DEFAULT"
_Z35group_norm_nhwc_bwd_one_pass_kernelI11Fp16IOBf16WLi64ELi14ELi224EEv26Group_norm_nhwc_bwd_params:
.text._Z35group_norm_nhwc_bwd_one_pass_kernelI11Fp16IOBf16WLi64ELi14ELi224EEv26Group_norm_nhwc_bwd_params:
        /* <DEDUP_REMOVED lines=46> */
.L_x_850:
[----:B0-----:R-:W0:Y:S01]  /*02e0*/  LDC R10, c[0x0][0x410] ;  /* 0x00010400ff0a7b82 */ /* 0x001e220000000800 */
[----:B-1----:R-:W1:Y:S01]  /*02f0*/  LDCU.64 UR6, c[0x0][0x3b8] ;  /* 0x00007700ff0677ac */ /* 0x002e620008000a00 */
[----:B------:R-:W-:Y:S01]  /*0300*/  IABS R6, UR12 ;  /* 0x0000000c00067c13 */ /* 0x000fe20008000000 */
[----:B--2---:R-:W2:Y:S01]  /*0310*/  LDCU.128 UR20, c[0x0][0x400] ;  /* 0x00008000ff1477ac */ /* 0x004ea20008000c00 */
[----:B------:R-:W-:-:S04]  /*0320*/  ISETP.LE.AND P1, PT, RZ, UR12, PT ;  /* 0x0000000cff007c0c */ /* 0x000fc8000bf23270 */
[----:B---3--:R-:W3:Y:S01]  /*0330*/  LDC.64 R18, c[0x0][0x3a8] ;  /* 0x0000ea00ff127b82 */ /* 0x008ee20000000a00 */
[----:B-1----:R-:W-:Y:S01]  /*0340*/  UIMAD.WIDE UR6, UR12, 0x8, UR6 ;  /* 0x000000080c0678a5 */ /* 0x002fe2000f8e0206 */
[----:B0-----:R-:W-:-:S04]  /*0350*/  IABS R11, R10 ;  /* 0x0000000a000b7213 */ /* 0x001fc80000000000 */
[----:B------:R-:W0:Y:S08]  /*0360*/  I2F.RP R2, R11 ;  /* 0x0000000b00027306 */ /* 0x000e300000209400 */
[----:B0-----:R-:W0:Y:S02]  /*0370*/  MUFU.RCP R2, R2 ;  /* 0x0000000200027308 */ /* 0x001e240000001000 */
[----:B0-----:R-:W-:-:S06]  /*0380*/  IADD3 R8, PT, PT, R2, 0xffffffe, RZ ;  /* 0x0ffffffe02087810 */ /* 0x001fcc0007ffe0ff */
[----:B------:R0:W1:Y:S02]  /*0390*/  F2I.FTZ.U32.TRUNC.NTZ R9, R8 ;  /* 0x0000000800097305 */ /* 0x000064000021f000 */
[----:B0-----:R-:W-:Y:S02]  /*03a0*/  MOV R8, RZ ;  /* 0x000000ff00087202 */ /* 0x001fe40000000f00 */
[----:B-1----:R-:W-:-:S05]  /*03b0*/  IADD3 R4, PT, PT, RZ, -R9, RZ ;  /* 0x80000009ff047210 */ /* 0x002fca0007ffe0ff */
[----:B------:R-:W-:-:S04]  /*03c0*/  IMAD R13, R4, R11, RZ ;  /* 0x0000000b040d7224 */ /* 0x000fc800078e02ff */
[----:B------:R-:W-:Y:S01]  /*03d0*/  IMAD.HI.U32 R9, R9, R13, R8 ;  /* 0x0000000d09097227 */ /* 0x000fe200078e0008 */
[----:B------:R-:W-:-:S05]  /*03e0*/  MOV R8, UR6 ;  /* 0x0000000600087c02 */ /* 0x000fca0008000f00 */
[----:B------:R-:W-:Y:S01]  /*03f0*/  IMAD.HI.U32 R4, R9, R6, RZ ;  /* 0x0000000609047227 */ /* 0x000fe200078e00ff */
[----:B------:R-:W-:-:S04]  /*0400*/  MOV R9, UR7 ;  /* 0x0000000700097c02 */ /* 0x000fc80008000f00 */
[----:B------:R-:W-:Y:S02]  /*0410*/  IADD3 R2, PT, PT, -R4, RZ, RZ ;  /* 0x000000ff04027210 */ /* 0x000fe40007ffe1ff */
[----:B------:R-:W4:Y:S03]  /*0420*/  LDG.E.64 R8, desc[UR16][R8.64] ;  /* 0x0000001008087981 */ /* 0x000f26000c1e1b00 */
[----:B------:R-:W-:Y:S01]  /*0430*/  IMAD R2, R11, R2, R6 ;  /* 0x000000020b027224 */ /* 0x000fe200078e0206 */
[----:B--2---:R-:W-:Y:S02]  /*0440*/  ISETP.GE.U32.AND P0, PT, R47, UR20, PT ;  /* 0x000000142f007c0c */ /* 0x004fe4000bf06070 */
[----:B------:R-:W-:Y:S02]  /*0450*/  LOP3.LUT R6, R10, UR12, RZ, 0x3c, !PT ;  /* 0x0000000c0a067c12 */ /* 0x000fe4000f8e3cff */
[----:B------:R-:W-:-:S02]  /*0460*/  ISETP.GT.U32.AND P5, PT, R11, R2, PT ;  /* 0x000000020b00720c */ /* 0x000fc40003fa4070 */
        /* <DEDUP_REMOVED lines=10> */
[----:B------:R-:W-:Y:S02]  /*0510*/  LOP3.LUT R11, RZ, R10, RZ, 0x33, !PT ;  /* 0x0000000aff0b7212 */ /* 0x000fe400078e33ff */
[----:B------:R-:W-:Y:S02]  /*0520*/  @!P1 IADD3 R2, PT, PT, -R2, RZ, RZ ;  /* 0x000000ff02029210 */ /* 0x000fe40007ffe1ff */
[----:B------:R-:W-:Y:S02]  /*0530*/  @P4 IADD3 R4, PT, PT, R4, 0x1, RZ ;  /* 0x0000000104044810 */ /* 0x000fe40007ffe0ff */
[----:B------:R-:W-:-:S04]  /*0540*/  ISETP.NE.AND P4, PT, R10, RZ, PT ;  /* 0x000000ff0a00720c */ /* 0x000fc80003f85270 */
[----:B------:R-:W-:Y:S02]  /*0550*/  SEL R2, R11, R2, !P4 ;  /* 0x000000020b027207 */ /* 0x000fe40006000000 */
[----:B------:R-:W-:-:S03]  /*0560*/  @!P2 IADD3 R4, PT, PT, -R4, RZ, RZ ;  /* 0x000000ff0404a210 */ /* 0x000fc60007ffe1ff */
[----:B------:R-:W-:Y:S01]  /*0570*/  IMAD R27, R2, 0xe, RZ ;  /* 0x0000000e021b7824 */ /* 0x000fe200078e02ff */
[----:B------:R-:W-:-:S04]  /*0580*/  SEL R11, R11, R4, !P4 ;  /* 0x000000040b0b7207 */ /* 0x000fc80006000000 */
[----:B------:R-:W-:Y:S02]  /*0590*/  SHF.R.S32.HI R4, RZ, 0x1f, R11 ;  /* 0x0000001fff047819 */ /* 0x000fe4000001140b */
[----:B------:R-:W-:-:S03]  /*05a0*/  IADD3 R48, P2, PT, R27, R0, RZ ;  /* 0x000000001b307210 */ /* 0x000fc60007f5e0ff */
[----:B------:R-:W-:Y:S01]  /*05b0*/  IMAD R4, R4, UR22, RZ ;  /* 0x0000001604047c24 */ /* 0x000fe2000f8e02ff */
[----:B------:R-:W-:Y:S02]  /*05c0*/  LEA.HI.X.SX32 R49, R27, RZ, 0x1, P2 ;  /* 0x000000ff1b317211 */ /* 0x000fe400010f0eff */
[----:B------:R-:W-:Y:S01]  /*05d0*/  ISETP.GE.U32.AND P1, PT, R44, UR20, PT ;  /* 0x000000142c007c0c */ /* 0x000fe2000bf26070 */
[C---:B------:R-:W-:Y:S02]  /*05e0*/  IMAD R51, R11.reuse, UR23, R4 ;  /* 0x000000170b337c24 */ /* 0x040fe4000f8e0204 */
[----:B------:R-:W-:Y:S01]  /*05f0*/  IMAD.WIDE.U32 R48, R11, UR22, R48 ;  /* 0x000000160b307c25 */ /* 0x000fe2000f8e0030 */
[----:B------:R-:W-:Y:S01]  /*0600*/  ISETP.GE.AND.EX P1, PT, R5, UR21, PT, P1 ;  /* 0x0000001505007c0c */ /* 0x000fe2000bf26310 */
[----:B------:R-:W2:Y:S01]  /*0610*/  @!P0 LDC.64 R10, c[0x0][0x398] ;  /* 0x0000e600ff0a8b82 */ /* 0x000ea20000000a00 */
[----:B------:R-:W-:Y:S01]  /*0620*/  ISETP.NE.AND P4, PT, RZ, UR19, PT ;  /* 0x00000013ff007c0c */ /* 0x000fe2000bf85270 */
[----:B0-----:R-:W-:Y:S01]  /*0630*/  @!P0 IMAD R4, R3, R24, RZ ;  /* 0x0000001803048224 */ /* 0x001fe200078e02ff */
[----:B------:R-:W-:-:S02]  /*0640*/  IADD3 R51, PT, PT, R49, R51, RZ ;  /* 0x0000003331337210 */ /* 0x000fc40007ffe0ff */
[----:B------:R-:W-:Y:S01]  /*0650*/  @!P0 MOV R50, R48 ;  /* 0x0000003000328202 */ /* 0x000fe20000000f00 */
[----:B------:R-:W-:-:S04]  /*0660*/  @!P0 IMAD R17, R47, R25, R4 ;  /* 0x000000192f118224 */ /* 0x000fc800078e0204 */
[----:B------:R-:W-:Y:S02]  /*0670*/  @!P0 IMAD.WIDE.U32 R24, R47, R24, R50 ;  /* 0x000000182f188225 */ /* 0x000fe400078e0032 */
[----:B------:R-:W0:Y:S03]  /*0680*/  @!P1 LDC.64 R22, c[0x0][0x3f8] ;  /* 0x0000fe00ff169b82 */ /* 0x000e260000000a00 */
[----:B------:R-:W-:-:S05]  /*0690*/  @!P0 IADD3 R25, PT, PT, R25, R17, RZ ;  /* 0x0000001119198210 */ /* 0x000fca0007ffe0ff */
[----:B------:R-:W0:Y:S01]  /*06a0*/  @P4 LDC.64 R16, c[0x0][0x3b0] ;  /* 0x0000ec00ff104b82 */ /* 0x000e220000000a00 */
[C---:B------:R-:W-:Y:S02]  /*06b0*/  @!P0 SHF.L.U32 R29, R24.reuse, 0x1, RZ ;  /* 0x00000001181d8819 */ /* 0x040fe400000006ff */
[----:B------:R-:W-:Y:S02]  /*06c0*/  @!P0 SHF.L.U64.HI R4, R24, 0x1, R25 ;  /* 0x0000000118048819 */ /* 0x000fe40000010219 */
[----:B-1----:R-:W-:Y:S02]  /*06d0*/  @!P0 IADD3 R20, P2, PT, R29, R20, RZ ;  /* 0x000000141d148210 */ /* 0x002fe40007f5e0ff */
[----:B------:R-:W-:Y:S02]  /*06e0*/  IADD3 R27, PT, PT, R27, R0, RZ ;  /* 0x000000001b1b7210 */ /* 0x000fe40007ffe0ff */
[----:B------:R-:W-:Y:S02]  /*06f0*/  CS2R R40, SRZ ;  /* 0x0000000000287805 */ /* 0x000fe4000001ff00 */
[----:B------:R-:W-:Y:S01]  /*0700*/  @!P0 IADD3.X R21, PT, PT, R4, R21, RZ, P2, !PT ;  /* 0x0000001504158210 */ /* 0x000fe200017fe4ff */
[----:B------:R-:W1:Y:S01]  /*0710*/  @!P1 LDC.64 R12, c[0x0][0x3a0] ;  /* 0x0000e800ff0c9b82 */ /* 0x000e620000000a00 */
[----:B--2---:R-:W-:Y:S01]  /*0720*/  @!P0 IADD3 R10, P2, PT, R29, R10, RZ ;  /* 0x0000000a1d0a8210 */ /* 0x004fe20007f5e0ff */
[----:B---3--:R-:W-:-:S02]  /*0730*/  IMAD.WIDE R18, R27, 0x2, R18 ;  /* 0x000000021b127825 */ /* 0x008fc400078e0212 */
[----:B------:R2:W5:Y:S02]  /*0740*/  @!P0 LDG.E R41, desc[UR16][R20.64] ;  /* 0x0000001014298981 */ /* 0x000564000c1e1900 */
[----:B0-----:R-:W-:Y:S01]  /*0750*/  @!P1 IMAD R6, R5, R22, RZ ;  /* 0x0000001605069224 */ /* 0x001fe200078e02ff */
[----:B------:R-:W-:Y:S01]  /*0760*/  @!P0 IADD3.X R11, PT, PT, R4, R11, RZ, P2, !PT ;  /* 0x0000000b040b8210 */ /* 0x000fe200017fe4ff */
[----:B------:R-:W0:Y:S01]  /*0770*/  @!P1 LDC.64 R14, c[0x0][0x398] ;  /* 0x0000e600ff0e9b82 */ /* 0x000e220000000a00 */
[----:B------:R-:W3:Y:S01]  /*0780*/  LDG.E.U16 R4, desc[UR16][R18.64] ;  /* 0x0000001012047981 */ /* 0x000ee2000c1e1500 */
[----:B------:R-:W-:-:S03]  /*0790*/  @!P1 IMAD R23, R44, R23, R6 ;  /* 0x000000172c179224 */ /* 0x000fc600078e0206 */
[----:B------:R-:W2:Y:S01]  /*07a0*/  LDG.E.U16 R6, desc[UR16][R18.64+0x2] ;  /* 0x0000021012067981 */ /* 0x000ea2000c1e1500 */
[----:B------:R-:W-:-:S03]  /*07b0*/  @P4 IMAD.WIDE R16, R27, 0x2, R16 ;  /* 0x000000021b104825 */ /* 0x000fc600078e0210 */
[----:B------:R0:W5:Y:S04]  /*07c0*/  @!P0 LDG.E R40, desc[UR16][R10.64] ;  /* 0x000000100a288981 */ /* 0x000168000c1e1900 */
[----:B------:R-:W2:Y:S04]  /*07d0*/  @P4 LDG.E.U16 R21, desc[UR16][R16.64] ;  /* 0x0000001010154981 */ /* 0x000ea8000c1e1500 */
[----:B------:R-:W2:Y:S01]  /*07e0*/  @P4 LDG.E.U16 R20, desc[UR16][R16.64+0x2] ;  /* 0x0000021010144981 */ /* 0x000ea2000c1e1500 */
[----:B------:R-:W-:Y:S02]  /*07f0*/  @!P1 MOV R24, R48 ;  /* 0x0000003000189202 */ /* 0x000fe40000000f00 */
[----:B------:R-:W-:-:S03]  /*0800*/  @!P1 MOV R25, R51 ;  /* 0x0000003300199202 */ /* 0x000fc60000000f00 */
[----:B------:R-:W-:-:S05]  /*0810*/  @!P1 IMAD.WIDE.U32 R24, R44, R22, R24 ;  /* 0x000000162c189225 */ /* 0x000fca00078e0018 */
[----:B------:R-:W-:Y:S02]  /*0820*/  @!P1 IADD3 R25, PT, PT, R25, R23, RZ ;  /* 0x0000001719199210 */ /* 0x000fe40007ffe0ff */
[C---:B------:R-:W-:Y:S02]  /*0830*/  @!P1 SHF.L.U32 R23, R24.reuse, 0x1, RZ ;  /* 0x0000000118179819 */ /* 0x040fe400000006ff */
[----:B------:R-:W-:Y:S02]  /*0840*/  @!P1 SHF.L.U64.HI R24, R24, 0x1, R25 ;  /* 0x0000000118189819 */ /* 0x000fe40000010219 */
[C---:B-1----:R-:W-:Y:S02]  /*0850*/  @!P1 IADD3 R12, P5, PT, R23.reuse, R12, RZ ;  /* 0x0000000c170c9210 */ /* 0x042fe40007fbe0ff */
[----:B0-----:R-:W-:Y:S02]  /*0860*/  @!P1 IADD3 R14, P6, PT, R23, R14, RZ ;  /* 0x0000000e170e9210 */ /* 0x001fe40007fde0ff */
[----:B------:R-:W-:-:S02]  /*0870*/  CS2R R38, SRZ ;  /* 0x0000000000267805 */ /* 0x000fc4000001ff00 */
[----:B------:R-:W-:Y:S02]  /*0880*/  CS2R R36, SRZ ;  /* 0x0000000000247805 */ /* 0x000fe4000001ff00 */
[C---:B------:R-:W-:Y:S02]  /*0890*/  @!P1 IADD3.X R13, PT, PT, R24.reuse, R13, RZ, P5, !PT ;  /* 0x0000000d180d9210 */ /* 0x040fe40002ffe4ff */
[----:B------:R-:W-:-:S03]  /*08a0*/  @!P1 IADD3.X R15, PT, PT, R24, R15, RZ, P6, !PT ;  /* 0x0000000f180f9210 */ /* 0x000fc600037fe4ff */
[----:B------:R0:W5:Y:S04]  /*08b0*/  @!P1 LDG.E R38, desc[UR16][R12.64] ;  /* 0x000000100c269981 */ /* 0x000168000c1e1900 */
[----:B------:R0:W5:Y:S01]  /*08c0*/  @!P1 LDG.E R36, desc[UR16][R14.64] ;  /* 0x000000100e249981 */ /* 0x000162000c1e1900 */
[----:B------:R-:W-:Y:S01]  /*08d0*/  UISETP.NE.AND UP1, UPT, UR19, URZ, UPT ;  /* 0x000000ff1300728c */ /* 0x000fe2000bf25270 */
[----:B------:R-:W-:Y:S01]  /*08e0*/  UMOV UR20, 0x3f800000 ;  /* 0x3f80000000147882 */ /* 0x000fe20000000000 */
        /* <DEDUP_REMOVED lines=11> */
[----:B---3--:R-:W-:Y:S02]  /*09a0*/  SHF.L.U32 R4, R4, 0x10, RZ ;  /* 0x0000001004047819 */ /* 0x008fe400000006ff */
[----:B--2---:R-:W-:Y:S02]  /*09b0*/  SHF.L.U32 R6, R6, 0x10, RZ ;  /* 0x0000001006067819 */ /* 0x004fe400000006ff */
[----:B------:R-:W-:Y:S02]  /*09c0*/  @P4 SHF.L.U32 R39, R21, 0x10, RZ ;  /* 0x0000001015274819 */ /* 0x000fe400000006ff */
[----:B------:R-:W-:Y:S01]  /*09d0*/  @P4 SHF.L.U32 R37, R20, 0x10, RZ ;  /* 0x0000001014254819 */ /* 0x000fe200000006ff */
[----:B0-----:R-:W-:Y:S06]  /*09e0*/  BRA.U UP1, `(.L_x_826) ;  /* 0x0000000101947547 */ /* 0x001fec000b800000 */
[--C-:B-----5:R-:W-:Y:S02]  /*09f0*/  HADD2.F32 R8, -RZ, R41.reuse.H0_H0 ;  /* 0x20000029ff087230 */ /* 0x120fe40000004100 */
[--C-:B------:R-:W-:Y:S02]  /*0a00*/  HADD2.F32 R11, -RZ, R40.reuse.H0_H0 ;  /* 0x20000028ff0b7230 */ /* 0x100fe40000004100 */
[----:B------:R-:W-:Y:S02]  /*0a10*/  HADD2.F32 R10, -RZ, R41.H1_H1 ;  /* 0x30000029ff0a7230 */ /* 0x000fe40000004100 */
[----:B------:R-:W-:Y:S01]  /*0a20*/  FADD.FTZ R8, R8, -UR30 ;  /* 0x8000001e08087e21 */ /* 0x000fe20008010000 */
[----:B------:R-:W-:Y:S02]  /*0a30*/  HADD2.F32 R9, -RZ, R40.H1_H1 ;  /* 0x30000028ff097230 */ /* 0x000fe40000004100 */
[----:B------:R-:W-:Y:S01]  /*0a40*/  FMUL.FTZ R13, R4, R11 ;  /* 0x0000000b040d7220 */ /* 0x000fe20000410000 */
[----:B------:R-:W-:-:S02]  /*0a50*/  HADD2.F32 R14, -RZ, R38.H0_H0 ;  /* 0x20000026ff0e7230 */ /* 0x000fc40000004100 */
[----:B------:R-:W-:Y:S01]  /*0a60*/  FADD.FTZ R10, R10, -UR30 ;  /* 0x8000001e0a0a7e21 */ /* 0x000fe20008010000 */
[----:B------:R-:W-:Y:S01]  /*0a70*/  FMUL.FTZ R8, R8, UR20 ;  /* 0x0000001408087c20 */ /* 0x000fe20008410000 */
[----:B------:R-:W-:Y:S01]  /*0a80*/  FADD.FTZ R12, RZ, R13 ;  /* 0x0000000dff0c7221 */ /* 0x000fe20000010000 */
[----:B------:R-:W-:Y:S01]  /*0a90*/  FMUL.FTZ R15, R6, R9 ;  /* 0x00000009060f7220 */ /* 0x000fe20000410000 */
[----:B------:R-:W-:Y:S01]  /*0aa0*/  FMUL.FTZ R10, R10, UR20 ;  /* 0x000000140a0a7c20 */ /* 0x000fe20008410000 */
[----:B------:R-:W-:Y:S01]  /*0ab0*/  FFMA.FTZ R13, R8, R13, RZ ;  /* 0x0000000d080d7223 */ /* 0x000fe200000100ff */
[----:B------:R-:W-:Y:S01]  /*0ac0*/  FADD.FTZ R16, R14, -UR30 ;  /* 0x8000001e0e107e21 */ /* 0x000fe20008010000 */
[----:B------:R-:W-:Y:S02]  /*0ad0*/  HADD2.F32 R17, -RZ, R36.H0_H0 ;  /* 0x20000024ff117230 */ /* 0x000fe40000004100 */
[----:B------:R-:W-:Y:S01]  /*0ae0*/  FADD.FTZ R12, R15, R12 ;  /* 0x0000000c0f0c7221 */ /* 0x000fe20000010000 */
[----:B------:R-:W-:-:S02]  /*0af0*/  HADD2.F32 R14, -RZ, R38.H1_H1 ;  /* 0x30000026ff0e7230 */ /* 0x000fc40000004100 */
[----:B------:R-:W-:Y:S01]  /*0b00*/  FFMA.FTZ R13, R10, R15, R13 ;  /* 0x0000000f0a0d7223 */ /* 0x000fe2000001000d */
[----:B------:R-:W-:Y:S02]  /*0b10*/  HADD2.F32 R15, -RZ, R36.H1_H1 ;  /* 0x30000024ff0f7230 */ /* 0x000fe40000004100 */
[----:B------:R-:W-:Y:S01]  /*0b20*/  FMUL.FTZ R19, R4, R17 ;  /* 0x0000001104137220 */ /* 0x000fe20000410000 */
[----:B------:R-:W-:Y:S01]  /*0b30*/  FMUL.FTZ R16, R16, UR20 ;  /* 0x0000001410107c20 */ /* 0x000fe20008410000 */
[----:B------:R-:W-:Y:S01]  /*0b40*/  FADD.FTZ R14, R14, -UR30 ;  /* 0x8000001e0e0e7e21 */ /* 0x000fe20008010000 */
[----:B------:R-:W-:Y:S01]  /*0b50*/  FFMA.FTZ R8, R11, R8, RZ ;  /* 0x000000080b087223 */ /* 0x000fe200000100ff */
[----:B------:R-:W-:Y:S01]  /*0b60*/  FADD.FTZ R20, RZ, R11 ;  /* 0x0000000bff147221 */ /* 0x000fe20000010000 */
[----:B------:R-:W-:Y:S01]  /*0b70*/  FADD.FTZ R22, R12, R19 ;  /* 0x000000130c167221 */ /* 0x000fe20000010000 */
[----:B------:R-:W-:Y:S01]  /*0b80*/  FFMA.FTZ R13, R16, R19, R13 ;  /* 0x00000013100d7223 */ /* 0x000fe2000001000d */
[----:B------:R-:W-:Y:S01]  /*0b90*/  FMUL.FTZ R11, R6, R15 ;  /* 0x0000000f060b7220 */ /* 0x000fe20000410000 */
[----:B------:R-:W-:Y:S01]  /*0ba0*/  FMUL.FTZ R14, R14, UR20 ;  /* 0x000000140e0e7c20 */ /* 0x000fe20008410000 */
[----:B------:R-:W-:Y:S01]  /*0bb0*/  FFMA.FTZ R12, R9, R10, RZ ;  /* 0x0000000a090c7223 */ /* 0x000fe200000100ff */
[----:B------:R-:W-:Y:S01]  /*0bc0*/  FADD.FTZ R18, RZ, R9 ;  /* 0x00000009ff127221 */ /* 0x000fe20000010000 */
[----:B------:R-:W-:Y:S01]  /*0bd0*/  FADD.FTZ R22, R11, R22 ;  /* 0x000000160b167221 */ /* 0x000fe20000010000 */
[----:B------:R-:W-:Y:S01]  /*0be0*/  FFMA.FTZ R19, R14, R11, R13 ;  /* 0x0000000b0e137223 */ /* 0x000fe2000001000d */
[C---:B------:R-:W-:Y:S01]  /*0bf0*/  FADD.FTZ R10, R17.reuse, R20 ;  /* 0x00000014110a7221 */ /* 0x040fe20000010000 */
[----:B------:R-:W-:Y:S01]  /*0c00*/  FFMA.FTZ R8, R17, R16, R8 ;  /* 0x0000001011087223 */ /* 0x000fe20000010008 */
[C---:B------:R-:W-:Y:S01]  /*0c10*/  FADD.FTZ R11, R15.reuse, R18 ;  /* 0x000000120f0b7221 */ /* 0x040fe20000010000 */
[----:B------:R-:W-:Y:S01]  /*0c20*/  FFMA.FTZ R9, R15, R14, R12 ;  /* 0x0000000e0f097223 */ /* 0x000fe2000001000c */
[----:B------:R-:W-:Y:S06]  /*0c30*/  BRA `(.L_x_827) ;  /* 0x0000000400207947 */ /* 0x000fec0003800000 */
.L_x_826:
[--C-:B-----5:R-:W-:Y:S02]  /*0c40*/  HADD2.F32 R8, -RZ, R41.reuse.H0_H0 ;  /* 0x20000029ff087230 */ /* 0x120fe40000004100 */
[--C-:B------:R-:W-:Y:S02]  /*0c50*/  HADD2.F32 R10, -RZ, R38.reuse.H0_H0 ;  /* 0x20000026ff0a7230 */ /* 0x100fe40000004100 */
[----:B------:R-:W-:Y:S02]  /*0c60*/  HADD2.F32 R11, -RZ, R38.H1_H1 ;  /* 0x30000026ff0b7230 */ /* 0x000fe40000004100 */
[----:B------:R-:W-:Y:S01]  /*0c70*/  FADD.FTZ R9, R8, -UR30 ;  /* 0x8000001e08097e21 */ /* 0x000fe20008010000 */
[----:B------:R-:W-:Y:S02]  /*0c80*/  HADD2.F32 R8, -RZ, R41.H1_H1 ;  /* 0x30000029ff087230 */ /* 0x000fe40000004100 */
[----:B------:R-:W-:Y:S01]  /*0c90*/  FADD.FTZ R10, R10, -UR30 ;  /* 0x8000001e0a0a7e21 */ /* 0x000fe20008010000 */
[----:B------:R-:W-:-:S02]  /*0ca0*/  HADD2.F32 R23, -RZ, R40.H1_H1 ;  /* 0x30000028ff177230 */ /* 0x000fc40000004100 */
        /* <DEDUP_REMOVED lines=22> */
[----:B--2---:R-:W-:-:S07]  /*0e10*/  FADD.FTZ R21, R19, 1 ;  /* 0x3f80000013157421 */ /* 0x004fce0000010000 */
[----:B------:R-:W2:Y:S01]  /*0e20*/  MUFU.RCP R18, R18 ;  /* 0x0000001200127308 */ /* 0x000ea20000001000 */
[----:B0-----:R-:W-:-:S07]  /*0e30*/  FADD.FTZ R22, R20, 1 ;  /* 0x3f80000014167421 */ /* 0x001fce0000010000 */
[----:B------:R-:W0:Y:S01]  /*0e40*/  MUFU.RCP R21, R21 ;  /* 0x0000001500157308 */ /* 0x000e220000001000 */
[----:B-1----:R-:W-:Y:S01]  /*0e50*/  FMUL.FTZ R17, R17, R16 ;  /* 0x0000001011117220 */ /* 0x002fe20000410000 */
[----:B------:R-:W-:Y:S01]  /*0e60*/  FADD.FTZ R20, -R16, 1 ;  /* 0x3f80000010147421 */ /* 0x000fe20000010100 */
[----:B------:R-:W-:-:S03]  /*0e70*/  HADD2.F32 R16, -RZ, R36.H0_H0 ;  /* 0x20000024ff107230 */ /* 0x000fc60000004100 */
[----:B------:R-:W-:Y:S02]  /*0e80*/  FFMA.FTZ R20, R15, R20, 1 ;  /* 0x3f8000000f147423 */ /* 0x000fe40000010014 */
[----:B------:R-:W1:Y:S01]  /*0e90*/  MUFU.RCP R22, R22 ;  /* 0x0000001600167308 */ /* 0x000e620000001000 */
[----:B--2---:R-:W-:Y:S01]  /*0ea0*/  FADD.FTZ R19, -R18, 1 ;  /* 0x3f80000012137421 */ /* 0x004fe20000010100 */
[----:B------:R-:W-:Y:S01]  /*0eb0*/  FMUL.FTZ R18, R23, R18 ;  /* 0x0000001217127220 */ /* 0x000fe20000410000 */
[----:B------:R-:W-:Y:S02]  /*0ec0*/  HADD2.F32 R23, -RZ, R36.H1_H1 ;  /* 0x30000024ff177230 */ /* 0x000fe40000004100 */
        /* <DEDUP_REMOVED lines=31> */
.L_x_827:
        /* <DEDUP_REMOVED lines=35> */
.L_x_829:
[----:B------:R-:W-:Y:S05]  /*12f0*/  BSYNC.RECONVERGENT B0 ;  /* 0x0000000000007941 */ /* 0x000fea0003800200 */
.L_x_828:
        /* <DEDUP_REMOVED lines=21> */
.L_x_831:
[----:B------:R-:W-:Y:S05]  /*1450*/  BSYNC.RECONVERGENT B0 ;  /* 0x0000000000007941 */ /* 0x000fea0003800200 */
.L_x_830:
        /* <DEDUP_REMOVED lines=158> */
.L_x_833:
[----:B------:R-:W-:Y:S05]  /*1e40*/  BSYNC.RECONVERGENT B0 ;  /* 0x0000000000007941 */ /* 0x000fea0003800200 */
.L_x_832:
        /* <DEDUP_REMOVED lines=29> */
.L_x_835:
[----:B------:R-:W-:Y:S05]  /*2020*/  BSYNC.RECONVERGENT B0 ;  /* 0x0000000000007941 */ /* 0x000fea0003800200 */
.L_x_834:
        /* <DEDUP_REMOVED lines=15> */
[----:B-1----:R-:W-:Y:S01]  /*2120*/  SEL R15, R7, RZ, !P2 ;  /* 0x000000ff070f7207 */ /* 0x002fe20005000000 */
        /* <DEDUP_REMOVED lines=12> */
.L_x_838:
[----:B------:R-:W5:Y:S04]  /*21f0*/  LDG.E.STRONG.GPU R2, desc[UR16][R8.64] ;  /* 0x0000001008027981 */ /* 0x000f68000c1ef900 */
[----:B-----5:R-:W-:Y:S01]  /*2200*/  CCTL.IVALL ;  /* 0x00000000ff00798f */ /* 0x020fe20002000000 */
[----:B------:R-:W-:Y:S05]  /*2210*/  YIELD ;  /* 0x0000000000007946 */ /* 0x000fea0003800000 */
[----:B------:R-:W-:-:S13]  /*2220*/  ISETP.NE.AND P2, PT, R2, R15, PT ;  /* 0x0000000f0200720c */ /* 0x000fda0003f45270 */
[----:B------:R-:W-:Y:S05]  /*2230*/  @P2 BRA `(.L_x_838) ;  /* 0xfffffffc00ec2947 */ /* 0x000fea000383ffff */
.L_x_837:
        /* <DEDUP_REMOVED lines=14> */
.L_x_840:
        /* <DEDUP_REMOVED lines=21> */
[----:B------:R-:W-:Y:S01]  /*2470*/  IADD3 R12, PT, PT, R2, 0x4, RZ ;  /* 0x00000004020c7810 */ /* 0x000fe20007ffe0ff */
[----:B----4-:R-:W-:Y:S01]  /*2480*/  @!P2 FADD.FTZ R32, R32, R10 ;  /* 0x0000000a2020a221 */ /* 0x010fe20000010000 */
[----:B------:R-:W-:Y:S02]  /*2490*/  @!P2 FADD.FTZ R33, R33, R11 ;  /* 0x0000000b2121a221 */ /* 0x000fe40000010000 */
[----:B------:R-:W-:Y:S02]  /*24a0*/  ISETP.EQ.OR P2, PT, R12, UR15, P5 ;  /* 0x0000000f0c007c0c */ /* 0x000fe4000af42670 */
[----:B------:R-:W-:-:S02]  /*24b0*/  MOV R10, UR26 ;  /* 0x0000001a000a7c02 */ /* 0x000fc40008000f00 */
        /* <DEDUP_REMOVED lines=12> */
[----:B--2---:R-:W-:Y:S01]  /*2580*/  IADD3 R14, PT, PT, R2, 0x5, RZ ;  /* 0x00000005020e7810 */ /* 0x004fe20007ffe0ff */
[----:B---3--:R-:W-:Y:S01]  /*2590*/  @!P6 FADD.FTZ R32, R32, R10 ;  /* 0x0000000a2020e221 */ /* 0x008fe20000010000 */
[----:B------:R-:W-:Y:S02]  /*25a0*/  @!P6 FADD.FTZ R33, R33, R11 ;  /* 0x0000000b2121e221 */ /* 0x000fe40000010000 */
[----:B------:R-:W-:Y:S02]  /*25b0*/  ISETP.EQ.OR P6, PT, R14, UR15, P5 ;  /* 0x0000000f0e007c0c */ /* 0x000fe4000afc2670 */
[----:B------:R-:W-:Y:S01]  /*25c0*/  IADD3 R14, PT, PT, R2, 0x6, RZ ;  /* 0x00000006020e7810 */ /* 0x000fe20007ffe0ff */
[----:B----4-:R-:W-:Y:S01]  /*25d0*/  @!P1 FADD.FTZ R32, R32, R8 ;  /* 0x0000000820209221 */ /* 0x010fe20000010000 */
[----:B------:R-:W-:Y:S02]  /*25e0*/  @!P1 FADD.FTZ R33, R33, R9 ;  /* 0x0000000921219221 */ /* 0x000fe40000010000 */
[----:B------:R-:W-:-:S07]  /*25f0*/  ISETP.EQ.OR P1, PT, R14, UR15, P5 ;  /* 0x0000000f0e007c0c */ /* 0x000fce000af22670 */
[----:B------:R-:W-:Y:S01]  /*2600*/  VOTEU.ALL UP0, P6 ;  /* 0x0000000000ff7886 */ /* 0x000fe20003000000 */
[----:B------:R-:W-:Y:S01]  /*2610*/  IADD3 R8, PT, PT, R2, 0x7, RZ ;  /* 0x0000000702087810 */ /* 0x000fe20007ffe0ff */
[----:B-----5:R-:W-:Y:S01]  /*2620*/  @!P2 FADD.FTZ R32, R32, R12 ;  /* 0x0000000c2020a221 */ /* 0x020fe20000010000 */
[----:B------:R-:W-:Y:S02]  /*2630*/  @!P2 FADD.FTZ R33, R33, R13 ;  /* 0x0000000d2121a221 */ /* 0x000fe40000010000 */
[----:B------:R-:W-:Y:S01]  /*2640*/  ISETP.EQ.OR P2, PT, R8, UR15, P5 ;  /* 0x0000000f08007c0c */ /* 0x000fe2000af42670 */
[----:B------:R-:W-:Y:S01]  /*2650*/  @!UP0 UIMAD.WIDE.U32 UR26, UR23, 0x8, UR32 ;  /* 0x00000008171a88a5 */ /* 0x000fe2000f8e0020 */
[----:B------:R-:W-:-:S05]  /*2660*/  VOTEU.ALL UP1, P1 ;  /* 0x0000000000ff7886 */ /* 0x000fca0000820000 */
[----:B------:R-:W-:Y:S02]  /*2670*/  MOV R10, UR26 ;  /* 0x0000001a000a7c02 */ /* 0x000fe40008000f00 */
[----:B------:R-:W-:Y:S01]  /*2680*/  MOV R11, UR27 ;  /* 0x0000001b000b7c02 */ /* 0x000fe20008000f00 */
[----:B------:R-:W-:-:S03]  /*2690*/  @!UP1 UIMAD.WIDE.U32 UR28, UR24, 0x8, UR32 ;  /* 0x00000008181c98a5 */ /* 0x000fc6000f8e0020 */
[----:B------:R-:W-:Y:S02]  /*26a0*/  VOTEU.ALL UP0, P2 ;  /* 0x0000000000ff7886 */ /* 0x000fe40001000000 */
[----:B------:R-:W2:Y:S03]  /*26b0*/  @!P6 LDG.E.64 R10, desc[UR16][R10.64] ;  /* 0x000000100a0ae981 */ /* 0x000ea6000c1e1b00 */
[----:B------:R-:W-:Y:S01]  /*26c0*/  @!UP0 UIMAD.WIDE.U32 UR26, UR25, 0x8, UR32 ;  /* 0x00000008191a88a5 */ /* 0x000fe2000f8e0020 */
[----:B------:R-:W-:Y:S02]  /*26d0*/  MOV R8, UR28 ;  /* 0x0000001c00087c02 */ /* 0x000fe40008000f00 */
[----:B------:R-:W-:-:S03]  /*26e0*/  MOV R9, UR29 ;  /* 0x0000001d00097c02 */ /* 0x000fc60008000f00 */
[----:B------:R-:W-:Y:S02]  /*26f0*/  MOV R12, UR26 ;  /* 0x0000001a000c7c02 */ /* 0x000fe40008000f00 */
[----:B------:R-:W-:Y:S01]  /*2700*/  MOV R13, UR27 ;  /* 0x0000001b000d7c02 */ /* 0x000fe20008000f00 */
[----:B------:R-:W3:Y:S05]  /*2710*/  @!P1 LDG.E.64 R8, desc[UR16][R8.64] ;  /* 0x0000001008089981 */ /* 0x000eea000c1e1b00 */
[----:B------:R-:W4:Y:S01]  /*2720*/  @!P2 LDG.E.64 R12, desc[UR16][R12.64] ;  /* 0x000000100c0ca981 */ /* 0x000f22000c1e1b00 */
[----:B------:R-:W-:Y:S01]  /*2730*/  IADD3 R2, PT, PT, R2, 0x8, RZ ;  /* 0x0000000802027810 */ /* 0x000fe20007ffe0ff */
[----:B------:R-:W-:-:S02]  /*2740*/  UIADD3 UR21, UPT, UPT, UR21, 0x8, URZ ;  /* 0x0000000815157890 */ /* 0x000fc4000fffe0ff */
[----:B------:R-:W-:Y:S02]  /*2750*/  ULEA UR6, UR18, UR6, 0x3 ;  /* 0x0000000612067291 */ /* 0x000fe4000f8e18ff */
[----:B------:R-:W-:Y:S02]  /*2760*/  ULEA UR7, UR18, UR7, 0x3 ;  /* 0x0000000712077291 */ /* 0x000fe4000f8e18ff */
[----:B------:R-:W-:Y:S02]  /*2770*/  ULEA UR13, UR18, UR13, 0x3 ;  /* 0x0000000d120d7291 */ /* 0x000fe4000f8e18ff */
[----:B------:R-:W-:Y:S02]  /*2780*/  ULEA UR14, UR18, UR14, 0x3 ;  /* 0x0000000e120e7291 */ /* 0x000fe4000f8e18ff */
[----:B------:R-:W-:Y:S02]  /*2790*/  ULEA UR22, UR18, UR22, 0x3 ;  /* 0x0000001612167291 */ /* 0x000fe4000f8e18ff */
[----:B------:R-:W-:-:S02]  /*27a0*/  ULEA UR23, UR18, UR23, 0x3 ;  /* 0x0000001712177291 */ /* 0x000fc4000f8e18ff */
[----:B------:R-:W-:Y:S02]  /*27b0*/  ULEA UR24, UR18, UR24, 0x3 ;  /* 0x0000001812187291 */ /* 0x000fe4000f8e18ff */
[----:B------:R-:W-:Y:S01]  /*27c0*/  ULEA UR25, UR18, UR25, 0x3 ;  /* 0x0000001912197291 */ /* 0x000fe2000f8e18ff */
[----:B--2---:R-:W-:Y:S01]  /*27d0*/  @!P6 FADD.FTZ R32, R32, R10 ;  /* 0x0000000a2020e221 */ /* 0x004fe20000010000 */
[----:B------:R-:W-:Y:S01]  /*27e0*/  @!P6 FADD.FTZ R33, R33, R11 ;  /* 0x0000000b2121e221 */ /* 0x000fe20000010000 */
[----:B------:R-:W-:Y:S02]  /*27f0*/  ISETP.NE.AND P6, PT, R2, R43, PT ;  /* 0x0000002b0200720c */ /* 0x000fe40003fc5270 */
[----:B---3--:R-:W-:Y:S01]  /*2800*/  @!P1 FADD.FTZ R32, R32, R8 ;  /* 0x0000000820209221 */ /* 0x008fe20000010000 */
[----:B------:R-:W-:-:S03]  /*2810*/  @!P1 FADD.FTZ R33, R33, R9 ;  /* 0x0000000921219221 */ /* 0x000fc60000010000 */
[----:B----4-:R-:W-:Y:S01]  /*2820*/  @!P2 FADD.FTZ R32, R32, R12 ;  /* 0x0000000c2020a221 */ /* 0x010fe20000010000 */
[----:B------:R-:W-:-:S06]  /*2830*/  @!P2 FADD.FTZ R33, R33, R13 ;  /* 0x0000000d2121a221 */ /* 0x000fcc0000010000 */
[----:B------:R-:W-:Y:S05]  /*2840*/  @P6 BRA `(.L_x_840) ;  /* 0xfffffff800b46947 */ /* 0x000fea000383ffff */
[----:B------:R-:W-:-:S07]  /*2850*/  MOV R2, R43 ;  /* 0x0000002b00027202 */ /* 0x000fce0000000f00 */
.L_x_839:
[----:B----4-:R-:W-:-:S04]  /*2860*/  LOP3.LUT R8, R7, 0x7, RZ, 0xc0, !PT ;  /* 0x0000000707087812 */ /* 0x010fc800078ec0ff */
[----:B------:R-:W-:-:S13]  /*2870*/  ISETP.NE.AND P1, PT, R8, RZ, PT ;  /* 0x000000ff0800720c */ /* 0x000fda0003f25270 */
[----:B------:R-:W-:Y:S05]  /*2880*/  @!P1 BRA `(.L_x_836) ;  /* 0x0000000400249947 */ /* 0x000fea0003800000 */
[----:B--2---:R-:W-:-:S04]  /*2890*/  LOP3.LUT R14, R7, 0x3, RZ, 0xc0, !PT ;  /* 0x00000003070e7812 */ /* 0x004fc800078ec0ff */
        /* <DEDUP_REMOVED lines=15> */
[C---:B------:R-:W-:Y:S02]  /*2990*/  IADD3 R12, PT, PT, R2.reuse, 0x2, RZ ;  /* 0x00000002020c7810 */ /* 0x040fe40007ffe0ff */
[----:B------:R-:W-:Y:S02]  /*29a0*/  IADD3 R13, PT, PT, R2, 0x3, RZ ;  /* 0x00000003020d7810 */ /* 0x000fe40007ffe0ff */
[----:B-1----:R-:W-:-:S02]  /*29b0*/  MOV R15, UR18 ;  /* 0x00000012000f7c02 */ /* 0x002fc40008000f00 */
[----:B------:R-:W-:Y:S01]  /*29c0*/  MOV R16, UR18 ;  /* 0x0000001200107c02 */ /* 0x000fe20008000f00 */
[----:B0--3--:R-:W-:Y:S01]  /*29d0*/  @!P6 FADD.FTZ R32, R32, R10 ;  /* 0x0000000a2020e221 */ /* 0x009fe20000010000 */
[----:B------:R-:W-:Y:S01]  /*29e0*/  @!P6 FADD.FTZ R33, R33, R11 ;  /* 0x0000000b2121e221 */ /* 0x000fe20000010000 */
[----:B------:R-:W-:Y:S01]  /*29f0*/  ISETP.EQ.OR P6, PT, R12, UR15, P5 ;  /* 0x0000000f0c007c0c */ /* 0x000fe2000afc2670 */
[----:B------:R-:W-:Y:S02]  /*2a00*/  HFMA2 R11, -RZ, RZ, 0, 4.76837158203125e-07 ;  /* 0x00000008ff0b7431 */ /* 0x000fe400000001ff */
[----:B--2---:R-:W-:Y:S01]  /*2a10*/  @!P2 FADD.FTZ R32, R32, R8 ;  /* 0x000000082020a221 */ /* 0x004fe20000010000 */
        /* <DEDUP_REMOVED lines=14> */
.L_x_841:
        /* <DEDUP_REMOVED lines=22> */
.L_x_842:
        /* <DEDUP_REMOVED lines=11> */
.L_x_843:
[----:B------:R-:W-:Y:S05]  /*2d10*/  BSYNC.RECONVERGENT B0 ;  /* 0x0000000000007941 */ /* 0x000fea0003800200 */
.L_x_836:
[----:B------:R-:W5:Y:S01]  /*2d20*/  S2UR UR7, SR_CgaCtaId ;  /* 0x00000000000779c3 */ /* 0x000f620000008800 */
[----:B------:R-:W-:Y:S01]  /*2d30*/  UMOV UR6, 0x400 ;  /* 0x0000040000067882 */ /* 0x000fe20000000000 */
[--C-:B----4-:R-:W-:Y:S02]  /*2d40*/  HADD2.F32 R10, -RZ, R41.reuse.H0_H0 ;  /* 0x20000029ff0a7230 */ /* 0x110fe40000004100 */
[----:B------:R-:W-:Y:S02]  /*2d50*/  HADD2.F32 R41, -RZ, R41.H1_H1 ;  /* 0x30000029ff297230 */ /* 0x000fe40000004100 */
[----:B------:R-:W-:Y:S02]  /*2d60*/  HADD2.F32 R12, -RZ, R38.H1_H1 ;  /* 0x30000026ff0c7230 */ /* 0x000fe40000004100 */
[----:B------:R-:W-:Y:S01]  /*2d70*/  FADD.FTZ R10, R10, -UR30 ;  /* 0x8000001e0a0a7e21 */ /* 0x000fe20008010000 */
[--C-:B------:R-:W-:Y:S02]  /*2d80*/  HADD2.F32 R11, -RZ, R40.reuse.H0_H0 ;  /* 0x20000028ff0b7230 */ /* 0x100fe40000004100 */
[----:B------:R-:W-:Y:S01]  /*2d90*/  FADD.FTZ R41, R41, -UR30 ;  /* 0x8000001e29297e21 */ /* 0x000fe20008010000 */
[----:B------:R-:W-:-:S02]  /*2da0*/  HADD2.F32 R13, -RZ, R40.H1_H1 ;  /* 0x30000028ff0d7230 */ /* 0x000fc40000004100 */
[----:B------:R-:W-:Y:S01]  /*2db0*/  FADD.FTZ R12, R12, -UR30 ;  /* 0x8000001e0c0c7e21 */ /* 0x000fe20008010000 */
[----:B------:R-:W-:Y:S01]  /*2dc0*/  FMUL.FTZ R20, R10, UR20 ;  /* 0x000000140a147c20 */ /* 0x000fe20008410000 */
        /* <DEDUP_REMOVED lines=8> */
[----:B------:R-:W-:-:S03]  /*2e50*/  FMUL.FTZ R9, R9, UR6 ;  /* 0x0000000609097c20 */ /* 0x000fc60008410000 */
[----:B------:R-:W-:Y:S01]  /*2e60*/  FADD.FTZ R8, R8, -UR30 ;  /* 0x8000001e08087e21 */ /* 0x000fe20008010000 */
[----:B------:R-:W-:Y:S06]  /*2e70*/  @!P4 BRA `(.L_x_844) ;  /* 0x000000000048c947 */ /* 0x000fec0003800000 */
[----:B------:R-:W-:Y:S01]  /*2e80*/  FFMA.FTZ R10, R4, R20, R39 ;  /* 0x00000014040a7223 */ /* 0x000fe20000010027 */
[----:B--2---:R-:W-:-:S03]  /*2e90*/  FFMA.FTZ R14, R6, R22, R37 ;  /* 0x00000016060e7223 */ /* 0x004fc60000010025 */
[----:B-1----:R-:W-:Y:S01]  /*2ea0*/  FMUL.FTZ R15, R10, -1.4426950216293334961 ;  /* 0xbfb8aa3b0a0f7820 */ /* 0x002fe20000410000 */
[----:B------:R-:W-:-:S05]  /*2eb0*/  FMUL.FTZ R17, R14, -1.4426950216293334961 ;  /* 0xbfb8aa3b0e117820 */ /* 0x000fca0000410000 */
[----:B------:R-:W1:Y:S08]  /*2ec0*/  MUFU.EX2 R15, R15 ;  /* 0x0000000f000f7308 */ /* 0x000e700000000800 */
[----:B------:R-:W2:Y:S01]  /*2ed0*/  MUFU.EX2 R17, R17 ;  /* 0x0000001100117308 */ /* 0x000ea20000000800 */
[----:B-1----:R-:W-:-:S07]  /*2ee0*/  FADD.FTZ R16, R15, 1 ;  /* 0x3f8000000f107421 */ /* 0x002fce0000010000 */
[----:B------:R-:W1:Y:S01]  /*2ef0*/  MUFU.RCP R16, R16 ;  /* 0x0000001000107308 */ /* 0x000e620000001000 */
[----:B--2---:R-:W-:-:S07]  /*2f00*/  FADD.FTZ R18, R17, 1 ;  /* 0x3f80000011127421 */ /* 0x004fce0000010000 */
[----:B------:R-:W2:Y:S01]  /*2f10*/  MUFU.RCP R18, R18 ;  /* 0x0000001200127308 */ /* 0x000ea20000001000 */
        /* <DEDUP_REMOVED lines=8> */
.L_x_844:
[----:B------:R-:W-:Y:S04]  /*2fa0*/  BSSY.RECONVERGENT B0, `(.L_x_845) ;  /* 0x0000014000007945 */ /* 0x000fe80003800200 */
[----:B------:R-:W-:Y:S05]  /*2fb0*/  @P0 BRA `(.L_x_846) ;  /* 0x0000000000480947 */ /* 0x000fea0003800000 */
[----:B------:R-:W2:Y:S01]  /*2fc0*/  LDCU.64 UR22, c[0x0][0x3f8] ;  /* 0x00007f00ff1677ac */ /* 0x000ea20008000a00 */
[C-C-:B-1----:R-:W-:Y:S01]  /*2fd0*/  FFMA.FTZ R15, R2.reuse, R20, R9.reuse ;  /* 0x00000014020f7223 */ /* 0x142fe20000010009 */
[----:B------:R-:W-:Y:S01]  /*2fe0*/  FFMA.FTZ R17, R2, R22, R9 ;  /* 0x0000001602117223 */ /* 0x000fe20000010009 */
[----:B------:R-:W-:Y:S01]  /*2ff0*/  MOV R10, R48 ;  /* 0x00000030000a7202 */ /* 0x000fe20000000f00 */
[----:B------:R-:W1:Y:S01]  /*3000*/  LDCU.64 UR6, c[0x0][0x380] ;  /* 0x00007000ff0677ac */ /* 0x000e620008000a00 */
[----:B------:R-:W-:Y:S01]  /*3010*/  FFMA.FTZ R15, R4, R11, -R15 ;  /* 0x0000000b040f7223 */ /* 0x000fe2000001080f */
[----:B------:R-:W-:Y:S01]  /*3020*/  MOV R11, R51 ;  /* 0x00000033000b7202 */ /* 0x000fe20000000f00 */
[----:B------:R-:W-:Y:S02]  /*3030*/  FFMA.FTZ R13, R6, R13, -R17 ;  /* 0x0000000d060d7223 */ /* 0x000fe40000010811 */
[----:B------:R-:W-:Y:S02]  /*3040*/  FMUL.FTZ R16, R15, UR20 ;  /* 0x000000140f107c20 */ /* 0x000fe40008410000 */
[----:B------:R-:W-:-:S05]  /*3050*/  FMUL.FTZ R13, R13, UR20 ;  /* 0x000000140d0d7c20 */ /* 0x000fca0008410000 */
[----:B------:R-:W-:Y:S01]  /*3060*/  F2FP.F16.F32.PACK_AB R13, R13, R16 ;  /* 0x000000100d0d723e */ /* 0x000fe200000000ff */
[----:B--2---:R-:W-:Y:S02]  /*3070*/  IMAD R14, R3, UR22, RZ ;  /* 0x00000016030e7c24 */ /* 0x004fe4000f8e02ff */
[----:B------:R-:W-:-:S04]  /*3080*/  IMAD.WIDE.U32 R10, R47, UR22, R10 ;  /* 0x000000162f0a7c25 */ /* 0x000fc8000f8e000a */
[----:B------:R-:W-:Y:S01]  /*3090*/  IMAD R17, R47, UR23, R14 ;  /* 0x000000172f117c24 */ /* 0x000fe2000f8e020e */
[----:B-1----:R-:W-:-:S04]  /*30a0*/  LEA R14, P0, R10, UR6, 0x1 ;  /* 0x000000060a0e7c11 */ /* 0x002fc8000f8008ff */
[----:B------:R-:W-:-:S04]  /*30b0*/  IADD3 R17, PT, PT, R11, R17, RZ ;  /* 0x000000110b117210 */ /* 0x000fc80007ffe0ff */
[----:B------:R-:W-:-:S05]  /*30c0*/  LEA.HI.X R15, R10, UR7, R17, 0x1, P0 ;  /* 0x000000070a0f7c11 */ /* 0x000fca00080f0c11 */
[----:B------:R4:W-:Y:S02]  /*30d0*/  STG.E desc[UR16][R14.64], R13 ;  /* 0x0000000d0e007986 */ /* 0x0009e4000c101910 */
.L_x_846:
[----:B------:R-:W-:Y:S05]  /*30e0*/  BSYNC.RECONVERGENT B0 ;  /* 0x0000000000007941 */ /* 0x000fea0003800200 */
.L_x_845:
[----:B------:R-:W-:Y:S01]  /*30f0*/  UISETP.NE.AND UP0, UPT, UR19, URZ, UPT ;  /* 0x000000ff1300728c */ /* 0x000fe2000bf05270 */
[--C-:B------:R-:W-:Y:S02]  /*3100*/  HADD2.F32 R11, -RZ, R36.reuse.H0_H0 ;  /* 0x20000024ff0b7230 */ /* 0x100fe40000004100 */
[----:B-1--4-:R-:W-:Y:S01]  /*3110*/  FMUL.FTZ R15, R8, UR20 ;  /* 0x00000014080f7c20 */ /* 0x012fe20008410000 */
[----:B------:R-:W-:Y:S02]  /*3120*/  HADD2.F32 R13, -RZ, R36.H1_H1 ;  /* 0x30000024ff0d7230 */ /* 0x000fe40000004100 */
[----:B------:R-:W-:-:S03]  /*3130*/  FMUL.FTZ R20, R12, UR20 ;  /* 0x000000140c147c20 */ /* 0x000fc60008410000 */
[----:B------:R-:W-:Y:S05]  /*3140*/  BRA.U !UP0, `(.L_x_847) ;  /* 0x0000000108487547 */ /* 0x000fea000b800000 */
[----:B------:R-:W-:Y:S01]  /*3150*/  FFMA.FTZ R39, R4, R15, R39 ;  /* 0x0000000f04277223 */ /* 0x000fe20000010027 */
[----:B------:R-:W-:-:S03]  /*3160*/  FFMA.FTZ R37, R6, R20, R37 ;  /* 0x0000001406257223 */ /* 0x000fc60000010025 */
[----:B------:R-:W-:Y:S01]  /*3170*/  FMUL.FTZ R8, R39, -1.4426950216293334961 ;  /* 0xbfb8aa3b27087820 */ /* 0x000fe20000410000 */
        /* <DEDUP_REMOVED lines=15> */
.L_x_847:
[----:B------:R-:W1:Y:S01]  /*3270*/  LDCU.64 UR6, c[0x0][0x400] ;  /* 0x00008000ff0677ac */ /* 0x000e620008000a00 */
[C-C-:B------:R-:W-:Y:S01]  /*3280*/  FFMA.FTZ R15, R2.reuse, R15, R9.reuse ;  /* 0x0000000f020f7223 */ /* 0x140fe20000010009 */
[----:B------:R-:W-:Y:S01]  /*3290*/  FFMA.FTZ R9, R2, R20, R9 ;  /* 0x0000001402097223 */ /* 0x000fe20000010009 */
[----:B------:R-:W-:Y:S02]  /*32a0*/  BSSY.RECONVERGENT B0, `(.L_x_848) ;  /* 0x0000013000007945 */ /* 0x000fe40003800200 */
[----:B------:R-:W-:Y:S01]  /*32b0*/  FFMA.FTZ R15, R4, R11, -R15 ;  /* 0x0000000b040f7223 */ /* 0x000fe2000001080f */
[----:B------:R-:W-:-:S03]  /*32c0*/  FFMA.FTZ R9, R6, R13, -R9 ;  /* 0x0000000d06097223 */ /* 0x000fc60000010809 */
[----:B------:R-:W-:Y:S01]  /*32d0*/  FMUL.FTZ R11, R15, UR20 ;  /* 0x000000140f0b7c20 */ /* 0x000fe20008410000 */
[----:B------:R-:W-:Y:S01]  /*32e0*/  FMUL.FTZ R2, R9, UR20 ;  /* 0x0000001409027c20 */ /* 0x000fe20008410000 */
[----:B-1----:R-:W-:-:S04]  /*32f0*/  ISETP.GE.U32.AND P0, PT, R44, UR6, PT ;  /* 0x000000062c007c0c */ /* 0x002fc8000bf06070 */
[----:B------:R-:W-:-:S13]  /*3300*/  ISETP.GE.AND.EX P0, PT, R5, UR7, PT, P0 ;  /* 0x0000000705007c0c */ /* 0x000fda000bf06300 */
[----:B------:R-:W-:Y:S05]  /*3310*/  @P0 BRA `(.L_x_849) ;  /* 0x00000000002c0947 */ /* 0x000fea0003800000 */
[----:B------:R-:W1:Y:S01]  /*3320*/  LDCU.64 UR6, c[0x0][0x3f8] ;  /* 0x00007f00ff0677ac */ /* 0x000e620008000a00 */
[----:B------:R-:W-:Y:S02]  /*3330*/  MOV R49, R51 ;  /* 0x0000003300317202 */ /* 0x000fe40000000f00 */
[----:B------:R-:W-:Y:S01]  /*3340*/  F2FP.F16.F32.PACK_AB R11, R2, R11 ;  /* 0x0000000b020b723e */ /* 0x000fe200000000ff */
[----:B------:R-:W4:Y:S01]  /*3350*/  LDCU.64 UR20, c[0x0][0x380] ;  /* 0x00007000ff1477ac */ /* 0x000f220008000a00 */
[----:B-1----:R-:W-:Y:S02]  /*3360*/  IMAD R9, R5, UR6, RZ ;  /* 0x0000000605097c24 */ /* 0x002fe4000f8e02ff */
[----:B------:R-:W-:-:S04]  /*3370*/  IMAD.WIDE.U32 R48, R44, UR6, R48 ;  /* 0x000000062c307c25 */ /* 0x000fc8000f8e0030 */
[----:B------:R-:W-:Y:S01]  /*3380*/  IMAD R9, R44, UR7, R9 ;  /* 0x000000072c097c24 */ /* 0x000fe2000f8e0209 */
[----:B----4-:R-:W-:-:S04]  /*3390*/  LEA R8, P0, R48, UR20, 0x1 ;  /* 0x0000001430087c11 */ /* 0x010fc8000f8008ff */
[----:B------:R-:W-:-:S04]  /*33a0*/  IADD3 R9, PT, PT, R49, R9, RZ ;  /* 0x0000000931097210 */ /* 0x000fc80007ffe0ff */
[----:B------:R-:W-:-:S05]  /*33b0*/  LEA.HI.X R9, R48, UR21, R9, 0x1, P0 ;  /* 0x0000001530097c11 */ /* 0x000fca00080f0c09 */
[----:B------:R1:W-:Y:S02]  /*33c0*/  STG.E desc[UR16][R8.64], R11 ;  /* 0x0000000b08007986 */ /* 0x0003e4000c101910 */
.L_x_849:
[----:B------:R-:W-:Y:S05]  /*33d0*/  BSYNC.RECONVERGENT B0 ;  /* 0x0000000000007941 */ /* 0x000fea0003800200 */
.L_x_848:
[----:B------:R-:W-:Y:S01]  /*33e0*/  UIADD3 UR12, UPT, UPT, UR18, UR12, URZ ;  /* 0x0000000c120c7290 */ /* 0x000fe2000fffe0ff */
[----:B------:R-:W-:-:S03]  /*33f0*/  IADD3 R42, PT, PT, R42, 0x1, RZ ;  /* 0x000000012a2a7810 */ /* 0x000fc60007ffe0ff */
[----:B------:R-:W-:-:S09]  /*3400*/  UISETP.GE.AND UP0, UPT, UR12, UR5, UPT ;  /* 0x000000050c00728c */ /* 0x000fd2000bf06270 */
[----:B------:R-:W-:Y:S05]  /*3410*/  BRA.U !UP0, `(.L_x_850) ;  /* 0xffffffcd08b07547 */ /* 0x000fea000b83ffff */
.L_x_825:
[----:B------:R-:W4:Y:S01]  /*3420*/  LDC R4, c[0x0][0x370] ;  /* 0x0000dc00ff047b82 */ /* 0x000f220000000800 */
        /* <DEDUP_REMOVED lines=18> */
.L_x_852:
[----:B------:R-:W-:Y:S05]  /*3550*/  BSYNC.RECONVERGENT B0 ;  /* 0x0000000000007941 */ /* 0x000fea0003800200 */
.L_x_851:
[----:B------:R-:W-:Y:S05]  /*3560*/  @P0 EXIT ;  /* 0x000000000000094d */ /* 0x000fea0003800000 */
[----:B------:R-:W-:Y:S05]  /*3570*/  @P2 BRA `(.L_x_853) ;  /* 0x0000000000202947 */ /* 0x000fea0003800000 */
[----:B------:R-:W-:-:S05]  /*3580*/  IMAD R0, R4, R7, RZ ;  /* 0x0000000704007224 */ /* 0x000fca00078e02ff */
[----:B------:R-:W-:-:S13]  /*3590*/  ISETP.NE.AND P0, PT, R0, -0x1, PT ;  /* 0xffffffff0000780c */ /* 0x000fda0003f05270 */
[----:B------:R-:W-:Y:S05]  /*35a0*/  @!P0 BRA `(.L_x_853) ;  /* 0x0000000000148947 */ /* 0x000fea0003800000 */
.L_x_854:
[----:B0-----:R-:W4:Y:S04]  /*35b0*/  LDG.E.STRONG.GPU R5, desc[UR16][R2.64] ;  /* 0x0000001002057981 */ /* 0x001f28000c1ef900 */
[----:B----4-:R-:W-:Y:S01]  /*35c0*/  CCTL.IVALL ;  /* 0x00000000ff00798f */ /* 0x010fe20002000000 */
[----:B------:R-:W-:Y:S05]  /*35d0*/  YIELD ;  /* 0x0000000000007946 */ /* 0x000fea0003800000 */
[----:B------:R-:W-:-:S13]  /*35e0*/  ISETP.NE.AND P0, PT, R5, R0, PT ;  /* 0x000000000500720c */ /* 0x000fda0003f05270 */
[----:B------:R-:W-:Y:S05]  /*35f0*/  @P0 BRA `(.L_x_854) ;  /* 0xfffffffc00ec0947 */ /* 0x000fea000383ffff */
.L_x_853:
        /* <DEDUP_REMOVED lines=47> */
[----:B---3--:R-:W-:-:S03]  /*38f0*/  SHF.R.S32.HI R33, RZ, 0x1, R11 ;  /* 0x00000001ff217819 */ /* 0x008fc6000001140b */
[----:B------:R-:W-:Y:S06]  /*3900*/  @!P1 BRA `(.L_x_856) ;  /* 0x0000000000e49947 */ /* 0x000fec0003800000 */
[----:B------:R-:W0:Y:S01]  /*3910*/  LDCU.64 UR6, c[0x0][0x3d8] ;  /* 0x00007b00ff0677ac */ /* 0x000e220008000a00 */
[----:B------:R-:W-:Y:S02]  /*3920*/  IADD3 R9, PT, PT, R12, 0x1, RZ ;  /* 0x000000010c097810 */ /* 0x000fe40007ffe0ff */
[----:B------:R-:W-:Y:S01]  /*3930*/  MOV R6, R35 ;  /* 0x0000002300067202 */ /* 0x000fe20000000f00 */
[----:B------:R-:W1:Y:S01]  /*3940*/  LDCU.64 UR8, c[0x0][0x390] ;  /* 0x00007200ff0877ac */ /* 0x000e620008000a00 */
[----:B------:R-:W-:Y:S02]  /*3950*/  LOP3.LUT R9, R9, 0x3, RZ, 0xc0, !PT ;  /* 0x0000000309097812 */ /* 0x000fe400078ec0ff */
[----:B------:R-:W-:Y:S01]  /*3960*/  MOV R7, R18 ;  /* 0x0000001200077202 */ /* 0x000fe20000000f00 */
[----:B------:R-:W3:Y:S01]  /*3970*/  LDCU.64 UR10, c[0x0][0x388] ;  /* 0x00007100ff0a77ac */ /* 0x000ee20008000a00 */
        /* <DEDUP_REMOVED lines=13> */
[----:B---3--:R-:W-:Y:S02]  /*3a50*/  IADD3 R21, P1, PT, R21, UR10, RZ ;  /* 0x0000000a15157c10 */ /* 0x008fe4000ff3e0ff */
[----:B------:R-:W-:Y:S02]  /*3a60*/  IADD3 R16, P2, PT, RZ, -R9, RZ ;  /* 0x80000009ff107210 */ /* 0x000fe40007f5e0ff */
[----:B------:R-:W-:Y:S02]  /*3a70*/  IADD3.X R22, PT, PT, R22, UR11, RZ, P1, !PT ;  /* 0x0000000b16167c10 */ /* 0x000fe40008ffe4ff */
[----:B------:R-:W-:Y:S02]  /*3a80*/  SHF.L.U64.HI R27, R28, 0x2, R33 ;  /* 0x000000021c1b7819 */ /* 0x000fe40000010221 */
[----:B------:R-:W-:-:S02]  /*3a90*/  IADD3 R29, PT, PT, R7, R29, RZ ;  /* 0x0000001d071d7210 */ /* 0x000fc40007ffe0ff */
[----:B------:R-:W-:-:S07]  /*3aa0*/  IADD3.X R20, PT, PT, RZ, -0x1, RZ, P2, !PT ;  /* 0xffffffffff147810 */ /* 0x000fce00017fe4ff */
.L_x_857:
[-C--:B0-----:R-:W-:Y:S02]  /*3ab0*/  LEA R10, P1, R0, R25.reuse, 0x2 ;  /* 0x00000019000a7211 */ /* 0x081fe400078210ff */
[----:B--2---:R-:W-:Y:S02]  /*3ac0*/  LEA R14, P3, R28, R25, 0x2 ;  /* 0x000000191c0e7211 */ /* 0x004fe400078610ff */
        /* <DEDUP_REMOVED lines=29> */
.L_x_856:
[----:B------:R-:W-:Y:S05]  /*3ca0*/  BSYNC.RECONVERGENT B0 ;  /* 0x0000000000007941 */ /* 0x000fea0003800200 */
.L_x_855:
[----:B------:R-:W-:Y:S05]  /*3cb0*/  @!P0 EXIT ;  /* 0x000000000000894d */ /* 0x000fea0003800000 */
[C---:B------:R-:W-:Y:S01]  /*3cc0*/  SHF.L.U64.HI R5, R4.reuse, 0x2, R5 ;  /* 0x0000000204057819 */ /* 0x040fe20000010205 */
[----:B------:R-:W1:Y:S01]  /*3cd0*/  LDCU.64 UR4, c[0x0][0x3d8] ;  /* 0x00007b00ff0477ac */ /* 0x000e620008000a00 */
[----:B------:R-:W-:Y:S02]  /*3ce0*/  SHF.L.U32 R6, R4, 0x2, RZ ;  /* 0x0000000204067819 */ /* 0x000fe400000006ff */
[C---:B------:R-:W-:Y:S01]  /*3cf0*/  SHF.L.U64.HI R7, R28.reuse, 0x2, R33 ;  /* 0x000000021c077819 */ /* 0x040fe20000010221 */
[----:B------:R-:W3:Y:S01]  /*3d00*/  LDCU.64 UR6, c[0x0][0x388] ;  /* 0x00007100ff0677ac */ /* 0x000ee20008000a00 */
[----:B0-----:R-:W-:Y:S02]  /*3d10*/  SHF.L.U32 R8, R28, 0x2, RZ ;  /* 0x000000021c087819 */ /* 0x001fe400000006ff */
[C---:B------:R-:W-:Y:S01]  /*3d20*/  SHF.L.U64.HI R2, R0.reuse, 0x2, R3 ;  /* 0x0000000200027819 */ /* 0x040fe20000010203 */
[----:B------:R-:W0:Y:S01]  /*3d30*/  LDCU.64 UR8, c[0x0][0x390] ;  /* 0x00007200ff0877ac */ /* 0x000e220008000a00 */
[----:B------:R-:W-:-:S07]  /*3d40*/  SHF.L.U32 R4, R0, 0x2, RZ ;  /* 0x0000000200047819 */ /* 0x000fce00000006ff */
.L_x_858:
[C---:B----4-:R-:W-:Y:S02]  /*3d50*/  SHF.L.U32 R9, R35.reuse, 0x2, RZ ;  /* 0x0000000223097819 */ /* 0x050fe400000006ff */
[----:B------:R-:W-:Y:S02]  /*3d60*/  SHF.L.U64.HI R18, R35, 0x2, R18 ;  /* 0x0000000223127819 */ /* 0x000fe40000010212 */
[----:B-1----:R-:W-:-:S04]  /*3d70*/  IADD3 R10, P0, PT, R9, UR4, RZ ;  /* 0x00000004090a7c10 */ /* 0x002fc8000ff1e0ff */
[----:B------:R-:W-:Y:S02]  /*3d80*/  IADD3.X R11, PT, PT, R18, UR5, RZ, P0, !PT ;  /* 0x00000005120b7c10 */ /* 0x000fe400087fe4ff */
[C---:B------:R-:W-:Y:S02]  /*3d90*/  IADD3 R12, P0, PT, R10.reuse, R4, RZ ;  /* 0x000000040a0c7210 */ /* 0x040fe40007f1e0ff */
[C---:B------:R-:W-:Y:S02]  /*3da0*/  IADD3 R16, P2, PT, R10.reuse, R8, RZ ;  /* 0x000000080a107210 */ /* 0x040fe40007f5e0ff */
[C---:B------:R-:W-:Y:S02]  /*3db0*/  IADD3.X R13, PT, PT, R11.reuse, R2, RZ, P0, !PT ;  /* 0x000000020b0d7210 */ /* 0x040fe400007fe4ff */
[----:B--2---:R-:W-:Y:S02]  /*3dc0*/  IADD3 R14, P1, PT, R10, R6, RZ ;  /* 0x000000060a0e7210 */ /* 0x004fe40007f3e0ff */
[C---:B------:R-:W-:Y:S01]  /*3dd0*/  IADD3.X R17, PT, PT, R11.reuse, R7, RZ, P2, !PT ;  /* 0x000000070b117210 */ /* 0x040fe200017fe4ff */
[----:B------:R1:W2:Y:S01]  /*3de0*/  LDG.E R10, desc[UR16][R10.64] ;  /* 0x000000100a0a7981 */ /* 0x0002a2000c1e1900 */
[----:B------:R-:W-:-:S03]  /*3df0*/  IADD3.X R15, PT, PT, R11, R5, RZ, P1, !PT ;  /* 0x000000050b0f7210 */ /* 0x000fc60000ffe4ff */
[----:B------:R-:W2:Y:S04]  /*3e00*/  LDG.E R13, desc[UR16][R12.64] ;  /* 0x000000100c0d7981 */ /* 0x000ea8000c1e1900 */
[----:B------:R-:W4:Y:S04]  /*3e10*/  LDG.E R14, desc[UR16][R14.64] ;  /* 0x000000100e0e7981 */ /* 0x000f28000c1e1900 */
[----:B------:R-:W4:Y:S01]  /*3e20*/  LDG.E R17, desc[UR16][R16.64] ;  /* 0x0000001010117981 */ /* 0x000f22000c1e1900 */
[----:B------:R-:W-:Y:S02]  /*3e30*/  LOP3.LUT R23, R9, 0xfffffffc, RZ, 0xc0, !PT ;  /* 0xfffffffc09177812 */ /* 0x000fe400078ec0ff */
[----:B------:R-:W-:-:S02]  /*3e40*/  LOP3.LUT R24, R18, 0x1, RZ, 0xc0, !PT ;  /* 0x0000000112187812 */ /* 0x000fc400078ec0ff */
[C---:B---3--:R-:W-:Y:S02]  /*3e50*/  IADD3 R20, P0, PT, R23.reuse, UR6, RZ ;  /* 0x0000000617147c10 */ /* 0x048fe4000ff1e0ff */
[----:B-1----:R-:W-:Y:S02]  /*3e60*/  LOP3.LUT R11, R18, 0x3, RZ, 0xc0, !PT ;  /* 0x00000003120b7812 */ /* 0x002fe400078ec0ff */
[----:B------:R-:W-:Y:S02]  /*3e70*/  IADD3.X R21, PT, PT, R24, UR7, RZ, P0, !PT ;  /* 0x0000000718157c10 */ /* 0x000fe400087fe4ff */
[----:B0-----:R-:W-:Y:S02]  /*3e80*/  IADD3 R22, P0, PT, R23, UR8, RZ ;  /* 0x0000000817167c10 */ /* 0x001fe4000ff1e0ff */
[----:B--2---:R-:W-:Y:S02]  /*3e90*/  F2FP.BF16.F32.PACK_AB R19, R13, R10 ;  /* 0x0000000a0d13723e */ /* 0x004fe400000010ff */
        /* <DEDUP_REMOVED lines=66> */
.L_x_859:
        /* <DEDUP_REMOVED lines=12> */
.L_x_3423:


//--------------------- .text._Z35group_norm_nhwc_bwd_one_pass_kernelI11Fp16IOBf16WLi128ELi14ELi224EEv26Group_norm_nhwc_bwd_params --------------------------
	.section	.text._Z35group_norm_nhwc_bwd_one_pass_kernelI11Fp16IOBf16WLi128ELi14ELi224EEv26Group_norm_nhwc_bwd_params,"ax",@progbits
	.align	128
        .global         _Z35group_norm_nhwc_bwd_one_pass_kernelI11Fp16IOBf16WLi128ELi14ELi224EEv26Group_norm_nhwc_bwd_params
        .type           _Z35group_norm_nhwc_bwd_one_pass_kernelI11Fp16IOBf16WLi128ELi14ELi224EEv26Group_norm_nhwc_bwd_params,@function
        .size           _Z35group_norm_nhwc_bwd_one_pass_kernelI11Fp16IOBf16WLi128ELi14ELi224EEv26Group_norm_nhwc_bwd_params,(.L_x_3424 - _Z35group_norm_nhwc_bwd_one_pass_kernelI11Fp16IOBf16WLi128ELi14ELi224EEv26Group_norm_nhwc_bwd_params)
        .other          _Z35group_norm_nhwc_bwd_one_pass_kernelI11Fp16IOBf16WLi128ELi14ELi224EEv26Group_norm_nhwc_bwd_params,@"STO_CUDA_ENTRY STV_DEFAULT"
_Z35group_norm_nhwc_bwd_one_pass_kernelI11Fp16IOBf16WLi128ELi14ELi224EEv26Group_norm_nhwc_bwd_params:
.text._Z35group_norm_nhwc_bwd_one_pass_kernelI11Fp16IOBf16WLi128ELi14ELi224EEv26Group_norm_nhwc_bwd_params:
        /* <DEDUP_REMOVED lines=38> */
.L_x_891:
[----:B0-----:R-:W0:Y:S01]  /*0260*/  LDC R8, c[0x0][0x410] ;  /* 0x00010400ff087b82 */ /* 0x001e220000000800 */
[----:B-1----:R-:W1:Y:S01]  /*0270*/  LDCU.128 UR24, c[0x0][0x400] ;  /* 0x00008000ff1877ac */ /* 0x002e620008000c00 */
[----:B------:R-:W-:Y:S02]  /*0280*/  ISETP.LE.AND P0, PT, RZ, UR10, PT ;  /* 0x0000000aff007c0c */ /* 0x000fe4000bf03270 */
[C---:B------:R-:W-:Y:S01]  /*0290*/  IADD3 R21, PT, PT, R38.reuse, 0x20, RZ ;  /* 0x0000002026157810 */ /* 0x040fe20007ffe0ff */
[----:B--2---:R-:W2:Y:S01]  /*02a0*/  LDCU.64 UR6, c[0x0][0x3b8] ;  /* 0x00007700ff0677ac */ /* 0x004ea20008000a00 */
[----:B------:R-:W-:Y:S02]  /*02b0*/  IADD3 R16, PT, PT, R38, 0x40, RZ ;  /* 0x0000004026107810 */ /* 0x000fe40007ffe0ff */
[----:B------:R-:W-:Y:S02]  /*02c0*/  SHF.R.S32.HI R11, RZ, 0x1f, R21 ;  /* 0x0000001fff0b7819 */ /* 0x000fe40000011415 */
[----:B------:R-:W-:-:S02]  /*02d0*/  SHF.R.S32.HI R19, RZ, 0x1f, R16 ;  /* 0x0000001fff137819 */ /* 0x000fc40000011410 */
[----:B------:R-:W-:Y:S02]  /*02e0*/  SHF.R.S32.HI R17, RZ, 0x1f, R38 ;  /* 0x0000001fff117819 */ /* 0x000fe40000011426 */
[----:B-1----:R-:W-:-:S04]  /*02f0*/  ISETP.GE.U32.AND P1, PT, R21, UR24, PT ;  /* 0x0000001815007c0c */ /* 0x002fc8000bf26070 */
[----:B------:R-:W-:Y:S01]  /*0300*/  ISETP.GE.AND.EX P1, PT, R11, UR25, PT, P1 ;  /* 0x000000190b007c0c */ /* 0x000fe2000bf26310 */
[----:B--2---:R-:W-:Y:S01]  /*0310*/  UIMAD.WIDE UR6, UR10, 0x8, UR6 ;  /* 0x000000080a0678a5 */ /* 0x004fe2000f8e0206 */
[----:B0--3--:R-:W-:-:S04]  /*0320*/  IABS R5, R8 ;  /* 0x0000000800057213 */ /* 0x009fc80000000000 */
[----:B------:R-:W0:Y:S07]  /*0330*/  I2F.RP R4, R5 ;  /* 0x0000000500047306 */ /* 0x000e2e0000209400 */
[----:B------:R-:W1:Y:S01]  /*0340*/  @!P1 LDC.64 R14, c[0x0][0x3a0] ;  /* 0x0000e800ff0e9b82 */ /* 0x000e620000000a00 */
[----:B0-----:R-:W0:Y:S07]  /*0350*/  MUFU.RCP R4, R4 ;  /* 0x0000000400047308 */ /* 0x001e2e0000001000 */
[----:B------:R-:W2:Y:S01]  /*0360*/  @!P1 LDC.64 R12, c[0x0][0x398] ;  /* 0x0000e600ff0c9b82 */ /* 0x000ea20000000a00 */
[----:B0-----:R-:W-:-:S04]  /*0370*/  IADD3 R2, PT, PT, R4, 0xffffffe, RZ ;  /* 0x0ffffffe04027810 */ /* 0x001fc80007ffe0ff */
        /* <DEDUP_REMOVED lines=10> */
[----:B------:R-:W-:-:S05]  /*0420*/  IMAD R4, R5, R4, R6 ;  /* 0x0000000405047224 */ /* 0x000fca00078e0206 */
        /* <DEDUP_REMOVED lines=12> */
[----:B------:R-:W0:Y:S01]  /*04f0*/  @!P1 LDC.64 R8, c[0x0][0x3f8] ;  /* 0x0000fe00ff089b82 */ /* 0x000e220000000a00 */
[----:B------:R-:W-:-:S02]  /*0500*/  SEL R49, R5, R4, !P3 ;  /* 0x0000000405317207 */ /* 0x000fc40005800000 */
[----:B------:R-:W-:Y:S02]  /*0510*/  SEL R3, R5, R3, !P3 ;  /* 0x0000000305037207 */ /* 0x000fe40005800000 */
[----:B------:R-:W-:Y:S01]  /*0520*/  ISETP.GE.U32.AND P2, PT, R16, UR24, PT ;  /* 0x0000001810007c0c */ /* 0x000fe2000bf46070 */
[----:B------:R-:W-:Y:S01]  /*0530*/  IMAD R27, R49, 0xe, RZ ;  /* 0x0000000e311b7824 */ /* 0x000fe200078e02ff */
[----:B------:R-:W-:Y:S02]  /*0540*/  SHF.R.S32.HI R2, RZ, 0x1f, R3 ;  /* 0x0000001fff027819 */ /* 0x000fe40000011403 */
[----:B------:R-:W-:Y:S02]  /*0550*/  ISETP.GE.AND.EX P2, PT, R19, UR25, PT, P2 ;  /* 0x0000001913007c0c */ /* 0x000fe4000bf46320 */
[----:B------:R-:W-:Y:S01]  /*0560*/  IADD3 R4, P0, PT, R27, R50, RZ ;  /* 0x000000321b047210 */ /* 0x000fe20007f1e0ff */
[----:B------:R-:W-:-:S03]  /*0570*/  IMAD R2, R2, UR26, RZ ;  /* 0x0000001a02027c24 */ /* 0x000fc6000f8e02ff */
[----:B------:R-:W-:Y:S01]  /*0580*/  LEA.HI.X.SX32 R5, R27, RZ, 0x1, P0 ;  /* 0x000000ff1b057211 */ /* 0x000fe200000f0eff */
[C---:B------:R-:W-:Y:S01]  /*0590*/  IMAD R7, R3.reuse, UR27, R2 ;  /* 0x0000001b03077c24 */ /* 0x040fe2000f8e0202 */
[----:B------:R-:W-:Y:S02]  /*05a0*/  MOV R2, UR6 ;  /* 0x0000000600027c02 */ /* 0x000fe40008000f00 */
[----:B------:R-:W-:Y:S01]  /*05b0*/  ISETP.GE.U32.AND P0, PT, R38, UR24, PT ;  /* 0x0000001826007c0c */ /* 0x000fe2000bf06070 */
[----:B------:R-:W-:Y:S01]  /*05c0*/  IMAD.WIDE.U32 R4, R3, UR26, R4 ;  /* 0x0000001a03047c25 */ /* 0x000fe2000f8e0004 */
[----:B------:R-:W-:Y:S02]  /*05d0*/  MOV R3, UR7 ;  /* 0x0000000700037c02 */ /* 0x000fe40008000f00 */
[----:B------:R-:W-:Y:S01]  /*05e0*/  SHF.R.S32.HI R29, RZ, 0x1f, R51 ;  /* 0x0000001fff1d7819 */ /* 0x000fe20000011433 */
[----:B0-----:R-:W-:Y:S01]  /*05f0*/  @!P1 IMAD R6, R11, R8, RZ ;  /* 0x000000080b069224 */ /* 0x001fe200078e02ff */
[----:B------:R-:W-:Y:S01]  /*0600*/  ISETP.GE.AND.EX P0, PT, R17, UR25, PT, P0 ;  /* 0x0000001911007c0c */ /* 0x000fe2000bf06300 */
[----:B------:R-:W0:Y:S01]  /*0610*/  @!P2 LDC.64 R10, c[0x0][0x3f8] ;  /* 0x0000fe00ff0aab82 */ /* 0x000e220000000a00 */
[----:B------:R-:W3:Y:S01]  /*0620*/  LDG.E.64 R2, desc[UR14][R2.64] ;  /* 0x0000000e02027981 */ /* 0x000ee2000c1e1b00 */
[----:B------:R-:W-:Y:S01]  /*0630*/  @!P1 IMAD R23, R21, R9, R6 ;  /* 0x0000000915179224 */ /* 0x000fe200078e0206 */
[----:B------:R-:W-:-:S02]  /*0640*/  IADD3 R7, PT, PT, R5, R7, RZ ;  /* 0x0000000705077210 */ /* 0x000fc40007ffe0ff */
[----:B------:R-:W-:Y:S02]  /*0650*/  CS2R R46, SRZ ;  /* 0x00000000002e7805 */ /* 0x000fe4000001ff00 */
[----:B------:R-:W-:Y:S02]  /*0660*/  @!P1 MOV R6, R4 ;  /* 0x0000000400069202 */ /* 0x000fe40000000f00 */
[----:B------:R-:W-:Y:S01]  /*0670*/  ISETP.GE.U32.AND P3, PT, R51, UR24, PT ;  /* 0x0000001833007c0c */ /* 0x000fe2000bf66070 */
[----:B------:R-:W4:Y:S02]  /*0680*/  @!P2 LDC.64 R24, c[0x0][0x3a0] ;  /* 0x0000e800ff18ab82 */ /* 0x000f240000000a00 */
[----:B------:R-:W-:Y:S01]  /*0690*/  @!P1 IMAD.WIDE.U32 R20, R21, R8, R6 ;  /* 0x0000000815149225 */ /* 0x000fe200078e0006 */
[----:B------:R-:W-:-:S04]  /*06a0*/  ISETP.GE.AND.EX P3, PT, R29, UR25, PT, P3 ;  /* 0x000000191d007c0c */ /* 0x000fc8000bf66330 */
[----:B------:R-:W-:Y:S01]  /*06b0*/  @!P1 IADD3 R21, PT, PT, R21, R23, RZ ;  /* 0x0000001715159210 */ /* 0x000fe20007ffe0ff */
[----:B------:R-:W4:Y:S01]  /*06c0*/  @!P0 LDC.64 R8, c[0x0][0x3f8] ;  /* 0x0000fe00ff088b82 */ /* 0x000f220000000a00 */
[C---:B------:R-:W-:Y:S02]  /*06d0*/  @!P1 SHF.L.U32 R23, R20.reuse, 0x1, RZ ;  /* 0x0000000114179819 */ /* 0x040fe400000006ff */
[----:B------:R-:W-:Y:S02]  /*06e0*/  @!P1 SHF.L.U64.HI R18, R20, 0x1, R21 ;  /* 0x0000000114129819 */ /* 0x000fe40000010215 */
[----:B-1----:R-:W-:-:S03]  /*06f0*/  @!P1 IADD3 R14, P4, PT, R23, R14, RZ ;  /* 0x0000000e170e9210 */ /* 0x002fc60007f9e0ff */
[----:B------:R-:W1:Y:S01]  /*0700*/  @!P2 LDC.64 R20, c[0x0][0x398] ;  /* 0x0000e600ff14ab82 */ /* 0x000e620000000a00 */
[----:B------:R-:W-:Y:S01]  /*0710*/  @!P1 IADD3.X R15, PT, PT, R18, R15, RZ, P4, !PT ;  /* 0x0000000f120f9210 */ /* 0x000fe200027fe4ff */
[----:B0-----:R-:W-:Y:S01]  /*0720*/  @!P2 IMAD R19, R19, R10, RZ ;  /* 0x0000000a1313a224 */ /* 0x001fe200078e02ff */
[----:B--2---:R-:W-:-:S03]  /*0730*/  @!P1 IADD3 R12, P4, PT, R23, R12, RZ ;  /* 0x0000000c170c9210 */ /* 0x004fc60007f9e0ff */
[----:B------:R0:W5:Y:S01]  /*0740*/  @!P1 LDG.E R47, desc[UR14][R14.64] ;  /* 0x0000000e0e2f9981 */ /* 0x000162000c1e1900 */
[----:B------:R-:W-:Y:S01]  /*0750*/  @!P2 IMAD R31, R16, R11, R19 ;  /* 0x0000000b101fa224 */ /* 0x000fe200078e0213 */
[----:B------:R-:W-:Y:S02]  /*0760*/  @!P1 IADD3.X R13, PT, PT, R18, R13, RZ, P4, !PT ;  /* 0x0000000d120d9210 */ /* 0x000fe400027fe4ff */
[----:B------:R-:W-:Y:S01]  /*0770*/  CS2R R42, SRZ ;  /* 0x00000000002a7805 */ /* 0x000fe2000001ff00 */
[----:B------:R-:W2:Y:S01]  /*0780*/  @!P3 LDC.64 R18, c[0x0][0x3f8] ;  /* 0x0000fe00ff12bb82 */ /* 0x000ea20000000a00 */
[----:B------:R-:W-:-:S04]  /*0790*/  ISETP.NE.AND P4, PT, RZ, UR18, PT ;  /* 0x00000012ff007c0c */ /* 0x000fc8000bf85270 */
[----:B------:R1:W5:Y:S01]  /*07a0*/  @!P1 LDG.E R43, desc[UR14][R12.64] ;  /* 0x0000000e0c2b9981 */ /* 0x000362000c1e1900 */
[----:B0-----:R-:W-:Y:S01]  /*07b0*/  @!P2 MOV R14, R4 ;  /* 0x00000004000ea202 */ /* 0x001fe20000000f00 */
[----:B----4-:R-:W-:Y:S01]  /*07c0*/  @!P0 IMAD R17, R17, R8, RZ ;  /* 0x0000000811118224 */ /* 0x010fe200078e02ff */
[----:B------:R-:W-:Y:S01]  /*07d0*/  @!P2 MOV R15, R7 ;  /* 0x00000007000fa202 */ /* 0x000fe20000000f00 */
[----:B------:R-:W0:Y:S02]  /*07e0*/  @!P0 LDC.64 R22, c[0x0][0x3a0] ;  /* 0x0000e800ff168b82 */ /* 0x000e240000000a00 */
[----:B------:R-:W-:Y:S02]  /*07f0*/  @!P0 IMAD R17, R38, R9, R17 ;  /* 0x0000000926118224 */ /* 0x000fe400078e0211 */
[----:B------:R-:W-:Y:S01]  /*0800*/  @!P2 IMAD.WIDE.U32 R10, R16, R10, R14 ;  /* 0x0000000a100aa225 */ /* 0x000fe200078e000e */
[----:B------:R-:W-:Y:S02]  /*0810*/  @!P0 MOV R14, R4 ;  /* 0x00000004000e8202 */ /* 0x000fe40000000f00 */
[----:B------:R-:W-:Y:S01]  /*0820*/  @!P0 MOV R15, R7 ;  /* 0x00000007000f8202 */ /* 0x000fe20000000f00 */
[----:B-1----:R-:W1:Y:S02]  /*0830*/  @!P3 LDC.64 R12, c[0x0][0x398] ;  /* 0x0000e600ff0cbb82 */ /* 0x002e640000000a00 */
[----:B------:R-:W-:Y:S01]  /*0840*/  @!P0 IMAD.WIDE.U32 R8, R38, R8, R14 ;  /* 0x0000000826088225 */ /* 0x000fe200078e000e */
[----:B------:R-:W-:-:S02]  /*0850*/  @!P2 IADD3 R15, PT, PT, R11, R31, RZ ;  /* 0x0000001f0b0fa210 */ /* 0x000fc40007ffe0ff */
[C---:B------:R-:W-:Y:S02]  /*0860*/  @!P2 SHF.L.U32 R11, R10.reuse, 0x1, RZ ;  /* 0x000000010a0ba819 */ /* 0x040fe400000006ff */
[----:B------:R-:W-:Y:S02]  /*0870*/  @!P0 IADD3 R9, PT, PT, R9, R17, RZ ;  /* 0x0000001109098210 */ /* 0x000fe40007ffe0ff */
[----:B------:R-:W-:Y:S01]  /*0880*/  @!P2 SHF.L.U64.HI R28, R10, 0x1, R15 ;  /* 0x000000010a1ca819 */ /* 0x000fe2000001020f */
[----:B------:R-:W4:Y:S01]  /*0890*/  LDC.64 R16, c[0x0][0x3a8] ;  /* 0x0000ea00ff107b82 */ /* 0x000f220000000a00 */
[C---:B------:R-:W-:Y:S02]  /*08a0*/  @!P2 IADD3 R24, P1, PT, R11.reuse, R24, RZ ;  /* 0x000000180b18a210 */ /* 0x040fe40007f3e0ff */
[----:B------:R-:W-:Y:S02]  /*08b0*/  @!P2 IADD3 R20, P5, PT, R11, R20, RZ ;  /* 0x000000140b14a210 */ /* 0x000fe40007fbe0ff */
[----:B------:R-:W-:-:S02]  /*08c0*/  @!P0 SHF.L.U32 R31, R8, 0x1, RZ ;  /* 0x00000001081f8819 */ /* 0x000fc400000006ff */
[----:B------:R-:W-:Y:S01]  /*08d0*/  @!P0 SHF.L.U64.HI R26, R8, 0x1, R9 ;  /* 0x00000001081a8819 */ /* 0x000fe20000010209 */
[----:B------:R-:W1:Y:S01]  /*08e0*/  @!P3 LDC.64 R10, c[0x0][0x3a0] ;  /* 0x0000e800ff0abb82 */ /* 0x000e620000000a00 */
[----:B------:R-:W-:Y:S01]  /*08f0*/  @!P2 IADD3.X R25, PT, PT, R28, R25, RZ, P1, !PT ;  /* 0x000000191c19a210 */ /* 0x000fe20000ffe4ff */
[----:B--2---:R-:W-:-:S04]  /*0900*/  @!P3 IMAD R30, R29, R18, RZ ;  /* 0x000000121d1eb224 */ /* 0x004fc800078e02ff */
[----:B------:R2:W5:Y:S02]  /*0910*/  @!P2 LDG.E R46, desc[UR14][R24.64] ;  /* 0x0000000e182ea981 */ /* 0x000564000c1e1900 */
[----:B------:R-:W1:Y:S08]  /*0920*/  @!P0 LDC.64 R8, c[0x0][0x398] ;  /* 0x0000e600ff088b82 */ /* 0x000e700000000a00 */
[----:B------:R-:W1:Y:S01]  /*0930*/  @P4 LDC.64 R14, c[0x0][0x3b0] ;  /* 0x0000ec00ff0e4b82 */ /* 0x000e620000000a00 */
[----:B--2---:R-:W-:-:S02]  /*0940*/  @!P3 MOV R24, R4 ;  /* 0x000000040018b202 */ /* 0x004fc40000000f00 */
[----:B------:R-:W-:Y:S01]  /*0950*/  @!P3 MOV R25, R7 ;  /* 0x000000070019b202 */ /* 0x000fe20000000f00 */
[C---:B------:R-:W-:Y:S02]  /*0960*/  @!P3 IMAD R29, R51.reuse, R19, R30 ;  /* 0x00000013331db224 */ /* 0x040fe400078e021e */
[----:B------:R-:W-:Y:S01]  /*0970*/  @!P3 IMAD.WIDE.U32 R18, R51, R18, R24 ;  /* 0x000000123312b225 */ /* 0x000fe200078e0018 */
[----:B------:R-:W-:Y:S02]  /*0980*/  @!P2 IADD3.X R21, PT, PT, R28, R21, RZ, P5, !PT ;  /* 0x000000151c15a210 */ /* 0x000fe40002ffe4ff */
[----:B0-----:R-:W-:Y:S02]  /*0990*/  @!P0 IADD3 R22, P1, PT, R31, R22, RZ ;  /* 0x000000161f168210 */ /* 0x001fe40007f3e0ff */
[----:B------:R-:W-:Y:S01]  /*09a0*/  @!P3 IADD3 R29, PT, PT, R19, R29, RZ ;  /* 0x0000001d131db210 */ /* 0x000fe20007ffe0ff */
[----:B------:R-:W-:Y:S01]  /*09b0*/  HFMA2 R48, -RZ, RZ, 0, 0 ;  /* 0x00000000ff307431 */ /* 0x000fe200000001ff */
[----:B------:R-:W-:Y:S01]  /*09c0*/  IADD3 R27, PT, PT, R27, R50, RZ ;  /* 0x000000321b1b7210 */ /* 0x000fe20007ffe0ff */
[----:B------:R-:W5:Y:S01]  /*09d0*/  @!P2 LDG.E R42, desc[UR14][R20.64] ;  /* 0x0000000e142aa981 */ /* 0x000f62000c1e1900 */
[----:B------:R-:W-:-:S02]  /*09e0*/  @!P3 SHF.L.U32 R19, R18, 0x1, RZ ;  /* 0x000000011213b819 */ /* 0x000fc400000006ff */
[----:B------:R-:W-:Y:S01]  /*09f0*/  @!P0 IADD3.X R23, PT, PT, R26, R23, RZ, P1, !PT ;  /* 0x000000171a178210 */ /* 0x000fe20000ffe4ff */
[----:B----4-:R-:W-:Y:S01]  /*0a00*/  IMAD.WIDE R16, R27, 0x2, R16 ;  /* 0x000000021b107825 */ /* 0x010fe200078e0210 */
[----:B------:R-:W-:Y:S02]  /*0a10*/  @!P3 SHF.L.U64.HI R18, R18, 0x1, R29 ;  /* 0x000000011212b819 */ /* 0x000fe4000001021d */
[----:B-1----:R-:W-:Y:S01]  /*0a20*/  @!P0 IADD3 R8, P1, PT, R31, R8, RZ ;  /* 0x000000081f088210 */ /* 0x002fe20007f3e0ff */
[----:B------:R-:W-:Y:S01]  /*0a30*/  @P4 IMAD.WIDE R14, R27, 0x2, R14 ;  /* 0x000000021b0e4825 */ /* 0x000fe200078e020e */
[C---:B------:R-:W-:Y:S02]  /*0a40*/  @!P3 IADD3 R10, P2, PT, R19.reuse, R10, RZ ;  /* 0x0000000a130ab210 */ /* 0x040fe40007f5e0ff */
[----:B------:R-:W-:Y:S02]  /*0a50*/  CS2R R44, SRZ ;  /* 0x00000000002c7805 */ /* 0x000fe4000001ff00 */
[----:B------:R-:W-:-:S02]  /*0a60*/  @!P3 IADD3 R12, P5, PT, R19, R12, RZ ;  /* 0x0000000c130cb210 */ /* 0x000fc40007fbe0ff */
[----:B------:R-:W-:Y:S02]  /*0a70*/  CS2R R40, SRZ ;  /* 0x0000000000287805 */ /* 0x000fe4000001ff00 */
[----:B------:R-:W-:Y:S01]  /*0a80*/  @!P0 IADD3.X R9, PT, PT, R26, R9, RZ, P1, !PT ;  /* 0x000000091a098210 */ /* 0x000fe20000ffe4ff */
[----:B------:R-:W2:Y:S01]  /*0a90*/  @P4 LDG.E.U16 R21, desc[UR14][R14.64] ;  /* 0x0000000e0e154981 */ /* 0x000ea2000c1e1500 */
[C---:B------:R-:W-:Y:S02]  /*0aa0*/  @!P3 IADD3.X R11, PT, PT, R18.reuse, R11, RZ, P2, !PT ;  /* 0x0000000b120bb210 */ /* 0x040fe400017fe4ff */
[----:B------:R-:W-:Y:S01]  /*0ab0*/  @!P3 IADD3.X R13, PT, PT, R18, R13, RZ, P5, !PT ;  /* 0x0000000d120db210 */ /* 0x000fe20002ffe4ff */
[----:B------:R0:W4:Y:S04]  /*0ac0*/  @P4 LDG.E.U16 R20, desc[UR14][R14.64+0x2] ;  /* 0x0000020e0e144981 */ /* 0x000128000c1e1500 */
[----:B------:R-:W4:Y:S04]  /*0ad0*/  LDG.E.U16 R18, desc[UR14][R16.64] ;  /* 0x0000000e10127981 */ /* 0x000f28000c1e1500 */
[----:B------:R-:W4:Y:S04]  /*0ae0*/  LDG.E.U16 R19, desc[UR14][R16.64+0x2] ;  /* 0x0000020e10137981 */ /* 0x000f28000c1e1500 */
[----:B------:R1:W5:Y:S04]  /*0af0*/  @!P0 LDG.E R48, desc[UR14][R22.64] ;  /* 0x0000000e16308981 */ /* 0x000368000c1e1900 */
[----:B------:R1:W5:Y:S04]  /*0b00*/  @!P0 LDG.E R44, desc[UR14][R8.64] ;  /* 0x0000000e082c8981 */ /* 0x000368000c1e1900 */
[----:B------:R1:W5:Y:S04]  /*0b10*/  @!P3 LDG.E R45, desc[UR14][R10.64] ;  /* 0x0000000e0a2db981 */ /* 0x000368000c1e1900 */
[----:B------:R1:W5:Y:S01]  /*0b20*/  @!P3 LDG.E R41, desc[UR14][R12.64] ;  /* 0x0000000e0c29b981 */ /* 0x000362000c1e1900 */
[----:B------:R-:W-:Y:S01]  /*0b30*/  UISETP.NE.AND UP1, UPT, UR18, URZ, UPT ;  /* 0x000000ff1200728c */ /* 0x000fe2000bf25270 */
[----:B------:R-:W-:Y:S01]  /*0b40*/  HFMA2 R39, -RZ, RZ, 0, 0 ;  /* 0x00000000ff277431 */ /* 0x000fe200000001ff */
        /* <DEDUP_REMOVED lines=12> */
[----:B--2---:R-:W-:Y:S02]  /*0c10*/  @P4 SHF.L.U32 R40, R21, 0x10, RZ ;  /* 0x0000001015284819 */ /* 0x004fe400000006ff */
[----:B----4-:R-:W-:Y:S02]  /*0c20*/  @P4 SHF.L.U32 R39, R20, 0x10, RZ ;  /* 0x0000001014274819 */ /* 0x010fe400000006ff */
[----:B------:R-:W-:Y:S02]  /*0c30*/  SHF.L.U32 R2, R18, 0x10, RZ ;  /* 0x0000001012027819 */ /* 0x000fe400000006ff */
[----:B------:R-:W-:Y:S01]  /*0c40*/  SHF.L.U32 R3, R19, 0x10, RZ ;  /* 0x0000001013037819 */ /* 0x000fe200000006ff */
[----:B-1----:R-:W-:Y:S06]  /*0c50*/  BRA.U UP1, `(.L_x_861) ;  /* 0x0000000501247547 */ /* 0x002fec000b800000 */
        /* <DEDUP_REMOVED lines=42> */
[----:B------:R-:W-:Y:S01]  /*0f00*/  FADD.FTZ R11, R19, -UR22 ;  /* 0x80000016130b7e21 */ /* 0x000fe20008010000 */
[----:B------:R-:W-:Y:S01]  /*0f10*/  FADD.FTZ R9, RZ, R8 ;  /* 0x00000008ff097221 */ /* 0x000fe20000010000 */
[----:B------:R-:W-:Y:S02]  /*0f20*/  HADD2.F32 R19, -RZ, R45.H0_H0 ;  /* 0x2000002dff137230 */ /* 0x000fe40000004100 */
[----:B------:R-:W-:Y:S01]  /*0f30*/  FMUL.FTZ R8, R3, R18 ;  /* 0x0000001203087220 */ /* 0x000fe20000410000 */
[----:B------:R-:W-:Y:S01]  /*0f40*/  FMUL.FTZ R11, R11, UR23 ;  /* 0x000000170b0b7c20 */ /* 0x000fe20008410000 */
[----:B------:R-:W-:Y:S01]  /*0f50*/  FFMA.FTZ R17, R12, R17, R15 ;  /* 0x000000110c117223 */ /* 0x000fe2000001000f */
[----:B------:R-:W-:-:S02]  /*0f60*/  HADD2.F32 R15, -RZ, R41.H0_H0 ;  /* 0x20000029ff0f7230 */ /* 0x000fc40000004100 */
[----:B------:R-:W-:Y:S01]  /*0f70*/  FADD.FTZ R21, R8, R21 ;  /* 0x0000001508157221 */ /* 0x000fe20000010000 */
[----:B------:R-:W-:Y:S01]  /*0f80*/  FFMA.FTZ R20, R11, R8, R20 ;  /* 0x000000080b147223 */ /* 0x000fe20000010014 */
[----:B------:R-:W-:Y:S02]  /*0f90*/  HADD2.F32 R8, -RZ, R45.H1_H1 ;  /* 0x3000002dff087230 */ /* 0x000fe40000004100 */
[----:B------:R-:W-:Y:S01]  /*0fa0*/  FADD.FTZ R19, R19, -UR22 ;  /* 0x8000001613137e21 */ /* 0x000fe20008010000 */
[----:B------:R-:W-:Y:S01]  /*0fb0*/  FADD.FTZ R9, R12, R9 ;  /* 0x000000090c097221 */ /* 0x000fe20000010000 */
        /* <DEDUP_REMOVED lines=15> */
[----:B------:R-:W-:Y:S01]  /*10b0*/  FADD.FTZ R10, R14, R15 ;  /* 0x0000000f0e0a7221 */ /* 0x000fe20000010000 */
[----:B------:R-:W-:Y:S01]  /*10c0*/  FFMA.FTZ R8, R15, R19, R16 ;  /* 0x000000130f087223 */ /* 0x000fe20000010010 */
[----:B------:R-:W-:Y:S01]  /*10d0*/  FFMA.FTZ R9, R12, R13, R17 ;  /* 0x0000000d0c097223 */ /* 0x000fe20000010011 */
[----:B------:R-:W-:Y:S06]  /*10e0*/  BRA `(.L_x_862) ;  /* 0x0000000800407947 */ /* 0x000fec0003800000 */
.L_x_861:
        /* <DEDUP_REMOVED lines=130> */
[C---:B------:R-:W-:Y:S01]  /*1910*/  FFMA.FTZ R14, R16.reuse, R23, R29 ;  /* 0x00000017100e7223 */ /* 0x040fe2000001001d */
[----:B------:R-:W-:Y:S01]  /*1920*/  FADD.FTZ R22, R23, R22 ;  /* 0x0000001617167221 */ /* 0x000fe20000010000 */
[----:B------:R-:W-:Y:S01]  /*1930*/  FADD.FTZ R10, R9, R28 ;  /* 0x0000001c090a7221 */ /* 0x000fe20000010000 */
[----:B------:R-:W-:Y:S01]  /*1940*/  FMUL.FTZ R21, R3, R19 ;  /* 0x0000001303157220 */ /* 0x000fe20000410000 */
[----:B------:R-:W-:Y:S01]  /*1950*/  FFMA.FTZ R9, R13, R15, R14 ;  /* 0x0000000f0d097223 */ /* 0x000fe2000001000e */
[----:B------:R-:W-:Y:S01]  /*1960*/  FFMA.FTZ R11, R16, R25, R11 ;  /* 0x00000019100b7223 */ /* 0x000fe2000001000b */
[----:B------:R-:W-:Y:S01]  /*1970*/  FADD.FTZ R22, R22, R15 ;  /* 0x0000000f16167221 */ /* 0x000fe20000010000 */
[----:B------:R-:W-:Y:S01]  /*1980*/  FADD.FTZ R14, R8, R25 ;  /* 0x00000019080e7221 */ /* 0x000fe20000010000 */
[C---:B------:R-:W-:Y:S01]  /*1990*/  FFMA.FTZ R20, R12.reuse, R21, R9 ;  /* 0x000000150c147223 */ /* 0x040fe20000010009 */
[----:B------:R-:W-:Y:S01]  /*19a0*/  FFMA.FTZ R9, R12, R19, R11 ;  /* 0x000000130c097223 */ /* 0x000fe2000001000b */
[----:B------:R-:W-:Y:S01]  /*19b0*/  FADD.FTZ R21, R21, R22 ;  /* 0x0000001615157221 */ /* 0x000fe20000010000 */
[----:B------:R-:W-:Y:S01]  /*19c0*/  FFMA.FTZ R8, R13, R27, R18 ;  /* 0x0000001b0d087223 */ /* 0x000fe20000010012 */
[----:B------:R-:W-:Y:S01]  /*19d0*/  FADD.FTZ R10, R10, R27 ;  /* 0x0000001b0a0a7221 */ /* 0x000fe20000010000 */
[----:B------:R-:W-:-:S07]  /*19e0*/  FADD.FTZ R11, R14, R19 ;  /* 0x000000130e0b7221 */ /* 0x000fce0000010000 */
.L_x_862:
        /* <DEDUP_REMOVED lines=36> */
.L_x_864:
[----:B------:R-:W-:Y:S05]  /*1c30*/  BSYNC.RECONVERGENT B0 ;  /* 0x0000000000007941 */ /* 0x000fea0003800200 */
.L_x_863:
        /* <DEDUP_REMOVED lines=21> */
.L_x_866:
[----:B------:R-:W-:Y:S05]  /*1d90*/  BSYNC.RECONVERGENT B0 ;  /* 0x0000000000007941 */ /* 0x000fea0003800200 */
.L_x_865:
        /* <DEDUP_REMOVED lines=158> */
.L_x_868:
[----:B------:R-:W-:Y:S05]  /*2780*/  BSYNC.RECONVERGENT B0 ;  /* 0x0000000000007941 */ /* 0x000fea0003800200 */
.L_x_867:
[----:B------:R-:W-:Y:S04]  /*2790*/  BSSY.RECONVERGENT B0, `(.L_x_869) ;  /* 0x000001d000007945 */ /* 0x000fe80003800200 */
[----:B------:R-:W-:Y:S05]  /*27a0*/  @P5 BRA `(.L_x_870) ;  /* 0x00000000006c5947 */ /* 0x000fea0003800000 */
[----:B--2---:R-:W1:Y:S01]  /*27b0*/  LDC.64 R12, c[0x0][0x3f8] ;  /* 0x0000fe00ff0c7b82 */ /* 0x004e620000000a00 */
[----:B------:R-:W-:-:S07]  /*27c0*/  IMAD R49, R49, 0x7, R53 ;  /* 0x0000000731317824 */ /* 0x000fce00078e0235 */
[----:B---3--:R-:W2:Y:S01]  /*27d0*/  LDC.64 R16, c[0x0][0x3d8] ;  /* 0x0000f600ff107b82 */ /* 0x008ea20000000a00 */
        /* <DEDUP_REMOVED lines=24> */
.L_x_870:
[----:B------:R-:W-:Y:S05]  /*2960*/  BSYNC.RECONVERGENT B0 ;  /* 0x0000000000007941 */ /* 0x000fea0003800200 */
.L_x_869:
        /* <DEDUP_REMOVED lines=29> */
.L_x_873:
[----:B--2---:R-:W2:Y:S04]  /*2b40*/  LDG.E.STRONG.GPU R8, desc[UR14][R10.64] ;  /* 0x0000000e0a087981 */ /* 0x004ea8000c1ef900 */
[----:B--2---:R-:W-:Y:S01]  /*2b50*/  CCTL.IVALL ;  /* 0x00000000ff00798f */ /* 0x004fe20002000000 */
[----:B------:R-:W-:Y:S05]  /*2b60*/  YIELD ;  /* 0x0000000000007946 */ /* 0x000fea0003800000 */
[----:B------:R-:W-:-:S13]  /*2b70*/  ISETP.NE.AND P1, PT, R8, R15, PT ;  /* 0x0000000f0800720c */ /* 0x000fda0003f25270 */
[----:B------:R-:W-:Y:S05]  /*2b80*/  @P1 BRA `(.L_x_873) ;  /* 0xfffffffc00ec1947 */ /* 0x000fea000383ffff */
.L_x_872:
        /* <DEDUP_REMOVED lines=14> */
.L_x_875:
        /* <DEDUP_REMOVED lines=84> */
.L_x_874:
        /* <DEDUP_REMOVED lines=41> */
.L_x_876:
        /* <DEDUP_REMOVED lines=23> */
.L_x_877:
        /* <DEDUP_REMOVED lines=11> */
.L_x_878:
[----:B------:R-:W-:Y:S05]  /*3660*/  BSYNC.RECONVERGENT B0 ;  /* 0x0000000000007941 */ /* 0x000fea0003800200 */
.L_x_871:
[----:B------:R-:W5:Y:S01]  /*3670*/  S2UR UR7, SR_CgaCtaId ;  /* 0x00000000000779c3 */ /* 0x000f620000008800 */
[----:B------:R-:W-:Y:S01]  /*3680*/  UMOV UR6, 0x400 ;  /* 0x0000040000067882 */ /* 0x000fe20000000000 */
[--C-:B--2-4-:R-:W-:Y:S01]  /*3690*/  HADD2.F32 R10, -RZ, R48.reuse.H0_H0 ;  /* 0x20000030ff0a7230 */ /* 0x114fe20000004100 */
[----:B------:R-:W2:Y:S01]  /*36a0*/  LDCU.64 UR26, c[0x0][0x400] ;  /* 0x00008000ff1a77ac */ /* 0x000ea20008000a00 */
[----:B------:R-:W-:Y:S02]  /*36b0*/  HADD2.F32 R48, -RZ, R48.H1_H1 ;  /* 0x30000030ff307230 */ /* 0x000fe40000004100 */
[--C-:B------:R-:W-:Y:S02]  /*36c0*/  HADD2.F32 R11, -RZ, R44.reuse.H0_H0 ;  /* 0x2000002cff0b7230 */ /* 0x100fe40000004100 */
[----:B------:R-:W-:Y:S01]  /*36d0*/  FADD.FTZ R12, R10, -UR22 ;  /* 0x800000160a0c7e21 */ /* 0x000fe20008010000 */
[----:B------:R-:W-:Y:S02]  /*36e0*/  HADD2.F32 R44, -RZ, R44.H1_H1 ;  /* 0x3000002cff2c7230 */ /* 0x000fe40000004100 */
[----:B------:R-:W-:Y:S01]  /*36f0*/  FADD.FTZ R48, R48, -UR22 ;  /* 0x8000001630307e21 */ /* 0x000fe20008010000 */
[----:B------:R-:W-:-:S02]  /*3700*/  HADD2.F32 R10, -RZ, R47.H0_H0 ;  /* 0x2000002fff0a7230 */ /* 0x000fc40000004100 */
        /* <DEDUP_REMOVED lines=8> */
[----:B------:R-:W-:Y:S01]  /*3790*/  FMUL.FTZ R9, R9, UR6 ;  /* 0x0000000609097c20 */ /* 0x000fe20008410000 */
[----:B--2---:R-:W-:Y:S06]  /*37a0*/  @!P4 BRA `(.L_x_879) ;  /* 0x000000000048c947 */ /* 0x004fec0003800000 */
[----:B------:R-:W-:Y:S01]  /*37b0*/  FFMA.FTZ R12, R2, R23, R40 ;  /* 0x00000017020c7223 */ /* 0x000fe20000010028 */
[----:B------:R-:W-:-:S03]  /*37c0*/  FFMA.FTZ R13, R3, R48, R39 ;  /* 0x00000030030d7223 */ /* 0x000fc60000010027 */
[----:B-1----:R-:W-:Y:S01]  /*37d0*/  FMUL.FTZ R14, R12, -1.4426950216293334961 ;  /* 0xbfb8aa3b0c0e7820 */ /* 0x002fe20000410000 */
[----:B------:R-:W-:-:S05]  /*37e0*/  FMUL.FTZ R17, R13, -1.4426950216293334961 ;  /* 0xbfb8aa3b0d117820 */ /* 0x000fca0000410000 */
[----:B------:R-:W1:Y:S08]  /*37f0*/  MUFU.EX2 R14, R14 ;  /* 0x0000000e000e7308 */ /* 0x000e700000000800 */
[----:B------:R-:W2:Y:S01]  /*3800*/  MUFU.EX2 R17, R17 ;  /* 0x0000001100117308 */ /* 0x000ea20000000800 */
[----:B-1----:R-:W-:-:S07]  /*3810*/  FADD.FTZ R15, R14, 1 ;  /* 0x3f8000000e0f7421 */ /* 0x002fce0000010000 */
[----:B---3--:R-:W1:Y:S01]  /*3820*/  MUFU.RCP R16, R15 ;  /* 0x0000000f00107308 */ /* 0x008e620000001000 */
        /* <DEDUP_REMOVED lines=10> */
.L_x_879:
[----:B------:R-:W-:Y:S04]  /*38d0*/  BSSY.RECONVERGENT B0, `(.L_x_880) ;  /* 0x0000015000007945 */ /* 0x000fe80003800200 */
[----:B------:R-:W-:Y:S05]  /*38e0*/  @P0 BRA `(.L_x_881) ;  /* 0x00000000004c0947 */ /* 0x000fea0003800000 */
[----:B------:R-:W2:Y:S01]  /*38f0*/  LDCU.64 UR24, c[0x0][0x3f8] ;  /* 0x00007f00ff1877ac */ /* 0x000ea20008000a00 */
        /* <DEDUP_REMOVED lines=8> */
[----:B---3--:R-:W-:Y:S01]  /*3980*/  FMUL.FTZ R16, R11, UR23 ;  /* 0x000000170b107c20 */ /* 0x008fe20008410000 */
        /* <DEDUP_REMOVED lines=9> */
.L_x_881:
[----:B------:R-:W-:Y:S05]  /*3a20*/  BSYNC.RECONVERGENT B0 ;  /* 0x0000000000007941 */ /* 0x000fea0003800200 */
.L_x_880:
[--C-:B------:R-:W-:Y:S02]  /*3a30*/  HADD2.F32 R13, -RZ, R46.reuse.H0_H0 ;  /* 0x2000002eff0d7230 */ /* 0x100fe40000004100 */
[----:B------:R-:W-:Y:S01]  /*3a40*/  FADD.FTZ R12, R10, -UR22 ;  /* 0x800000160a0c7e21 */ /* 0x000fe20008010000 */
[----:B-12---:R-:W-:Y:S01]  /*3a50*/  HADD2.F32 R14, -RZ, R45.H0_H0 ;  /* 0x2000002dff0e7230 */ /* 0x006fe20000004100 */
[----:B------:R-:W-:Y:S01]  /*3a60*/  UISETP.NE.AND UP0, UPT, UR18, URZ, UPT ;  /* 0x000000ff1200728c */ /* 0x000fe2000bf05270 */
[----:B------:R-:W-:Y:S02]  /*3a70*/  HADD2.F32 R47, -RZ, R47.H1_H1 ;  /* 0x3000002fff2f7230 */ /* 0x000fe40000004100 */
[----:B------:R-:W-:Y:S01]  /*3a80*/  FADD.FTZ R13, R13, -UR22 ;  /* 0x800000160d0d7e21 */ /* 0x000fe20008010000 */
[----:B------:R-:W-:Y:S02]  /*3a90*/  HADD2.F32 R46, -RZ, R46.H1_H1 ;  /* 0x3000002eff2e7230 */ /* 0x000fe40000004100 */
[----:B------:R-:W-:Y:S01]  /*3aa0*/  FADD.FTZ R14, R14, -UR22 ;  /* 0x800000160e0e7e21 */ /* 0x000fe20008010000 */
[----:B------:R-:W-:-:S02]  /*3ab0*/  HADD2.F32 R45, -RZ, R45.H1_H1 ;  /* 0x3000002dff2d7230 */ /* 0x000fc40000004100 */
[----:B------:R-:W-:Y:S01]  /*3ac0*/  FADD.FTZ R47, R47, -UR22 ;  /* 0x800000162f2f7e21 */ /* 0x000fe20008010000 */
        /* <DEDUP_REMOVED lines=19> */
[----:B---3--:R-:W-:Y:S01]  /*3c00*/  FFMA.FTZ R16, R8, R14, R9 ;  /* 0x0000000e08107223 */ /* 0x008fe20000010009 */
        /* <DEDUP_REMOVED lines=24> */
.L_x_882:
[----:B------:R-:W-:Y:S01]  /*3d90*/  BSSY.RECONVERGENT B0, `(.L_x_883) ;  /* 0x0000012000007945 */ /* 0x000fe20003800200 */
[----:B------:R-:W-:Y:S01]  /*3da0*/  FFMA.FTZ R21, R2, R8, -R21 ;  /* 0x0000000802157223 */ /* 0x000fe20000010815 */
[----:B------:R-:W-:Y:S02]  /*3db0*/  FFMA.FTZ R43, R3, R43, -R24 ;  /* 0x0000002b032b7223 */ /* 0x000fe40000010818 */
[----:B------:R-:W-:Y:S05]  /*3dc0*/  @P0 BRA `(.L_x_884) ;  /* 0x0000000000380947 */ /* 0x000fea0003800000 */
[----:B------:R-:W1:Y:S01]  /*3dd0*/  LDCU.64 UR6, c[0x0][0x3f8] ;  /* 0x00007f00ff0677ac */ /* 0x000e620008000a00 */
[----:B------:R-:W-:Y:S01]  /*3de0*/  MOV R8, R4 ;  /* 0x0000000400087202 */ /* 0x000fe20000000f00 */
[----:B------:R-:W-:Y:S01]  /*3df0*/  FMUL.FTZ R24, R21, UR23 ;  /* 0x0000001715187c20 */ /* 0x000fe20008410000 */
[----:B------:R-:W-:Y:S01]  /*3e00*/  MOV R9, R7 ;  /* 0x0000000700097202 */ /* 0x000fe20000000f00 */
[----:B------:R-:W2:Y:S01]  /*3e10*/  LDCU.64 UR24, c[0x0][0x380] ;  /* 0x00007000ff1877ac */ /* 0x000ea20008000a00 */
[----:B------:R-:W-:-:S05]  /*3e20*/  FMUL.FTZ R21, R43, UR23 ;  /* 0x000000172b157c20 */ /* 0x000fca0008410000 */
[----:B------:R-:W-:Y:S01]  /*3e30*/  F2FP.F16.F32.PACK_AB R21, R21, R24 ;  /* 0x000000181515723e */ /* 0x000fe200000000ff */
[----:B-1----:R-:W-:Y:S02]  /*3e40*/  IMAD R10, R10, UR6, RZ ;  /* 0x000000060a0a7c24 */ /* 0x002fe4000f8e02ff */
[----:B------:R-:W-:-:S04]  /*3e50*/  IMAD.WIDE.U32 R8, R11, UR6, R8 ;  /* 0x000000060b087c25 */ /* 0x000fc8000f8e0008 */
[----:B------:R-:W-:Y:S01]  /*3e60*/  IMAD R11, R11, UR7, R10 ;  /* 0x000000070b0b7c24 */ /* 0x000fe2000f8e020a */
[----:B--2---:R-:W-:-:S04]  /*3e70*/  LEA R10, P0, R8, UR24, 0x1 ;  /* 0x00000018080a7c11 */ /* 0x004fc8000f8008ff */
[----:B------:R-:W-:-:S04]  /*3e80*/  IADD3 R11, PT, PT, R9, R11, RZ ;  /* 0x0000000b090b7210 */ /* 0x000fc80007ffe0ff */
[----:B------:R-:W-:-:S05]  /*3e90*/  LEA.HI.X R11, R8, UR25, R11, 0x1, P0 ;  /* 0x00000019080b7c11 */ /* 0x000fca00080f0c0b */
[----:B------:R1:W-:Y:S02]  /*3ea0*/  STG.E desc[UR14][R10.64], R21 ;  /* 0x000000150a007986 */ /* 0x0003e4000c10190e */
.L_x_884:
[----:B------:R-:W-:Y:S05]  /*3eb0*/  BSYNC.RECONVERGENT B0 ;  /* 0x0000000000007941 */ /* 0x000fea0003800200 */
.L_x_883:
[--C-:B------:R-:W-:Y:S02]  /*3ec0*/  HADD2.F32 R8, -RZ, R42.reuse.H0_H0 ;  /* 0x2000002aff087230 */ /* 0x100fe40000004100 */
[----:B------:R-:W-:Y:S01]  /*3ed0*/  HADD2.F32 R42, -RZ, R42.H1_H1 ;  /* 0x3000002aff2a7230 */ /* 0x000fe20000004100 */
[----:B------:R-:W-:Y:S06]  /*3ee0*/  BRA.U !UP0, `(.L_x_885) ;  /* 0x0000000108487547 */ /* 0x000fec000b800000 */
[----:B------:R-:W-:Y:S01]  /*3ef0*/  FFMA.FTZ R20, R3, R20, R39 ;  /* 0x0000001403147223 */ /* 0x000fe20000010027 */
[----:B------:R-:W-:-:S03]  /*3f00*/  FFMA.FTZ R18, R2, R18, R40 ;  /* 0x0000001202127223 */ /* 0x000fc60000010028 */
        /* <DEDUP_REMOVED lines=16> */
.L_x_885:
        /* <DEDUP_REMOVED lines=9> */
[----:B-1----:R-:W-:Y:S02]  /*40a0*/  IMAD R10, R17, UR6, RZ ;  /* 0x00000006110a7c24 */ /* 0x002fe4000f8e02ff */
[----:B------:R-:W-:-:S04]  /*40b0*/  IMAD.WIDE.U32 R8, R15, UR6, R8 ;  /* 0x000000060f087c25 */ /* 0x000fc8000f8e0008 */
[----:B------:R-:W-:Y:S02]  /*40c0*/  IMAD R11, R15, UR7, R10 ;  /* 0x000000070f0b7c24 */ /* 0x000fe4000f8e020a */
[----:B------:R-:W-:Y:S01]  /*40d0*/  FMUL.FTZ R15, R22, UR23 ;  /* 0x00000017160f7c20 */ /* 0x000fe20008410000 */
[C---:B--2---:R-:W-:Y:S02]  /*40e0*/  LEA R10, P0, R8.reuse, UR24, 0x1 ;  /* 0x00000018080a7c11 */ /* 0x044fe4000f8008ff */
[----:B------:R-:W-:Y:S02]  /*40f0*/  IADD3 R11, PT, PT, R9, R11, RZ ;  /* 0x0000000b090b7210 */ /* 0x000fe40007ffe0ff */
[----:B------:R-:W-:Y:S02]  /*4100*/  F2FP.F16.F32.PACK_AB R15, R15, R18 ;  /* 0x000000120f0f723e */ /* 0x000fe400000000ff */
[----:B------:R-:W-:-:S05]  /*4110*/  LEA.HI.X R11, R8, UR25, R11, 0x1, P0 ;  /* 0x00000019080b7c11 */ /* 0x000fca00080f0c0b */
[----:B------:R2:W-:Y:S02]  /*4120*/  STG.E desc[UR14][R10.64], R15 ;  /* 0x0000000f0a007986 */ /* 0x0005e4000c10190e */
.L_x_887:
[----:B------:R-:W-:Y:S05]  /*4130*/  BSYNC.RECONVERGENT B0 ;  /* 0x0000000000007941 */ /* 0x000fea0003800200 */
.L_x_886:
[--C-:B------:R-:W-:Y:S01]  /*4140*/  HADD2.F32 R8, -RZ, R41.reuse.H0_H0 ;  /* 0x20000029ff087230 */ /* 0x100fe20000004100 */
[----:B------:R-:W-:Y:S01]  /*4150*/  SHF.R.S32.HI R20, RZ, 0x1f, R51 ;  /* 0x0000001fff147819 */ /* 0x000fe20000011433 */
[----:B------:R-:W-:Y:S01]  /*4160*/  HADD2.F32 R41, -RZ, R41.H1_H1 ;  /* 0x30000029ff297230 */ /* 0x000fe20000004100 */
[----:B------:R-:W-:Y:S06]  /*4170*/  BRA.U !UP0, `(.L_x_888) ;  /* 0x0000000108487547 */ /* 0x000fec000b800000 */
[----:B------:R-:W-:Y:S01]  /*4180*/  FFMA.FTZ R12, R2, R12, R40 ;  /* 0x0000000c020c7223 */ /* 0x000fe20000010028 */
[----:B------:R-:W-:-:S03]  /*4190*/  FFMA.FTZ R14, R3, R14, R39 ;  /* 0x0000000e030e7223 */ /* 0x000fc60000010027 */
[----:B------:R-:W-:Y:S01]  /*41a0*/  FMUL.FTZ R9, R12, -1.4426950216293334961 ;  /* 0xbfb8aa3b0c097820 */ /* 0x000fe20000410000 */
[----:B--2---:R-:W-:-:S05]  /*41b0*/  FMUL.FTZ R15, R14, -1.4426950216293334961 ;  /* 0xbfb8aa3b0e0f7820 */ /* 0x004fca0000410000 */
        /* <DEDUP_REMOVED lines=14> */
.L_x_888:
[----:B------:R-:W-:Y:S01]  /*42a0*/  ISETP.GE.AND.EX P2, PT, R20, UR27, PT, P2 ;  /* 0x0000001b14007c0c */ /* 0x000fe2000bf46320 */
[----:B------:R-:W-:Y:S01]  /*42b0*/  FFMA.FTZ R13, R2, R8, -R13 ;  /* 0x00000008020d7223 */ /* 0x000fe2000001080d */
[----:B------:R-:W-:Y:S01]  /*42c0*/  FFMA.FTZ R16, R3, R41, -R16 ;  /* 0x0000002903107223 */ /* 0x000fe20000010810 */
[----:B------:R-:W-:Y:S02]  /*42d0*/  BSSY.RECONVERGENT B0, `(.L_x_889) ;  /* 0x000000f000007945 */ /* 0x000fe40003800200 */
[----:B------:R-:W-:Y:S01]  /*42e0*/  FMUL.FTZ R13, R13, UR23 ;  /* 0x000000170d0d7c20 */ /* 0x000fe20008410000 */
[----:B------:R-:W-:-:S07]  /*42f0*/  FMUL.FTZ R16, R16, UR23 ;  /* 0x0000001710107c20 */ /* 0x000fce0008410000 */
[----:B------:R-:W-:Y:S05]  /*4300*/  @P2 BRA `(.L_x_890) ;  /* 0x00000000002c2947 */ /* 0x000fea0003800000 */
[----:B------:R-:W3:Y:S01]  /*4310*/  LDCU.64 UR6, c[0x0][0x3f8] ;  /* 0x00007f00ff0677ac */ /* 0x000ee20008000a00 */
[----:B------:R-:W-:Y:S01]  /*4320*/  MOV R5, R7 ;  /* 0x0000000700057202 */ /* 0x000fe20000000f00 */
[----:B------:R-:W4:Y:S01]  /*4330*/  LDCU.64 UR22, c[0x0][0x380] ;  /* 0x00007000ff1677ac */ /* 0x000f220008000a00 */
[----:B---3--:R-:W-:Y:S02]  /*4340*/  IMAD R2, R20, UR6, RZ ;  /* 0x0000000614027c24 */ /* 0x008fe4000f8e02ff */
[----:B------:R-:W-:-:S04]  /*4350*/  IMAD.WIDE.U32 R4, R51, UR6, R4 ;  /* 0x0000000633047c25 */ /* 0x000fc8000f8e0004 */
[----:B------:R-:W-:Y:S01]  /*4360*/  IMAD R3, R51, UR7, R2 ;  /* 0x0000000733037c24 */ /* 0x000fe2000f8e0202 */
[----:B----4-:R-:W-:-:S04]  /*4370*/  LEA R2, P0, R4, UR22, 0x1 ;  /* 0x0000001604027c11 */ /* 0x010fc8000f8008ff */
[----:B------:R-:W-:Y:S02]  /*4380*/  IADD3 R3, PT, PT, R5, R3, RZ ;  /* 0x0000000305037210 */ /* 0x000fe40007ffe0ff */
[----:B------:R-:W-:Y:S02]  /*4390*/  F2FP.F16.F32.PACK_AB R5, R16, R13 ;  /* 0x0000000d1005723e */ /* 0x000fe400000000ff */
[----:B------:R-:W-:-:S05]  /*43a0*/  LEA.HI.X R3, R4, UR23, R3, 0x1, P0 ;  /* 0x0000001704037c11 */ /* 0x000fca00080f0c03 */
[----:B------:R3:W-:Y:S02]  /*43b0*/  STG.E desc[UR14][R2.64], R5 ;  /* 0x0000000502007986 */ /* 0x0007e4000c10190e */
.L_x_890:
[----:B------:R-:W-:Y:S05]  /*43c0*/  BSYNC.RECONVERGENT B0 ;  /* 0x0000000000007941 */ /* 0x000fea0003800200 */
.L_x_889:
[----:B------:R-:W-:Y:S02]  /*43d0*/  UIADD3 UR10, UPT, UPT, UR16, UR10, URZ ;  /* 0x0000000a100a7290 */ /* 0x000fe4000fffe0ff */
[----:B------:R-:W-:Y:S02]  /*43e0*/  UIADD3 UR4, UPT, UPT, UR4, 0x1, URZ ;  /* 0x0000000104047890 */ /* 0x000fe4000fffe0ff */
[----:B------:R-:W-:-:S09]  /*43f0*/  UISETP.GE.AND UP0, UPT, UR10, UR8, UPT ;  /* 0x000000080a00728c */ /* 0x000fd2000bf06270 */
[----:B------:R-:W-:Y:S05]  /*4400*/  BRA.U !UP0, `(.L_x_891) ;  /* 0xffffffbd08947547 */ /* 0x000fea000b83ffff */
.L_x_860:
[----:B------:R-:W4:Y:S01]  /*4410*/  LDC R4, c[0x0][0x370] ;  /* 0x0000dc00ff047b82 */ /* 0x000f220000000800 */
[----:B------:R-:W-:Y:S01]  /*4420*/  ISETP.NE.AND P2, PT, R53, RZ, PT ;  /* 0x000000ff3500720c */ /* 0x000fe20003f45270 */
[----:B------:R-:W-:Y:S06]  /*4430*/  BSSY.RECONVERGENT B0, `(.L_x_892) ;  /* 0x0000011000007945 */ /* 0x000fec0003800200 */
[----:B------:R-:W5:Y:S08]  /*4440*/  LDC R7, c[0x0][0x374] ;  /* 0x0000dd00ff077b82 */ /* 0x000f700000000800 */
[----:B---3--:R-:W3:Y:S01]  /*4450*/  LDC.64 R2, c[0x0][0x3c8] ;  /* 0x0000f200ff027b82 */ /* 0x008ee20000000a00 */
[----:B----4-:R-:W-:-:S02]  /*4460*/  IADD3 R5, PT, PT, R4, -0x1, RZ ;  /* 0xffffffff04057810 */ /* 0x010fc40007ffe0ff */
[----:B------:R-:W-:Y:S02]  /*4470*/  ISETP.NE.AND P1, PT, R4, 0x1, PT ;  /* 0x000000010400780c */ /* 0x000fe40003f25270 */
[----:B-----5:R-:W-:-:S04]  /*4480*/  IADD3 R0, PT, PT, R7, -0x1, RZ ;  /* 0xffffffff07007810 */ /* 0x020fc80007ffe0ff */
        /* <DEDUP_REMOVED lines=11> */
.L_x_893:
[----:B------:R-:W-:Y:S05]  /*4540*/  BSYNC.RECONVERGENT B0 ;  /* 0x0000000000007941 */ /* 0x000fea0003800200 */
.L_x_892:
[----:B------:R-:W-:Y:S05]  /*4550*/  @P0 EXIT ;  /* 0x000000000000094d */ /* 0x000fea0003800000 */
[----:B------:R-:W-:Y:S05]  /*4560*/  @P2 BRA `(.L_x_894) ;  /* 0x0000000000202947 */ /* 0x000fea0003800000 */
[----:B------:R-:W-:-:S05]  /*4570*/  IMAD R0, R4, R7, RZ ;  /* 0x0000000704007224 */ /* 0x000fca00078e02ff */
[----:B------:R-:W-:-:S13]  /*4580*/  ISETP.NE.AND P0, PT, R0, -0x1, PT ;  /* 0xffffffff0000780c */ /* 0x000fda0003f05270 */
[----:B------:R-:W-:Y:S05]  /*4590*/  @!P0 BRA `(.L_x_894) ;  /* 0x0000000000148947 */ /* 0x000fea0003800000 */
.L_x_895:
[----:B---3--:R-:W3:Y:S04]  /*45a0*/  LDG.E.STRONG.GPU R5, desc[UR14][R2.64] ;  /* 0x0000000e02057981 */ /* 0x008ee8000c1ef900 */
[----:B---3--:R-:W-:Y:S01]  /*45b0*/  CCTL.IVALL ;  /* 0x00000000ff00798f */ /* 0x008fe20002000000 */
[----:B------:R-:W-:Y:S05]  /*45c0*/  YIELD ;  /* 0x0000000000007946 */ /* 0x000fea0003800000 */
[----:B------:R-:W-:-:S13]  /*45d0*/  ISETP.NE.AND P0, PT, R5, R0, PT ;  /* 0x000000000500720c */ /* 0x000fda0003f05270 */
[----:B------:R-:W-:Y:S05]  /*45e0*/  @P0 BRA `(.L_x_895) ;  /* 0xfffffffc00ec0947 */ /* 0x000fea000383ffff */
.L_x_894:
[----:B------:R-:W-:Y:S05]  /*45f0*/  WARPSYNC.ALL ;  /* 0x0000000000007948 */ /* 0x000fea0003800000 */
[----:B---3--:R-:W3:Y:S08]  /*4600*/  LDC.64 R4, c[0x0][0x3f8] ;  /* 0x0000fe00ff047b82 */ /* 0x008ef00000000a00 */
[----:B------:R-:W-:Y:S01]  /*4610*/  BAR.SYNC.DEFER_BLOCKING 0x0 ;  /* 0x0000000000007b1d */ /* 0x000fe20000010000 */
[----:B---3--:R-:W-:-:S04]  /*4620*/  LEA.HI R0, P0, R5, R4, RZ, 0x1 ;  /* 0x0000000405007211 */ /* 0x008fc800078108ff */
        /* <DEDUP_REMOVED lines=19> */
[----:B-12---:R-:W-:-:S04]  /*4760*/  IADD3 R11, P0, P1, R2, -R12, -R53 ;  /* 0x8000000c020b7210 */ /* 0x006fc8000791e835 */
        /* <DEDUP_REMOVED lines=38> */
[----:B-1----:R-:W-:Y:S02]  /*49d0*/  IADD3 R25, P1, PT, R21, UR6, RZ ;  /* 0x0000000615197c10 */ /* 0x002fe4000ff3e0ff */
[----:B------:R-:W-:Y:S02]  /*49e0*/  IADD3 R18, PT, PT, R7, UR4, RZ ;  /* 0x0000000407127c10 */ /* 0x000fe4000fffe0ff */
[----:B--2---:R-:W-:Y:S02]  /*49f0*/  IADD3 R23, P2, PT, R21, UR8, RZ ;  /* 0x0000000815177c10 */ /* 0x004fe4000ff5e0ff */
        /* <DEDUP_REMOVED lines=10> */
.L_x_898:
[-C--:B-1----:R-:W-:Y:S02]  /*4aa0*/  LEA R10, P1, R0, R25.reuse, 0x2 ;  /* 0x00000019000a7211 */ /* 0x082fe400078210ff */
        /* <DEDUP_REMOVED lines=9> */
[----:B------:R-:W4:Y:S04]  /*4b40*/  LDG.E R12, desc[UR14][R12.64] ;  /* 0x0000000e0c0c7981 */ /* 0x000f28000c1e1900 */
[----:B------:R-:W4:Y:S01]  /*4b50*/  LDG.E R15, desc[UR14][R14.64] ;  /* 0x0000000e0e0f7981 */ /* 0x000f22000c1e1900 */
[----:B-1----:R-:W-:Y:S02]  /*4b60*/  MOV R10, R23 ;  /* 0x00000017000a7202 */ /* 0x002fe40000000f00 */
[----:B---3--:R-:W-:-:S02]  /*4b70*/  MOV R8, R21 ;  /* 0x0000001500087202 */ /* 0x008fc40000000f00 */
        /* <DEDUP_REMOVED lines=12> */
[----:B----4-:R-:W-:Y:S01]  /*4c40*/  F2FP.BF16.F32.PACK_AB R19, R15, R12 ;  /* 0x0000000c0f13723e */ /* 0x010fe200000010ff */
[----:B------:R1:W-:Y:S04]  /*4c50*/  STG.E desc[UR14][R8.64], R17 ;  /* 0x0000001108007986 */ /* 0x0003e8000c10190e */
[----:B------:R1:W-:Y:S01]  /*4c60*/  STG.E desc[UR14][R10.64], R19 ;  /* 0x000000130a007986 */ /* 0x0003e2000c10190e */
[----:B------:R-:W-:Y:S01]  /*4c70*/  IADD3.X R24, PT, PT, RZ, R24, RZ, P3, !PT ;  /* 0x00000018ff187210 */ /* 0x000fe20001ffe4ff */
[----:B------:R-:W-:Y:S06]  /*4c80*/  @P1 BRA `(.L_x_898) ;  /* 0xfffffffc00841947 */ /* 0x000fec000383ffff */
.L_x_897:
[----:B------:R-:W-:Y:S05]  /*4c90*/  BSYNC.RECONVERGENT B0 ;  /* 0x0000000000007941 */ /* 0x000fea0003800200 */
.L_x_896:
[----:B------:R-:W-:Y:S05]  /*4ca0*/  @!P0 EXIT ;  /* 0x000000000000894d */ /* 0x000fea0003800000 */
[C---:B------:R-:W-:Y:S01]  /*4cb0*/  SHF.L.U64.HI R5, R4.reuse, 0x2, R5 ;  /* 0x0000000204057819 */ /* 0x040fe20000010205 */
[----:B------:R-:W2:Y:S01]  /*4cc0*/  LDCU.64 UR4, c[0x0][0x3d8] ;  /* 0x00007b00ff0477ac */ /* 0x000ea20008000a00 */
[----:B------:R-:W-:Y:S02]  /*4cd0*/  SHF.L.U32 R6, R4, 0x2, RZ ;  /* 0x0000000204067819 */ /* 0x000fe400000006ff */
[C---:B------:R-:W-:Y:S01]  /*4ce0*/  SHF.L.U64.HI R7, R28.reuse, 0x2, R33 ;  /* 0x000000021c077819 */ /* 0x040fe20000010221 */
[----:B------:R-:W3:Y:S01]  /*4cf0*/  LDCU.64 UR6, c[0x0][0x388] ;  /* 0x00007100ff0677ac */ /* 0x000ee20008000a00 */
[----:B-1----:R-:W-:Y:S02]  /*4d00*/  SHF.L.U32 R8, R28, 0x2, RZ ;  /* 0x000000021c087819 */ /* 0x002fe400000006ff */
[C---:B------:R-:W-:Y:S01]  /*4d10*/  SHF.L.U64.HI R2, R0.reuse, 0x2, R3 ;  /* 0x0000000200027819 */ /* 0x040fe20000010203 */
[----:B------:R-:W1:Y:S01]  /*4d20*/  LDCU.64 UR8, c[0x0][0x390] ;  /* 0x00007200ff0877ac */ /* 0x000e620008000a00 */
[----:B------:R-:W-:-:S07]  /*4d30*/  SHF.L.U32 R4, R0, 0x2, RZ ;  /* 0x0000000200047819 */ /* 0x000fce00000006ff */
.L_x_899:
[C---:B----4-:R-:W-:Y:S02]  /*4d40*/  SHF.L.U32 R9, R53.reuse, 0x2, RZ ;  /* 0x0000000235097819 */ /* 0x050fe400000006ff */
[----:B------:R-:W-:Y:S02]  /*4d50*/  SHF.L.U64.HI R18, R53, 0x2, R18 ;  /* 0x0000000235127819 */ /* 0x000fe40000010212 */
[----:B--2---:R-:W-:-:S04]  /*4d60*/  IADD3 R10, P0, PT, R9, UR4, RZ ;  /* 0x00000004090a7c10 */ /* 0x004fc8000ff1e0ff */
[----:B------:R-:W-:Y:S02]  /*4d70*/  IADD3.X R11, PT, PT, R18, UR5, RZ, P0, !PT ;  /* 0x00000005120b7c10 */ /* 0x000fe400087fe4ff */
[C---:B------:R-:W-:Y:S02]  /*4d80*/  IADD3 R12, P0, PT, R10.reuse, R4, RZ ;  /* 0x000000040a0c7210 */ /* 0x040fe40007f1e0ff */
[C---:B------:R-:W-:Y:S02]  /*4d90*/  IADD3 R16, P2, PT, R10.reuse, R8, RZ ;  /* 0x000000080a107210 */ /* 0x040fe40007f5e0ff */
[C---:B------:R-:W-:Y:S02]  /*4da0*/  IADD3.X R13, PT, PT, R11.reuse, R2, RZ, P0, !PT ;  /* 0x000000020b0d7210 */ /* 0x040fe400007fe4ff */
[----:B------:R-:W-:Y:S02]  /*4db0*/  IADD3 R14, P1, PT, R10, R6, RZ ;  /* 0x000000060a0e7210 */ /* 0x000fe40007f3e0ff */
[C---:B------:R-:W-:Y:S01]  /*4dc0*/  IADD3.X R17, PT, PT, R11.reuse, R7, RZ, P2, !PT ;  /* 0x000000070b117210 */ /* 0x040fe200017fe4ff */
[----:B------:R2:W4:Y:S01]  /*4dd0*/  LDG.E R10, desc[UR14][R10.64] ;  /* 0x0000000e0a0a7981 */ /* 0x000522000c1e1900 */
[----:B------:R-:W-:-:S03]  /*4de0*/  IADD3.X R15, PT, PT, R11, R5, RZ, P1, !PT ;  /* 0x000000050b0f7210 */ /* 0x000fc60000ffe4ff */
[----:B------:R-:W4:Y:S04]  /*4df0*/  LDG.E R13, desc[UR14][R12.64] ;  /* 0x0000000e0c0d7981 */ /* 0x000f28000c1e1900 */
[----:B------:R-:W5:Y:S04]  /*4e00*/  LDG.E R14, desc[UR14][R14.64] ;  /* 0x0000000e0e0e7981 */ /* 0x000f68000c1e1900 */
[----:B------:R-:W5:Y:S01]  /*4e10*/  LDG.E R17, desc[UR14][R16.64] ;  /* 0x0000000e10117981 */ /* 0x000f62000c1e1900 */
[----:B------:R-:W-:Y:S02]  /*4e20*/  LOP3.LUT R23, R9, 0xfffffffc, RZ, 0xc0, !PT ;  /* 0xfffffffc09177812 */ /* 0x000fe400078ec0ff */
[----:B------:R-:W-:-:S02]  /*4e30*/  LOP3.LUT R24, R18, 0x1, RZ, 0xc0, !PT ;  /* 0x0000000112187812 */ /* 0x000fc400078ec0ff */
[C---:B---3--:R-:W-:Y:S02]  /*4e40*/  IADD3 R20, P0, PT, R23.reuse, UR6, RZ ;  /* 0x0000000617147c10 */ /* 0x048fe4000ff1e0ff */
[----:B--2---:R-:W-:Y:S02]  /*4e50*/  LOP3.LUT R11, R18, 0x3, RZ, 0xc0, !PT ;  /* 0x00000003120b7812 */ /* 0x004fe400078ec0ff */
[----:B------:R-:W-:Y:S02]  /*4e60*/  IADD3.X R21, PT, PT, R24, UR7, RZ, P0, !PT ;  /* 0x0000000718157c10 */ /* 0x000fe400087fe4ff */
[----:B-1----:R-:W-:Y:S02]  /*4e70*/  IADD3 R22, P0, PT, R23, UR8, RZ ;  /* 0x0000000817167c10 */ /* 0x002fe4000ff1e0ff */
[----:B----4-:R-:W-:Y:S02]  /*4e80*/  F2FP.BF16.F32.PACK_AB R19, R13, R10 ;  /* 0x0000000a0d13723e */ /* 0x010fe400000010ff */
[----:B------:R-:W-:-:S02]  /*4e90*/  IADD3 R10, P1, PT, R23, UR4, RZ ;  /* 0x00000004170a7c10 */ /* 0x000fc4000ff3e0ff */
[----:B------:R-:W-:Y:S02]  /*4ea0*/  IADD3.X R23, PT, PT, R24, UR9, RZ, P0, !PT ;  /* 0x0000000918177c10 */ /* 0x000fe400087fe4ff */
[----:B------:R-:W-:Y:S02]  /*4eb0*/  IADD3.X R11, PT, PT, R11, UR5, RZ, P1, !PT ;  /* 0x000000050b0b7c10 */ /* 0x000fe40008ffe4ff */
[----:B-----5:R-:W-:Y:S02]  /*4ec0*/  F2FP.BF16.F32.PACK_AB R27, R17, R14 ;  /* 0x0000000e111b723e */ /* 0x020fe400000010ff */
        /* <DEDUP_REMOVED lines=20> */
[----:B---3--:R-:W-:Y:S02]  /*5010*/  F2FP.BF16.F32.PACK_AB R19, R19, R26 ;  /* 0x0000001a1313723e */ /* 0x008fe400000010ff */
[----:B----4-:R-:W-:-:S03]  /*5020*/  F2FP.BF16.F32.PACK_AB R29, R29, R28 ;  /* 0x0000001c1d1d723e */ /* 0x010fc600000010ff */
[----:B------:R1:W-:Y:S04]  /*5030*/  STG.E desc[UR14][R20.64], R19 ;  /* 0x0000001314007986 */ /* 0x0003e8000c10190e */
[----:B------:R3:W-:Y:S04]  /*5040*/  STG.E desc[UR14][R24.64], R29 ;  /* 0x0000001d18007986 */ /* 0x0007e8000c10190e */
[----:B------:R-:W4:Y:S04]  /*5050*/  LDG.E R26, desc[UR14][R10.64+0x700] ;  /* 0x0007000e0a1a7981 */ /* 0x000f28000c1e1900 */
[----:B--2---:R-:W4:Y:S04]  /*5060*/  LDG.E R27, desc[UR14][R16.64+0x700] ;  /* 0x0007000e101b7981 */ /* 0x004f28000c1e1900 */
[----:B------:R-:W2:Y:S04]  /*5070*/  LDG.E R28, desc[UR14][R12.64+0x700] ;  /* 0x0007000e0c1c7981 */ /* 0x000ea8000c1e1900 */
[----:B------:R-:W2:Y:S01]  /*5080*/  LDG.E R31, desc[UR14][R14.64+0x700] ;  /* 0x0007000e0e1f7981 */ /* 0x000ea2000c1e1900 */
[----:B------:R-:W-:-:S04]  /*5090*/  IADD3 R23, P0, PT, R9, 0x700, RZ ;  /* 0x0000070009177810 */ /* 0x000fc80007f1e0ff */
[----:B------:R-:W-:Y:S02]  /*50a0*/  IADD3.X R30, PT, PT, RZ, R18, RZ, P0, !PT ;  /* 0x00000012ff1e7210 */ /* 0x000fe400007fe4ff */
[----:B------:R-:W-:Y:S02]  /*50b0*/  LOP3.LUT R23, R23, 0xfffffffc, RZ, 0xc0, !PT ;  /* 0xfffffffc17177812 */ /* 0x000fe400078ec0ff */
[----:B------:R-:W-:Y:S02]  /*50c0*/  LOP3.LUT R30, R30, 0x1, RZ, 0xc0, !PT ;  /* 0x000000011e1e7812 */ /* 0x000fe400078ec0ff */
[C---:B------:R-:W-:Y:S02]  /*50d0*/  IADD3 R22, P0, PT, R23.reuse, UR6, RZ ;  /* 0x0000000617167c10 */ /* 0x040fe4000ff1e0ff */
[----:B-1----:R-:W-:Y:S02]  /*50e0*/  IADD3 R20, P1, PT, R23, UR8, RZ ;  /* 0x0000000817147c10 */ /* 0x002fe4000ff3e0ff */
[----:B------:R-:W-:-:S02]  /*50f0*/  IADD3.X R23, PT, PT, R30, UR7, RZ, P0, !PT ;  /* 0x000000071e177c10 */ /* 0x000fc400087fe4ff */
[----:B------:R-:W-:Y:S02]  /*5100*/  IADD3.X R21, PT, PT, R30, UR9, RZ, P1, !PT ;  /* 0x000000091e157c10 */ /* 0x000fe40008ffe4ff */
[----:B----4-:R-:W-:Y:S02]  /*5110*/  F2FP.BF16.F32.PACK_AB R27, R27, R26 ;  /* 0x0000001a1b1b723e */ /* 0x010fe400000010ff */
[----:B--2---:R-:W-:-:S03]  /*5120*/  F2FP.BF16.F32.PACK_AB R31, R31, R28 ;  /* 0x0000001c1f1f723e */ /* 0x004fc600000010ff */
[----:B------:R1:W-:Y:S04]  /*5130*/  STG.E desc[UR14][R22.64], R27 ;  /* 0x0000001b16007986 */ /* 0x0003e8000c10190e */
[----:B------:R4:W-:Y:S04]  /*5140*/  STG.E desc[UR14][R20.64], R31 ;  /* 0x0000001f14007986 */ /* 0x0009e8000c10190e */
[----:B------:R-:W2:Y:S04]  /*5150*/  LDG.E R10, desc[UR14][R10.64+0xa80] ;  /* 0x000a800e0a0a7981 */ /* 0x000ea8000c1e1900 */
[----:B------:R-:W2:Y:S04]  /*5160*/  LDG.E R17, desc[UR14][R16.64+0xa80] ;  /* 0x000a800e10117981 */ /* 0x000ea8000c1e1900 */
[----:B------:R-:W5:Y:S04]  /*5170*/  LDG.E R12, desc[UR14][R12.64+0xa80] ;  /* 0x000a800e0c0c7981 */ /* 0x000f68000c1e1900 */
[----:B------:R-:W5:Y:S01]  /*5180*/  LDG.E R15, desc[UR14][R14.64+0xa80] ;  /* 0x000a800e0e0f7981 */ /* 0x000f62000c1e1900 */
[----:B------:R-:W-:-:S04]  /*5190*/  IADD3 R9, P0, PT, R9, 0xa80, RZ ;  /* 0x00000a8009097810 */ /* 0x000fc80007f1e0ff */
[----:B------:R-:W-:Y:S02]  /*51a0*/  IADD3.X R18, PT, PT, RZ, R18, RZ, P0, !PT ;  /* 0x00000012ff127210 */ /* 0x000fe400007fe4ff */
[----:B------:R-:W-:Y:S02]  /*51b0*/  LOP3.LUT R9, R9, 0xfffffffc, RZ, 0xc0, !PT ;  /* 0xfffffffc09097812 */ /* 0x000fe400078ec0ff */
[----:B------:R-:W-:Y:S02]  /*51c0*/  LOP3.LUT R18, R18, 0x1, RZ, 0xc0, !PT ;  /* 0x0000000112127812 */ /* 0x000fe400078ec0ff */
[C---:B---3--:R-:W-:Y:S02]  /*51d0*/  IADD3 R24, P0, PT, R9.reuse, UR6, RZ ;  /* 0x0000000609187c10 */ /* 0x048fe4000ff1e0ff */
[----:B-1----:R-:W-:Y:S02]  /*51e0*/  IADD3 R22, P1, PT, R9, UR8, RZ ;  /* 0x0000000809167c10 */ /* 0x002fe4000ff3e0ff */
[----:B------:R-:W-:-:S02]  /*51f0*/  IADD3.X R25, PT, PT, R18, UR7, RZ, P0, !PT ;  /* 0x0000000712197c10 */ /* 0x000fc400087fe4ff */
[----:B------:R-:W-:Y:S02]  /*5200*/  IADD3.X R23, PT, PT, R18, UR9, RZ, P1, !PT ;  /* 0x0000000912177c10 */ /* 0x000fe40008ffe4ff */
[----:B------:R-:W-:-:S04]  /*5210*/  IADD3 R53, PT, PT, R53, 0x380, RZ ;  /* 0x0000038035357810 */ /* 0x000fc80007ffe0ff */
[----:B------:R-:W-:-:S04]  /*5220*/  ISETP.GT.U32.AND P0, PT, R0, R53, PT ;  /* 0x000000350000720c */ /* 0x000fc80003f04070 */
[----:B------:R-:W-:Y:S01]  /*5230*/  ISETP.GT.AND.EX P0, PT, R3, RZ, PT, P0 ;  /* 0x000000ff0300720c */ /* 0x000fe20003f04300 */
[----:B------:R-:W-:Y:S01]  /*5240*/  HFMA2 R18, -RZ, RZ, 0, 0 ;  /* 0x00000000ff127431 */ /* 0x000fe200000001ff */
[----:B--2---:R-:W-:Y:S02]  /*5250*/  F2FP.BF16.F32.PACK_AB R17, R17, R10 ;  /* 0x0000000a1111723e */ /* 0x004fe400000010ff */
[----:B-----5:R-:W-:-:S03]  /*5260*/  F2FP.BF16.F32.PACK_AB R9, R15, R12 ;  /* 0x0000000c0f09723e */ /* 0x020fc600000010ff */
[----:B------:R4:W-:Y:S04]  /*5270*/  STG.E desc[UR14][R24.64], R17 ;  /* 0x0000001118007986 */ /* 0x0009e8000c10190e */
[----:B------:R4:W-:Y:S02]  /*5280*/  STG.E desc[UR14][R22.64], R9 ;  /* 0x0000000916007986 */ /* 0x0009e4000c10190e */
[----:B------:R-:W-:Y:S05]  /*5290*/  @P0 BRA `(.L_x_899) ;  /* 0xfffffff800a80947 */ /* 0x000fea000383ffff */
[----:B------:R-:W-:Y:S05]  /*52a0*/  EXIT ;  /* 0x000000000000794d */ /* 0x000fea0003800000 */
.L_x_900:
        /* <DEDUP_REMOVED lines=13> */
.L_x_3424:


//--------------------- .text._Z35group_norm_nhwc_bwd_one_pass_kernelI11Fp16IOBf16WLi256ELi14ELi224EEv26Group_norm_nhwc_bwd_params --------------------------
	.section	.text._Z35group_norm_nhwc_bwd_one_pass_kernelI11Fp16IOBf16WLi256ELi14ELi224EEv26Group_norm_nhwc_bwd_params,"ax",@progbits
	.align	128
        .global         _Z35group_norm_nhwc_bwd_one_pass_kernelI11Fp16IOBf16WLi256ELi14ELi224EEv26Group_norm_nhwc_bwd_params
        .type           _Z35group_norm_nhwc_bwd_one_pass_kernelI11Fp16IOBf16WLi256ELi14ELi224EEv26Group_norm_nhwc_bwd_params,@function
        .size           _Z35group_norm_nhwc_bwd_one_pass_kernelI11Fp16IOBf16WLi256ELi14ELi224EEv26Group_norm_nhwc_bwd_params,(.L_x_3425 - _Z35group_norm_nhwc_bwd_one_pass_kernelI11Fp16IOBf16WLi256ELi14ELi224EEv26Group_norm_nhwc_bwd_params)
        .other          _Z35group_norm_nhwc_bwd_one_pass_kernelI11Fp16IOBf16WLi256ELi14ELi224EEv26Group_norm_nhwc_bwd_params,@"STO_CUDA_ENTRY STV_DEFAULT"
_Z35group_norm_nhwc_bwd_one_pass_kernelI11Fp16IOBf16WLi256ELi14ELi224EEv26Group_norm_nhwc_bwd_params:
.text._Z35group_norm_nhwc_bwd_one_pass_kernelI11Fp16IOBf16WLi256ELi14ELi224EEv26Group_norm_nhwc_bwd_params:
        /* <DEDUP_REMOVED lines=12> */
[----:B------:R-:W1:Y:S01]  /*00c0*/  S2R R5, SR_LANEID ;  /* 0x0000000000057919 */ /* 0x000e620000000000 */
[----:B------:R-:W-:Y:S01]  /*00d0*/  UMOV UR5, 0x400 ;  /* 0x0000040000057882 */ /* 0x000fe20000000000 */
[----:B------:R-:W-:Y:S01]  /*00e0*/  SHF.R.U32.HI R62, RZ, 0x2, R2 ;  /* 0x00000002ff3e7819 */ /* 0x000fe20000011602 */
[----:B------:R-:W-:Y:S01]  /*00f0*/  UIADD3 UR6, UPT, UPT, UR5, 0x50, URZ ;  /* 0x0000005005067890 */ /* 0x000fe2000fffe0ff */
[----:B------:R-:W-:Y:S02]  /*0100*/  IMAD R6, R6, 0x2493, RZ ;  /* 0x0000249306067824 */ /* 0x000fe400078e02ff */
[----:B------:R-:W-:Y:S01]  /*0110*/  HFMA2 R57, -RZ, RZ, 0, 0 ;  /* 0x00000000ff397431 */ /* 0x000fe200000001ff */
[----:B------:R-:W2:Y:S01]  /*0120*/  LDC R7, c[0x0][0x41c] ;  /* 0x00010700ff077b82 */ /* 0x000ea20000000800 */
[----:B------:R-:W-:Y:S01]  /*0130*/  MOV R58, R0 ;  /* 0x00000000003a7202 */ /* 0x000fe20000000f00 */
[----:B------:R-:W3:Y:S01]  /*0140*/  LDCU.U8 UR12, c[0x0][0x414] ;  /* 0x00008280ff0c77ac */ /* 0x000ee20008000000 */
[----:B------:R-:W-:-:S02]  /*0150*/  SHF.R.U32.HI R64, RZ, 0x10, R6 ;  /* 0x00000010ff407819 */ /* 0x000fc40000011606 */
[----:B------:R-:W-:-:S03]  /*0160*/  LOP3.LUT R62, R62, 0xf8, RZ, 0xc0, !PT ;  /* 0x000000f83e3e7812 */ /* 0x000fc600078ec0ff */
[----:B------:R-:W4:Y:S08]  /*0170*/  LDC R3, c[0x0][0x374] ;  /* 0x0000dd00ff037b82 */ /* 0x000f300000000800 */
[----:B------:R-:W5:Y:S01]  /*0180*/  LDC R4, c[0x0][0x370] ;  /* 0x0000dc00ff047b82 */ /* 0x000f620000000800 */
[----:B0-----:R-:W-:Y:S02]  /*0190*/  ULEA UR6, UR7, UR6, 0x18 ;  /* 0x0000000607067291 */ /* 0x001fe4000f8ec0ff */
[----:B------:R-:W-:-:S04]  /*01a0*/  ULEA UR5, UR7, UR5, 0x18 ;  /* 0x0000000507057291 */ /* 0x000fc8000f8ec0ff */
[----:B------:R-:W-:Y:S01]  /*01b0*/  LEA R63, R2, UR6, 0x4 ;  /* 0x00000006023f7c11 */ /* 0x000fe2000f8e20ff */
[----:B--2---:R-:W-:-:S05]  /*01c0*/  IMAD R64, R7, UR11, R64 ;  /* 0x0000000b07407c24 */ /* 0x004fca000f8e0240 */
[----:B------:R-:W-:Y:S01]  /*01d0*/  SHF.R.S32.HI R7, RZ, 0x1f, R64 ;  /* 0x0000001fff077819 */ /* 0x000fe20000011440 */
[C---:B----4-:R-:W-:Y:S01]  /*01e0*/  IMAD R60, R3.reuse, 0x5, R0 ;  /* 0x00000005033c7824 */ /* 0x050fe200078e0200 */
[----:B------:R-:W-:Y:S02]  /*01f0*/  LEA R59, R3, R0, 0x2 ;  /* 0x00000000033b7211 */ /* 0x000fe400078e10ff */
[----:B-1-3-5:R-:W-:-:S07]  /*0200*/  LOP3.LUT R61, R4, 0x7, RZ, 0xc0, !PT ;  /* 0x00000007043d7812 */ /* 0x02afce00078ec0ff */
.L_x_944:
[----:B0-----:R-:W0:Y:S01]  /*0210*/  LDC R15, c[0x0][0x410] ;  /* 0x00010400ff0f7b82 */ /* 0x001e220000000800 */
[----:B-1----:R-:W1:Y:S01]  /*0220*/  LDCU.128 UR16, c[0x0][0x400] ;  /* 0x00008000ff1077ac */ /* 0x002e620008000c00 */
[----:B------:R-:W-:Y:S02]  /*0230*/  IADD3 R21, PT, PT, R64, 0x20, RZ ;  /* 0x0000002040157810 */ /* 0x000fe40007ffe0ff */
[----:B------:R-:W-:Y:S02]  /*0240*/  CS2R R54, SRZ ;  /* 0x0000000000367805 */ /* 0x000fe4000001ff00 */
[----:B------:R-:W-:Y:S02]  /*0250*/  ISETP.GE.AND P3, PT, R58, RZ, PT ;  /* 0x000000ff3a00720c */ /* 0x000fe40003f66270 */
[----:B------:R-:W-:Y:S02]  /*0260*/  SHF.R.S32.HI R17, RZ, 0x1f, R21 ;  /* 0x0000001fff117819 */ /* 0x000fe40000011415 */
[----:B------:R-:W-:-:S04]  /*0270*/  IADD3 R18, PT, PT, R64, 0x40, RZ ;  /* 0x0000004040127810 */ /* 0x000fc80007ffe0ff */
        /* <DEDUP_REMOVED lines=13> */
[----:B------:R-:W-:Y:S02]  /*0350*/  LOP3.LUT R8, R2, 0xffff, RZ, 0xc0, !PT ;  /* 0x0000ffff02087812 */ /* 0x000fe400078ec0ff */
[----:B------:R-:W-:-:S03]  /*0360*/  LOP3.LUT R13, RZ, R15, RZ, 0x33, !PT ;  /* 0x0000000fff0d7212 */ /* 0x000fc600078e33ff */
        /* <DEDUP_REMOVED lines=10> */
[----:B------:R-:W-:-:S07]  /*0410*/  IADD3 R8, PT, PT, RZ, -R8, RZ ;  /* 0x80000008ff087210 */ /* 0x000fce0007ffe0ff */
[-C--:B------:R-:W-:Y:S02]  /*0420*/  @!P5 IADD3 R6, PT, PT, R6, -R11.reuse, RZ ;  /* 0x8000000b0606d210 */ /* 0x080fe40007ffe0ff */
[----:B------:R-:W-:Y:S02]  /*0430*/  @!P5 IADD3 R9, PT, PT, R9, 0x1, RZ ;  /* 0x000000010909d810 */ /* 0x000fe40007ffe0ff */
[----:B------:R-:W-:Y:S02]  /*0440*/  ISETP.GT.U32.AND P0, PT, R11, R6, PT ;  /* 0x000000060b00720c */ /* 0x000fe40003f04070 */
[CC--:B------:R-:W-:Y:S02]  /*0450*/  ISETP.GE.U32.AND P4, PT, R6.reuse, R11.reuse, PT ;  /* 0x0000000b0600720c */ /* 0x0c0fe40003f86070 */
[----:B------:R-:W-:Y:S02]  /*0460*/  IADD3 R11, PT, PT, R6, -R11, RZ ;  /* 0x8000000b060b7210 */ /* 0x000fe40007ffe0ff */
[----:B------:R-:W-:-:S02]  /*0470*/  ISETP.NE.AND P5, PT, R15, RZ, PT ;  /* 0x000000ff0f00720c */ /* 0x000fc40003fa5270 */
[----:B------:R-:W-:Y:S02]  /*0480*/  SEL R6, R11, R6, !P0 ;  /* 0x000000060b067207 */ /* 0x000fe40004000000 */
[----:B------:R-:W-:Y:S02]  /*0490*/  PRMT R11, R8, 0x7710, RZ ;  /* 0x00007710080b7816 */ /* 0x000fe400000000ff */
[----:B------:R-:W-:Y:S02]  /*04a0*/  @!P3 IADD3 R6, PT, PT, -R6, RZ, RZ ;  /* 0x000000ff0606b210 */ /* 0x000fe40007ffe1ff */
[----:B------:R-:W-:Y:S02]  /*04b0*/  IADD3 R8, PT, PT, R11, R2, RZ ;  /* 0x000000020b087210 */ /* 0x000fe40007ffe0ff */
[----:B------:R-:W0:Y:S01]  /*04c0*/  @!P1 LDC.64 R10, c[0x0][0x3f8] ;  /* 0x0000fe00ff0a9b82 */ /* 0x000e220000000a00 */
[----:B------:R-:W-:Y:S02]  /*04d0*/  ISETP.GE.U32.AND P0, PT, R18, UR16, PT ;  /* 0x0000001012007c0c */ /* 0x000fe4000bf06070 */
[----:B------:R-:W-:-:S02]  /*04e0*/  @P4 IADD3 R9, PT, PT, R9, 0x1, RZ ;  /* 0x0000000109094810 */ /* 0x000fc40007ffe0ff */
[----:B------:R-:W-:Y:S02]  /*04f0*/  SEL R65, R13, R6, !P5 ;  /* 0x000000060d417207 */ /* 0x000fe40006800000 */
[----:B------:R-:W-:Y:S02]  /*0500*/  SHF.L.U32 R29, R8, 0x1, RZ ;  /* 0x00000001081d7819 */ /* 0x000fe400000006ff */
[----:B------:R-:W-:Y:S01]  /*0510*/  @!P2 IADD3 R9, PT, PT, -R9, RZ, RZ ;  /* 0x000000ff0909a210 */ /* 0x000fe20007ffe1ff */
[----:B------:R-:W-:Y:S01]  /*0520*/  IMAD R8, R65, 0xe, RZ ;  /* 0x0000000e41087824 */ /* 0x000fe200078e02ff */
[----:B------:R-:W-:Y:S02]  /*0530*/  ISETP.GE.AND.EX P0, PT, R23, UR17, PT, P0 ;  /* 0x0000001117007c0c */ /* 0x000fe4000bf06300 */
[----:B------:R-:W-:Y:S02]  /*0540*/  LOP3.LUT R29, R29, 0xffff, RZ, 0xc0, !PT ;  /* 0x0000ffff1d1d7812 */ /* 0x000fe400078ec0ff */
[----:B------:R-:W-:-:S02]  /*0550*/  SEL R13, R13, R9, !P5 ;  /* 0x000000090d0d7207 */ /* 0x000fc40006800000 */
[----:B------:R-:W-:Y:S02]  /*0560*/  IADD3 R68, P2, PT, R29, R8, RZ ;  /* 0x000000081d447210 */ /* 0x000fe40007f5e0ff */
[----:B------:R-:W-:Y:S02]  /*0570*/  SHF.R.S32.HI R6, RZ, 0x1f, R13 ;  /* 0x0000001fff067819 */ /* 0x000fe4000001140d */
[----:B------:R-:W-:-:S03]  /*0580*/  LEA.HI.X.SX32 R69, R8, RZ, 0x1, P2 ;  /* 0x000000ff08457211 */ /* 0x000fc600010f0eff */
[----:B------:R-:W-:Y:S01]  /*0590*/  IMAD R6, R6, UR18, RZ ;  /* 0x0000001206067c24 */ /* 0x000fe2000f8e02ff */
[----:B------:R-:W1:Y:S01]  /*05a0*/  @!P0 LDC.64 R8, c[0x0][0x3f8] ;  /* 0x0000fe00ff088b82 */ /* 0x000e620000000a00 */
[----:B------:R-:W-:-:S04]  /*05b0*/  IMAD.WIDE.U32 R68, R13, UR18, R68 ;  /* 0x000000120d447c25 */ /* 0x000fc8000f8e0044 */
[----:B------:R-:W-:Y:S01]  /*05c0*/  IMAD R67, R13, UR19, R6 ;  /* 0x000000130d437c24 */ /* 0x000fe2000f8e0206 */
[----:B------:R-:W-:Y:S01]  /*05d0*/  IADD3 R6, PT, PT, R64, 0x80, RZ ;  /* 0x0000008040067810 */ /* 0x000fe20007ffe0ff */
[----:B0-----:R-:W-:Y:S01]  /*05e0*/  @!P1 IMAD R12, R17, R10, RZ ;  /* 0x0000000a110c9224 */ /* 0x001fe200078e02ff */
[-C--:B------:R-:W-:Y:S01]  /*05f0*/  @!P1 MOV R66, R68.reuse ;  /* 0x0000004400429202 */ /* 0x080fe20000000f00 */
[----:B------:R-:W0:Y:S01]  /*0600*/  @!P1 LDC.64 R16, c[0x0][0x3a0] ;  /* 0x0000e800ff109b82 */ /* 0x000e220000000a00 */
[----:B------:R-:W-:Y:S01]  /*0610*/  ISETP.GE.U32.AND P2, PT, R6, UR16, PT ;  /* 0x0000001006007c0c */ /* 0x000fe2000bf46070 */
[----:B------:R-:W-:Y:S01]  /*0620*/  @!P1 IMAD R19, R21, R11, R12 ;  /* 0x0000000b15139224 */ /* 0x000fe200078e020c */
[----:B------:R-:W-:Y:S02]  /*0630*/  SHF.R.S32.HI R27, RZ, 0x1f, R6 ;  /* 0x0000001fff1b7819 */ /* 0x000fe40000011406 */
[----:B------:R-:W-:Y:S02]  /*0640*/  IADD3 R67, PT, PT, R69, R67, RZ ;  /* 0x0000004345437210 */ /* 0x000fe40007ffe0ff */
[----:B------:R-:W-:Y:S01]  /*0650*/  ISETP.GE.AND.EX P2, PT, R27, UR17, PT, P2 ;  /* 0x000000111b007c0c */ /* 0x000fe2000bf46320 */
[----:B------:R-:W2:Y:S01]  /*0660*/  @!P1 LDC.64 R12, c[0x0][0x398] ;  /* 0x0000e600ff0c9b82 */ /* 0x000ea20000000a00 */
[----:B------:R-:W-:Y:S01]  /*0670*/  @!P0 MOV R20, R68 ;  /* 0x0000004400148202 */ /* 0x000fe20000000f00 */
[----:B------:R-:W-:Y:S01]  /*0680*/  @!P1 IMAD.WIDE.U32 R10, R21, R10, R66 ;  /* 0x0000000a150a9225 */ /* 0x000fe200078e0042 */
[----:B------:R-:W-:-:S04]  /*0690*/  @!P0 MOV R21, R67 ;  /* 0x0000004300158202 */ /* 0x000fc80000000f00 */
[----:B------:R-:W-:Y:S01]  /*06a0*/  @!P1 IADD3 R11, PT, PT, R11, R19, RZ ;  /* 0x000000130b0b9210 */ /* 0x000fe20007ffe0ff */
[----:B------:R-:W3:Y:S01]  /*06b0*/  @!P0 LDC.64 R14, c[0x0][0x3a0] ;  /* 0x0000e800ff0e8b82 */ /* 0x000ee20000000a00 */
[-C--:B-1----:R-:W-:Y:S01]  /*06c0*/  @!P0 IMAD R19, R23, R8.reuse, RZ ;  /* 0x0000000817138224 */ /* 0x082fe200078e02ff */
[----:B------:R-:W-:Y:S01]  /*06d0*/  @!P1 SHF.L.U32 R23, R10, 0x1, RZ ;  /* 0x000000010a179819 */ /* 0x000fe200000006ff */
[----:B------:R-:W-:Y:S01]  /*06e0*/  @!P0 IMAD.WIDE.U32 R20, R18, R8, R20 ;  /* 0x0000000812148225 */ /* 0x000fe200078e0014 */
[----:B------:R-:W-:-:S03]  /*06f0*/  @!P1 SHF.L.U64.HI R24, R10, 0x1, R11 ;  /* 0x000000010a189819 */ /* 0x000fc6000001020b */
[----:B------:R-:W-:Y:S01]  /*0700*/  @!P0 IMAD R25, R18, R9, R19 ;  /* 0x0000000912198224 */ /* 0x000fe200078e0213 */
[----:B------:R-:W1:Y:S01]  /*0710*/  @!P2 LDC.64 R10, c[0x0][0x3f8] ;  /* 0x0000fe00ff0aab82 */ /* 0x000e620000000a00 */
[----:B0-----:R-:W-:-:S04]  /*0720*/  @!P1 IADD3 R18, P3, PT, R23, R16, RZ ;  /* 0x0000001017129210 */ /* 0x001fc80007f7e0ff */
[----:B------:R-:W-:Y:S02]  /*0730*/  @!P1 IADD3.X R19, PT, PT, R24, R17, RZ, P3, !PT ;  /* 0x0000001118139210 */ /* 0x000fe40001ffe4ff */
[----:B------:R-:W-:Y:S01]  /*0740*/  @!P0 IADD3 R17, PT, PT, R21, R25, RZ ;  /* 0x0000001915118210 */ /* 0x000fe20007ffe0ff */
[----:B------:R-:W0:Y:S01]  /*0750*/  @!P0 LDC.64 R8, c[0x0][0x398] ;  /* 0x0000e600ff088b82 */ /* 0x000e220000000a00 */
[C---:B------:R-:W-:Y:S02]  /*0760*/  @!P0 SHF.L.U32 R25, R20.reuse, 0x1, RZ ;  /* 0x0000000114198819 */ /* 0x040fe400000006ff */
[----:B------:R-:W-:Y:S02]  /*0770*/  CS2R R52, SRZ ;  /* 0x0000000000347805 */ /* 0x000fe4000001ff00 */
[----:B--2---:R-:W-:Y:S01]  /*0780*/  @!P1 IADD3 R16, P3, PT, R23, R12, RZ ;  /* 0x0000000c17109210 */ /* 0x004fe20007f7e0ff */
[----:B------:R-:W5:Y:S01]  /*0790*/  @!P1 LDG.E R54, desc[UR8][R18.64] ;  /* 0x0000000812369981 */ /* 0x000f62000c1e1900 */
[----:B------:R-:W-:-:S02]  /*07a0*/  @!P0 SHF.L.U64.HI R22, R20, 0x1, R17 ;  /* 0x0000000114168819 */ /* 0x000fc40000010211 */
[----:B------:R-:W-:Y:S02]  /*07b0*/  IADD3 R23, PT, PT, R64, 0xa0, RZ ;  /* 0x000000a040177810 */ /* 0x000fe40007ffe0ff */
[----:B---3--:R-:W-:Y:S02]  /*07c0*/  @!P0 IADD3 R20, P4, PT, R25, R14, RZ ;  /* 0x0000000e19148210 */ /* 0x008fe40007f9e0ff */
[----:B------:R-:W-:Y:S02]  /*07d0*/  @!P1 IADD3.X R17, PT, PT, R24, R13, RZ, P3, !PT ;  /* 0x0000000d18119210 */ /* 0x000fe40001ffe4ff */
[----:B------:R-:W-:Y:S02]  /*07e0*/  @!P0 IADD3.X R21, PT, PT, R22, R15, RZ, P4, !PT ;  /* 0x0000000f16158210 */ /* 0x000fe400027fe4ff */
[----:B------:R-:W-:Y:S01]  /*07f0*/  ISETP.GE.U32.AND P3, PT, R23, UR16, PT ;  /* 0x0000001017007c0c */ /* 0x000fe2000bf66070 */
[----:B------:R2:W5:Y:S01]  /*0800*/  @!P1 LDG.E R53, desc[UR8][R16.64] ;  /* 0x0000000810359981 */ /* 0x000562000c1e1900 */
[----:B------:R-:W-:Y:S01]  /*0810*/  SHF.R.S32.HI R15, RZ, 0x1f, R23 ;  /* 0x0000001fff0f7819 */ /* 0x000fe20000011417 */
[----:B-1----:R-:W-:Y:S01]  /*0820*/  @!P2 IMAD R13, R27, R10, RZ ;  /* 0x0000000a1b0da224 */ /* 0x002fe200078e02ff */
[----:B------:R-:W-:-:S02]  /*0830*/  IADD3 R37, PT, PT, R64, 0xc0, RZ ;  /* 0x000000c040257810 */ /* 0x000fc40007ffe0ff */
[----:B------:R-:W-:Y:S02]  /*0840*/  CS2R R50, SRZ ;  /* 0x0000000000327805 */ /* 0x000fe4000001ff00 */
[----:B------:R-:W-:Y:S01]  /*0850*/  ISETP.GE.AND.EX P3, PT, R15, UR17, PT, P3 ;  /* 0x000000110f007c0c */ /* 0x000fe2000bf66330 */
[----:B------:R1:W5:Y:S01]  /*0860*/  @!P0 LDG.E R52, desc[UR8][R20.64] ;  /* 0x0000000814348981 */ /* 0x000362000c1e1900 */
[----:B--2---:R-:W-:Y:S02]  /*0870*/  @!P2 MOV R16, R68 ;  /* 0x000000440010a202 */ /* 0x004fe40000000f00 */
[----:B------:R-:W-:Y:S01]  /*0880*/  @!P2 MOV R17, R67 ;  /* 0x000000430011a202 */ /* 0x000fe20000000f00 */
[C---:B------:R-:W-:Y:S01]  /*0890*/  @!P2 IMAD R19, R6.reuse, R11, R13 ;  /* 0x0000000b0613a224 */ /* 0x040fe200078e020d */
[----:B0-----:R-:W-:Y:S02]  /*08a0*/  @!P0 IADD3 R12, P4, PT, R25, R8, RZ ;  /* 0x00000008190c8210 */ /* 0x001fe40007f9e0ff */
[----:B------:R-:W-:Y:S01]  /*08b0*/  ISETP.GE.U32.AND P1, PT, R37, UR16, PT ;  /* 0x0000001025007c0c */ /* 0x000fe2000bf26070 */
[----:B------:R-:W-:Y:S01]  /*08c0*/  @!P2 IMAD.WIDE.U32 R16, R6, R10, R16 ;  /* 0x0000000a0610a225 */ /* 0x000fe200078e0010 */
[----:B------:R-:W-:-:S03]  /*08d0*/  @!P0 IADD3.X R13, PT, PT, R22, R9, RZ, P4, !PT ;  /* 0x00000009160d8210 */ /* 0x000fc600027fe4ff */
[----:B------:R-:W0:Y:S01]  /*08e0*/  @!P3 LDC.64 R10, c[0x0][0x3f8] ;  /* 0x0000fe00ff0abb82 */ /* 0x000e220000000a00 */
[----:B------:R-:W-:Y:S01]  /*08f0*/  @!P2 IADD3 R9, PT, PT, R17, R19, RZ ;  /* 0x000000131109a210 */ /* 0x000fe20007ffe0ff */
[----:B------:R2:W5:Y:S03]  /*0900*/  @!P0 LDG.E R51, desc[UR8][R12.64] ;  /* 0x000000080c338981 */ /* 0x000566000c1e1900 */
[----:B------:R-:W-:-:S03]  /*0910*/  @!P2 SHF.L.U64.HI R6, R16, 0x1, R9 ;  /* 0x000000011006a819 */ /* 0x000fc60000010209 */
[----:B------:R-:W3:Y:S01]  /*0920*/  @!P2 LDC.64 R24, c[0x0][0x3a0] ;  /* 0x0000e800ff18ab82 */ /* 0x000ee20000000a00 */
[----:B------:R-:W-:-:S07]  /*0930*/  SHF.R.S32.HI R39, RZ, 0x1f, R37 ;  /* 0x0000001fff277819 */ /* 0x000fce0000011425 */
[----:B------:R-:W4:Y:S01]  /*0940*/  LDC.64 R8, c[0x0][0x3b8] ;  /* 0x0000ee00ff087b82 */ /* 0x000f220000000a00 */
[----:B------:R-:W-:Y:S02]  /*0950*/  ISETP.GE.AND.EX P1, PT, R39, UR17, PT, P1 ;  /* 0x0000001127007c0c */ /* 0x000fe4000bf26310 */
[----:B------:R-:W-:-:S04]  /*0960*/  IADD3 R31, PT, PT, R64, 0x60, RZ ;  /* 0x00000060401f7810 */ /* 0x000fc80007ffe0ff */
[----:B------:R-:W-:Y:S01]  /*0970*/  ISETP.GE.U32.AND P0, PT, R31, UR16, PT ;  /* 0x000000101f007c0c */ /* 0x000fe2000bf06070 */
[----:B-1----:R-:W1:Y:S01]  /*0980*/  @!P2 LDC.64 R20, c[0x0][0x398] ;  /* 0x0000e600ff14ab82 */ /* 0x002e620000000a00 */
[----:B------:R-:W-:Y:S01]  /*0990*/  SHF.R.S32.HI R27, RZ, 0x1f, R31 ;  /* 0x0000001fff1b7819 */ /* 0x000fe2000001141f */
[----:B0-----:R-:W-:-:S03]  /*09a0*/  @!P3 IMAD R14, R15, R10, RZ ;  /* 0x0000000a0f0eb224 */ /* 0x001fc600078e02ff */
[----:B------:R-:W-:-:S03]  /*09b0*/  ISETP.GE.AND.EX P0, PT, R27, UR17, PT, P0 ;  /* 0x000000111b007c0c */ /* 0x000fc6000bf06300 */
[----:B------:R-:W0:Y:S01]  /*09c0*/  @!P1 LDC.64 R18, c[0x0][0x3f8] ;  /* 0x0000fe00ff129b82 */ /* 0x000e220000000a00 */
[----:B------:R-:W-:Y:S01]  /*09d0*/  @!P2 SHF.L.U32 R41, R16, 0x1, RZ ;  /* 0x000000011029a819 */ /* 0x000fe200000006ff */
[----:B------:R-:W-:Y:S01]  /*09e0*/  @!P3 IMAD R43, R23, R11, R14 ;  /* 0x0000000b172bb224 */ /* 0x000fe200078e020e */
[----:B------:R-:W-:Y:S02]  /*09f0*/  @!P3 MOV R14, R68 ;  /* 0x00000044000eb202 */ /* 0x000fe40000000f00 */
[----:B------:R-:W-:Y:S01]  /*0a00*/  @!P3 MOV R15, R67 ;  /* 0x00000043000fb202 */ /* 0x000fe20000000f00 */
[----:B----4-:R-:W-:Y:S02]  /*0a10*/  IMAD.WIDE R8, R58, 0x8, R8 ;  /* 0x000000083a087825 */ /* 0x010fe400078e0208 */
[----:B------:R-:W4:Y:S01]  /*0a20*/  @!P3 LDC.64 R16, c[0x0][0x3a0] ;  /* 0x0000e800ff10bb82 */ /* 0x000f220000000a00 */
[----:B---3--:R-:W-:Y:S01]  /*0a30*/  @!P2 IADD3 R24, P6, PT, R41, R24, RZ ;  /* 0x000000182918a210 */ /* 0x008fe20007fde0ff */
[----:B------:R-:W-:-:S02]  /*0a40*/  @!P3 IMAD.WIDE.U32 R10, R23, R10, R14 ;  /* 0x0000000a170ab225 */ /* 0x000fc400078e000e */
[----:B------:R-:W3:Y:S04]  /*0a50*/  LDG.E.64 R8, desc[UR8][R8.64] ;  /* 0x0000000808087981 */ /* 0x000ee8000c1e1b00 */
[----:B--2---:R-:W2:Y:S01]  /*0a60*/  @!P3 LDC.64 R12, c[0x0][0x398] ;  /* 0x0000e600ff0cbb82 */ /* 0x004ea20000000a00 */
[----:B------:R-:W-:Y:S02]  /*0a70*/  CS2R R48, SRZ ;  /* 0x0000000000307805 */ /* 0x000fe4000001ff00 */
[----:B------:R-:W-:-:S05]  /*0a80*/  @!P2 IADD3.X R25, PT, PT, R6, R25, RZ, P6, !PT ;  /* 0x000000190619a210 */ /* 0x000fca00037fe4ff */
[----:B------:R-:W2:Y:S01]  /*0a90*/  @!P0 LDC.64 R14, c[0x0][0x3f8] ;  /* 0x0000fe00ff0e8b82 */ /* 0x000ea20000000a00 */
[----:B-1----:R-:W-:Y:S01]  /*0aa0*/  @!P2 IADD3 R20, P6, PT, R41, R20, RZ ;  /* 0x000000142914a210 */ /* 0x002fe20007fde0ff */
[----:B------:R1:W5:Y:S01]  /*0ab0*/  @!P2 LDG.E R48, desc[UR8][R24.64] ;  /* 0x000000081830a981 */ /* 0x000362000c1e1900 */
[----:B------:R-:W-:Y:S02]  /*0ac0*/  @!P3 IADD3 R11, PT, PT, R11, R43, RZ ;  /* 0x0000002b0b0bb210 */ /* 0x000fe40007ffe0ff */
[----:B------:R-:W-:Y:S01]  /*0ad0*/  @!P2 IADD3.X R21, PT, PT, R6, R21, RZ, P6, !PT ;  /* 0x000000150615a210 */ /* 0x000fe200037fe4ff */
[----:B0-----:R-:W-:Y:S01]  /*0ae0*/  @!P1 IMAD R26, R39, R18, RZ ;  /* 0x00000012271a9224 */ /* 0x001fe200078e02ff */
[C---:B------:R-:W-:Y:S02]  /*0af0*/  @!P3 SHF.L.U64.HI R6, R10.reuse, 0x1, R11 ;  /* 0x000000010a06b819 */ /* 0x040fe4000001020b */
[----:B------:R-:W-:Y:S02]  /*0b00*/  @!P1 MOV R11, R67 ;  /* 0x00000043000b9202 */ /* 0x000fe40000000f00 */
[----:B-1----:R-:W-:-:S02]  /*0b10*/  @!P3 SHF.L.U32 R25, R10, 0x1, RZ ;  /* 0x000000010a19b819 */ /* 0x002fc400000006ff */
[----:B------:R-:W-:Y:S02]  /*0b20*/  @!P1 MOV R10, R68 ;  /* 0x00000044000a9202 */ /* 0x000fe40000000f00 */
[----:B------:R-:W-:Y:S01]  /*0b30*/  ISETP.GE.U32.AND P5, PT, R64, UR16, PT ;  /* 0x0000001040007c0c */ /* 0x000fe2000bfa6070 */
[C---:B------:R-:W-:Y:S01]  /*0b40*/  @!P1 IMAD R39, R37.reuse, R19, R26 ;  /* 0x0000001325279224 */ /* 0x040fe200078e021a */
[----:B------:R-:W-:Y:S01]  /*0b50*/  CS2R R46, SRZ ;  /* 0x00000000002e7805 */ /* 0x000fe2000001ff00 */
[----:B------:R-:W-:Y:S01]  /*0b60*/  @!P1 IMAD.WIDE.U32 R18, R37, R18, R10 ;  /* 0x0000001225129225 */ /* 0x000fe200078e000a */
[----:B------:R-:W-:Y:S01]  /*0b70*/  ISETP.GE.AND.EX P5, PT, R7, UR17, PT, P5 ;  /* 0x0000001107007c0c */ /* 0x000fe2000bfa6350 */
[----:B------:R-:W0:Y:S01]  /*0b80*/  @!P0 LDC.64 R10, c[0x0][0x3a0] ;  /* 0x0000e800ff0a8b82 */ /* 0x000e220000000a00 */
[----:B----4-:R-:W-:Y:S01]  /*0b90*/  @!P3 IADD3 R16, P6, PT, R25, R16, RZ ;  /* 0x000000101910b210 */ /* 0x010fe20007fde0ff */
[----:B------:R-:W-:Y:S01]  /*0ba0*/  IMAD R22, R65, 0xe, RZ ;  /* 0x0000000e41167824 */ /* 0x000fe200078e02ff */
[----:B------:R-:W5:Y:S02]  /*0bb0*/  @!P2 LDG.E R47, desc[UR8][R20.64] ;  /* 0x00000008142fa981 */ /* 0x000f64000c1e1900 */
[----:B------:R-:W-:-:S02]  /*0bc0*/  @!P3 IADD3.X R17, PT, PT, R6, R17, RZ, P6, !PT ;  /* 0x000000110611b210 */ /* 0x000fc400037fe4ff */
[----:B--2---:R-:W-:Y:S01]  /*0bd0*/  @!P3 IADD3 R26, P2, PT, R25, R12, RZ ;  /* 0x0000000c191ab210 */ /* 0x004fe20007f5e0ff */
[----:B------:R-:W-:Y:S01]  /*0be0*/  @!P0 IMAD R12, R27, R14, RZ ;  /* 0x0000000e1b0c8224 */ /* 0x000fe200078e02ff */
[----:B------:R-:W-:Y:S01]  /*0bf0*/  IADD3 R33, PT, PT, R64, 0xe0, RZ ;  /* 0x000000e040217810 */ /* 0x000fe20007ffe0ff */
[----:B------:R-:W1:Y:S01]  /*0c00*/  @!P1 LDC.64 R24, c[0x0][0x398] ;  /* 0x0000e600ff189b82 */ /* 0x000e620000000a00 */
[----:B------:R-:W-:Y:S01]  /*0c10*/  IADD3 R29, PT, PT, R29, R22, RZ ;  /* 0x000000161d1d7210 */ /* 0x000fe20007ffe0ff */
[----:B------:R2:W5:Y:S01]  /*0c20*/  @!P3 LDG.E R46, desc[UR8][R16.64] ;  /* 0x00000008102eb981 */ /* 0x000562000c1e1900 */
[----:B------:R-:W-:Y:S02]  /*0c30*/  @!P1 IADD3 R37, PT, PT, R19, R39, RZ ;  /* 0x0000002713259210 */ /* 0x000fe40007ffe0ff */
[----:B------:R-:W-:-:S03]  /*0c40*/  @!P1 SHF.L.U32 R19, R18, 0x1, RZ ;  /* 0x0000000112139819 */ /* 0x000fc600000006ff */
[----:B------:R-:W4:Y:S01]  /*0c50*/  @!P1 LDC.64 R22, c[0x0][0x3a0] ;  /* 0x0000e800ff169b82 */ /* 0x000f220000000a00 */
[----:B------:R-:W-:Y:S02]  /*0c60*/  ISETP.GE.U32.AND P4, PT, R33, UR16, PT ;  /* 0x0000001021007c0c */ /* 0x000fe4000bf86070 */
[----:B------:R-:W-:Y:S02]  /*0c70*/  SHF.R.S32.HI R35, RZ, 0x1f, R33 ;  /* 0x0000001fff237819 */ /* 0x000fe40000011421 */
[----:B--2---:R-:W-:Y:S02]  /*0c80*/  @!P0 MOV R16, R68 ;  /* 0x0000004400108202 */ /* 0x004fe40000000f00 */
[----:B------:R-:W-:Y:S01]  /*0c90*/  @!P0 MOV R17, R67 ;  /* 0x0000004300118202 */ /* 0x000fe20000000f00 */
[----:B------:R-:W2:Y:S01]  /*0ca0*/  @!P0 LDC.64 R20, c[0x0][0x398] ;  /* 0x0000e600ff148b82 */ /* 0x000ea20000000a00 */
[----:B------:R-:W-:Y:S01]  /*0cb0*/  @!P1 SHF.L.U64.HI R18, R18, 0x1, R37 ;  /* 0x0000000112129819 */ /* 0x000fe20000010225 */
[C---:B------:R-:W-:Y:S01]  /*0cc0*/  @!P0 IMAD R37, R31.reuse, R15, R12 ;  /* 0x0000000f1f258224 */ /* 0x040fe200078e020c */
[----:B------:R-:W-:Y:S01]  /*0cd0*/  @!P3 IADD3.X R27, PT, PT, R6, R13, RZ, P2, !PT ;  /* 0x0000000d061bb210 */ /* 0x000fe200017fe4ff */
[----:B------:R-:W-:Y:S01]  /*0ce0*/  @!P0 IMAD.WIDE.U32 R14, R31, R14, R16 ;  /* 0x0000000e1f0e8225 */ /* 0x000fe200078e0010 */
[----:B------:R-:W-:-:S03]  /*0cf0*/  ISETP.GE.AND.EX P4, PT, R35, UR17, PT, P4 ;  /* 0x0000001123007c0c */ /* 0x000fc6000bf86340 */
[----:B------:R-:W2:Y:S01]  /*0d00*/  @!P5 LDC.64 R12, c[0x0][0x3f8] ;  /* 0x0000fe00ff0cdb82 */ /* 0x000ea20000000a00 */
[----:B------:R-:W-:Y:S02]  /*0d10*/  @!P0 IADD3 R31, PT, PT, R15, R37, RZ ;  /* 0x000000250f1f8210 */ /* 0x000fe40007ffe0ff */
[C---:B------:R-:W-:Y:S02]  /*0d20*/  @!P0 SHF.L.U32 R15, R14.reuse, 0x1, RZ ;  /* 0x000000010e0f8819 */ /* 0x040fe400000006ff */
[----:B------:R-:W-:Y:S02]  /*0d30*/  CS2R R44, SRZ ;  /* 0x00000000002c7805 */ /* 0x000fe4000001ff00 */
[----:B------:R-:W-:Y:S02]  /*0d40*/  @!P0 SHF.L.U64.HI R6, R14, 0x1, R31 ;  /* 0x000000010e068819 */ /* 0x000fe4000001021f */
[----:B0-----:R-:W-:Y:S01]  /*0d50*/  @!P0 IADD3 R30, P2, PT, R15, R10, RZ ;  /* 0x0000000a0f1e8210 */ /* 0x001fe20007f5e0ff */
[----:B------:R-:W0:Y:S03]  /*0d60*/  @!P4 LDC.64 R16, c[0x0][0x3f8] ;  /* 0x0000fe00ff10cb82 */ /* 0x000e260000000a00 */
[----:B------:R-:W-:Y:S01]  /*0d70*/  @!P0 IADD3.X R31, PT, PT, R6, R11, RZ, P2, !PT ;  /* 0x0000000b061f8210 */ /* 0x000fe200017fe4ff */
[----:B------:R1:W5:Y:S01]  /*0d80*/  @!P3 LDG.E R45, desc[UR8][R26.64] ;  /* 0x000000081a2db981 */ /* 0x000362000c1e1900 */
[----:B------:R-:W-:-:S02]  /*0d90*/  ISETP.NE.AND P2, PT, RZ, UR12, PT ;  /* 0x0000000cff007c0c */ /* 0x000fc4000bf45270 */
[C---:B----4-:R-:W-:Y:S02]  /*0da0*/  @!P1 IADD3 R22, P6, PT, R19.reuse, R22, RZ ;  /* 0x0000001613169210 */ /* 0x050fe40007fde0ff */
[----:B------:R-:W-:Y:S02]  /*0db0*/  CS2R R42, SRZ ;  /* 0x00000000002a7805 */ /* 0x000fe4000001ff00 */
[----:B-1----:R-:W-:Y:S01]  /*0dc0*/  @!P1 IADD3 R24, P3, PT, R19, R24, RZ ;  /* 0x0000001813189210 */ /* 0x002fe20007f7e0ff */
[----:B------:R-:W5:Y:S01]  /*0dd0*/  @!P0 LDG.E R50, desc[UR8][R30.64] ;  /* 0x000000081e328981 */ /* 0x000f62000c1e1900 */
[C---:B------:R-:W-:Y:S02]  /*0de0*/  @!P1 IADD3.X R23, PT, PT, R18.reuse, R23, RZ, P6, !PT ;  /* 0x0000001712179210 */ /* 0x040fe400037fe4ff */
[----:B------:R-:W-:Y:S02]  /*0df0*/  @!P1 IADD3.X R25, PT, PT, R18, R25, RZ, P3, !PT ;  /* 0x0000001912199210 */ /* 0x000fe40001ffe4ff */
[----:B------:R-:W-:Y:S01]  /*0e00*/  @!P5 MOV R26, R68 ;  /* 0x00000044001ad202 */ /* 0x000fe20000000f00 */
[----:B--2---:R-:W-:Y:S01]  /*0e10*/  @!P5 IMAD R10, R7, R12, RZ ;  /* 0x0000000c070ad224 */ /* 0x004fe200078e02ff */
[----:B------:R-:W-:Y:S01]  /*0e20*/  @!P5 MOV R27, R67 ;  /* 0x00000043001bd202 */ /* 0x000fe20000000f00 */
[----:B------:R-:W1:Y:S01]  /*0e30*/  @!P5 LDC.64 R18, c[0x0][0x3a0] ;  /* 0x0000e800ff12db82 */ /* 0x000e620000000a00 */
[----:B------:R2:W5:Y:S01]  /*0e40*/  @!P1 LDG.E R44, desc[UR8][R22.64] ;  /* 0x00000008162c9981 */ /* 0x000562000c1e1900 */
[----:B------:R-:W-:-:S02]  /*0e50*/  @!P5 IMAD R37, R64, R13, R10 ;  /* 0x0000000d4025d224 */ /* 0x000fc400078e020a */
[----:B------:R-:W-:Y:S01]  /*0e60*/  @!P5 IMAD.WIDE.U32 R26, R64, R12, R26 ;  /* 0x0000000c401ad225 */ /* 0x000fe200078e001a */
[----:B------:R4:W5:Y:S01]  /*0e70*/  @!P1 LDG.E R43, desc[UR8][R24.64] ;  /* 0x00000008182b9981 */ /* 0x000962000c1e1900 */
[----:B------:R-:W-:Y:S02]  /*0e80*/  @!P0 IADD3 R20, P1, PT, R15, R20, RZ ;  /* 0x000000140f148210 */ /* 0x000fe40007f3e0ff */
[----:B------:R-:W1:Y:S01]  /*0e90*/  @!P5 LDC.64 R10, c[0x0][0x398] ;  /* 0x0000e600ff0adb82 */ /* 0x000e620000000a00 */
[----:B------:R-:W-:-:S07]  /*0ea0*/  @!P5 IADD3 R27, PT, PT, R27, R37, RZ ;  /* 0x000000251b1bd210 */ /* 0x000fce0007ffe0ff */
[----:B------:R-:W1:Y:S01]  /*0eb0*/  @!P4 LDC.64 R12, c[0x0][0x3a0] ;  /* 0x0000e800ff0ccb82 */ /* 0x000e620000000a00 */
[----:B------:R-:W-:-:S07]  /*0ec0*/  @!P0 IADD3.X R21, PT, PT, R6, R21, RZ, P1, !PT ;  /* 0x0000001506158210 */ /* 0x000fce0000ffe4ff */
[----:B------:R-:W1:Y:S08]  /*0ed0*/  @!P4 LDC.64 R14, c[0x0][0x398] ;  /* 0x0000e600ff0ecb82 */ /* 0x000e700000000a00 */
[----:B--2---:R-:W2:Y:S08]  /*0ee0*/  @P2 LDC.64 R22, c[0x0][0x3b0] ;  /* 0x0000ec00ff162b82 */ /* 0x004eb00000000a00 */
[----:B----4-:R-:W4:Y:S01]  /*0ef0*/  LDC.64 R24, c[0x0][0x3a8] ;  /* 0x0000ea00ff187b82 */ /* 0x010f220000000a00 */
[C---:B------:R-:W-:Y:S01]  /*0f00*/  @!P5 SHF.L.U32 R31, R26.reuse, 0x1, RZ ;  /* 0x000000011a1fd819 */ /* 0x040fe200000006ff */
[----:B0-----:R-:W-:Y:S01]  /*0f10*/  @!P4 IMAD R28, R35, R16, RZ ;  /* 0x00000010231cc224 */ /* 0x001fe200078e02ff */
[----:B------:R-:W-:-:S02]  /*0f20*/  @!P5 SHF.L.U64.HI R6, R26, 0x1, R27 ;  /* 0x000000011a06d819 */ /* 0x000fc4000001021b */
[----:B------:R-:W-:Y:S02]  /*0f30*/  MOV R56, RZ ;  /* 0x000000ff00387202 */ /* 0x000fe40000000f00 */
[----:B------:R-:W-:Y:S02]  /*0f40*/  CS2R R40, SRZ ;  /* 0x0000000000287805 */ /* 0x000fe4000001ff00 */
[----:B------:R-:W-:Y:S01]  /*0f50*/  @!P4 MOV R26, R68 ;  /* 0x00000044001ac202 */ /* 0x000fe20000000f00 */
[----:B------:R0:W5:Y:S01]  /*0f60*/  @!P0 LDG.E R49, desc[UR8][R20.64] ;  /* 0x0000000814318981 */ /* 0x000162000c1e1900 */
[----:B------:R-:W-:Y:S01]  /*0f70*/  @!P4 MOV R27, R67 ;  /* 0x00000043001bc202 */ /* 0x000fe20000000f00 */
[C---:B------:R-:W-:Y:S02]  /*0f80*/  @!P4 IMAD R35, R33.reuse, R17, R28 ;  /* 0x000000112123c224 */ /* 0x040fe400078e021c */
[----:B------:R-:W-:Y:S01]  /*0f90*/  @!P4 IMAD.WIDE.U32 R16, R33, R16, R26 ;  /* 0x000000102110c225 */ /* 0x000fe200078e001a */
[----:B-1----:R-:W-:-:S04]  /*0fa0*/  @!P5 IADD3 R18, P1, PT, R31, R18, RZ ;  /* 0x000000121f12d210 */ /* 0x002fc80007f3e0ff */
[----:B------:R-:W-:Y:S02]  /*0fb0*/  @!P4 IADD3 R27, PT, PT, R17, R35, RZ ;  /* 0x00000023111bc210 */ /* 0x000fe40007ffe0ff */
[----:B------:R-:W-:Y:S01]  /*0fc0*/  @!P4 SHF.L.U32 R17, R16, 0x1, RZ ;  /* 0x000000011011c819 */ /* 0x000fe200000006ff */
[----:B--2---:R-:W-:Y:S01]  /*0fd0*/  @P2 IMAD.WIDE R22, R29, 0x2, R22 ;  /* 0x000000021d162825 */ /* 0x004fe200078e0216 */
[----:B------:R-:W-:Y:S02]  /*0fe0*/  @!P5 IADD3.X R19, PT, PT, R6, R19, RZ, P1, !PT ;  /* 0x000000130613d210 */ /* 0x000fe40000ffe4ff */
[----:B------:R-:W-:Y:S01]  /*0ff0*/  @!P5 IADD3 R10, P1, PT, R31, R10, RZ ;  /* 0x0000000a1f0ad210 */ /* 0x000fe20007f3e0ff */
[----:B----4-:R-:W-:Y:S01]  /*1000*/  IMAD.WIDE R24, R29, 0x2, R24 ;  /* 0x000000021d187825 */ /* 0x010fe200078e0218 */
[----:B------:R-:W-:Y:S01]  /*1010*/  @!P4 SHF.L.U64.HI R16, R16, 0x1, R27 ;  /* 0x000000011010c819 */ /* 0x000fe2000001021b */
[----:B------:R0:W5:Y:S01]  /*1020*/  @!P5 LDG.E R56, desc[UR8][R18.64] ;  /* 0x000000081238d981 */ /* 0x000162000c1e1900 */
[----:B------:R-:W-:-:S02]  /*1030*/  @!P4 IADD3 R12, P3, PT, R17, R12, RZ ;  /* 0x0000000c110cc210 */ /* 0x000fc40007f7e0ff */
[----:B------:R-:W-:Y:S01]  /*1040*/  @!P4 IADD3 R14, P6, PT, R17, R14, RZ ;  /* 0x0000000e110ec210 */ /* 0x000fe20007fde0ff */
[----:B------:R-:W2:Y:S01]  /*1050*/  @P2 LDG.E.U16 R20, desc[UR8][R22.64] ;  /* 0x0000000816142981 */ /* 0x000ea2000c1e1500 */
[----:B------:R-:W-:Y:S02]  /*1060*/  @!P5 IADD3.X R11, PT, PT, R6, R11, RZ, P1, !PT ;  /* 0x0000000b060bd210 */ /* 0x000fe40000ffe4ff */
[C---:B------:R-:W-:Y:S01]  /*1070*/  @!P4 IADD3.X R13, PT, PT, R16.reuse, R13, RZ, P3, !PT ;  /* 0x0000000d100dc210 */ /* 0x040fe20001ffe4ff */
[----:B------:R-:W4:Y:S01]  /*1080*/  LDG.E.U16 R17, desc[UR8][R24.64] ;  /* 0x0000000818117981 */ /* 0x000f22000c1e1500 */
[----:B------:R-:W-:-:S03]  /*1090*/  @!P4 IADD3.X R15, PT, PT, R16, R15, RZ, P6, !PT ;  /* 0x0000000f100fc210 */ /* 0x000fc600037fe4ff */
[----:B------:R-:W4:Y:S04]  /*10a0*/  @P2 LDG.E.U16 R19, desc[UR8][R22.64+0x2] ;  /* 0x0000020816132981 */ /* 0x000f28000c1e1500 */
[----:B------:R-:W4:Y:S04]  /*10b0*/  LDG.E.U16 R18, desc[UR8][R24.64+0x2] ;  /* 0x0000020818127981 */ /* 0x000f28000c1e1500 */
[----:B------:R0:W5:Y:S04]  /*10c0*/  @!P5 LDG.E R55, desc[UR8][R10.64] ;  /* 0x000000080a37d981 */ /* 0x000168000c1e1900 */
[----:B------:R0:W5:Y:S04]  /*10d0*/  @!P4 LDG.E R42, desc[UR8][R12.64] ;  /* 0x000000080c2ac981 */ /* 0x000168000c1e1900 */
[----:B------:R0:W5:Y:S01]  /*10e0*/  @!P4 LDG.E R40, desc[UR8][R14.64] ;  /* 0x000000080e28c981 */ /* 0x000162000c1e1900 */
        /* <DEDUP_REMOVED lines=11> */
[----:B------:R-:W-:Y:S02]  /*11a0*/  MOV R6, RZ ;  /* 0x000000ff00067202 */ /* 0x000fe40000000f00 */
[----:B-1----:R-:W-:-:S13]  /*11b0*/  @P1 R2UR UR6, R16 ;  /* 0x00000000100612ca */ /* 0x002fda00000e0000 */
[----:B------:R-:W-:Y:S01]  /*11c0*/  @UP0 UMOV UR10, UR6 ;  /* 0x00000006000a0c82 */ /* 0x000fe20008000000 */
[----:B--2---:R-:W-:Y:S02]  /*11d0*/  @P2 SHF.L.U32 R41, R20, 0x10, RZ ;  /* 0x0000001014292819 */ /* 0x004fe400000006ff */
[----:B----4-:R-:W-:Y:S02]  /*11e0*/  SHF.L.U32 R8, R17, 0x10, RZ ;  /* 0x0000001011087819 */ /* 0x010fe400000006ff */
[----:B------:R-:W-:Y:S02]  /*11f0*/  @P2 SHF.L.U32 R6, R19, 0x10, RZ ;  /* 0x0000001013062819 */ /* 0x000fe400000006ff */
[----:B------:R-:W-:Y:S01]  /*1200*/  SHF.L.U32 R9, R18, 0x10, RZ ;  /* 0x0000001012097819 */ /* 0x000fe200000006ff */
[----:B0-----:R-:W-:Y:S06]  /*1210*/  BRA.U UP1, `(.L_x_902) ;  /* 0x0000000901447547 */ /* 0x001fec000b800000 */
        /* <DEDUP_REMOVED lines=13> */
[--C-:B------:R-:W-:Y:S02]  /*12f0*/  HADD2.F32 R15, -RZ, R54.reuse.H0_H0 ;  /* 0x20000036ff0f7230 */ /* 0x100fe40000004100 */
[----:B------:R-:W-:Y:S01]  /*1300*/  FFMA.FTZ R12, R11, R12, RZ ;  /* 0x0000000c0b0c7223 */ /* 0x000fe200000100ff */
[----:B------:R-:W-:Y:S01]  /*1310*/  FADD.FTZ R17, R14, R17 ;  /* 0x000000110e117221 */ /* 0x000fe20000010000 */
[----:B------:R-:W-:Y:S01]  /*1320*/  FFMA.FTZ R16, R13, R14, R16 ;  /* 0x0000000e0d107223 */ /* 0x000fe20000010010 */
[----:B------:R-:W-:-:S02]  /*1330*/  HADD2.F32 R14, -RZ, R54.H1_H1 ;  /* 0x30000036ff0e7230 */ /* 0x000fc40000004100 */
[----:B------:R-:W-:Y:S01]  /*1340*/  FADD.FTZ R15, R15, -UR13 ;  /* 0x8000000d0f0f7e21 */ /* 0x000fe20008010000 */
[----:B------:R-:W-:Y:S02]  /*1350*/  HADD2.F32 R18, -RZ, R53.H1_H1 ;  /* 0x30000035ff127230 */ /* 0x000fe40000004100 */
[----:B------:R-:W-:Y:S01]  /*1360*/  FADD.FTZ R20, RZ, R11 ;  /* 0x0000000bff147221 */ /* 0x000fe20000010000 */
[----:B------:R-:W-:Y:S01]  /*1370*/  FFMA.FTZ R21, R10, R13, RZ ;  /* 0x0000000d0a157223 */ /* 0x000fe200000100ff */
[----:B------:R-:W-:Y:S01]  /*1380*/  FADD.FTZ R14, R14, -UR13 ;  /* 0x8000000d0e0e7e21 */ /* 0x000fe20008010000 */
[----:B------:R-:W-:Y:S01]  /*1390*/  FADD.FTZ R11, RZ, R10 ;  /* 0x0000000aff0b7221 */ /* 0x000fe20000010000 */
[----:B------:R-:W-:Y:S02]  /*13a0*/  HADD2.F32 R22, -RZ, R52.H0_H0 ;  /* 0x20000034ff167230 */ /* 0x000fe40000004100 */
[----:B------:R-:W-:Y:S01]  /*13b0*/  FMUL.FTZ R15, R15, UR10 ;  /* 0x0000000a0f0f7c20 */ /* 0x000fe20008410000 */
[----:B------:R-:W-:Y:S01]  /*13c0*/  FMUL.FTZ R13, R14, UR10 ;  /* 0x0000000a0e0d7c20 */ /* 0x000fe20008410000 */
[----:B------:R-:W-:Y:S01]  /*13d0*/  FMUL.FTZ R14, R8, R19 ;  /* 0x00000013080e7220 */ /* 0x000fe20000410000 */
[----:B------:R-:W-:Y:S01]  /*13e0*/  FADD.FTZ R11, R18, R11 ;  /* 0x0000000b120b7221 */ /* 0x000fe20000010000 */
[----:B------:R-:W-:Y:S01]  /*13f0*/  FADD.FTZ R22, R22, -UR13 ;  /* 0x8000000d16167e21 */ /* 0x000fe20008010000 */
[----:B------:R-:W-:Y:S01]  /*1400*/  FFMA.FTZ R10, R18, R13, R21 ;  /* 0x0000000d120a7223 */ /* 0x000fe20000010015 */
[----:B------:R-:W-:Y:S01]  /*1410*/  FMUL.FTZ R18, R9, R18 ;  /* 0x0000001209127220 */ /* 0x000fe20000410000 */
[----:B------:R-:W-:Y:S01]  /*1420*/  FFMA.FTZ R16, R15, R14, R16 ;  /* 0x0000000e0f107223 */ /* 0x000fe20000010010 */
[----:B------:R-:W-:Y:S01]  /*1430*/  FFMA.FTZ R12, R19, R15, R12 ;  /* 0x0000000f130c7223 */ /* 0x000fe2000001000c */
[----:B------:R-:W-:-:S02]  /*1440*/  HADD2.F32 R15, -RZ, R51.H0_H0 ;  /* 0x20000033ff0f7230 */ /* 0x000fc40000004100 */
[----:B------:R-:W-:Y:S01]  /*1450*/  FADD.FTZ R20, R19, R20 ;  /* 0x0000001413147221 */ /* 0x000fe20000010000 */
[----:B------:R-:W-:Y:S01]  /*1460*/  FFMA.FTZ R16, R13, R18, R16 ;  /* 0x000000120d107223 */ /* 0x000fe20000010010 */
[----:B------:R-:W-:Y:S01]  /*1470*/  FMUL.FTZ R19, R22, UR10 ;  /* 0x0000000a16137c20 */ /* 0x000fe20008410000 */
[----:B------:R-:W-:Y:S02]  /*1480*/  HADD2.F32 R13, -RZ, R52.H1_H1 ;  /* 0x30000034ff0d7230 */ /* 0x000fe40000004100 */
[----:B------:R-:W-:Y:S01]  /*1490*/  FADD.FTZ R17, R17, R14 ;  /* 0x0000000e11117221 */ /* 0x000fe20000010000 */
[----:B------:R-:W-:Y:S01]  /*14a0*/  FMUL.FTZ R14, R8, R15 ;  /* 0x0000000f080e7220 */ /* 0x000fe20000410000 */
[----:B------:R-:W-:Y:S01]  /*14b0*/  FADD.FTZ R20, R20, R15 ;  /* 0x0000000f14147221 */ /* 0x000fe20000010000 */
[----:B------:R-:W-:Y:S01]  /*14c0*/  FFMA.FTZ R15, R15, R19, R12 ;  /* 0x000000130f0f7223 */ /* 0x000fe2000001000c */
[----:B------:R-:W-:Y:S02]  /*14d0*/  HADD2.F32 R21, -RZ, R50.H0_H0 ;  /* 0x20000032ff157230 */ /* 0x000fe40000004100 */
[----:B------:R-:W-:Y:S01]  /*14e0*/  FADD.FTZ R12, R13, -UR13 ;  /* 0x8000000d0d0c7e21 */ /* 0x000fe20008010000 */
[----:B------:R-:W-:Y:S01]  /*14f0*/  FADD.FTZ R17, R18, R17 ;  /* 0x0000001112117221 */ /* 0x000fe20000010000 */
[----:B------:R-:W-:-:S02]  /*1500*/  HADD2.F32 R13, -RZ, R51.H1_H1 ;  /* 0x30000033ff0d7230 */ /* 0x000fc40000004100 */
[----:B------:R-:W-:Y:S01]  /*1510*/  FFMA.FTZ R19, R19, R14, R16 ;  /* 0x0000000e13137223 */ /* 0x000fe20000010010 */
[----:B------:R-:W-:Y:S01]  /*1520*/  FADD.FTZ R21, R21, -UR13 ;  /* 0x8000000d15157e21 */ /* 0x000fe20008010000 */
[----:B------:R-:W-:Y:S01]  /*1530*/  FMUL.FTZ R12, R12, UR10 ;  /* 0x0000000a0c0c7c20 */ /* 0x000fe20008410000 */
[----:B------:R-:W-:Y:S01]  /*1540*/  FADD.FTZ R18, R17, R14 ;  /* 0x0000000e11127221 */ /* 0x000fe20000010000 */
[--C-:B------:R-:W-:Y:S02]  /*1550*/  HADD2.F32 R22, -RZ, R49.reuse.H0_H0 ;  /* 0x20000031ff167230 */ /* 0x100fe40000004100 */
[----:B------:R-:W-:Y:S01]  /*1560*/  FMUL.FTZ R24, R21, UR10 ;  /* 0x0000000a15187c20 */ /* 0x000fe20008410000 */
[----:B------:R-:W-:Y:S02]  /*1570*/  HADD2.F32 R17, -RZ, R50.H1_H1 ;  /* 0x30000032ff117230 */ /* 0x000fe40000004100 */
[----:B------:R-:W-:Y:S01]  /*1580*/  FADD.FTZ R14, R11, R13 ;  /* 0x0000000d0b0e7221 */ /* 0x000fe20000010000 */
[----:B------:R-:W-:Y:S01]  /*1590*/  FFMA.FTZ R16, R13, R12, R10 ;  /* 0x0000000c0d107223 */ /* 0x000fe2000001000a */
[----:B------:R-:W-:Y:S01]  /*15a0*/  FMUL.FTZ R13, R9, R13 ;  /* 0x0000000d090d7220 */ /* 0x000fe20000410000 */
[----:B------:R-:W-:Y:S01]  /*15b0*/  FFMA.FTZ R11, R22, R24, R15 ;  /* 0x00000018160b7223 */ /* 0x000fe2000001000f */
[----:B------:R-:W-:Y:S01]  /*15c0*/  FMUL.FTZ R15, R8, R22 ;  /* 0x00000016080f7220 */ /* 0x000fe20000410000 */
[----:B------:R-:W-:Y:S01]  /*15d0*/  FADD.FTZ R17, R17, -UR13 ;  /* 0x8000000d11117e21 */ /* 0x000fe20008010000 */
[----:B------:R-:W-:Y:S01]  /*15e0*/  FADD.FTZ R18, R13, R18 ;  /* 0x000000120d127221 */ /* 0x000fe20000010000 */
[----:B------:R-:W-:Y:S01]  /*15f0*/  FFMA.FTZ R19, R12, R13, R19 ;  /* 0x0000000d0c137223 */ /* 0x000fe20000010013 */
[----:B------:R-:W-:-:S02]  /*1600*/  HADD2.F32 R13, -RZ, R49.H1_H1 ;  /* 0x30000031ff0d7230 */ /* 0x000fc40000004100 */
[----:B------:R-:W-:Y:S01]  /*1610*/  FMUL.FTZ R17, R17, UR10 ;  /* 0x0000000a11117c20 */ /* 0x000fe20008410000 */
[----:B------:R-:W-:Y:S01]  /*1620*/  FADD.FTZ R21, R18, R15 ;  /* 0x0000000f12157221 */ /* 0x000fe20000010000 */
[----:B------:R-:W-:Y:S01]  /*1630*/  FFMA.FTZ R24, R24, R15, R19 ;  /* 0x0000000f18187223 */ /* 0x000fe20000010013 */
[--C-:B------:R-:W-:Y:S02]  /*1640*/  HADD2.F32 R15, -RZ, R48.reuse.H0_H0 ;  /* 0x20000030ff0f7230 */ /* 0x100fe40000004100 */
[----:B------:R-:W-:Y:S01]  /*1650*/  FMUL.FTZ R12, R9, R13 ;  /* 0x0000000d090c7220 */ /* 0x000fe20000410000 */
[----:B------:R-:W-:Y:S01]  /*1660*/  FADD.FTZ R14, R14, R13 ;  /* 0x0000000d0e0e7221 */ /* 0x000fe20000010000 */
[----:B------:R-:W-:Y:S01]  /*1670*/  FFMA.FTZ R16, R13, R17, R16 ;  /* 0x000000110d107223 */ /* 0x000fe20000010010 */
[----:B------:R-:W-:Y:S02]  /*1680*/  HADD2.F32 R13, -RZ, R48.H1_H1 ;  /* 0x30000030ff0d7230 */ /* 0x000fe40000004100 */
[----:B------:R-:W-:Y:S01]  /*1690*/  FADD.FTZ R15, R15, -UR13 ;  /* 0x8000000d0f0f7e21 */ /* 0x000fe20008010000 */
[----:B------:R-:W-:Y:S01]  /*16a0*/  FADD.FTZ R21, R12, R21 ;  /* 0x000000150c157221 */ /* 0x000fe20000010000 */
[----:B------:R-:W-:Y:S01]  /*16b0*/  FFMA.FTZ R24, R17, R12, R24 ;  /* 0x0000000c11187223 */ /* 0x000fe20000010018 */
[----:B------:R-:W-:-:S02]  /*16c0*/  HADD2.F32 R12, -RZ, R47.H0_H0 ;  /* 0x2000002fff0c7230 */ /* 0x000fc40000004100 */
[----:B------:R-:W-:Y:S01]  /*16d0*/  FADD.FTZ R10, R20, R22 ;  /* 0x00000016140a7221 */ /* 0x000fe20000010000 */
[----:B------:R-:W-:Y:S01]  /*16e0*/  FADD.FTZ R17, R13, -UR13 ;  /* 0x8000000d0d117e21 */ /* 0x000fe20008010000 */
[----:B------:R-:W-:Y:S01]  /*16f0*/  FMUL.FTZ R15, R15, UR10 ;  /* 0x0000000a0f0f7c20 */ /* 0x000fe20008410000 */
[----:B------:R-:W-:Y:S02]  /*1700*/  HADD2.F32 R13, -RZ, R47.H1_H1 ;  /* 0x3000002fff0d7230 */ /* 0x000fe40000004100 */
[----:B------:R-:W-:Y:S01]  /*1710*/  FADD.FTZ R18, R10, R12 ;  /* 0x0000000c0a127221 */ /* 0x000fe20000010000 */
[----:B------:R-:W-:Y:S02]  /*1720*/  HADD2.F32 R20, -RZ, R46.H0_H0 ;  /* 0x2000002eff147230 */ /* 0x000fe40000004100 */
[----:B------:R-:W-:Y:S01]  /*1730*/  FMUL.FTZ R17, R17, UR10 ;  /* 0x0000000a11117c20 */ /* 0x000fe20008410000 */
[----:B------:R-:W-:Y:S01]  /*1740*/  FFMA.FTZ R19, R12, R15, R11 ;  /* 0x0000000f0c137223 */ /* 0x000fe2000001000b */
[----:B------:R-:W-:Y:S01]  /*1750*/  FMUL.FTZ R12, R8, R12 ;  /* 0x0000000c080c7220 */ /* 0x000fe20000410000 */
[----:B------:R-:W-:Y:S01]  /*1760*/  FADD.FTZ R10, R14, R13 ;  /* 0x0000000d0e0a7221 */ /* 0x000fe20000010000 */
[----:B------:R-:W-:Y:S01]  /*1770*/  FFMA.FTZ R11, R13, R17, R16 ;  /* 0x000000110d0b7223 */ /* 0x000fe20000010010 */
[----:B------:R-:W-:Y:S01]  /*1780*/  FMUL.FTZ R14, R9, R13 ;  /* 0x0000000d090e7220 */ /* 0x000fe20000410000 */
[----:B------:R-:W-:Y:S01]  /*1790*/  FADD.FTZ R21, R21, R12 ;  /* 0x0000000c15157221 */ /* 0x000fe20000010000 */
[----:B------:R-:W-:Y:S01]  /*17a0*/  FFMA.FTZ R24, R15, R12, R24 ;  /* 0x0000000c0f187223 */ /* 0x000fe20000010018 */
[----:B------:R-:W-:Y:S01]  /*17b0*/  FADD.FTZ R20, R20, -UR13 ;  /* 0x8000000d14147e21 */ /* 0x000fe20008010000 */
[----:B------:R-:W-:-:S02]  /*17c0*/  HADD2.F32 R16, -RZ, R45.H0_H0 ;  /* 0x2000002dff107230 */ /* 0x000fc40000004100 */
[----:B------:R-:W-:Y:S01]  /*17d0*/  FADD.FTZ R21, R14, R21 ;  /* 0x000000150e157221 */ /* 0x000fe20000010000 */
[----:B------:R-:W-:Y:S01]  /*17e0*/  FFMA.FTZ R24, R17, R14, R24 ;  /* 0x0000000e11187223 */ /* 0x000fe20000010018 */
[----:B------:R-:W-:Y:S01]  /*17f0*/  FMUL.FTZ R15, R20, UR10 ;  /* 0x0000000a140f7c20 */ /* 0x000fe20008410000 */
[----:B------:R-:W-:Y:S02]  /*1800*/  HADD2.F32 R14, -RZ, R46.H1_H1 ;  /* 0x3000002eff0e7230 */ /* 0x000fe40000004100 */
[----:B------:R-:W-:Y:S01]  /*1810*/  FMUL.FTZ R20, R8, R16 ;  /* 0x0000001008147220 */ /* 0x000fe20000410000 */
[----:B------:R-:W-:Y:S01]  /*1820*/  FADD.FTZ R12, R18, R16 ;  /* 0x00000010120c7221 */ /* 0x000fe20000010000 */
[----:B------:R-:W-:Y:S01]  /*1830*/  FFMA.FTZ R13, R16, R15, R19 ;  /* 0x0000000f100d7223 */ /* 0x000fe20000010013 */
[----:B------:R-:W-:Y:S02]  /*1840*/  HADD2.F32 R16, -RZ, R45.H1_H1 ;  /* 0x3000002dff107230 */ /* 0x000fe40000004100 */
[----:B------:R-:W-:Y:S01]  /*1850*/  FFMA.FTZ R24, R15, R20, R24 ;  /* 0x000000140f187223 */ /* 0x000fe20000010018 */
[----:B------:R-:W-:Y:S01]  /*1860*/  FADD.FTZ R15, R14, -UR13 ;  /* 0x8000000d0e0f7e21 */ /* 0x000fe20008010000 */
[----:B------:R-:W-:-:S02]  /*1870*/  HADD2.F32 R19, -RZ, R44.H0_H0 ;  /* 0x2000002cff137230 */ /* 0x000fc40000004100 */
[----:B------:R-:W-:Y:S01]  /*1880*/  FADD.FTZ R21, R21, R20 ;  /* 0x0000001415157221 */ /* 0x000fe20000010000 */
[--C-:B------:R-:W-:Y:S02]  /*1890*/  HADD2.F32 R14, -RZ, R43.reuse.H0_H0 ;  /* 0x2000002bff0e7230 */ /* 0x100fe40000004100 */
[----:B------:R-:W-:Y:S01]  /*18a0*/  FMUL.FTZ R18, R9, R16 ;  /* 0x0000001009127220 */ /* 0x000fe20000410000 */
[----:B------:R-:W-:Y:S01]  /*18b0*/  FMUL.FTZ R17, R15, UR10 ;  /* 0x0000000a0f117c20 */ /* 0x000fe20008410000 */
[----:B------:R-:W-:Y:S02]  /*18c0*/  HADD2.F32 R15, -RZ, R44.H1_H1 ;  /* 0x3000002cff0f7230 */ /* 0x000fe40000004100 */
[----:B------:R-:W-:Y:S01]  /*18d0*/  FADD.FTZ R19, R19, -UR13 ;  /* 0x8000000d13137e21 */ /* 0x000fe20008010000 */
[----:B------:R-:W-:Y:S01]  /*18e0*/  FADD.FTZ R21, R18, R21 ;  /* 0x0000001512157221 */ /* 0x000fe20000010000 */
[----:B------:R-:W-:Y:S01]  /*18f0*/  FFMA.FTZ R24, R17, R18, R24 ;  /* 0x0000001211187223 */ /* 0x000fe20000010018 */
[----:B------:R-:W-:Y:S01]  /*1900*/  FMUL.FTZ R20, R8, R14 ;  /* 0x0000000e08147220 */ /* 0x000fe20000410000 */
[----:B------:R-:W-:Y:S01]  /*1910*/  FMUL.FTZ R23, R19, UR10 ;  /* 0x0000000a13177c20 */ /* 0x000fe20008410000 */
[----:B------:R-:W-:-:S02]  /*1920*/  HADD2.F32 R18, -RZ, R43.H1_H1 ;  /* 0x3000002bff127230 */ /* 0x000fc40000004100 */
[----:B------:R-:W-:Y:S01]  /*1930*/  FADD.FTZ R15, R15, -UR13 ;  /* 0x8000000d0f0f7e21 */ /* 0x000fe20008010000 */
[----:B------:R-:W-:Y:S02]  /*1940*/  HADD2.F32 R22, -RZ, R42.H0_H0 ;  /* 0x2000002aff167230 */ /* 0x000fe40000004100 */
[----:B------:R-:W-:Y:S01]  /*1950*/  FADD.FTZ R21, R21, R20 ;  /* 0x0000001415157221 */ /* 0x000fe20000010000 */
[----:B------:R-:W-:Y:S01]  /*1960*/  FFMA.FTZ R24, R23, R20, R24 ;  /* 0x0000001417187223 */ /* 0x000fe20000010018 */
[----:B------:R-:W-:Y:S01]  /*1970*/  FMUL.FTZ R20, R9, R18 ;  /* 0x0000001209147220 */ /* 0x000fe20000410000 */
[----:B------:R-:W-:Y:S01]  /*1980*/  FMUL.FTZ R15, R15, UR10 ;  /* 0x0000000a0f0f7c20 */ /* 0x000fe20008410000 */
[----:B------:R-:W-:Y:S01]  /*1990*/  FFMA.FTZ R17, R16, R17, R11 ;  /* 0x0000001110117223 */ /* 0x000fe2000001000b */
[----:B------:R-:W-:Y:S01]  /*19a0*/  FADD.FTZ R19, R10, R16 ;  /* 0x000000100a137221 */ /* 0x000fe20000010000 */
[----:B------:R-:W-:Y:S02]  /*19b0*/  HADD2.F32 R11, -RZ, R40.H0_H0 ;  /* 0x20000028ff0b7230 */ /* 0x000fe40000004100 */
[----:B------:R-:W-:Y:S01]  /*19c0*/  FADD.FTZ R22, R22, -UR13 ;  /* 0x8000000d16167e21 */ /* 0x000fe20008010000 */
[----:B------:R-:W-:-:S02]  /*19d0*/  HADD2.F32 R16, -RZ, R42.H1_H1 ;  /* 0x3000002aff107230 */ /* 0x000fc40000004100 */
        /* <DEDUP_REMOVED lines=21> */
.L_x_902:
[----:B-----5:R-:W-:Y:S02]  /*1b30*/  HADD2.F32 R10, -RZ, R56.H0_H0 ;  /* 0x20000038ff0a7230 */ /* 0x020fe40000004100 */
[----:B------:R-:W-:Y:S02]  /*1b40*/  HADD2.F32 R12, -RZ, R54.H0_H0 ;  /* 0x20000036ff0c7230 */ /* 0x000fe40000004100 */
[----:B------:R-:W-:Y:S02]  /*1b50*/  HADD2.F32 R13, -RZ, R52.H0_H0 ;  /* 0x20000034ff0d7230 */ /* 0x000fe40000004100 */
        /* <DEDUP_REMOVED lines=15> */
[----:B------:R-:W-:-:S02]  /*1c50*/  HADD2.F32 R12, -RZ, R52.H1_H1 ;  /* 0x30000034ff0c7230 */ /* 0x000fc40000004100 */
[----:B------:R-:W-:Y:S01]  /*1c60*/  FMUL.FTZ R27, R20, -1.4426950216293334961 ;  /* 0xbfb8aa3b141b7820 */ /* 0x000fe20000410000 */
[--C-:B------:R-:W-:Y:S01]  /*1c70*/  FFMA.FTZ R19, R9, R28, R6.reuse ;  /* 0x0000001c09137223 */ /* 0x100fe20000010006 */
[----:B------:R-:W-:Y:S01]  /*1c80*/  FMUL.FTZ R24, R22, -1.4426950216293334961 ;  /* 0xbfb8aa3b16187820 */ /* 0x000fe20000410000 */
[----:B------:R-:W0:Y:S01]  /*1c90*/  MUFU.EX2 R23, R23 ;  /* 0x0000001700177308 */ /* 0x000e220000000800 */
[----:B------:R-:W-:Y:S01]  /*1ca0*/  FADD.FTZ R12, R12, -UR13 ;  /* 0x8000000d0c0c7e21 */ /* 0x000fe20008010000 */
[----:B------:R-:W-:Y:S01]  /*1cb0*/  FMUL.FTZ R26, R13, UR10 ;  /* 0x0000000a0d1a7c20 */ /* 0x000fe20008410000 */
[--C-:B------:R-:W-:Y:S02]  /*1cc0*/  HADD2.F32 R13, -RZ, R50.reuse.H0_H0 ;  /* 0x20000032ff0d7230 */ /* 0x100fe40000004100 */
[----:B------:R-:W-:Y:S01]  /*1cd0*/  FMUL.FTZ R31, R19, -1.4426950216293334961 ;  /* 0xbfb8aa3b131f7820 */ /* 0x000fe20000410000 */
[----:B------:R-:W-:Y:S01]  /*1ce0*/  FMUL.FTZ R12, R12, UR10 ;  /* 0x0000000a0c0c7c20 */ /* 0x000fe20008410000 */
[----:B------:R-:W-:Y:S01]  /*1cf0*/  FFMA.FTZ R18, R8, R26, R41 ;  /* 0x0000001a08127223 */ /* 0x000fe20000010029 */
[----:B------:R-:W-:Y:S01]  /*1d00*/  HADD2.F32 R33, -RZ, R50.H1_H1 ;  /* 0x30000032ff217230 */ /* 0x000fe20000004100 */
[----:B------:R-:W1:Y:S01]  /*1d10*/  MUFU.EX2 R24, R24 ;  /* 0x0000001800187308 */ /* 0x000e620000000800 */
[----:B------:R-:W-:Y:S01]  /*1d20*/  FADD.FTZ R14, R13, -UR13 ;  /* 0x8000000d0d0e7e21 */ /* 0x000fe20008010000 */
[----:B------:R-:W-:Y:S01]  /*1d30*/  FFMA.FTZ R13, R9, R12, R6 ;  /* 0x0000000c090d7223 */ /* 0x000fe20000010006 */
[----:B------:R-:W-:Y:S01]  /*1d40*/  FMUL.FTZ R16, R18, -1.4426950216293334961 ;  /* 0xbfb8aa3b12107820 */ /* 0x000fe20000410000 */
[----:B------:R-:W-:-:S02]  /*1d50*/  HADD2.F32 R37, -RZ, R49.H1_H1 ;  /* 0x30000031ff257230 */ /* 0x000fc40000004100 */
[----:B------:R-:W-:Y:S01]  /*1d60*/  FMUL.FTZ R14, R14, UR10 ;  /* 0x0000000a0e0e7c20 */ /* 0x000fe20008410000 */
[----:B------:R-:W-:Y:S01]  /*1d70*/  FMUL.FTZ R21, R13, -1.4426950216293334961 ;  /* 0xbfb8aa3b0d157820 */ /* 0x000fe20000410000 */
[----:B------:R-:W2:Y:S01]  /*1d80*/  MUFU.EX2 R27, R27 ;  /* 0x0000001b001b7308 */ /* 0x000ea20000000800 */
[----:B0-----:R-:W-:Y:S01]  /*1d90*/  FADD.FTZ R30, R23, 1 ;  /* 0x3f800000171e7421 */ /* 0x001fe20000010000 */
[----:B------:R-:W-:-:S04]  /*1da0*/  FFMA.FTZ R17, R8, R14, R41 ;  /* 0x0000000e08117223 */ /* 0x000fc80000010029 */
[----:B------:R-:W-:Y:S02]  /*1db0*/  FMUL.FTZ R15, R17, -1.4426950216293334961 ;  /* 0xbfb8aa3b110f7820 */ /* 0x000fe40000410000 */
[----:B------:R-:W0:Y:S01]  /*1dc0*/  MUFU.EX2 R31, R31 ;  /* 0x0000001f001f7308 */ /* 0x000e220000000800 */
[----:B-1----:R-:W-:-:S07]  /*1dd0*/  FADD.FTZ R29, R24, 1 ;  /* 0x3f800000181d7421 */ /* 0x002fce0000010000 */
[----:B------:R-:W1:Y:S01]  /*1de0*/  MUFU.EX2 R21, R21 ;  /* 0x0000001500157308 */ /* 0x000e620000000800 */
[----:B--2---:R-:W-:Y:S01]  /*1df0*/  FADD.FTZ R24, R27, 1 ;  /* 0x3f8000001b187421 */ /* 0x004fe20000010000 */
[----:B------:R-:W-:-:S06]  /*1e00*/  HADD2.F32 R27, -RZ, R55.H0_H0 ;  /* 0x20000037ff1b7230 */ /* 0x000fcc0000004100 */
[----:B------:R-:W2:Y:S01]  /*1e10*/  MUFU.EX2 R16, R16 ;  /* 0x0000001000107308 */ /* 0x000ea20000000800 */
[----:B0-----:R-:W-:-:S07]  /*1e20*/  FADD.FTZ R23, R31, 1 ;  /* 0x3f8000001f177421 */ /* 0x001fce0000010000 */
[----:B------:R-:W0:Y:S01]  /*1e30*/  MUFU.RCP R30, R30 ;  /* 0x0000001e001e7308 */ /* 0x000e220000001000 */
[----:B-1----:R-:W-:-:S07]  /*1e40*/  FADD.FTZ R21, R21, 1 ;  /* 0x3f80000015157421 */ /* 0x002fce0000010000 */
[----:B------:R-:W1:Y:S01]  /*1e50*/  MUFU.RCP R29, R29 ;  /* 0x0000001d001d7308 */ /* 0x000e620000001000 */
[----:B--2---:R-:W-:-:S07]  /*1e60*/  FADD.FTZ R16, R16, 1 ;  /* 0x3f80000010107421 */ /* 0x004fce0000010000 */
[----:B------:R-:W2:Y:S01]  /*1e70*/  MUFU.RCP R24, R24 ;  /* 0x0000001800187308 */ /* 0x000ea20000001000 */
[----:B0-----:R-:W-:Y:S01]  /*1e80*/  FADD.FTZ R32, -R30, 1 ;  /* 0x3f8000001e207421 */ /* 0x001fe20000010100 */
[----:B------:R-:W-:-:S03]  /*1e90*/  FMUL.FTZ R30, R27, R30 ;  /* 0x0000001e1b1e7220 */ /* 0x000fc60000410000 */
[----:B------:R-:W-:Y:S01]  /*1ea0*/  FFMA.FTZ R25, R25, R32, 1 ;  /* 0x3f80000019197423 */ /* 0x000fe20000010020 */
[----:B------:R-:W-:Y:S02]  /*1eb0*/  HADD2.F32 R32, -RZ, R55.H1_H1 ;  /* 0x30000037ff207230 */ /* 0x000fe40000004100 */
[----:B------:R-:W0:Y:S01]  /*1ec0*/  MUFU.RCP R23, R23 ;  /* 0x0000001700177308 */ /* 0x000e220000001000 */
[----:B-1----:R-:W-:Y:S01]  /*1ed0*/  FADD.FTZ R27, -R29, 1 ;  /* 0x3f8000001d1b7421 */ /* 0x002fe20000010100 */
[----:B------:R-:W-:Y:S01]  /*1ee0*/  FMUL.FTZ R25, R30, R25 ;  /* 0x000000191e197220 */ /* 0x000fe20000410000 */
[----:B------:R-:W-:Y:S01]  /*1ef0*/  FMUL.FTZ R29, R32, R29 ;  /* 0x0000001d201d7220 */ /* 0x000fe20000410000 */
[----:B------:R-:W-:Y:S02]  /*1f00*/  HADD2.F32 R30, -RZ, R51.H1_H1 ;  /* 0x30000033ff1e7230 */ /* 0x000fe40000004100 */
[----:B------:R-:W-:Y:S01]  /*1f10*/  FFMA.FTZ R22, R22, R27, 1 ;  /* 0x3f80000016167423 */ /* 0x000fe2000001001b */
[----:B------:R-:W-:Y:S01]  /*1f20*/  HADD2.F32 R27, -RZ, R53.H0_H0 ;  /* 0x20000035ff1b7230 */ /* 0x000fe20000004100 */
[----:B------:R-:W1:Y:S01]  /*1f30*/  MUFU.RCP R21, R21 ;  /* 0x0000001500157308 */ /* 0x000e620000001000 */
[----:B--2---:R-:W-:Y:S01]  /*1f40*/  FADD.FTZ R31, -R24, 1 ;  /* 0x3f800000181f7421 */ /* 0x004fe20000010100 */
[----:B------:R-:W-:-:S03]  /*1f50*/  FMUL.FTZ R29, R29, R22 ;  /* 0x000000161d1d7220 */ /* 0x000fc60000410000 */
[----:B------:R-:W-:Y:S01]  /*1f60*/  FFMA.FTZ R31, R20, R31, 1 ;  /* 0x3f800000141f7423 */ /* 0x000fe2000001001f */
[----:B------:R-:W-:Y:S01]  /*1f70*/  FMUL.FTZ R20, R27, R24 ;  /* 0x000000181b147220 */ /* 0x000fe20000410000 */
[----:B------:R-:W-:Y:S01]  /*1f80*/  HADD2.F32 R24, -RZ, R53.H1_H1 ;  /* 0x30000035ff187230 */ /* 0x000fe20000004100 */
[----:B------:R-:W2:Y:S01]  /*1f90*/  MUFU.RCP R16, R16 ;  /* 0x0000001000107308 */ /* 0x000ea20000001000 */
[----:B0-----:R-:W-:Y:S01]  /*1fa0*/  FADD.FTZ R32, -R23, 1 ;  /* 0x3f80000017207421 */ /* 0x001fe20000010100 */
[----:B------:R-:W-:Y:S02]  /*1fb0*/  FMUL.FTZ R31, R20, R31 ;  /* 0x0000001f141f7220 */ /* 0x000fe40000410000 */
[----:B------:R-:W-:Y:S01]  /*1fc0*/  FMUL.FTZ R23, R24, R23 ;  /* 0x0000001718177220 */ /* 0x000fe20000410000 */
[----:B------:R-:W-:Y:S01]  /*1fd0*/  FFMA.FTZ R32, R19, R32, 1 ;  /* 0x3f80000013207423 */ /* 0x000fe20000010020 */
[----:B------:R-:W-:Y:S02]  /*1fe0*/  HADD2.F32 R19, -RZ, R51.H0_H0 ;  /* 0x20000033ff137230 */ /* 0x000fe40000004100 */
[----:B------:R-:W0:Y:S01]  /*1ff0*/  MUFU.EX2 R15, R15 ;  /* 0x0000000f000f7308 */ /* 0x000e220000000800 */
[----:B-1----:R-:W-:Y:S01]  /*2000*/  FADD.FTZ R24, -R21, 1 ;  /* 0x3f80000015187421 */ /* 0x002fe20000010100 */
[----:B------:R-:W-:Y:S01]  /*2010*/  FMUL.FTZ R32, R23, R32 ;  /* 0x0000002017207220 */ /* 0x000fe20000410000 */
[----:B--2---:R-:W-:Y:S01]  /*2020*/  FADD.FTZ R27, -R16, 1 ;  /* 0x3f800000101b7421 */ /* 0x004fe20000010100 */
[----:B------:R-:W-:Y:S01]  /*2030*/  FMUL.FTZ R16, R19, R16 ;  /* 0x0000001013107220 */ /* 0x000fe20000410000 */
[----:B------:R-:W-:Y:S01]  /*2040*/  FFMA.FTZ R19, R13, R24, 1 ;  /* 0x3f8000000d137423 */ /* 0x000fe20000010018 */
[----:B------:R-:W-:Y:S01]  /*2050*/  FADD.FTZ R13, R33, -UR13 ;  /* 0x8000000d210d7e21 */ /* 0x000fe20008010000 */
[----:B------:R-:W-:-:S02]  /*2060*/  HADD2.F32 R33, -RZ, R48.H0_H0 ;  /* 0x20000030ff217230 */ /* 0x000fc40000004100 */
[----:B------:R-:W-:Y:S01]  /*2070*/  FFMA.FTZ R27, R18, R27, 1 ;  /* 0x3f800000121b7423 */ /* 0x000fe2000001001b */
[----:B------:R-:W-:Y:S01]  /*2080*/  FMUL.FTZ R24, R30, R21 ;  /* 0x000000151e187220 */ /* 0x000fe20000410000 */
[----:B------:R-:W-:Y:S01]  /*2090*/  FMUL.FTZ R13, R13, UR10 ;  /* 0x0000000a0d0d7c20 */ /* 0x000fe20008410000 */
[----:B0-----:R-:W-:Y:S01]  /*20a0*/  FADD.FTZ R15, R15, 1 ;  /* 0x3f8000000f0f7421 */ /* 0x001fe20000010000 */
[----:B------:R-:W-:Y:S01]  /*20b0*/  FADD.FTZ R33, R33, -UR13 ;  /* 0x8000000d21217e21 */ /* 0x000fe20008010000 */
[----:B------:R-:W-:Y:S01]  /*20c0*/  FMUL.FTZ R27, R16, R27 ;  /* 0x0000001b101b7220 */ /* 0x000fe20000410000 */
[----:B------:R-:W-:Y:S01]  /*20d0*/  FFMA.FTZ R23, R9, R13, R6 ;  /* 0x0000000d09177223 */ /* 0x000fe20000010006 */
[----:B------:R0:W1:Y:S01]  /*20e0*/  MUFU.RCP R18, R15 ;  /* 0x0000000f00127308 */ /* 0x0000620000001000 */
[----:B------:R-:W-:Y:S02]  /*20f0*/  HADD2.F32 R21, -RZ, R48.H1_H1 ;  /* 0x30000030ff157230 */ /* 0x000fe40000004100 */
[----:B------:R-:W-:Y:S01]  /*2100*/  FMUL.FTZ R16, R24, R19 ;  /* 0x0000001318107220 */ /* 0x000fe20000410000 */
[----:B------:R-:W-:Y:S01]  /*2110*/  FMUL.FTZ R22, R23, -1.4426950216293334961 ;  /* 0xbfb8aa3b17167820 */ /* 0x000fe20000410000 */
[----:B------:R-:W-:-:S02]  /*2120*/  HADD2.F32 R19, -RZ, R49.H0_H0 ;  /* 0x20000031ff137230 */ /* 0x000fc40000004100 */
[----:B------:R-:W-:Y:S01]  /*2130*/  FADD.FTZ R21, R21, -UR13 ;  /* 0x8000000d15157e21 */ /* 0x000fe20008010000 */
[----:B0-----:R-:W-:Y:S02]  /*2140*/  FMUL.FTZ R15, R33, UR10 ;  /* 0x0000000a210f7c20 */ /* 0x001fe40008410000 */
[----:B------:R-:W0:Y:S02]  /*2150*/  MUFU.EX2 R22, R22 ;  /* 0x0000001600167308 */ /* 0x000e240000000800 */
[----:B------:R-:W-:-:S04]  /*2160*/  FFMA.FTZ R20, R8, R15, R41 ;  /* 0x0000000f08147223 */ /* 0x000fc80000010029 */
[----:B------:R-:W-:Y:S01]  /*2170*/  FMUL.FTZ R33, R20, -1.4426950216293334961 ;  /* 0xbfb8aa3b14217820 */ /* 0x000fe20000410000 */
[----:B-1----:R-:W-:Y:S01]  /*2180*/  FADD.FTZ R24, -R18, 1 ;  /* 0x3f80000012187421 */ /* 0x002fe20000010100 */
[----:B------:R-:W-:Y:S01]  /*2190*/  FMUL.FTZ R19, R19, R18 ;  /* 0x0000001213137220 */ /* 0x000fe20000410000 */
[----:B------:R-:W-:Y:S02]  /*21a0*/  HADD2.F32 R18, -RZ, R46.H0_H0 ;  /* 0x2000002eff127230 */ /* 0x000fe40000004100 */
[----:B------:R-:W-:Y:S01]  /*21b0*/  FFMA.FTZ R24, R17, R24, 1 ;  /* 0x3f80000011187423 */ /* 0x000fe20000010018 */
[----:B------:R-:W1:Y:S01]  /*21c0*/  MUFU.EX2 R33, R33 ;  /* 0x0000002100217308 */ /* 0x000e620000000800 */
[----:B------:R-:W-:Y:S01]  /*21d0*/  FMUL.FTZ R17, R21, UR10 ;  /* 0x0000000a15117c20 */ /* 0x000fe20008410000 */
[----:B------:R-:W-:Y:S01]  /*21e0*/  FADD.FTZ R18, R18, -UR13 ;  /* 0x8000000d12127e21 */ /* 0x000fe20008010000 */
[----:B------:R-:W-:Y:S01]  /*21f0*/  FMUL.FTZ R19, R19, R24 ;  /* 0x0000001813137220 */ /* 0x000fe20000410000 */
[----:B0-----:R-:W-:Y:S01]  /*2200*/  FADD.FTZ R30, R22, 1 ;  /* 0x3f800000161e7421 */ /* 0x001fe20000010000 */
[----:B------:R-:W-:Y:S01]  /*2210*/  FFMA.FTZ R21, R9, R17, R6 ;  /* 0x0000001109157223 */ /* 0x000fe20000010006 */
[----:B------:R-:W-:-:S03]  /*2220*/  FMUL.FTZ R18, R18, UR10 ;  /* 0x0000000a12127c20 */ /* 0x000fc60008410000 */
[----:B------:R-:W-:Y:S01]  /*2230*/  FMUL.FTZ R24, R21, -1.4426950216293334961 ;  /* 0xbfb8aa3b15187820 */ /* 0x000fe20000410000 */
[----:B------:R-:W-:Y:S01]  /*2240*/  FFMA.FTZ R22, R8, R18, R41 ;  /* 0x0000001208167223 */ /* 0x000fe20000010029 */
[----:B------:R-:W-:Y:S03]  /*2250*/  MUFU.RCP R30, R30 ;  /* 0x0000001e001e7308 */ /* 0x000fe60000001000 */
[----:B------:R-:W-:Y:S01]  /*2260*/  FMUL.FTZ R34, R22, -1.4426950216293334961 ;  /* 0xbfb8aa3b16227820 */ /* 0x000fe20000410000 */
[----:B-1----:R-:W-:-:S04]  /*2270*/  FADD.FTZ R36, R33, 1 ;  /* 0x3f80000021247421 */ /* 0x002fc80000010000 */
[----:B------:R-:W0:Y:S08]  /*2280*/  MUFU.EX2 R24, R24 ;  /* 0x0000001800187308 */ /* 0x000e300000000800 */
[----:B------:R-:W1:Y:S08]  /*2290*/  MUFU.RCP R36, R36 ;  /* 0x0000002400247308 */ /* 0x000e700000001000 */
[----:B------:R-:W2:Y:S01]  /*22a0*/  MUFU.EX2 R34, R34 ;  /* 0x0000002200227308 */ /* 0x000ea20000000800 */
[----:B0-----:R-:W-:Y:S01]  /*22b0*/  FADD.FTZ R33, R24, 1 ;  /* 0x3f80000018217421 */ /* 0x001fe20000010000 */
[----:B------:R-:W-:Y:S01]  /*22c0*/  FADD.FTZ R24, -R30, 1 ;  /* 0x3f8000001e187421 */ /* 0x000fe20000010100 */
[----:B------:R-:W-:-:S03]  /*22d0*/  FMUL.FTZ R30, R37, R30 ;  /* 0x0000001e251e7220 */ /* 0x000fc60000410000 */
[----:B------:R-:W-:Y:S02]  /*22e0*/  FFMA.FTZ R23, R23, R24, 1 ;  /* 0x3f80000017177423 */ /* 0x000fe40000010018 */
[----:B------:R-:W0:Y:S01]  /*22f0*/  MUFU.RCP R33, R33 ;  /* 0x0000002100217308 */ /* 0x000e220000001000 */
[----:B-1----:R-:W-:-:S04]  /*2300*/  FADD.FTZ R37, -R36, 1 ;  /* 0x3f80000024257421 */ /* 0x002fc80000010100 */
[----:B------:R-:W-:Y:S01]  /*2310*/  FFMA.FTZ R24, R20, R37, 1 ;  /* 0x3f80000014187423 */ /* 0x000fe20000010025 */
[----:B------:R-:W-:Y:S02]  /*2320*/  HADD2.F32 R37, -RZ, R47.H0_H0 ;  /* 0x2000002fff257230 */ /* 0x000fe40000004100 */
[----:B--2---:R-:W-:-:S03]  /*2330*/  FADD.FTZ R38, R34, 1 ;  /* 0x3f80000022267421 */ /* 0x004fc60000010000 */
[----:B------:R-:W-:Y:S01]  /*2340*/  FMUL.FTZ R37, R37, R36 ;  /* 0x0000002425257220 */ /* 0x000fe20000410000 */
[----:B------:R-:W-:Y:S01]  /*2350*/  HADD2.F32 R36, -RZ, R47.H1_H1 ;  /* 0x3000002fff247230 */ /* 0x000fe20000004100 */
[----:B------:R-:W1:Y:S01]  /*2360*/  MUFU.RCP R20, R38 ;  /* 0x0000002600147308 */ /* 0x000e620000001000 */
[----:B0-----:R-:W-:-:S03]  /*2370*/  FADD.FTZ R34, -R33, 1 ;  /* 0x3f80000021227421 */ /* 0x001fc60000010100 */
[----:B------:R-:W-:Y:S01]  /*2380*/  FMUL.FTZ R39, R36, R33 ;  /* 0x0000002124277220 */ /* 0x000fe20000410000 */
[----:B------:R-:W-:Y:S02]  /*2390*/  HADD2.F32 R33, -RZ, R45.H0_H0 ;  /* 0x2000002dff217230 */ /* 0x000fe40000004100 */
[----:B------:R-:W-:-:S03]  /*23a0*/  FFMA.FTZ R34, R21, R34, 1 ;  /* 0x3f80000015227423 */ /* 0x000fc60000010022 */
[----:B-1----:R-:W-:Y:S01]  /*23b0*/  FMUL.FTZ R33, R33, R20 ;  /* 0x0000001421217220 */ /* 0x002fe20000410000 */
[----:B------:R-:W-:Y:S01]  /*23c0*/  FADD.FTZ R21, -R20, 1 ;  /* 0x3f80000014157421 */ /* 0x000fe20000010100 */
[----:B------:R-:W-:Y:S01]  /*23d0*/  FMUL.FTZ R20, R30, R23 ;  /* 0x000000171e147220 */ /* 0x000fe20000410000 */
[----:B------:R-:W-:Y:S02]  /*23e0*/  HADD2.F32 R30, -RZ, R46.H1_H1 ;  /* 0x3000002eff1e7230 */ /* 0x000fe40000004100 */
[----:B------:R-:W-:Y:S01]  /*23f0*/  FFMA.FTZ R36, R22, R21, 1 ;  /* 0x3f80000016247423 */ /* 0x000fe20000010015 */
[----:B------:R-:W-:Y:S01]  /*2400*/  FMUL.FTZ R21, R37, R24 ;  /* 0x0000001825157220 */ /* 0x000fe20000410000 */
[----:B------:R-:W-:Y:S01]  /*2410*/  FMUL.FTZ R24, R8, R25 ;  /* 0x0000001908187220 */ /* 0x000fe20000410000 */
[----:B------:R-:W-:Y:S01]  /*2420*/  FADD.FTZ R30, R30, -UR13 ;  /* 0x8000000d1e1e7e21 */ /* 0x000fe20008010000 */
[----:B------:R-:W-:Y:S01]  /*2430*/  FMUL.FTZ R22, R39, R34 ;  /* 0x0000002227167220 */ /* 0x000fe20000410000 */
[----:B------:R-:W-:Y:S01]  /*2440*/  FMUL.FTZ R23, R33, R36 ;  /* 0x0000002421177220 */ /* 0x000fe20000410000 */
[----:B------:R-:W-:Y:S01]  /*2450*/  FFMA.FTZ R37, R11, R24, RZ ;  /* 0x000000180b257223 */ /* 0x000fe200000100ff */
[----:B------:R-:W-:Y:S01]  /*2460*/  FADD.FTZ R34, RZ, R24 ;  /* 0x00000018ff227221 */ /* 0x000fe20000010000 */
[----:B------:R-:W-:Y:S01]  /*2470*/  FMUL.FTZ R24, R30, UR10 ;  /* 0x0000000a1e187c20 */ /* 0x000fe20008410000 */
[----:B------:R-:W-:Y:S01]  /*2480*/  FMUL.FTZ R33, R9, R29 ;  /* 0x0000001d09217220 */ /* 0x000fe20000410000 */
[----:B------:R-:W-:-:S02]  /*2490*/  FADD.FTZ R30, RZ, R25 ;  /* 0x00000019ff1e7221 */ /* 0x000fc40000010000 */
[----:B------:R-:W-:Y:S01]  /*24a0*/  FFMA.FTZ R36, R9, R24, R6 ;  /* 0x0000001809247223 */ /* 0x000fe20000010006 */
[----:B------:R-:W-:Y:S01]  /*24b0*/  FFMA.FTZ R38, R10, R33, R37 ;  /* 0x000000210a267223 */ /* 0x000fe20000010025 */
[----:B------:R-:W-:Y:S01]  /*24c0*/  FADD.FTZ R34, R33, R34 ;  /* 0x0000002221227221 */ /* 0x000fe20000010000 */
[----:B------:R-:W-:Y:S01]  /*24d0*/  FFMA.FTZ R33, R11, R25, RZ ;  /* 0x000000190b217223 */ /* 0x000fe200000100ff */
[----:B------:R-:W-:Y:S01]  /*24e0*/  FMUL.FTZ R39, R36, -1.4426950216293334961 ;  /* 0xbfb8aa3b24277820 */ /* 0x000fe20000410000 */
[----:B------:R-:W-:Y:S02]  /*24f0*/  FADD.FTZ R30, R30, R31 ;  /* 0x0000001f1e1e7221 */ /* 0x000fe40000010000 */
[CC--:B------:R-:W-:Y:S01]  /*2500*/  FFMA.FTZ R33, R35.reuse, R31.reuse, R33 ;  /* 0x0000001f23217223 */ /* 0x0c0fe20000010021 */
[----:B------:R-:W-:Y:S01]  /*2510*/  FMUL.FTZ R31, R8, R31 ;  /* 0x0000001f081f7220 */ /* 0x000fe20000410000 */
[----:B------:R-:W-:Y:S01]  /*2520*/  FADD.FTZ R30, R30, R27 ;  /* 0x0000001b1e1e7221 */ /* 0x000fe20000010000 */
[----:B------:R-:W0:Y:S01]  /*2530*/  MUFU.EX2 R39, R39 ;  /* 0x0000002700277308 */ /* 0x000e220000000800 */
[----:B------:R-:W-:Y:S01]  /*2540*/  FFMA.FTZ R33, R26, R27, R33 ;  /* 0x0000001b1a217223 */ /* 0x000fe20000010021 */
[----:B------:R-:W-:Y:S01]  /*2550*/  FFMA.FTZ R35, R35, R31, R38 ;  /* 0x0000001f23237223 */ /* 0x000fe20000010026 */
[----:B------:R-:W-:-:S02]  /*2560*/  HADD2.F32 R38, -RZ, R45.H1_H1 ;  /* 0x3000002dff267230 */ /* 0x000fc40000004100 */
[----:B------:R-:W-:Y:S01]  /*2570*/  FADD.FTZ R34, R34, R31 ;  /* 0x0000001f22227221 */ /* 0x000fe20000010000 */
[----:B------:R-:W-:Y:S01]  /*2580*/  FFMA.FTZ R31, R10, R29, RZ ;  /* 0x0000001d0a1f7223 */ /* 0x000fe200000100ff */
[----:B------:R-:W-:Y:S01]  /*2590*/  FADD.FTZ R29, RZ, R29 ;  /* 0x0000001dff1d7221 */ /* 0x000fe20000010000 */
[----:B------:R-:W-:Y:S02]  /*25a0*/  FADD.FTZ R30, R30, R19 ;  /* 0x000000131e1e7221 */ /* 0x000fe40000010000 */
[-C--:B------:R-:W-:Y:S01]  /*25b0*/  FFMA.FTZ R31, R28, R32.reuse, R31 ;  /* 0x000000201c1f7223 */ /* 0x080fe2000001001f */
[----:B------:R-:W-:Y:S01]  /*25c0*/  FADD.FTZ R29, R29, R32 ;  /* 0x000000201d1d7221 */ /* 0x000fe20000010000 */
[----:B------:R-:W-:Y:S01]  /*25d0*/  FMUL.FTZ R32, R9, R32 ;  /* 0x0000002009207220 */ /* 0x000fe20000410000 */
[----:B------:R-:W-:Y:S02]  /*25e0*/  FADD.FTZ R30, R30, R21 ;  /* 0x000000151e1e7221 */ /* 0x000fe40000010000 */
[----:B------:R-:W-:Y:S01]  /*25f0*/  FADD.FTZ R29, R29, R16 ;  /* 0x000000101d1d7221 */ /* 0x000fe20000010000 */
[----:B------:R-:W-:Y:S01]  /*2600*/  FFMA.FTZ R35, R28, R32, R35 ;  /* 0x000000201c237223 */ /* 0x000fe20000010023 */
[----:B------:R-:W-:Y:S01]  /*2610*/  FADD.FTZ R34, R32, R34 ;  /* 0x0000002220227221 */ /* 0x000fe20000010000 */
[----:B0-----:R-:W-:Y:S01]  /*2620*/  FADD.FTZ R37, R39, 1 ;  /* 0x3f80000027257421 */ /* 0x001fe20000010000 */
[----:B------:R-:W-:-:S02]  /*2630*/  HADD2.F32 R39, -RZ, R43.H0_H0 ;  /* 0x2000002bff277230 */ /* 0x000fc40000004100 */
[----:B------:R-:W-:-:S03]  /*2640*/  FADD.FTZ R29, R29, R20 ;  /* 0x000000141d1d7221 */ /* 0x000fc60000010000 */
[----:B------:R-:W0:Y:S02]  /*2650*/  MUFU.RCP R37, R37 ;  /* 0x0000002500257308 */ /* 0x000e240000001000 */
[----:B0-----:R-:W-:Y:S01]  /*2660*/  FADD.FTZ R25, -R37, 1 ;  /* 0x3f80000025197421 */ /* 0x001fe20000010100 */
[----:B------:R-:W-:-:S03]  /*2670*/  FMUL.FTZ R11, R38, R37 ;  /* 0x00000025260b7220 */ /* 0x000fc60000410000 */
[----:B------:R-:W-:Y:S01]  /*2680*/  FFMA.FTZ R36, R36, R25, 1 ;  /* 0x3f80000024247423 */ /* 0x000fe20000010019 */
[----:B------:R-:W-:-:S03]  /*2690*/  HADD2.F32 R25, -RZ, R44.H0_H0 ;  /* 0x2000002cff197230 */ /* 0x000fc60000004100 */
[----:B------:R-:W-:Y:S02]  /*26a0*/  FMUL.FTZ R11, R11, R36 ;  /* 0x000000240b0b7220 */ /* 0x000fe40000410000 */
[----:B------:R-:W-:-:S04]  /*26b0*/  FADD.FTZ R25, R25, -UR13 ;  /* 0x8000000d19197e21 */ /* 0x000fc80008010000 */
[----:B------:R-:W-:-:S04]  /*26c0*/  FMUL.FTZ R25, R25, UR10 ;  /* 0x0000000a19197c20 */ /* 0x000fc80008410000 */
[----:B------:R-:W-:-:S04]  /*26d0*/  FFMA.FTZ R37, R8, R25, R41 ;  /* 0x0000001908257223 */ /* 0x000fc80000010029 */
[----:B------:R-:W-:-:S06]  /*26e0*/  FMUL.FTZ R38, R37, -1.4426950216293334961 ;  /* 0xbfb8aa3b25267820 */ /* 0x000fcc0000410000 */
[----:B------:R-:W0:Y:S02]  /*26f0*/  MUFU.EX2 R38, R38 ;  /* 0x0000002600267308 */ /* 0x000e240000000800 */
[----:B0-----:R-:W-:Y:S01]  /*2700*/  FADD.FTZ R36, R38, 1 ;  /* 0x3f80000026247421 */ /* 0x001fe20000010000 */
[----:B------:R-:W-:Y:S01]  /*2710*/  FMUL.FTZ R38, R8, R27 ;  /* 0x0000001b08267220 */ /* 0x000fe20000410000 */
[----:B------:R-:W-:-:S03]  /*2720*/  HADD2.F32 R27, -RZ, R43.H1_H1 ;  /* 0x3000002bff1b7230 */ /* 0x000fc60000004100 */
[----:B------:R-:W-:Y:S01]  /*2730*/  FFMA.FTZ R35, R26, R38, R35 ;  /* 0x000000261a237223 */ /* 0x000fe20000010023 */
[----:B------:R-:W0:Y:S01]  /*2740*/  MUFU.RCP R36, R36 ;  /* 0x0000002400247308 */ /* 0x000e220000001000 */
[----:B------:R-:W-:Y:S01]  /*2750*/  FADD.FTZ R34, R34, R38 ;  /* 0x0000002622227221 */ /* 0x000fe20000010000 */
[----:B------:R-:W-:-:S04]  /*2760*/  FMUL.FTZ R38, R9, R16 ;  /* 0x0000001009267220 */ /* 0x000fc80000410000 */
[----:B------:R-:W-:Y:S01]  /*2770*/  FFMA.FTZ R35, R12, R38, R35 ;  /* 0x000000260c237223 */ /* 0x000fe20000010023 */
[----:B------:R-:W-:Y:S01]  /*2780*/  FADD.FTZ R34, R38, R34 ;  /* 0x0000002226227221 */ /* 0x000fe20000010000 */
[----:B------:R-:W-:-:S04]  /*2790*/  FMUL.FTZ R38, R8, R19 ;  /* 0x0000001308267220 */ /* 0x000fc80000410000 */
[----:B------:R-:W-:Y:S01]  /*27a0*/  FADD.FTZ R34, R34, R38 ;  /* 0x0000002622227221 */ /* 0x000fe20000010000 */
[----:B0-----:R-:W-:Y:S01]  /*27b0*/  FADD.FTZ R28, -R36, 1 ;  /* 0x3f800000241c7421 */ /* 0x001fe20000010100 */
[----:B------:R-:W-:-:S03]  /*27c0*/  FMUL.FTZ R10, R39, R36 ;  /* 0x00000024270a7220 */ /* 0x000fc60000410000 */
[----:B------:R-:W-:Y:S01]  /*27d0*/  FFMA.FTZ R37, R37, R28, 1 ;  /* 0x3f80000025257423 */ /* 0x000fe2000001001c */
[----:B------:R-:W-:-:S03]  /*27e0*/  HADD2.F32 R28, -RZ, R44.H1_H1 ;  /* 0x3000002cff1c7230 */ /* 0x000fc60000004100 */
        /* <DEDUP_REMOVED lines=9> */
[----:B------:R-:W-:Y:S01]  /*2880*/  FADD.FTZ R27, -R32, 1 ;  /* 0x3f800000201b7421 */ /* 0x000fe20000010100 */
[----:B------:R-:W-:Y:S01]  /*2890*/  FFMA.FTZ R32, R12, R16, R31 ;  /* 0x000000100c207223 */ /* 0x000fe2000001001f */
[--C-:B------:R-:W-:Y:S02]  /*28a0*/  HADD2.F32 R16, -RZ, R42.reuse.H1_H1 ;  /* 0x3000002aff107230 */ /* 0x100fe40000004100 */
[----:B------:R-:W-:Y:S01]  /*28b0*/  FFMA.FTZ R27, R36, R27, 1 ;  /* 0x3f800000241b7423 */ /* 0x000fe2000001001b */
[----:B------:R-:W-:Y:S02]  /*28c0*/  HADD2.F32 R36, -RZ, R42.H0_H0 ;  /* 0x2000002aff247230 */ /* 0x000fe40000004100 */
[----:B------:R-:W-:Y:S01]  /*28d0*/  FFMA.FTZ R32, R13, R20, R32 ;  /* 0x000000140d207223 */ /* 0x000fe20000010020 */
[----:B------:R-:W-:Y:S01]  /*28e0*/  FADD.FTZ R16, R16, -UR13 ;  /* 0x8000000d10107e21 */ /* 0x000fe20008010000 */
[----:B------:R-:W-:Y:S01]  /*28f0*/  FMUL.FTZ R26, R26, R27 ;  /* 0x0000001b1a1a7220 */ /* 0x000fe20000410000 */
[----:B------:R-:W-:-:S02]  /*2900*/  HADD2.F32 R31, -RZ, R40.H0_H0 ;  /* 0x20000028ff1f7230 */ /* 0x000fc40000004100 */
[----:B------:R-:W-:Y:S01]  /*2910*/  FADD.FTZ R36, R36, -UR13 ;  /* 0x8000000d24247e21 */ /* 0x000fe20008010000 */
[----:B------:R-:W-:-:S03]  /*2920*/  FMUL.FTZ R16, R16, UR10 ;  /* 0x0000000a10107c20 */ /* 0x000fc60008410000 */
        /* <DEDUP_REMOVED lines=9> */
[----:B------:R-:W-:-:S03]  /*29c0*/  FFMA.FTZ R37, R9, R16, R6 ;  /* 0x0000001009257223 */ /* 0x000fc60000010006 */
[----:B------:R-:W-:Y:S01]  /*29d0*/  FMUL.FTZ R31, R31, R12 ;  /* 0x0000000c1f1f7220 */ /* 0x000fe20000410000 */
[----:B------:R-:W-:Y:S01]  /*29e0*/  FMUL.FTZ R39, R37, -1.4426950216293334961 ;  /* 0xbfb8aa3b25277820 */ /* 0x000fe20000410000 */
[C---:B------:R-:W-:Y:S01]  /*29f0*/  FFMA.FTZ R12, R14.reuse, R19, R33 ;  /* 0x000000130e0c7223 */ /* 0x040fe20000010021 */
[----:B------:R-:W-:Y:S02]  /*2a00*/  HADD2.F32 R19, -RZ, R40.H1_H1 ;  /* 0x30000028ff137230 */ /* 0x000fe40000004100 */
[----:B------:R-:W-:Y:S02]  /*2a10*/  FFMA.FTZ R14, R14, R38, R35 ;  /* 0x000000260e0e7223 */ /* 0x000fe40000010023 */
[----:B------:R-:W0:Y:S02]  /*2a20*/  MUFU.EX2 R39, R39 ;  /* 0x0000002700277308 */ /* 0x000e240000000800 */
[----:B0-----:R-:W-:-:S06]  /*2a30*/  FADD.FTZ R36, R39, 1 ;  /* 0x3f80000027247421 */ /* 0x001fcc0000010000 */
[----:B------:R-:W0:Y:S02]  /*2a40*/  MUFU.RCP R36, R36 ;  /* 0x0000002400247308 */ /* 0x000e240000001000 */
[----:B0-----:R-:W-:Y:S01]  /*2a50*/  FADD.FTZ R33, -R36, 1 ;  /* 0x3f80000024217421 */ /* 0x001fe20000010100 */
[----:B------:R-:W-:-:S03]  /*2a60*/  FMUL.FTZ R19, R19, R36 ;  /* 0x0000002413137220 */ /* 0x000fc60000410000 */
[----:B------:R-:W-:-:S04]  /*2a70*/  FFMA.FTZ R33, R37, R33, 1 ;  /* 0x3f80000025217423 */ /* 0x000fc80000010021 */
[----:B------:R-:W-:Y:S01]  /*2a80*/  FMUL.FTZ R19, R19, R33 ;  /* 0x0000002113137220 */ /* 0x000fe20000410000 */
[----:B------:R-:W-:-:S04]  /*2a90*/  FMUL.FTZ R33, R9, R20 ;  /* 0x0000001409217220 */ /* 0x000fc80000410000 */
[----:B------:R-:W-:Y:S01]  /*2aa0*/  FFMA.FTZ R14, R13, R33, R14 ;  /* 0x000000210d0e7223 */ /* 0x000fe2000001000e */
[-C--:B------:R-:W-:Y:S01]  /*2ab0*/  FFMA.FTZ R13, R15, R21.reuse, R12 ;  /* 0x000000150f0d7223 */ /* 0x080fe2000001000c */
[----:B------:R-:W-:Y:S01]  /*2ac0*/  FMUL.FTZ R21, R8, R21 ;  /* 0x0000001508157220 */ /* 0x000fe20000410000 */
[----:B------:R-:W-:Y:S01]  /*2ad0*/  FADD.FTZ R34, R33, R34 ;  /* 0x0000002221227221 */ /* 0x000fe20000010000 */
[-C--:B------:R-:W-:Y:S01]  /*2ae0*/  FMUL.FTZ R12, R9, R22.reuse ;  /* 0x00000016090c7220 */ /* 0x080fe20000410000 */
[----:B------:R-:W-:Y:S01]  /*2af0*/  FFMA.FTZ R13, R18, R23, R13 ;  /* 0x00000017120d7223 */ /* 0x000fe2000001000d */
[----:B------:R-:W-:Y:S01]  /*2b00*/  FFMA.FTZ R33, R15, R21, R14 ;  /* 0x000000150f217223 */ /* 0x000fe2000001000e */
[----:B------:R-:W-:Y:S01]  /*2b10*/  FADD.FTZ R21, R34, R21 ;  /* 0x0000001522157221 */ /* 0x000fe20000010000 */
[----:B------:R-:W-:Y:S01]  /*2b20*/  FMUL.FTZ R14, R8, R23 ;  /* 0x00000017080e7220 */ /* 0x000fe20000410000 */
[C---:B------:R-:W-:Y:S01]  /*2b30*/  FFMA.FTZ R15, R17.reuse, R22, R32 ;  /* 0x00000016110f7223 */ /* 0x040fe20000010020 */
[----:B------:R-:W-:Y:S01]  /*2b40*/  FFMA.FTZ R33, R17, R12, R33 ;  /* 0x0000000c11217223 */ /* 0x000fe20000010021 */
[----:B------:R-:W-:Y:S01]  /*2b50*/  FADD.FTZ R21, R12, R21 ;  /* 0x000000150c157221 */ /* 0x000fe20000010000 */
[-C--:B------:R-:W-:Y:S01]  /*2b60*/  FMUL.FTZ R17, R9, R11.reuse ;  /* 0x0000000b09117220 */ /* 0x080fe20000410000 */
[----:B------:R-:W-:Y:S01]  /*2b70*/  FADD.FTZ R22, R29, R22 ;  /* 0x000000161d167221 */ /* 0x000fe20000010000 */
[----:B------:R-:W-:Y:S01]  /*2b80*/  FFMA.FTZ R18, R18, R14, R33 ;  /* 0x0000000e12127223 */ /* 0x000fe20000010021 */
[----:B------:R-:W-:Y:S01]  /*2b90*/  FADD.FTZ R14, R21, R14 ;  /* 0x0000000e150e7221 */ /* 0x000fe20000010000 */
[----:B------:R-:W-:Y:S01]  /*2ba0*/  FMUL.FTZ R21, R8, R10 ;  /* 0x0000000a08157220 */ /* 0x000fe20000410000 */
[C---:B------:R-:W-:Y:S01]  /*2bb0*/  FFMA.FTZ R15, R24.reuse, R11, R15 ;  /* 0x0000000b180f7223 */ /* 0x040fe2000001000f */
[----:B------:R-:W-:Y:S01]  /*2bc0*/  FFMA.FTZ R18, R24, R17, R18 ;  /* 0x0000001118127223 */ /* 0x000fe20000010012 */
[----:B------:R-:W-:Y:S01]  /*2bd0*/  FADD.FTZ R14, R17, R14 ;  /* 0x0000000e110e7221 */ /* 0x000fe20000010000 */
[----:B------:R-:W-:Y:S01]  /*2be0*/  FMUL.FTZ R17, R9, R26 ;  /* 0x0000001a09117220 */ /* 0x000fe20000410000 */
[C---:B------:R-:W-:Y:S01]  /*2bf0*/  FFMA.FTZ R12, R25.reuse, R10, R13 ;  /* 0x0000000a190c7223 */ /* 0x040fe2000001000d */
[----:B------:R-:W-:Y:S01]  /*2c00*/  FFMA.FTZ R29, R25, R21, R18 ;  /* 0x00000015191d7223 */ /* 0x000fe20000010012 */
[----:B------:R-:W-:Y:S01]  /*2c10*/  FADD.FTZ R18, R14, R21 ;  /* 0x000000150e127221 */ /* 0x000fe20000010000 */
[----:B------:R-:W-:Y:S01]  /*2c20*/  FADD.FTZ R23, R30, R23 ;  /* 0x000000171e177221 */ /* 0x000fe20000010000 */
[----:B------:R-:W-:Y:S01]  /*2c30*/  FADD.FTZ R11, R22, R11 ;  /* 0x0000000b160b7221 */ /* 0x000fe20000010000 */
[----:B------:R-:W-:Y:S01]  /*2c40*/  FMUL.FTZ R13, R8, R31 ;  /* 0x0000001f080d7220 */ /* 0x000fe20000410000 */
[C---:B------:R-:W-:Y:S01]  /*2c50*/  FFMA.FTZ R14, R28.reuse, R17, R29 ;  /* 0x000000111c0e7223 */ /* 0x040fe2000001001d */
[----:B------:R-:W-:Y:S01]  /*2c60*/  FADD.FTZ R18, R17, R18 ;  /* 0x0000001211127221 */ /* 0x000fe20000010000 */
[----:B------:R-:W-:Y:S01]  /*2c70*/  FFMA.FTZ R15, R28, R26, R15 ;  /* 0x0000001a1c0f7223 */ /* 0x000fe2000001000f */
[----:B------:R-:W-:Y:S01]  /*2c80*/  FADD.FTZ R10, R23, R10 ;  /* 0x0000000a170a7221 */ /* 0x000fe20000010000 */
[----:B------:R-:W-:Y:S01]  /*2c90*/  FMUL.FTZ R17, R9, R19 ;  /* 0x0000001309117220 */ /* 0x000fe20000410000 */
        /* <DEDUP_REMOVED lines=9> */
.L_x_903:
[----:B------:R-:W0:Y:S01]  /*2d30*/  SHFL.DOWN PT, R10, R21, 0x1, 0x1f ;  /* 0x08201f00150a7f89 */ /* 0x000e2200000e0000 */
[C---:B------:R-:W-:Y:S01]  /*2d40*/  ISETP.GT.AND P1, PT, R5.reuse, 0x1e, PT ;  /* 0x0000001e0500780c */ /* 0x040fe20003f24270 */
[----:B------:R-:W-:Y:S01]  /*2d50*/  BSSY.RECONVERGENT B0, `(.L_x_904) ;  /* 0x0000021000007945 */ /* 0x000fe20003800200 */
[C---:B------:R-:W-:Y:S01]  /*2d60*/  ISETP.GT.AND P6, PT, R5.reuse, 0xf, PT ;  /* 0x0000000f0500780c */ /* 0x040fe20003fc4270 */
[----:B------:R-:W1:Y:S01]  /*2d70*/  SHFL.DOWN PT, R11, R18, 0x1, 0x1f ;  /* 0x08201f00120b7f89 */ /* 0x000e6200000e0000 */
[----:B------:R-:W-:Y:S02]  /*2d80*/  ISETP.GT.AND P5, PT, R5, 0x17, PT ;  /* 0x000000170500780c */ /* 0x000fe40003fa4270 */
[----:B------:R-:W-:Y:S01]  /*2d90*/  ISETP.NE.AND P3, PT, R2, RZ, PT ;  /* 0x000000ff0200720c */ /* 0x000fe20003f65270 */
[----:B------:R-:W-:Y:S01]  /*2da0*/  STS.128 [R63], R12 ;  /* 0x0000000c3f007388 */ /* 0x000fe20000000c00 */
[----:B------:R-:W-:-:S05]  /*2db0*/  ISETP.GE.U32.AND P4, PT, R4, 0x2, PT ;  /* 0x000000020400780c */ /* 0x000fca0003f86070 */
        /* <DEDUP_REMOVED lines=26> */
.L_x_905:
[----:B------:R-:W-:Y:S05]  /*2f60*/  BSYNC.RECONVERGENT B0 ;  /* 0x0000000000007941 */ /* 0x000fea0003800200 */
.L_x_904:
        /* <DEDUP_REMOVED lines=21> */
.L_x_907:
[----:B------:R-:W-:Y:S05]  /*30c0*/  BSYNC.RECONVERGENT B0 ;  /* 0x0000000000007941 */ /* 0x000fea0003800200 */
.L_x_906:
[----:B------:R-:W-:Y:S06]  /*30d0*/  BAR.SYNC.DEFER_BLOCKING 0x0 ;  /* 0x0000000000007b1d */ /* 0x000fec0000010000 */
[----:B------:R-:W-:Y:S04]  /*30e0*/  BSSY.RECONVERGENT B0, `(.L_x_908) ;  /* 0x000009d000007945 */ /* 0x000fe80003800200 */
[----:B------:R-:W-:Y:S05]  /*30f0*/  @P1 BRA `(.L_x_909) ;  /* 0x00000008006c1947 */ /* 0x000fea0003800000 */
[----:B-12---:R-:W1:Y:S04]  /*3100*/  LDS.128 R16, [R63+0x70] ;  /* 0x000070003f107984 */ /* 0x006e680000000c00 */
[----:B------:R-:W2:Y:S04]  /*3110*/  LDS.128 R20, [R63+0xe0] ;  /* 0x0000e0003f147984 */ /* 0x000ea80000000c00 */
[----:B------:R-:W4:Y:S04]  /*3120*/  LDS.128 R24, [R63+0x150] ;  /* 0x000150003f187984 */ /* 0x000f280000000c00 */
[----:B------:R-:W5:Y:S04]  /*3130*/  LDS.128 R28, [R63+0x1c0] ;  /* 0x0001c0003f1c7984 */ /* 0x000f680000000c00 */
[----:B------:R-:W0:Y:S04]  /*3140*/  LDS.128 R32, [R63+0x230] ;  /* 0x000230003f207984 */ /* 0x000e280000000c00 */
        /* <DEDUP_REMOVED lines=14> */
[----:B------:R-:W-:Y:S01]  /*3230*/  FADD.FTZ R16, R16, R29 ;  /* 0x0000001d10107221 */ /* 0x000fe20000010000 */
[----:B------:R-:W1:Y:S01]  /*3240*/  LDS.128 R12, [R63+0x310] ;  /* 0x000310003f0c7984 */ /* 0x000e620000000c00 */
[----:B------:R-:W-:Y:S01]  /*3250*/  FADD.FTZ R17, R17, R30 ;  /* 0x0000001e11117221 */ /* 0x000fe20000010000 */
[----:B------:R-:W-:Y:S01]  /*3260*/  FADD.FTZ R24, R18, R31 ;  /* 0x0000001f12187221 */ /* 0x000fe20000010000 */
[----:B0-----:R-:W-:Y:S01]  /*3270*/  FADD.FTZ R25, R19, R32 ;  /* 0x0000002013197221 */ /* 0x001fe20000010000 */
[----:B------:R-:W0:Y:S01]  /*3280*/  LDS.128 R20, [R63+0x380] ;  /* 0x000380003f147984 */ /* 0x000e220000000c00 */
[----:B------:R-:W-:Y:S01]  /*3290*/  FADD.FTZ R26, R16, R33 ;  /* 0x00000021101a7221 */ /* 0x000fe20000010000 */
[----:B------:R-:W-:Y:S01]  /*32a0*/  FADD.FTZ R29, R17, R34 ;  /* 0x00000022111d7221 */ /* 0x000fe20000010000 */
[----:B------:R-:W-:Y:S01]  /*32b0*/  FADD.FTZ R32, R24, R35 ;  /* 0x0000002318207221 */ /* 0x000fe20000010000 */
[----:B------:R-:W2:Y:S01]  /*32c0*/  LDS.128 R16, [R63+0x3f0] ;  /* 0x0003f0003f107984 */ /* 0x000ea20000000c00 */
[----:B---3--:R-:W-:Y:S01]  /*32d0*/  FADD.FTZ R33, R25, R36 ;  /* 0x0000002419217221 */ /* 0x008fe20000010000 */
[----:B------:R-:W-:Y:S01]  /*32e0*/  FADD.FTZ R34, R26, R37 ;  /* 0x000000251a227221 */ /* 0x000fe20000010000 */
[----:B------:R-:W-:Y:S01]  /*32f0*/  FADD.FTZ R35, R29, R38 ;  /* 0x000000261d237221 */ /* 0x000fe20000010000 */
[----:B------:R-:W3:Y:S01]  /*3300*/  LDS.128 R24, [R63+0x460] ;  /* 0x000460003f187984 */ /* 0x000ee20000000c00 */
[----:B------:R-:W-:-:S03]  /*3310*/  FADD.FTZ R32, R32, R39 ;  /* 0x0000002720207221 */ /* 0x000fc60000010000 */
[----:B------:R-:W4:Y:S01]  /*3320*/  LDS.128 R28, [R63+0x4d0] ;  /* 0x0004d0003f1c7984 */ /* 0x000f220000000c00 */
[----:B-1----:R-:W-:Y:S01]  /*3330*/  FADD.FTZ R33, R33, R12 ;  /* 0x0000000c21217221 */ /* 0x002fe20000010000 */
[----:B------:R-:W-:Y:S01]  /*3340*/  FADD.FTZ R34, R34, R13 ;  /* 0x0000000d22227221 */ /* 0x000fe20000010000 */
[----:B------:R-:W-:Y:S01]  /*3350*/  FADD.FTZ R35, R35, R14 ;  /* 0x0000000e23237221 */ /* 0x000fe20000010000 */
[----:B------:R-:W-:Y:S01]  /*3360*/  FADD.FTZ R32, R32, R15 ;  /* 0x0000000f20207221 */ /* 0x000fe20000010000 */
[----:B0-----:R-:W-:Y:S01]  /*3370*/  FADD.FTZ R33, R33, R20 ;  /* 0x0000001421217221 */ /* 0x001fe20000010000 */
[----:B------:R-:W-:Y:S01]  /*3380*/  FADD.FTZ R34, R34, R21 ;  /* 0x0000001522227221 */ /* 0x000fe20000010000 */
[----:B------:R-:W0:Y:S01]  /*3390*/  LDS.128 R12, [R63+0x540] ;  /* 0x000540003f0c7984 */ /* 0x000e220000000c00 */
[----:B------:R-:W-:Y:S01]  /*33a0*/  FADD.FTZ R35, R35, R22 ;  /* 0x0000001623237221 */ /* 0x000fe20000010000 */
[----:B------:R-:W-:Y:S01]  /*33b0*/  FADD.FTZ R32, R32, R23 ;  /* 0x0000001720207221 */ /* 0x000fe20000010000 */
[----:B--2---:R-:W-:Y:S01]  /*33c0*/  FADD.FTZ R33, R33, R16 ;  /* 0x0000001021217221 */ /* 0x004fe20000010000 */
[----:B------:R-:W-:Y:S01]  /*33d0*/  FADD.FTZ R34, R34, R17 ;  /* 0x0000001122227221 */ /* 0x000fe20000010000 */
[----:B------:R-:W1:Y:S01]  /*33e0*/  LDS.128 R20, [R63+0x5b0] ;  /* 0x0005b0003f147984 */ /* 0x000e620000000c00 */
[----:B------:R-:W-:Y:S01]  /*33f0*/  FADD.FTZ R35, R35, R18 ;  /* 0x0000001223237221 */ /* 0x000fe20000010000 */
[----:B------:R-:W-:Y:S01]  /*3400*/  FADD.FTZ R32, R32, R19 ;  /* 0x0000001320207221 */ /* 0x000fe20000010000 */
[----:B---3--:R-:W-:Y:S01]  /*3410*/  FADD.FTZ R33, R33, R24 ;  /* 0x0000001821217221 */ /* 0x008fe20000010000 */
[----:B------:R-:W-:Y:S01]  /*3420*/  FADD.FTZ R34, R34, R25 ;  /* 0x0000001922227221 */ /* 0x000fe20000010000 */
[----:B------:R-:W2:Y:S01]  /*3430*/  LDS.128 R16, [R63+0x620] ;  /* 0x000620003f107984 */ /* 0x000ea20000000c00 */
[----:B------:R-:W-:Y:S01]  /*3440*/  FADD.FTZ R25, R35, R26 ;  /* 0x0000001a23197221 */ /* 0x000fe20000010000 */
[----:B----4-:R-:W-:Y:S01]  /*3450*/  FADD.FTZ R37, R33, R28 ;  /* 0x0000001c21257221 */ /* 0x010fe20000010000 */
[----:B------:R-:W-:Y:S01]  /*3460*/  FADD.FTZ R36, R32, R27 ;  /* 0x0000001b20247221 */ /* 0x000fe20000010000 */
[----:B------:R-:W-:Y:S01]  /*3470*/  FADD.FTZ R28, R34, R29 ;  /* 0x0000001d221c7221 */ /* 0x000fe20000010000 */
[----:B------:R-:W-:Y:S01]  /*3480*/  FADD.FTZ R29, R25, R30 ;  /* 0x0000001e191d7221 */ /* 0x000fe20000010000 */
[----:B------:R-:W3:Y:S01]  /*3490*/  LDS.128 R32, [R63+0x690] ;  /* 0x000690003f207984 */ /* 0x000ee20000000c00 */
[----:B------:R-:W-:-:S03]  /*34a0*/  FADD.FTZ R36, R36, R31 ;  /* 0x0000001f24247221 */ /* 0x000fc60000010000 */
[----:B------:R-:W4:Y:S01]  /*34b0*/  LDS.128 R24, [R63+0x700] ;  /* 0x000700003f187984 */ /* 0x000f220000000c00 */
        /* <DEDUP_REMOVED lines=13> */
[----:B------:R-:W-:-:S02]  /*3590*/  FADD.FTZ R36, R36, R19 ;  /* 0x0000001324247221 */ /* 0x000fc40000010000 */
[----:B------:R-:W2:Y:S01]  /*35a0*/  LDS.128 R16, [R63+0x850] ;  /* 0x000850003f107984 */ /* 0x000ea20000000c00 */
[----:B---3--:R-:W-:Y:S01]  /*35b0*/  FADD.FTZ R37, R37, R32 ;  /* 0x0000002025257221 */ /* 0x008fe20000010000 */
        /* <DEDUP_REMOVED lines=9> */
[----:B0-----:R-:W-:Y:S01]  /*3650*/  FADD.FTZ R37, R37, R12 ;  /* 0x0000000c25257221 */ /* 0x001fe20000010000 */
[----:B------:R-:W-:Y:S01]  /*3660*/  FADD.FTZ R24, R24, R13 ;  /* 0x0000000d18187221 */ /* 0x000fe20000010000 */
[----:B------:R-:W-:Y:S01]  /*3670*/  FADD.FTZ R25, R25, R14 ;  /* 0x0000000e19197221 */ /* 0x000fe20000010000 */
[----:B------:R-:W-:-:S02]  /*3680*/  FADD.FTZ R36, R36, R15 ;  /* 0x0000000f24247221 */ /* 0x000fc40000010000 */
[----:B------:R-:W0:Y:S01]  /*3690*/  LDS.128 R12, [R63+0x9a0] ;  /* 0x0009a0003f0c7984 */ /* 0x000e220000000c00 */
        /* <DEDUP_REMOVED lines=33> */
[----:B------:R-:W-:-:S02]  /*38b0*/  FADD.FTZ R36, R36, R19 ;  /* 0x0000001324247221 */ /* 0x000fc40000010000 */
[----:B------:R-:W1:Y:S01]  /*38c0*/  LDS.128 R16, [R63+0xc40] ;  /* 0x000c40003f107984 */ /* 0x000e620000000c00 */
[----:B---3--:R-:W-:Y:S01]  /*38d0*/  FADD.FTZ R37, R37, R32 ;  /* 0x0000002025257221 */ /* 0x008fe20000010000 */
[----:B------:R-:W-:Y:S01]  /*38e0*/  FADD.FTZ R28, R28, R33 ;  /* 0x000000211c1c7221 */ /* 0x000fe20000010000 */
[----:B------:R-:W-:Y:S01]  /*38f0*/  FADD.FTZ R29, R29, R34 ;  /* 0x000000221d1d7221 */ /* 0x000fe20000010000 */
[----:B------:R-:W-:Y:S01]  /*3900*/  FADD.FTZ R36, R36, R35 ;  /* 0x0000002324247221 */ /* 0x000fe20000010000 */
[----:B----4-:R-:W-:Y:S01]  /*3910*/  FADD.FTZ R37, R37, R24 ;  /* 0x0000001825257221 */ /* 0x010fe20000010000 */
[----:B------:R-:W-:Y:S01]  /*3920*/  FADD.FTZ R24, R28, R25 ;  /* 0x000000191c187221 */ /* 0x000fe20000010000 */
[----:B------:R-:W-:Y:S01]  /*3930*/  FADD.FTZ R25, R29, R26 ;  /* 0x0000001a1d197221 */ /* 0x000fe20000010000 */
[----:B------:R-:W-:Y:S01]  /*3940*/  LDS.128 R32, [R63+0xd90] ;  /* 0x000d90003f207984 */ /* 0x000fe20000000c00 */
[----:B------:R-:W-:-:S03]  /*3950*/  FADD.FTZ R36, R36, R27 ;  /* 0x0000001b24247221 */ /* 0x000fc60000010000 */
[----:B------:R-:W2:Y:S01]  /*3960*/  LDS.128 R28, [R63+0xd20] ;  /* 0x000d20003f1c7984 */ /* 0x000ea20000000c00 */
        /* <DEDUP_REMOVED lines=20> */
.L_x_909:
[----:B------:R-:W-:Y:S05]  /*3ab0*/  BSYNC.RECONVERGENT B0 ;  /* 0x0000000000007941 */ /* 0x000fea0003800200 */
.L_x_908:
        /* <DEDUP_REMOVED lines=29> */
.L_x_911:
[----:B------:R-:W-:Y:S05]  /*3c90*/  BSYNC.RECONVERGENT B0 ;  /* 0x0000000000007941 */ /* 0x000fea0003800200 */
.L_x_910:
[----:B------:R-:W-:Y:S05]  /*3ca0*/  @!P4 BRA `(.L_x_912) ;  /* 0x000000080090c947 */ /* 0x000fea0003800000 */
[----:B----4-:R-:W4:Y:S01]  /*3cb0*/  LDC.64 R20, c[0x0][0x3d0] ;  /* 0x0000f400ff147b82 */ /* 0x010f220000000a00 */
[----:B------:R-:W-:Y:S02]  /*3cc0*/  LOP3.LUT R12, R57, 0x1, RZ, 0xc0, !PT ;  /* 0x00000001390c7812 */ /* 0x000fe400078ec0ff */
[----:B------:R-:W-:-:S03]  /*3cd0*/  ISETP.GE.U32.AND P4, PT, R4, 0x8, PT ;  /* 0x000000080400780c */ /* 0x000fc60003f86070 */
[----:B------:R-:W-:-:S04]  /*3ce0*/  IMAD R15, R12, R3, RZ ;  /* 0x000000030c0f7224 */ /* 0x000fc800078e02ff */
[----:B------:R-:W-:-:S05]  /*3cf0*/  IMAD R12, R15, R4, RZ ;  /* 0x000000040f0c7224 */ /* 0x000fca00078e02ff */
[----:B------:R-:W-:-:S05]  /*3d00*/  SHF.L.U32 R13, R12, 0x1, RZ ;  /* 0x000000010c0d7819 */ /* 0x000fca00000006ff */
[----:B----4-:R-:W-:Y:S01]  /*3d10*/  IMAD.WIDE R20, R13, 0x4, R20 ;  /* 0x000000040d147825 */ /* 0x010fe200078e0214 */
        /* <DEDUP_REMOVED lines=16> */
.L_x_914:
[----:B----4-:R-:W4:Y:S04]  /*3e20*/  LDG.E.STRONG.GPU R14, desc[UR8][R12.64] ;  /* 0x000000080c0e7981 */ /* 0x010f28000c1ef900 */
[----:B----4-:R-:W-:Y:S01]  /*3e30*/  CCTL.IVALL ;  /* 0x00000000ff00798f */ /* 0x010fe20002000000 */
[----:B------:R-:W-:Y:S05]  /*3e40*/  YIELD ;  /* 0x0000000000007946 */ /* 0x000fea0003800000 */
[----:B------:R-:W-:-:S13]  /*3e50*/  ISETP.NE.AND P1, PT, R14, R19, PT ;  /* 0x000000130e00720c */ /* 0x000fda0003f25270 */
[----:B------:R-:W-:Y:S05]  /*3e60*/  @P1 BRA `(.L_x_914) ;  /* 0xfffffffc00ec1947 */ /* 0x000fea000383ffff */
.L_x_913:
[----:B------:R-:W-:Y:S05]  /*3e70*/  WARPSYNC.ALL ;  /* 0x0000000000007948 */ /* 0x000fea0003800000 */
[----:B------:R-:W-:Y:S01]  /*3e80*/  BAR.SYNC.DEFER_BLOCKING 0x0 ;  /* 0x0000000000007b1d */ /* 0x000fe20000010000 */
[----:B------:R-:W-:-:S05]  /*3e90*/  HFMA2 R24, -RZ, RZ, 0, 0 ;  /* 0x00000000ff187431 */ /* 0x000fca00000001ff */
[----:B------:R-:W-:Y:S05]  /*3ea0*/  @!P4 BRA `(.L_x_915) ;  /* 0x000000040018c947 */ /* 0x000fea0003800000 */
[CC--:B------:R-:W-:Y:S01]  /*3eb0*/  LEA R26, R3.reuse, R0.reuse, 0x1 ;  /* 0x00000000031a7211 */ /* 0x0c0fe200078e08ff */
[C-C-:B------:R-:W-:Y:S01]  /*3ec0*/  IMAD R29, R3.reuse, 0x6, R0.reuse ;  /* 0x00000006031d7824 */ /* 0x140fe200078e0200 */
[----:B------:R-:W-:Y:S01]  /*3ed0*/  IADD3 R27, PT, PT, R0, R3, RZ ;  /* 0x00000003001b7210 */ /* 0x000fe20007ffe0ff */
[C-C-:B------:R-:W-:Y:S01]  /*3ee0*/  IMAD R23, R3.reuse, 0x7, R0.reuse ;  /* 0x0000000703177824 */ /* 0x140fe200078e0200 */
[----:B------:R-:W-:Y:S01]  /*3ef0*/  MOV R31, RZ ;  /* 0x000000ff001f7202 */ /* 0x000fe20000000f00 */
[----:B------:R-:W-:Y:S01]  /*3f00*/  IMAD R22, R3, 0x3, R0 ;  /* 0x0000000303167824 */ /* 0x000fe200078e0200 */
[----:B------:R-:W-:Y:S01]  /*3f10*/  MOV R30, R0 ;  /* 0x00000000001e7202 */ /* 0x000fe20000000f00 */
[----:B------:R-:W-:Y:S01]  /*3f20*/  UIADD3 UR6, UPT, UPT, -UR11, URZ, URZ ;  /* 0x000000ff0b067290 */ /* 0x000fe2000fffe1ff */
[----:B------:R-:W-:Y:S02]  /*3f30*/  MOV R25, R59 ;  /* 0x0000003b00197202 */ /* 0x000fe40000000f00 */
[----:B------:R-:W-:-:S02]  /*3f40*/  MOV R28, R60 ;  /* 0x0000003c001c7202 */ /* 0x000fc40000000f00 */
[----:B------:R-:W-:-:S07]  /*3f50*/  LOP3.LUT R24, R4, 0x7ffffff8, RZ, 0xc0, !PT ;  /* 0x7ffffff804187812 */ /* 0x000fce00078ec0ff */
.L_x_916:
[----:B------:R-:W-:Y:S02]  /*3f60*/  ISETP.EQ.OR P5, PT, RZ, UR6, P3 ;  /* 0x00000006ff007c0c */ /* 0x000fe40009fa2670 */
[C---:B----4-:R-:W-:Y:S02]  /*3f70*/  IADD3 R12, PT, PT, R31.reuse, 0x1, RZ ;  /* 0x000000011f0c7810 */ /* 0x050fe40007ffe0ff */
[----:B------:R-:W-:Y:S02]  /*3f80*/  IADD3 R13, PT, PT, R31, 0x2, RZ ;  /* 0x000000021f0d7810 */ /* 0x000fe40007ffe0ff */
[----:B------:R-:W-:Y:S02]  /*3f90*/  ISETP.EQ.OR P6, PT, R12, UR11, P3 ;  /* 0x0000000b0c007c0c */ /* 0x000fe40009fc2670 */
[----:B------:R-:W-:Y:S02]  /*3fa0*/  ISETP.EQ.OR P1, PT, R13, UR11, P3 ;  /* 0x0000000b0d007c0c */ /* 0x000fe40009f22670 */
[----:B------:R-:W-:-:S04]  /*3fb0*/  IADD3 R12, PT, PT, R31, 0x3, RZ ;  /* 0x000000031f0c7810 */ /* 0x000fc80007ffe0ff */
[----:B------:R-:W-:Y:S01]  /*3fc0*/  ISETP.EQ.OR P4, PT, R12, UR11, P3 ;  /* 0x0000000b0c007c0c */ /* 0x000fe20009f82670 */
[----:B------:R-:W-:-:S04]  /*3fd0*/  @!P5 IMAD.WIDE.U32 R12, R30, 0x8, R20 ;  /* 0x000000081e0cd825 */ /* 0x000fc800078e0014 */
[--C-:B------:R-:W-:Y:S02]  /*3fe0*/  @!P6 IMAD.WIDE.U32 R14, R27, 0x8, R20.reuse ;  /* 0x000000081b0ee825 */ /* 0x100fe400078e0014 */
[----:B------:R-:W0:Y:S02]  /*3ff0*/  @!P5 LDG.E.64 R12, desc[UR8][R12.64] ;  /* 0x000000080c0cd981 */ /* 0x000e24000c1e1b00 */
[--C-:B------:R-:W-:Y:S02]  /*4000*/  @!P1 IMAD.WIDE.U32 R16, R26, 0x8, R20.reuse ;  /* 0x000000081a109825 */ /* 0x100fe400078e0014 */
[----:B------:R-:W4:Y:S02]  /*4010*/  @!P6 LDG.E.64 R14, desc[UR8][R14.64] ;  /* 0x000000080e0ee981 */ /* 0x000f24000c1e1b00 */
[----:B-12---:R-:W-:Y:S02]  /*4020*/  @!P4 IMAD.WIDE.U32 R18, R22, 0x8, R20 ;  /* 0x000000081612c825 */ /* 0x006fe400078e0014 */
[----:B------:R-:W2:Y:S04]  /*4030*/  @!P1 LDG.E.64 R16, desc[UR8][R16.64] ;  /* 0x0000000810109981 */ /* 0x000ea8000c1e1b00 */
[----:B------:R-:W5:Y:S01]  /*4040*/  @!P4 LDG.E.64 R18, desc[UR8][R18.64] ;  /* 0x000000081212c981 */ /* 0x000f62000c1e1b00 */
[----:B------:R-:W-:Y:S01]  /*4050*/  IADD3 R32, PT, PT, R31, 0x4, RZ ;  /* 0x000000041f207810 */ /* 0x000fe20007ffe0ff */
[----:B0--3--:R-:W-:Y:S01]  /*4060*/  @!P5 FADD.FTZ R10, R10, R12 ;  /* 0x0000000c0a0ad221 */ /* 0x009fe20000010000 */
[----:B------:R-:W-:-:S02]  /*4070*/  @!P5 FADD.FTZ R11, R11, R13 ;  /* 0x0000000d0b0bd221 */ /* 0x000fc40000010000 */
[----:B------:R-:W-:Y:S02]  /*4080*/  ISETP.EQ.OR P5, PT, R32, UR11, P3 ;  /* 0x0000000b20007c0c */ /* 0x000fe40009fa2670 */
[----:B------:R-:W-:Y:S01]  /*4090*/  IADD3 R32, PT, PT, R31, 0x5, RZ ;  /* 0x000000051f207810 */ /* 0x000fe20007ffe0ff */
[----:B----4-:R-:W-:Y:S01]  /*40a0*/  @!P6 FADD.FTZ R10, R10, R14 ;  /* 0x0000000e0a0ae221 */ /* 0x010fe20000010000 */
[----:B------:R-:W-:Y:S01]  /*40b0*/  @!P6 FADD.FTZ R11, R11, R15 ;  /* 0x0000000f0b0be221 */ /* 0x000fe20000010000 */
[----:B------:R-:W-:Y:S02]  /*40c0*/  IADD3 R12, PT, PT, R31, 0x6, RZ ;  /* 0x000000061f0c7810 */ /* 0x000fe40007ffe0ff */
[----:B------:R-:W-:Y:S01]  /*40d0*/  ISETP.EQ.OR P6, PT, R32, UR11, P3 ;  /* 0x0000000b20007c0c */ /* 0x000fe20009fc2670 */
[----:B--2---:R-:W-:Y:S01]  /*40e0*/  @!P1 FADD.FTZ R10, R10, R16 ;  /* 0x000000100a0a9221 */ /* 0x004fe20000010000 */
[----:B------:R-:W-:Y:S01]  /*40f0*/  @!P1 FADD.FTZ R11, R11, R17 ;  /* 0x000000110b0b9221 */ /* 0x000fe20000010000 */
[----:B------:R-:W-:-:S02]  /*4100*/  ISETP.EQ.OR P1, PT, R12, UR11, P3 ;  /* 0x0000000b0c007c0c */ /* 0x000fc40009f22670 */
[----:B------:R-:W-:Y:S01]  /*4110*/  IADD3 R12, PT, PT, R31, 0x7, RZ ;  /* 0x000000071f0c7810 */ /* 0x000fe20007ffe0ff */
[----:B-----5:R-:W-:Y:S01]  /*4120*/  @!P4 FADD.FTZ R10, R10, R18 ;  /* 0x000000120a0ac221 */ /* 0x020fe20000010000 */
[----:B------:R-:W-:Y:S02]  /*4130*/  @!P4 FADD.FTZ R11, R11, R19 ;  /* 0x000000130b0bc221 */ /* 0x000fe40000010000 */
[----:B------:R-:W-:Y:S01]  /*4140*/  ISETP.EQ.OR P4, PT, R12, UR11, P3 ;  /* 0x0000000b0c007c0c */ /* 0x000fe20009f82670 */
[----:B------:R-:W-:-:S04]  /*4150*/  @!P5 IMAD.WIDE.U32 R12, R25, 0x8, R20 ;  /* 0x00000008190cd825 */ /* 0x000fc800078e0014 */
[--C-:B------:R-:W-:Y:S02]  /*4160*/  @!P6 IMAD.WIDE.U32 R14, R28, 0x8, R20.reuse ;  /* 0x000000081c0ee825 */ /* 0x100fe400078e0014 */
[----:B------:R-:W2:Y:S02]  /*4170*/  @!P5 LDG.E.64 R12, desc[UR8][R12.64] ;  /* 0x000000080c0cd981 */ /* 0x000ea4000c1e1b00 */
[--C-:B------:R-:W-:Y:S02]  /*4180*/  @!P1 IMAD.WIDE.U32 R16, R29, 0x8, R20.reuse ;  /* 0x000000081d109825 */ /* 0x100fe400078e0014 */
[----:B------:R-:W3:Y:S02]  /*4190*/  @!P6 LDG.E.64 R14, desc[UR8][R14.64] ;  /* 0x000000080e0ee981 */ /* 0x000ee4000c1e1b00 */
[----:B------:R-:W-:Y:S02]  /*41a0*/  @!P4 IMAD.WIDE.U32 R18, R23, 0x8, R20 ;  /* 0x000000081712c825 */ /* 0x000fe400078e0014 */
[----:B------:R-:W4:Y:S04]  /*41b0*/  @!P1 LDG.E.64 R16, desc[UR8][R16.64] ;  /* 0x0000000810109981 */ /* 0x000f28000c1e1b00 */
        /* <DEDUP_REMOVED lines=17> */
[----:B------:R-:W-:Y:S02]  /*42d0*/  ISETP.NE.AND P1, PT, R31, R24, PT ;  /* 0x000000181f00720c */ /* 0x000fe40003f25270 */
[----:B-----5:R-:W-:Y:S01]  /*42e0*/  @!P4 FADD.FTZ R10, R10, R18 ;  /* 0x000000120a0ac221 */ /* 0x020fe20000010000 */
[----:B------:R-:W-:-:S10]  /*42f0*/  @!P4 FADD.FTZ R11, R11, R19 ;  /* 0x000000130b0bc221 */ /* 0x000fd40000010000 */
[----:B------:R-:W-:Y:S05]  /*4300*/  @P1 BRA `(.L_x_916) ;  /* 0xfffffffc00141947 */ /* 0x000fea000383ffff */
.L_x_915:
[----:B------:R-:W-:-:S13]  /*4310*/  ISETP.NE.AND P1, PT, R61, RZ, PT ;  /* 0x000000ff3d00720c */ /* 0x000fda0003f25270 */
[----:B------:R-:W-:Y:S05]  /*4320*/  @!P1 BRA `(.L_x_912) ;  /* 0x0000000000f09947 */ /* 0x000fea0003800000 */
[----:B----4-:R-:W-:Y:S02]  /*4330*/  IADD3 R12, PT, PT, R61, -0x1, RZ ;  /* 0xffffffff3d0c7810 */ /* 0x010fe40007ffe0ff */
[----:B--2---:R-:W-:Y:S02]  /*4340*/  LOP3.LUT P1, R18, R4, 0x3, RZ, 0xc0, !PT ;  /* 0x0000000304127812 */ /* 0x004fe4000782c0ff */
[----:B------:R-:W-:-:S13]  /*4350*/  ISETP.GE.U32.AND P4, PT, R12, 0x3, PT ;  /* 0x000000030c00780c */ /* 0x000fda0003f86070 */
[----:B------:R-:W-:Y:S05]  /*4360*/  @!P4 BRA `(.L_x_917) ;  /* 0x000000000070c947 */ /* 0x000fea0003800000 */
[----:B------:R-:W-:-:S13]  /*4370*/  ISETP.EQ.OR P6, PT, R24, UR11, P3 ;  /* 0x0000000b18007c0c */ /* 0x000fda0009fc2670 */
[----:B------:R-:W-:-:S04]  /*4380*/  @!P6 IMAD R13, R24, R3, R0 ;  /* 0x00000003180de224 */ /* 0x000fc800078e0200 */
[----:B------:R-:W-:-:S06]  /*4390*/  @!P6 IMAD.WIDE.U32 R12, R13, 0x8, R20 ;  /* 0x000000080d0ce825 */ /* 0x000fcc00078e0014 */
[----:B------:R-:W0:Y:S01]  /*43a0*/  @!P6 LDG.E.64 R12, desc[UR8][R12.64] ;  /* 0x000000080c0ce981 */ /* 0x000e22000c1e1b00 */
[C---:B------:R-:W-:Y:S02]  /*43b0*/  IADD3 R15, PT, PT, R24.reuse, 0x1, RZ ;  /* 0x00000001180f7810 */ /* 0x040fe40007ffe0ff */
[C---:B------:R-:W-:Y:S02]  /*43c0*/  IADD3 R17, PT, PT, R24.reuse, 0x2, RZ ;  /* 0x0000000218117810 */ /* 0x040fe40007ffe0ff */
[----:B------:R-:W-:Y:S02]  /*43d0*/  ISETP.EQ.OR P5, PT, R15, UR11, P3 ;  /* 0x0000000b0f007c0c */ /* 0x000fe40009fa2670 */
[----:B-1----:R-:W-:Y:S02]  /*43e0*/  IADD3 R19, PT, PT, R24, 0x3, RZ ;  /* 0x0000000318137810 */ /* 0x002fe40007ffe0ff */
[----:B------:R-:W-:-:S09]  /*43f0*/  ISETP.EQ.OR P4, PT, R17, UR11, P3 ;  /* 0x0000000b11007c0c */ /* 0x000fd20009f82670 */
[----:B------:R-:W-:-:S04]  /*4400*/  @!P5 IMAD R15, R15, R3, R0 ;  /* 0x000000030f0fd224 */ /* 0x000fc800078e0200 */
[----:B------:R-:W-:Y:S02]  /*4410*/  @!P4 IMAD R17, R17, R3, R0 ;  /* 0x000000031111c224 */ /* 0x000fe400078e0200 */
[----:B0--3--:R-:W-:Y:S01]  /*4420*/  @!P6 FADD.FTZ R10, R10, R12 ;  /* 0x0000000c0a0ae221 */ /* 0x009fe20000010000 */
[----:B------:R-:W-:Y:S01]  /*4430*/  @!P6 FADD.FTZ R11, R11, R13 ;  /* 0x0000000d0b0be221 */ /* 0x000fe20000010000 */
[----:B------:R-:W-:Y:S01]  /*4440*/  ISETP.EQ.OR P6, PT, R19, UR11, P3 ;  /* 0x0000000b13007c0c */ /* 0x000fe20009fc2670 */
[----:B------:R-:W-:-:S04]  /*4450*/  @!P5 IMAD.WIDE.U32 R12, R15, 0x8, R20 ;  /* 0x000000080f0cd825 */ /* 0x000fc800078e0014 */
[----:B------:R-:W-:Y:S02]  /*4460*/  @!P4 IMAD.WIDE.U32 R14, R17, 0x8, R20 ;  /* 0x00000008110ec825 */ /* 0x000fe400078e0014 */
[----:B------:R-:W2:Y:S04]  /*4470*/  @!P5 LDG.E.64 R12, desc[UR8][R12.64] ;  /* 0x000000080c0cd981 */ /* 0x000ea8000c1e1b00 */
[----:B------:R-:W3:Y:S02]  /*4480*/  @!P4 LDG.E.64 R14, desc[UR8][R14.64] ;  /* 0x000000080e0ec981 */ /* 0x000ee4000c1e1b00 */
[----:B------:R-:W-:-:S04]  /*4490*/  @!P6 IMAD R19, R19, R3, R0 ;  /* 0x000000031313e224 */ /* 0x000fc800078e0200 */
[----:B------:R-:W-:-:S06]  /*44a0*/  @!P6 IMAD.WIDE.U32 R16, R19, 0x8, R20 ;  /* 0x000000081310e825 */ /* 0x000fcc00078e0014 */
[----:B------:R-:W4:Y:S01]  /*44b0*/  @!P6 LDG.E.64 R16, desc[UR8][R16.64] ;  /* 0x000000081010e981 */ /* 0x000f22000c1e1b00 */
[----:B------:R-:W-:Y:S01]  /*44c0*/  IADD3 R24, PT, PT, R24, 0x4, RZ ;  /* 0x0000000418187810 */ /* 0x000fe20007ffe0ff */
[----:B--2---:R-:W-:Y:S01]  /*44d0*/  @!P5 FADD.FTZ R10, R10, R12 ;  /* 0x0000000c0a0ad221 */ /* 0x004fe20000010000 */
[----:B------:R-:W-:-:S03]  /*44e0*/  @!P5 FADD.FTZ R11, R11, R13 ;  /* 0x0000000d0b0bd221 */ /* 0x000fc60000010000 */
[----:B---3--:R-:W-:Y:S01]  /*44f0*/  @!P4 FADD.FTZ R10, R10, R14 ;  /* 0x0000000e0a0ac221 */ /* 0x008fe20000010000 */
[----:B------:R-:W-:-:S03]  /*4500*/  @!P4 FADD.FTZ R11, R11, R15 ;  /* 0x0000000f0b0bc221 */ /* 0x000fc60000010000 */
[----:B----4-:R-:W-:Y:S01]  /*4510*/  @!P6 FADD.FTZ R10, R10, R16 ;  /* 0x000000100a0ae221 */ /* 0x010fe20000010000 */
[----:B------:R-:W-:-:S07]  /*4520*/  @!P6 FADD.FTZ R11, R11, R17 ;  /* 0x000000110b0be221 */ /* 0x000fce0000010000 */
.L_x_917:
        /* <DEDUP_REMOVED lines=12> */
[----:B------:R-:W2:Y:S01]  /*45f0*/  @!P1 LDG.E.64 R14, desc[UR8][R14.64] ;  /* 0x000000080e0e9981 */ /* 0x000ea2000c1e1b00 */
[----:B------:R-:W-:Y:S01]  /*4600*/  IADD3 R24, PT, PT, R24, 0x2, RZ ;  /* 0x0000000218187810 */ /* 0x000fe20007ffe0ff */
[----:B0--3--:R-:W-:Y:S01]  /*4610*/  @!P4 FADD.FTZ R10, R10, R12 ;  /* 0x0000000c0a0ac221 */ /* 0x009fe20000010000 */
[----:B------:R-:W-:-:S03]  /*4620*/  @!P4 FADD.FTZ R11, R11, R13 ;  /* 0x0000000d0b0bc221 */ /* 0x000fc60000010000 */
[----:B--2---:R-:W-:Y:S01]  /*4630*/  @!P1 FADD.FTZ R10, R10, R14 ;  /* 0x0000000e0a0a9221 */ /* 0x004fe20000010000 */
[----:B------:R-:W-:-:S07]  /*4640*/  @!P1 FADD.FTZ R11, R11, R15 ;  /* 0x0000000f0b0b9221 */ /* 0x000fce0000010000 */
.L_x_918:
        /* <DEDUP_REMOVED lines=9> */
.L_x_919:
[----:B------:R-:W-:Y:S05]  /*46e0*/  BSYNC.RECONVERGENT B0 ;  /* 0x0000000000007941 */ /* 0x000fea0003800200 */
.L_x_912:
[----:B------:R-:W5:Y:S01]  /*46f0*/  S2UR UR7, SR_CgaCtaId ;  /* 0x00000000000779c3 */ /* 0x000f620000008800 */
[----:B------:R-:W-:Y:S01]  /*4700*/  UMOV UR6, 0x400 ;  /* 0x0000040000067882 */ /* 0x000fe20000000000 */
[----:B------:R-:W0:Y:S01]  /*4710*/  LDCU.64 UR14, c[0x0][0x400] ;  /* 0x00008000ff0e77ac */ /* 0x000e220008000a00 */
[--C-:B----4-:R-:W-:Y:S02]  /*4720*/  HADD2.F32 R14, -RZ, R56.reuse.H0_H0 ;  /* 0x20000038ff0e7230 */ /* 0x110fe40000004100 */
[----:B------:R-:W-:-:S03]  /*4730*/  HADD2.F32 R56, -RZ, R56.H1_H1 ;  /* 0x30000038ff387230 */ /* 0x000fc60000004100 */
        /* <DEDUP_REMOVED lines=14> */
[----:B------:R-:W-:-:S04]  /*4820*/  FMUL.FTZ R15, R13, UR6 ;  /* 0x000000060d0f7c20 */ /* 0x000fc80008410000 */
[----:B------:R-:W-:Y:S01]  /*4830*/  FFMA.FTZ R25, R14, R16, R15 ;  /* 0x000000100e197223 */ /* 0x000fe2000001000f */
[----:B------:R-:W-:Y:S06]  /*4840*/  @!P2 BRA `(.L_x_920) ;  /* 0x000000000048a947 */ /* 0x000fec0003800000 */
[----:B------:R-:W-:Y:S01]  /*4850*/  FFMA.FTZ R12, R8, R16, R41 ;  /* 0x00000010080c7223 */ /* 0x000fe20000010029 */
[----:B------:R-:W-:-:S03]  /*4860*/  FFMA.FTZ R13, R9, R56, R6 ;  /* 0x00000038090d7223 */ /* 0x000fc60000010006 */
[----:B------:R-:W-:Y:S01]  /*4870*/  FMUL.FTZ R16, R12, -1.4426950216293334961 ;  /* 0xbfb8aa3b0c107820 */ /* 0x000fe20000410000 */
[----:B-1----:R-:W-:-:S05]  /*4880*/  FMUL.FTZ R19, R13, -1.4426950216293334961 ;  /* 0xbfb8aa3b0d137820 */ /* 0x002fca0000410000 */
        /* <DEDUP_REMOVED lines=14> */
.L_x_920:
[----:B------:R-:W-:Y:S01]  /*4970*/  FFMA.FTZ R12, R14, R56, R15 ;  /* 0x000000380e0c7223 */ /* 0x000fe2000001000f */
[----:B------:R-:W-:Y:S01]  /*4980*/  BSSY.RECONVERGENT B0, `(.L_x_921) ;  /* 0x0000014000007945 */ /* 0x000fe20003800200 */
[----:B------:R-:W-:Y:S01]  /*4990*/  FFMA.FTZ R25, R8, R11, -R25 ;  /* 0x0000000b08197223 */ /* 0x000fe20000010819 */
[C---:B------:R-:W-:Y:S01]  /*49a0*/  IADD3 R17, PT, PT, R64.reuse, 0x20, RZ ;  /* 0x0000002040117810 */ /* 0x040fe20007ffe0ff */
[----:B------:R-:W-:Y:S01]  /*49b0*/  FFMA.FTZ R12, R9, R10, -R12 ;  /* 0x0000000a090c7223 */ /* 0x000fe2000001080c */
[----:B------:R-:W-:Y:S01]  /*49c0*/  IADD3 R16, PT, PT, R64, 0x40, RZ ;  /* 0x0000004040107810 */ /* 0x000fe20007ffe0ff */
[----:B------:R-:W-:Y:S06]  /*49d0*/  @P1 BRA `(.L_x_922) ;  /* 0x0000000000381947 */ /* 0x000fec0003800000 */
[----:B------:R-:W0:Y:S01]  /*49e0*/  LDCU.64 UR16, c[0x0][0x3f8] ;  /* 0x00007f00ff1077ac */ /* 0x000e220008000a00 */
[----:B------:R-:W-:Y:S01]  /*49f0*/  MOV R10, R68 ;  /* 0x00000044000a7202 */ /* 0x000fe20000000f00 */
[----:B------:R-:W-:Y:S01]  /*4a00*/  FMUL.FTZ R25, R25, UR10 ;  /* 0x0000000a19197c20 */ /* 0x000fe20008410000 */
[----:B------:R-:W-:Y:S01]  /*4a10*/  MOV R11, R67 ;  /* 0x00000043000b7202 */ /* 0x000fe20000000f00 */
[----:B------:R-:W3:Y:S01]  /*4a20*/  LDCU.64 UR6, c[0x0][0x380] ;  /* 0x00007000ff0677ac */ /* 0x000ee20008000a00 */
[----:B--2---:R-:W-:Y:S01]  /*4a30*/  FMUL.FTZ R18, R12, UR10 ;  /* 0x0000000a0c127c20 */ /* 0x004fe20008410000 */
[----:B0-----:R-:W-:Y:S02]  /*4a40*/  IMAD R13, R7, UR16, RZ ;  /* 0x00000010070d7c24 */ /* 0x001fe4000f8e02ff */
[----:B------:R-:W-:-:S04]  /*4a50*/  IMAD.WIDE.U32 R10, R64, UR16, R10 ;  /* 0x00000010400a7c25 */ /* 0x000fc8000f8e000a */
[----:B------:R-:W-:Y:S01]  /*4a60*/  IMAD R13, R64, UR17, R13 ;  /* 0x00000011400d7c24 */ /* 0x000fe2000f8e020d */
[----:B---3--:R-:W-:-:S04]  /*4a70*/  LEA R12, P1, R10, UR6, 0x1 ;  /* 0x000000060a0c7c11 */ /* 0x008fc8000f8208ff */
[----:B------:R-:W-:Y:S02]  /*4a80*/  IADD3 R13, PT, PT, R11, R13, RZ ;  /* 0x0000000d0b0d7210 */ /* 0x000fe40007ffe0ff */
[----:B------:R-:W-:Y:S02]  /*4a90*/  F2FP.F16.F32.PACK_AB R11, R18, R25 ;  /* 0x00000019120b723e */ /* 0x000fe400000000ff */
[----:B------:R-:W-:-:S05]  /*4aa0*/  LEA.HI.X R13, R10, UR7, R13, 0x1, P1 ;  /* 0x000000070a0d7c11 */ /* 0x000fca00088f0c0d */
[----:B------:R0:W-:Y:S02]  /*4ab0*/  STG.E desc[UR8][R12.64], R11 ;  /* 0x0000000b0c007986 */ /* 0x0001e4000c101908 */
.L_x_922:
[----:B------:R-:W-:Y:S05]  /*4ac0*/  BSYNC.RECONVERGENT B0 ;  /* 0x0000000000007941 */ /* 0x000fea0003800200 */
.L_x_921:
[--C-:B0-----:R-:W-:Y:S01]  /*4ad0*/  HADD2.F32 R11, -RZ, R54.reuse.H0_H0 ;  /* 0x20000036ff0b7230 */ /* 0x101fe20000004100 */
[----:B------:R-:W-:Y:S01]  /*4ae0*/  ISETP.GE.U32.AND P1, PT, R17, UR14, PT ;  /* 0x0000000e11007c0c */ /* 0x000fe2000bf26070 */
[----:B------:R-:W-:Y:S01]  /*4af0*/  HADD2.F32 R54, -RZ, R54.H1_H1 ;  /* 0x30000036ff367230 */ /* 0x000fe20000004100 */
[----:B------:R-:W-:Y:S01]  /*4b00*/  ISETP.GE.U32.AND P3, PT, R16, UR14, PT ;  /* 0x0000000e10007c0c */ /* 0x000fe2000bf66070 */
[----:B------:R-:W-:Y:S02]  /*4b10*/  HADD2.F32 R29, -RZ, R52.H0_H0 ;  /* 0x20000034ff1d7230 */ /* 0x000fe40000004100 */
[----:B------:R-:W-:Y:S01]  /*4b20*/  FADD.FTZ R12, R11, -UR13 ;  /* 0x8000000d0b0c7e21 */ /* 0x000fe20008010000 */
[----:B------:R-:W-:Y:S01]  /*4b30*/  SHF.R.S32.HI R10, RZ, 0x1f, R17 ;  /* 0x0000001fff0a7819 */ /* 0x000fe20000011411 */
[----:B------:R-:W-:Y:S01]  /*4b40*/  FADD.FTZ R54, R54, -UR13 ;  /* 0x8000000d36367e21 */ /* 0x000fe20008010000 */
[----:B--2---:R-:W-:Y:S01]  /*4b50*/  SHF.R.S32.HI R18, RZ, 0x1f, R16 ;  /* 0x0000001fff127819 */ /* 0x004fe20000011410 */
[----:B------:R-:W-:Y:S01]  /*4b60*/  FMUL.FTZ R13, R12, UR10 ;  /* 0x0000000a0c0d7c20 */ /* 0x000fe20008410000 */
[----:B------:R-:W-:Y:S01]  /*4b70*/  ISETP.GE.AND.EX P1, PT, R10, UR15, PT, P1 ;  /* 0x0000000f0a007c0c */ /* 0x000fe2000bf26310 */
[--C-:B------:R-:W-:Y:S01]  /*4b80*/  HADD2.F32 R11, -RZ, R53.reuse.H0_H0 ;  /* 0x20000035ff0b7230 */ /* 0x100fe20000004100 */
[----:B------:R-:W-:Y:S01]  /*4b90*/  ISETP.GE.AND.EX P3, PT, R18, UR15, PT, P3 ;  /* 0x0000000f12007c0c */ /* 0x000fe2000bf66330 */
[----:B------:R-:W-:-:S02]  /*4ba0*/  HADD2.F32 R12, -RZ, R53.H1_H1 ;  /* 0x30000035ff0c7230 */ /* 0x000fc40000004100 */
[----:B------:R-:W-:Y:S01]  /*4bb0*/  FFMA.FTZ R27, R14, R13, R15 ;  /* 0x0000000d0e1b7223 */ /* 0x000fe2000001000f */
[----:B------:R-:W-:Y:S01]  /*4bc0*/  FMUL.FTZ R54, R54, UR10 ;  /* 0x0000000a36367c20 */ /* 0x000fe20008410000 */
[----:B------:R-:W-:Y:S08]  /*4bd0*/  @!P2 BRA `(.L_x_923) ;  /* 0x000000000048a947 */ /* 0x000ff00003800000 */
[----:B------:R-:W-:Y:S01]  /*4be0*/  FFMA.FTZ R13, R8, R13, R41 ;  /* 0x0000000d080d7223 */ /* 0x000fe20000010029 */
[----:B-1----:R-:W-:-:S03]  /*4bf0*/  FFMA.FTZ R19, R9, R54, R6 ;  /* 0x0000003609137223 */ /* 0x002fc60000010006 */
        /* <DEDUP_REMOVED lines=16> */
.L_x_923:
        /* <DEDUP_REMOVED lines=9> */
[----:B------:R-:W2:Y:S01]  /*4d90*/  LDCU.64 UR16, c[0x0][0x380] ;  /* 0x00007000ff1077ac */ /* 0x000ea20008000a00 */
[----:B0-----:R-:W-:Y:S01]  /*4da0*/  IMAD R20, R10, UR6, RZ ;  /* 0x000000060a147c24 */ /* 0x001fe2000f8e02ff */
[----:B------:R-:W-:-:S03]  /*4db0*/  MOV R10, R68 ;  /* 0x00000044000a7202 */ /* 0x000fc60000000f00 */
[----:B------:R-:W-:Y:S02]  /*4dc0*/  IMAD R13, R17, UR7, R20 ;  /* 0x00000007110d7c24 */ /* 0x000fe4000f8e0214 */
[----:B------:R-:W-:Y:S01]  /*4dd0*/  FMUL.FTZ R20, R27, UR10 ;  /* 0x0000000a1b147c20 */ /* 0x000fe20008410000 */
[----:B------:R-:W-:-:S04]  /*4de0*/  IMAD.WIDE.U32 R10, R17, UR6, R10 ;  /* 0x00000006110a7c25 */ /* 0x000fc8000f8e000a */
[----:B------:R-:W-:Y:S01]  /*4df0*/  FMUL.FTZ R17, R12, UR10 ;  /* 0x0000000a0c117c20 */ /* 0x000fe20008410000 */
[C---:B--2---:R-:W-:Y:S02]  /*4e00*/  LEA R12, P1, R10.reuse, UR16, 0x1 ;  /* 0x000000100a0c7c11 */ /* 0x044fe4000f8208ff */
[----:B------:R-:W-:Y:S02]  /*4e10*/  IADD3 R13, PT, PT, R11, R13, RZ ;  /* 0x0000000d0b0d7210 */ /* 0x000fe40007ffe0ff */
[----:B------:R-:W-:Y:S02]  /*4e20*/  F2FP.F16.F32.PACK_AB R17, R17, R20 ;  /* 0x000000141111723e */ /* 0x000fe400000000ff */
[----:B------:R-:W-:-:S05]  /*4e30*/  LEA.HI.X R13, R10, UR17, R13, 0x1, P1 ;  /* 0x000000110a0d7c11 */ /* 0x000fca00088f0c0d */
[----:B------:R0:W-:Y:S02]  /*4e40*/  STG.E desc[UR8][R12.64], R17 ;  /* 0x000000110c007986 */ /* 0x0001e4000c101908 */
.L_x_925:
[----:B------:R-:W-:Y:S05]  /*4e50*/  BSYNC.RECONVERGENT B0 ;  /* 0x0000000000007941 */ /* 0x000fea0003800200 */
.L_x_924:
        /* <DEDUP_REMOVED lines=25> */
.L_x_926:
[----:B0-----:R-:W-:Y:S01]  /*4ff0*/  FFMA.FTZ R12, R14, R52, R15 ;  /* 0x000000340e0c7223 */ /* 0x001fe2000001000f */
[----:B------:R-:W-:Y:S01]  /*5000*/  BSSY.RECONVERGENT B0, `(.L_x_927) ;  /* 0x0000014000007945 */ /* 0x000fe20003800200 */
[--C-:B------:R-:W-:Y:S02]  /*5010*/  HADD2.F32 R17, -RZ, R50.reuse.H0_H0 ;  /* 0x20000032ff117230 */ /* 0x100fe40000004100 */
        /* <DEDUP_REMOVED lines=8> */
[----:B------:R-:W2:Y:S01]  /*50a0*/  LDCU.64 UR16, c[0x0][0x380] ;  /* 0x00007000ff1077ac */ /* 0x000ea20008000a00 */
[----:B0-----:R-:W-:Y:S02]  /*50b0*/  IMAD R13, R18, UR6, RZ ;  /* 0x00000006120d7c24 */ /* 0x001fe4000f8e02ff */
[----:B------:R-:W-:-:S04]  /*50c0*/  IMAD.WIDE.U32 R10, R16, UR6, R10 ;  /* 0x00000006100a7c25 */ /* 0x000fc8000f8e000a */
[----:B------:R-:W-:Y:S02]  /*50d0*/  IMAD R13, R16, UR7, R13 ;  /* 0x00000007100d7c24 */ /* 0x000fe4000f8e020d */
[----:B------:R-:W-:Y:S01]  /*50e0*/  FMUL.FTZ R16, R12, UR10 ;  /* 0x0000000a0c107c20 */ /* 0x000fe20008410000 */
[----:B--2---:R-:W-:Y:S02]  /*50f0*/  LEA R12, P1, R10, UR16, 0x1 ;  /* 0x000000100a0c7c11 */ /* 0x004fe4000f8208ff */
[----:B------:R-:W-:Y:S02]  /*5100*/  IADD3 R13, PT, PT, R11, R13, RZ ;  /* 0x0000000d0b0d7210 */ /* 0x000fe40007ffe0ff */
[----:B------:R-:W-:Y:S02]  /*5110*/  F2FP.F16.F32.PACK_AB R11, R16, R27 ;  /* 0x0000001b100b723e */ /* 0x000fe400000000ff */
[----:B------:R-:W-:-:S05]  /*5120*/  LEA.HI.X R13, R10, UR17, R13, 0x1, P1 ;  /* 0x000000110a0d7c11 */ /* 0x000fca00088f0c0d */
[----:B------:R0:W-:Y:S02]  /*5130*/  STG.E desc[UR8][R12.64], R11 ;  /* 0x0000000b0c007986 */ /* 0x0001e4000c101908 */
.L_x_928:
[----:B------:R-:W-:Y:S05]  /*5140*/  BSYNC.RECONVERGENT B0 ;  /* 0x0000000000007941 */ /* 0x000fea0003800200 */
.L_x_927:
[----:B------:R-:W-:Y:S01]  /*5150*/  FADD.FTZ R17, R17, -UR13 ;  /* 0x8000000d11117e21 */ /* 0x000fe20008010000 */
[----:B------:R-:W-:Y:S01]  /*5160*/  FADD.FTZ R50, R50, -UR13 ;  /* 0x8000000d32327e21 */ /* 0x000fe20008010000 */
[--C-:B------:R-:W-:Y:S02]  /*5170*/  HADD2.F32 R18, -RZ, R48.reuse.H0_H0 ;  /* 0x20000030ff127230 */ /* 0x100fe40000004100 */
[--C-:B0-----:R-:W-:Y:S02]  /*5180*/  HADD2.F32 R11, -RZ, R49.reuse.H0_H0 ;  /* 0x20000031ff0b7230 */ /* 0x101fe40000004100 */
[----:B------:R-:W-:Y:S01]  /*5190*/  FMUL.FTZ R24, R17, UR10 ;  /* 0x0000000a11187c20 */ /* 0x000fe20008410000 */
[----:B------:R-:W-:Y:S02]  /*51a0*/  HADD2.F32 R10, -RZ, R49.H1_H1 ;  /* 0x30000031ff0a7230 */ /* 0x000fe40000004100 */
[----:B------:R-:W-:Y:S01]  /*51b0*/  FMUL.FTZ R50, R50, UR10 ;  /* 0x0000000a32327c20 */ /* 0x000fe20008410000 */
[----:B------:R-:W-:Y:S01]  /*51c0*/  HADD2.F32 R48, -RZ, R48.H1_H1 ;  /* 0x30000030ff307230 */ /* 0x000fe20000004100 */
[----:B------:R-:W-:Y:S06]  /*51d0*/  @!P2 BRA `(.L_x_929) ;  /* 0x000000000048a947 */ /* 0x000fec0003800000 */
[----:B------:R-:W-:Y:S01]  /*51e0*/  FFMA.FTZ R13, R9, R50, R6 ;  /* 0x00000032090d7223 */ /* 0x000fe20000010006 */
[----:B------:R-:W-:-:S03]  /*51f0*/  FFMA.FTZ R12, R8, R24, R41 ;  /* 0x00000018080c7223 */ /* 0x000fc60000010029 */
[----:B-1----:R-:W-:Y:S01]  /*5200*/  FMUL.FTZ R19, R13, -1.4426950216293334961 ;  /* 0xbfb8aa3b0d137820 */ /* 0x002fe20000410000 */
        /* <DEDUP_REMOVED lines=15> */
.L_x_929:
[----:B------:R-:W-:Y:S04]  /*5300*/  BSSY.RECONVERGENT B0, `(.L_x_930) ;  /* 0x0000016000007945 */ /* 0x000fe80003800200 */
[----:B------:R-:W-:Y:S05]  /*5310*/  @P0 BRA `(.L_x_931) ;  /* 0x0000000000500947 */ /* 0x000fea0003800000 */
[----:B------:R-:W0:Y:S01]  /*5320*/  LDCU.64 UR6, c[0x0][0x3f8] ;  /* 0x00007f00ff0677ac */ /* 0x000e220008000a00 */
[----:B-1----:R-:W-:Y:S01]  /*5330*/  IADD3 R19, PT, PT, R64, 0x60, RZ ;  /* 0x0000006040137810 */ /* 0x002fe20007ffe0ff */
        /* <DEDUP_REMOVED lines=18> */
.L_x_931:
[----:B------:R-:W-:Y:S05]  /*5460*/  BSYNC.RECONVERGENT B0 ;  /* 0x0000000000007941 */ /* 0x000fea0003800200 */
.L_x_930:
[----:B------:R-:W-:Y:S01]  /*5470*/  HADD2.F32 R10, -RZ, R46.H0_H0 ;  /* 0x2000002eff0a7230 */ /* 0x000fe20000004100 */
[----:B------:R-:W-:Y:S01]  /*5480*/  UISETP.NE.AND UP0, UPT, UR12, URZ, UPT ;  /* 0x000000ff0c00728c */ /* 0x000fe2000bf05270 */
[----:B0-----:R-:W-:Y:S02]  /*5490*/  HADD2.F32 R11, -RZ, R44.H0_H0 ;  /* 0x2000002cff0b7230 */ /* 0x001fe40000004100 */
[----:B------:R-:W-:Y:S01]  /*54a0*/  FADD.FTZ R18, R18, -UR13 ;  /* 0x8000000d12127e21 */ /* 0x000fe20008010000 */
        /* <DEDUP_REMOVED lines=26> */
[C-C-:B------:R-:W-:Y:S01]  /*5650*/  FFMA.FTZ R12, R14.reuse, R48, R15.reuse ;  /* 0x000000300e0c7223 */ /* 0x140fe2000001000f */
[----:B------:R-:W-:Y:S01]  /*5660*/  ISETP.GE.U32.AND P3, PT, R17, UR14, PT ;  /* 0x0000000e11007c0c */ /* 0x000fe2000bf66070 */
[C---:B------:R-:W-:Y:S01]  /*5670*/  FFMA.FTZ R27, R14.reuse, R30, R15 ;  /* 0x0000001e0e1b7223 */ /* 0x040fe2000001000f */
[----:B------:R-:W-:Y:S01]  /*5680*/  SHF.R.S32.HI R10, RZ, 0x1f, R13 ;  /* 0x0000001fff0a7819 */ /* 0x000fe2000001140d */
[C---:B------:R-:W-:Y:S01]  /*5690*/  FFMA.FTZ R34, R14.reuse, R32, R15 ;  /* 0x000000200e227223 */ /* 0x040fe2000001000f */
[----:B------:R-:W-:Y:S01]  /*56a0*/  SHF.R.S32.HI R25, RZ, 0x1f, R21 ;  /* 0x0000001fff197819 */ /* 0x000fe20000011415 */
[C---:B------:R-:W-:Y:S01]  /*56b0*/  FFMA.FTZ R23, R14.reuse, R24, R15 ;  /* 0x000000180e177223 */ /* 0x040fe2000001000f */
[----:B------:R-:W-:Y:S01]  /*56c0*/  SHF.R.S32.HI R22, RZ, 0x1f, R17 ;  /* 0x0000001fff167819 */ /* 0x000fe20000011411 */
[C-C-:B------:R-:W-:Y:S01]  /*56d0*/  FFMA.FTZ R28, R14.reuse, R26, R15.reuse ;  /* 0x0000001a0e1c7223 */ /* 0x140fe2000001000f */
[--C-:B-1----:R-:W-:Y:S01]  /*56e0*/  FFMA.FTZ R19, R14, R18, R15.reuse ;  /* 0x000000120e137223 */ /* 0x102fe2000001000f */
        /* <DEDUP_REMOVED lines=26> */
.L_x_932:
        /* <DEDUP_REMOVED lines=18> */
.L_x_934:
[----:B------:R-:W-:Y:S05]  /*59b0*/  BSYNC.RECONVERGENT B0 ;  /* 0x0000000000007941 */ /* 0x000fea0003800200 */
.L_x_933:
[--C-:B------:R-:W-:Y:S02]  /*59c0*/  HADD2.F32 R10, -RZ, R45.reuse.H0_H0 ;  /* 0x2000002dff0a7230 */ /* 0x100fe40000004100 */
[----:B------:R-:W-:Y:S01]  /*59d0*/  HADD2.F32 R45, -RZ, R45.H1_H1 ;  /* 0x3000002dff2d7230 */ /* 0x000fe20000004100 */
        /* <DEDUP_REMOVED lines=19> */
.L_x_935:
        /* <DEDUP_REMOVED lines=18> */
.L_x_937:
[----:B------:R-:W-:Y:S05]  /*5c30*/  BSYNC.RECONVERGENT B0 ;  /* 0x0000000000007941 */ /* 0x000fea0003800200 */
.L_x_936:
        /* <DEDUP_REMOVED lines=21> */
.L_x_938:
        /* <DEDUP_REMOVED lines=18> */
.L_x_940:
[----:B------:R-:W-:Y:S05]  /*5eb0*/  BSYNC.RECONVERGENT B0 ;  /* 0x0000000000007941 */ /* 0x000fea0003800200 */
.L_x_939:
[--C-:B------:R-:W-:Y:S01]  /*5ec0*/  HADD2.F32 R10, -RZ, R40.reuse.H0_H0 ;  /* 0x20000028ff0a7230 */ /* 0x100fe20000004100 */
[----:B------:R-:W-:Y:S01]  /*5ed0*/  SHF.R.S32.HI R22, RZ, 0x1f, R16 ;  /* 0x0000001fff167819 */ /* 0x000fe20000011410 */
        /* <DEDUP_REMOVED lines=20> */
.L_x_941:
        /* <DEDUP_REMOVED lines=9> */
[----:B------:R-:W-:Y:S01]  /*60b0*/  F2FP.F16.F32.PACK_AB R11, R14, R11 ;  /* 0x0000000b0e0b723e */ /* 0x000fe200000000ff */
        /* <DEDUP_REMOVED lines=8> */
.L_x_943:
[----:B------:R-:W-:Y:S05]  /*6140*/  BSYNC.RECONVERGENT B0 ;  /* 0x0000000000007941 */ /* 0x000fea0003800200 */
.L_x_942:
[----:B------:R-:W-:Y:S02]  /*6150*/  IADD3 R58, PT, PT, R3, R58, RZ ;  /* 0x0000003a033a7210 */ /* 0x000fe40007ffe0ff */
[----:B------:R-:W-:Y:S02]  /*6160*/  IADD3 R57, PT, PT, R57, 0x1, RZ ;  /* 0x0000000139397810 */ /* 0x000fe40007ffe0ff */
[----:B------:R-:W-:-:S13]  /*6170*/  ISETP.GE.AND P0, PT, R58, UR4, PT ;  /* 0x000000043a007c0c */ /* 0x000fda000bf06270 */
[----:B------:R-:W-:Y:S05]  /*6180*/  @!P0 BRA `(.L_x_944) ;  /* 0xffffffa000208947 */ /* 0x000fea000383ffff */
.L_x_901:
[----:B------:R-:W2:Y:S01]  /*6190*/  LDC R6, c[0x0][0x370] ;  /* 0x0000dc00ff067b82 */ /* 0x000ea20000000800 */
[----:B------:R-:W-:Y:S01]  /*61a0*/  ISETP.NE.AND P2, PT, R2, RZ, PT ;  /* 0x000000ff0200720c */ /* 0x000fe20003f45270 */
[----:B------:R-:W-:Y:S06]  /*61b0*/  BSSY.RECONVERGENT B0, `(.L_x_945) ;  /* 0x0000011000007945 */ /* 0x000fec0003800200 */
[----:B------:R-:W3:Y:S08]  /*61c0*/  LDC R7, c[0x0][0x374] ;  /* 0x0000dd00ff077b82 */ /* 0x000ef00000000800 */
[----:B------:R-:W4:Y:S01]  /*61d0*/  LDC.64 R4, c[0x0][0x3c8] ;  /* 0x0000f200ff047b82 */ /* 0x000f220000000a00 */
[----:B--2---:R-:W-:-:S02]  /*61e0*/  ISETP.NE.AND P1, PT, R6, 0x1, PT ;  /* 0x000000010600780c */ /* 0x004fc40003f25270 */
[----:B-1----:R-:W-:Y:S02]  /*61f0*/  IADD3 R8, PT, PT, R6, -0x1, RZ ;  /* 0xffffffff06087810 */ /* 0x002fe40007ffe0ff */
        /* <DEDUP_REMOVED lines=12> */
.L_x_946:
[----:B------:R-:W-:Y:S05]  /*62c0*/  BSYNC.RECONVERGENT B0 ;  /* 0x0000000000007941 */ /* 0x000fea0003800200 */
.L_x_945:
[----:B------:R-:W-:Y:S05]  /*62d0*/  @P0 EXIT ;  /* 0x000000000000094d */ /* 0x000fea0003800000 */
[----:B------:R-:W-:Y:S05]  /*62e0*/  @P2 BRA `(.L_x_947) ;  /* 0x0000000000202947 */ /* 0x000fea0003800000 */
[----:B------:R-:W-:-:S05]  /*62f0*/  IMAD R0, R6, R7, RZ ;  /* 0x0000000706007224 */ /* 0x000fca00078e02ff */
[----:B------:R-:W-:-:S13]  /*6300*/  ISETP.NE.AND P0, PT, R0, -0x1, PT ;  /* 0xffffffff0000780c */ /* 0x000fda0003f05270 */
[----:B------:R-:W-:Y:S05]  /*6310*/  @!P0 BRA `(.L_x_947) ;  /* 0x0000000000148947 */ /* 0x000fea0003800000 */
.L_x_948:
[----:B-1----:R-:W2:Y:S04]  /*6320*/  LDG.E.STRONG.GPU R3, desc[UR8][R4.64] ;  /* 0x0000000804037981 */ /* 0x002ea8000c1ef900 */
[----:B--2---:R-:W-:Y:S01]  /*6330*/  CCTL.IVALL ;  /* 0x00000000ff00798f */ /* 0x004fe20002000000 */
[----:B------:R-:W-:Y:S05]  /*6340*/  YIELD ;  /* 0x0000000000007946 */ /* 0x000fea0003800000 */
[----:B------:R-:W-:-:S13]  /*6350*/  ISETP.NE.AND P0, PT, R3, R0, PT ;  /* 0x000000000300720c */ /* 0x000fda0003f05270 */
[----:B------:R-:W-:Y:S05]  /*6360*/  @P0 BRA `(.L_x_948) ;  /* 0xfffffffc00ec0947 */ /* 0x000fea000383ffff */
.L_x_947:
        /* <DEDUP_REMOVED lines=16> */
[----:B0-----:R-:W-:Y:S02]  /*6470*/  SEL R13, R3, R4, P0 ;  /* 0x00000004030d7207 */ /* 0x001fe40000000000 */
        /* <DEDUP_REMOVED lines=41> */
[----:B------:R-:W-:Y:S01]  /*6710*/  SHF.L.U64.HI R32, R3, 0x2, R0 ;  /* 0x0000000203207819 */ /* 0x000fe20000010200 */
[----:B------:R-:W-:Y:S01]  /*6720*/  UMOV UR4, URZ ;  /* 0x000000ff00047c82 */ /* 0x000fe20008000000 */
[----:B------:R-:W-:-:S02]  /*6730*/  SHF.L.U64.HI R28, R29, 0x2, R34 ;  /* 0x000000021d1c7819 */ /* 0x000fc40000010222 */
[----:B------:R-:W-:Y:S02]  /*6740*/  IADD3 R5, PT, PT, R7, UR4, RZ ;  /* 0x0000000407057c10 */ /* 0x000fe4000fffe0ff */
[----:B------:R-:W-:Y:S01]  /*6750*/  MOV R2, R6 ;  /* 0x0000000600027202 */ /* 0x000fe20000000f00 */
[----:B------:R-:W-:Y:S01]  /*6760*/  IMAD.WIDE.U32 R6, R10, 0x4, RZ ;  /* 0x000000040a067825 */ /* 0x000fe200078e00ff */
[C---:B0-----:R-:W-:Y:S02]  /*6770*/  IADD3 R24, P2, PT, R22.reuse, UR10, RZ ;  /* 0x0000000a16187c10 */ /* 0x041fe4000ff5e0ff */
[----:B-1----:R-:W-:Y:S02]  /*6780*/  IADD3 R26, P1, PT, R22, UR6, RZ ;  /* 0x00000006161a7c10 */ /* 0x002fe4000ff3e0ff */
[C---:B------:R-:W-:Y:S02]  /*6790*/  IADD3.X R25, PT, PT, R23.reuse, UR11, RZ, P2, !PT ;  /* 0x0000000b17197c10 */ /* 0x040fe400097fe4ff */
[----:B------:R-:W-:-:S02]  /*67a0*/  IADD3.X R27, PT, PT, R23, UR7, RZ, P1, !PT ;  /* 0x00000007171b7c10 */ /* 0x000fc40008ffe4ff */
[----:B------:R-:W-:Y:S02]  /*67b0*/  IADD3 R18, P2, PT, RZ, -R9, RZ ;  /* 0x80000009ff127210 */ /* 0x000fe40007f5e0ff */
[----:B--2---:R-:W-:Y:S02]  /*67c0*/  IADD3 R22, P1, PT, R22, UR12, RZ ;  /* 0x0000000c16167c10 */ /* 0x004fe4000ff3e0ff */
[----:B------:R-:W-:Y:S02]  /*67d0*/  SHF.L.U32 R9, R11, 0x2, RZ ;  /* 0x000000020b097819 */ /* 0x000fe400000006ff */
[----:B------:R-:W-:Y:S02]  /*67e0*/  IADD3.X R23, PT, PT, R23, UR13, RZ, P1, !PT ;  /* 0x0000000d17177c10 */ /* 0x000fe40008ffe4ff */
[----:B------:R-:W-:Y:S02]  /*67f0*/  IADD3 R30, PT, PT, R7, R9, RZ ;  /* 0x00000009071e7210 */ /* 0x000fe40007ffe0ff */
[----:B------:R-:W-:-:S07]  /*6800*/  IADD3.X R20, PT, PT, RZ, -0x1, RZ, P2, !PT ;  /* 0xffffffffff147810 */ /* 0x000fce00017fe4ff */
.L_x_951:
        /* <DEDUP_REMOVED lines=31> */
.L_x_950:
[----:B------:R-:W-:Y:S05]  /*6a00*/  BSYNC.RECONVERGENT B0 ;  /* 0x0000000000007941 */ /* 0x000fea0003800200 */
.L_x_949:
        /* <DEDUP_REMOVED lines=10> */
.L_x_952:
        /* <DEDUP_REMOVED lines=87> */
.L_x_953:
        /* <DEDUP_REMOVED lines=14> */
.L_x_3425:


//--------------------- .text._Z35group_norm_nhwc_bwd_one_pass_kernelI11Fp16IOBf16WLi512ELi14ELi224EEv26Group_norm_nhwc_bwd_params --------------------------
	.section	.text._Z35group_norm_nhwc_bwd_one_pass_kernelI11Fp16IOBf16WLi512ELi14ELi224EEv26Group_norm_nhwc_bwd_params,"ax",@progbits
	.align	128
        .global         _Z35group_norm_nhwc_bwd_one_pass_kernelI11Fp16IOBf16WLi512ELi14ELi224EEv26Group_norm_nhwc_bwd_params
        .type           _Z35group_norm_nhwc_bwd_one_pass_kernelI11Fp16IOBf16WLi512ELi14ELi224EEv26Group_norm_nhwc_bwd_params,@function
        .size           _Z35group_norm_nhwc_bwd_one_pass_kernelI11Fp16IOBf16WLi512ELi14ELi224EEv26Group_norm_nhwc_bwd_params,(.L_x_3426 - _Z35group_norm_nhwc_bwd_one_pass_kernelI11Fp16IOBf16WLi512ELi14ELi224EEv26Group_norm_nhwc_bwd_params)
        .other          _Z35group_norm_nhwc_bwd_one_pass_kernelI11Fp16IOBf16WLi512ELi14ELi224EEv26Group_norm_nhwc_bwd_params,@"STO_CUDA_ENTRY STV_DEFAULT"
_Z35group_norm_nhwc_bwd_one_pass_kernelI11Fp16IOBf16WLi512ELi14ELi224EEv26Group_norm_nhwc_bwd_params:
.text._Z35group_norm_nhwc_bwd_one_pass_kernelI11Fp16IOBf16WLi512ELi14ELi224EEv26Group_norm_nhwc_bwd_params:
        /* <DEDUP_REMOVED lines=48> */
[----:B------:R-:W-:Y:S02]  /*0300*/  IADD3 R88, PT, PT, R33, R2, RZ ;  /* 0x0000000221587210 */ /* 0x000fe40007ffe0ff */
[----:B------:R-:W-:Y:S02]  /*0310*/  LEA R36, R3, R0, 0x2 ;  /* 0x0000000003247211 */ /* 0x000fe400078e10ff */
[----:B-----5:R-:W-:Y:S02]  /*0320*/  LOP3.LUT R85, R4, 0x7, RZ, 0xc0, !PT ;  /* 0x0000000704557812 */ /* 0x020fe400078ec0ff */
[----:B------:R-:W-:Y:S02]  /*0330*/  LEA R87, R2, UR6, 0x4 ;  /* 0x0000000602577c11 */ /* 0x000fe4000f8e20ff */
        /* <DEDUP_REMOVED lines=16> */
[----:B--23--:R-:W-:-:S07]  /*0440*/  SHF.L.U32 R88, R88, 0x1, RZ ;  /* 0x0000000158587819 */ /* 0x00cfce00000006ff */
.L_x_1021:
[----:B01----:R-:W0:Y:S01]  /*0450*/  LDC R47, c[0x0][0x410] ;  /* 0x00010400ff2f7b82 */ /* 0x003e220000000800 */
[----:B------:R-:W1:Y:S01]  /*0460*/  LDCU.128 UR12, c[0x0][0x400] ;  /* 0x00008000ff0c77ac */ /* 0x000e620008000c00 */
        /* <DEDUP_REMOVED lines=28> */
[----:B------:R-:W0:Y:S02]  /*0630*/  @!P0 LDC.64 R40, c[0x0][0x3f8] ;  /* 0x0000fe00ff288b82 */ /* 0x000e240000000a00 */
[----:B------:R-:W-:Y:S02]  /*0640*/  @!P1 IADD3 R6, PT, PT, -R6, RZ, RZ ;  /* 0x000000ff06069210 */ /* 0x000fe40007ffe1ff */
[----:B------:R-:W-:Y:S02]  /*0650*/  @P3 IADD3 R39, PT, PT, R39, 0x1, RZ ;  /* 0x0000000127273810 */ /* 0x000fe40007ffe0ff */
[----:B------:R-:W-:Y:S02]  /*0660*/  ISETP.NE.AND P3, PT, R47, RZ, PT ;  /* 0x000000ff2f00720c */ /* 0x000fe40003f65270 */
[----:B------:R-:W-:-:S02]  /*0670*/  MOV R8, R39 ;  /* 0x0000002700087202 */ /* 0x000fc40000000f00 */
[----:B------:R-:W-:Y:S02]  /*0680*/  LOP3.LUT R39, RZ, R47, RZ, 0x33, !PT ;  /* 0x0000002fff277212 */ /* 0x000fe400078e33ff */
[----:B------:R-:W-:Y:S01]  /*0690*/  @!P2 IADD3 R8, PT, PT, -R8, RZ, RZ ;  /* 0x000000ff0808a210 */ /* 0x000fe20007ffe1ff */
[----:B------:R-:W2:Y:S01]  /*06a0*/  @!P0 LDC.64 R46, c[0x0][0x398] ;  /* 0x0000e600ff2e8b82 */ /* 0x000ea20000000a00 */
[----:B------:R-:W-:Y:S02]  /*06b0*/  ISETP.GE.U32.AND P2, PT, R84, UR12, PT ;  /* 0x0000000c54007c0c */ /* 0x000fe4000bf46070 */
[----:B------:R-:W-:Y:S02]  /*06c0*/  SEL R101, R39, R6, !P3 ;  /* 0x0000000627657207 */ /* 0x000fe40005800000 */
[----:B------:R-:W-:Y:S02]  /*06d0*/  ISETP.GE.AND.EX P2, PT, R9, UR13, PT, P2 ;  /* 0x0000000d09007c0c */ /* 0x000fe4000bf46320 */
[----:B------:R-:W-:Y:S01]  /*06e0*/  SEL R39, R39, R8, !P3 ;  /* 0x0000000827277207 */ /* 0x000fe20005800000 */
[----:B------:R-:W-:Y:S01]  /*06f0*/  IMAD R59, R101, 0xe, RZ ;  /* 0x0000000e653b7824 */ /* 0x000fe200078e02ff */
[----:B------:R-:W-:-:S02]  /*0700*/  ISETP.GE.U32.AND P3, PT, R82, UR12, PT ;  /* 0x0000000c52007c0c */ /* 0x000fc4000bf66070 */
[----:B------:R-:W-:Y:S02]  /*0710*/  SHF.R.S32.HI R6, RZ, 0x1f, R39 ;  /* 0x0000001fff067819 */ /* 0x000fe40000011427 */
        /* <DEDUP_REMOVED lines=9> */
[----:B0-----:R-:W-:Y:S01]  /*07b0*/  @!P0 IMAD R6, R7, R40, RZ ;  /* 0x0000002807068224 */ /* 0x001fe200078e02ff */
[----:B------:R-:W-:Y:S02]  /*07c0*/  IADD3 R119, PT, PT, R117, R119, RZ ;  /* 0x0000007775777210 */ /* 0x000fe40007ffe0ff */
[----:B------:R-:W-:Y:S01]  /*07d0*/  @!P0 MOV R118, R116 ;  /* 0x0000007400768202 */ /* 0x000fe20000000f00 */
[----:B------:R-:W-:-:S04]  /*07e0*/  @!P0 IMAD R41, R89, R41, R6 ;  /* 0x0000002959298224 */ /* 0x000fc800078e0206 */
[----:B------:R-:W-:Y:S02]  /*07f0*/  @!P0 IMAD.WIDE.U32 R38, R89, R40, R118 ;  /* 0x0000002859268225 */ /* 0x000fe400078e0076 */
[----:B------:R-:W0:Y:S03]  /*0800*/  @!P1 LDC.64 R44, c[0x0][0x3f8] ;  /* 0x0000fe00ff2c9b82 */ /* 0x000e260000000a00 */
[----:B------:R-:W-:Y:S02]  /*0810*/  @!P0 IADD3 R41, PT, PT, R39, R41, RZ ;  /* 0x0000002927298210 */ /* 0x000fe40007ffe0ff */
[C---:B------:R-:W-:Y:S01]  /*0820*/  @!P0 SHF.L.U32 R39, R38.reuse, 0x1, RZ ;  /* 0x0000000126278819 */ /* 0x040fe200000006ff */
[----:B---3--:R-:W-:Y:S01]  /*0830*/  @!P2 IMAD R8, R9, R48, RZ ;  /* 0x000000300908a224 */ /* 0x008fe200078e02ff */
[----:B------:R-:W-:Y:S01]  /*0840*/  @!P0 SHF.L.U64.HI R6, R38, 0x1, R41 ;  /* 0x0000000126068819 */ /* 0x000fe20000010229 */
[----:B------:R-:W3:Y:S01]  /*0850*/  @!P1 LDC.64 R54, c[0x0][0x3a0] ;  /* 0x0000e800ff369b82 */ /* 0x000ee20000000a00 */
[C---:B-1----:R-:W-:Y:S01]  /*0860*/  @!P0 IADD3 R50, P4, PT, R39.reuse, R50, RZ ;  /* 0x0000003227328210 */ /* 0x042fe20007f9e0ff */
[----:B------:R-:W-:Y:S01]  /*0870*/  @!P2 IMAD R53, R84, R49, R8 ;  /* 0x000000315435a224 */ /* 0x000fe200078e0208 */
[----:B--2---:R-:W-:-:S02]  /*0880*/  @!P0 IADD3 R46, P5, PT, R39, R46, RZ ;  /* 0x0000002e272e8210 */ /* 0x004fc40007fbe0ff */
[----:B------:R-:W-:Y:S02]  /*0890*/  @!P2 MOV R38, R116 ;  /* 0x000000740026a202 */ /* 0x000fe40000000f00 */
[----:B------:R-:W-:Y:S01]  /*08a0*/  @!P2 MOV R39, R119 ;  /* 0x000000770027a202 */ /* 0x000fe20000000f00 */
[----:B------:R-:W1:Y:S01]  /*08b0*/  @!P2 LDC.64 R40, c[0x0][0x3a0] ;  /* 0x0000e800ff28ab82 */ /* 0x000e620000000a00 */
[----:B------:R-:W-:Y:S02]  /*08c0*/  MOV R26, RZ ;  /* 0x000000ff001a7202 */ /* 0x000fe40000000f00 */
[----:B------:R-:W-:Y:S01]  /*08d0*/  @!P0 IADD3.X R51, PT, PT, R6, R51, RZ, P4, !PT ;  /* 0x0000003306338210 */ /* 0x000fe200027fe4ff */
[----:B------:R-:W-:-:S04]  /*08e0*/  @!P2 IMAD.WIDE.U32 R48, R84, R48, R38 ;  /* 0x000000305430a225 */ /* 0x000fc800078e0026 */
[----:B------:R-:W2:Y:S01]  /*08f0*/  @!P2 LDC.64 R38, c[0x0][0x398] ;  /* 0x0000e600ff26ab82 */ /* 0x000ea20000000a00 */
[----:B------:R-:W-:Y:S01]  /*0900*/  @!P2 IADD3 R49, PT, PT, R49, R53, RZ ;  /* 0x000000353131a210 */ /* 0x000fe20007ffe0ff */
[----:B0-----:R-:W-:Y:S01]  /*0910*/  @!P1 IMAD R10, R11, R44, RZ ;  /* 0x0000002c0b0a9224 */ /* 0x001fe200078e02ff */
[C---:B------:R-:W-:Y:S01]  /*0920*/  @!P2 SHF.L.U32 R61, R48.reuse, 0x1, RZ ;  /* 0x00000001303da819 */ /* 0x040fe200000006ff */
[----:B------:R0:W5:Y:S01]  /*0930*/  @!P0 LDG.E R28, desc[UR8][R50.64] ;  /* 0x00000008321c8981 */ /* 0x000162000c1e1900 */
[----:B------:R-:W-:Y:S01]  /*0940*/  @!P2 SHF.L.U64.HI R8, R48, 0x1, R49 ;  /* 0x000000013008a819 */ /* 0x000fe20000010231 */
[----:B------:R-:W-:Y:S01]  /*0950*/  @!P1 IMAD R53, R83, R45, R10 ;  /* 0x0000002d53359224 */ /* 0x000fe200078e020a */
[----:B------:R-:W-:Y:S01]  /*0960*/  @!P1 MOV R48, R116 ;  /* 0x0000007400309202 */ /* 0x000fe20000000f00 */
[----:B------:R-:W4:Y:S01]  /*0970*/  @!P1 LDC.64 R56, c[0x0][0x398] ;  /* 0x0000e600ff389b82 */ /* 0x000f220000000a00 */
[----:B------:R-:W-:Y:S02]  /*0980*/  @!P1 MOV R49, R119 ;  /* 0x0000007700319202 */ /* 0x000fe40000000f00 */
[----:B------:R-:W-:-:S02]  /*0990*/  @!P0 IADD3.X R47, PT, PT, R6, R47, RZ, P5, !PT ;  /* 0x0000002f062f8210 */ /* 0x000fc40002ffe4ff */
[----:B------:R-:W-:Y:S01]  /*09a0*/  ISETP.GE.U32.AND P4, PT, R81, UR12, PT ;  /* 0x0000000c51007c0c */ /* 0x000fe2000bf86070 */
[----:B------:R-:W-:Y:S02]  /*09b0*/  @!P1 IMAD.WIDE.U32 R48, R83, R44, R48 ;  /* 0x0000002c53309225 */ /* 0x000fe400078e0030 */
[----:B------:R-:W3:Y:S01]  /*09c0*/  @!P3 LDC.64 R44, c[0x0][0x3f8] ;  /* 0x0000fe00ff2cbb82 */ /* 0x000ee20000000a00 */
[----:B------:R0:W5:Y:S01]  /*09d0*/  @!P0 LDG.E R26, desc[UR8][R46.64] ;  /* 0x000000082e1a8981 */ /* 0x000162000c1e1900 */
[----:B------:R-:W-:Y:S02]  /*09e0*/  ISETP.GE.AND.EX P0, PT, R15, UR13, PT, P4 ;  /* 0x0000000d0f007c0c */ /* 0x000fe4000bf06340 */
[----:B------:R-:W-:Y:S02]  /*09f0*/  @!P1 IADD3 R49, PT, PT, R49, R53, RZ ;  /* 0x0000003531319210 */ /* 0x000fe40007ffe0ff */
[C---:B-1----:R-:W-:Y:S02]  /*0a00*/  @!P2 IADD3 R40, P5, PT, R61.reuse, R40, RZ ;  /* 0x000000283d28a210 */ /* 0x042fe40007fbe0ff */
[----:B--2---:R-:W-:Y:S01]  /*0a10*/  @!P2 IADD3 R38, P4, PT, R61, R38, RZ ;  /* 0x000000263d26a210 */ /* 0x004fe20007f9e0ff */
[----:B0-----:R-:W0:Y:S01]  /*0a20*/  @!P3 LDC.64 R50, c[0x0][0x3a0] ;  /* 0x0000e800ff32bb82 */ /* 0x001e220000000a00 */
[----:B------:R-:W-:-:S02]  /*0a30*/  @!P1 SHF.L.U32 R53, R48, 0x1, RZ ;  /* 0x0000000130359819 */ /* 0x000fc400000006ff */
[----:B------:R-:W-:Y:S02]  /*0a40*/  @!P1 SHF.L.U64.HI R6, R48, 0x1, R49 ;  /* 0x0000000130069819 */ /* 0x000fe40000010231 */
[----:B------:R-:W-:Y:S02]  /*0a50*/  MOV R22, RZ ;  /* 0x000000ff00167202 */ /* 0x000fe40000000f00 */
[C---:B------:R-:W-:Y:S01]  /*0a60*/  @!P2 IADD3.X R39, PT, PT, R8.reuse, R39, RZ, P4, !PT ;  /* 0x000000270827a210 */ /* 0x040fe200027fe4ff */
[----:B------:R-:W1:Y:S01]  /*0a70*/  @!P3 LDC.64 R46, c[0x0][0x398] ;  /* 0x0000e600ff2ebb82 */ /* 0x000e620000000a00 */
[----:B------:R-:W-:Y:S02]  /*0a80*/  MOV R24, RZ ;  /* 0x000000ff00187202 */ /* 0x000fe40000000f00 */
[----:B------:R-:W-:Y:S01]  /*0a90*/  @!P2 IADD3.X R41, PT, PT, R8, R41, RZ, P5, !PT ;  /* 0x000000290829a210 */ /* 0x000fe20002ffe4ff */
[----:B------:R2:W5:Y:S04]  /*0aa0*/  @!P2 LDG.E R22, desc[UR8][R38.64] ;  /* 0x000000082616a981 */ /* 0x000568000c1e1900 */
[----:B------:R-:W0:Y:S01]  /*0ab0*/  @!P0 LDC.64 R48, c[0x0][0x3f8] ;  /* 0x0000fe00ff308b82 */ /* 0x000e220000000a00 */
[----:B------:R-:W-:Y:S01]  /*0ac0*/  ISETP.GE.U32.AND P4, PT, R80, UR12, PT ;  /* 0x0000000c50007c0c */ /* 0x000fe2000bf86070 */
[----:B---3--:R-:W-:Y:S01]  /*0ad0*/  @!P3 IMAD R8, R13, R44, RZ ;  /* 0x0000002c0d08b224 */ /* 0x008fe200078e02ff */
[----:B------:R3:W5:Y:S01]  /*0ae0*/  @!P2 LDG.E R24, desc[UR8][R40.64] ;  /* 0x000000082818a981 */ /* 0x000762000c1e1900 */
[----:B--2---:R-:W-:-:S02]  /*0af0*/  @!P3 MOV R38, R116 ;  /* 0x000000740026b202 */ /* 0x004fc40000000f00 */
[----:B------:R-:W-:Y:S02]  /*0b00*/  @!P3 MOV R39, R119 ;  /* 0x000000770027b202 */ /* 0x000fe40000000f00 */
[C---:B------:R-:W-:Y:S02]  /*0b10*/  @!P1 IADD3 R54, P5, PT, R53.reuse, R54, RZ ;  /* 0x0000003635369210 */ /* 0x040fe40007fbe0ff */
[----:B----4-:R-:W-:Y:S01]  /*0b20*/  @!P1 IADD3 R56, P2, PT, R53, R56, RZ ;  /* 0x0000003835389210 */ /* 0x010fe20007f5e0ff */
[C---:B------:R-:W-:Y:S01]  /*0b30*/  @!P3 IMAD R53, R82.reuse, R45, R8 ;  /* 0x0000002d5235b224 */ /* 0x040fe200078e0208 */
[----:B------:R-:W-:Y:S01]  /*0b40*/  ISETP.GE.AND.EX P4, PT, R17, UR13, PT, P4 ;  /* 0x0000000d11007c0c */ /* 0x000fe2000bf86340 */
[----:B------:R-:W-:Y:S01]  /*0b50*/  @!P3 IMAD.WIDE.U32 R44, R82, R44, R38 ;  /* 0x0000002c522cb225 */ /* 0x000fe200078e0026 */
[----:B------:R-:W-:Y:S01]  /*0b60*/  MOV R20, RZ ;  /* 0x000000ff00147202 */ /* 0x000fe20000000f00 */
[----:B---3--:R-:W2:Y:S01]  /*0b70*/  @!P0 LDC.64 R40, c[0x0][0x3a0] ;  /* 0x0000e800ff288b82 */ /* 0x008ea20000000a00 */
[----:B------:R-:W-:-:S02]  /*0b80*/  @!P1 IADD3.X R55, PT, PT, R6, R55, RZ, P5, !PT ;  /* 0x0000003706379210 */ /* 0x000fc40002ffe4ff */
[----:B------:R-:W-:Y:S02]  /*0b90*/  @!P1 IADD3.X R57, PT, PT, R6, R57, RZ, P2, !PT ;  /* 0x0000003906399210 */ /* 0x000fe400017fe4ff */
[----:B------:R-:W-:Y:S01]  /*0ba0*/  ISETP.GE.U32.AND P2, PT, R79, UR12, PT ;  /* 0x0000000c4f007c0c */ /* 0x000fe2000bf46070 */
[----:B------:R3:W5:Y:S01]  /*0bb0*/  @!P1 LDG.E R20, desc[UR8][R54.64] ;  /* 0x0000000836149981 */ /* 0x000762000c1e1900 */
[----:B------:R-:W-:Y:S01]  /*0bc0*/  @!P3 IADD3 R45, PT, PT, R45, R53, RZ ;  /* 0x000000352d2db210 */ /* 0x000fe20007ffe0ff */
[----:B------:R-:W4:Y:S01]  /*0bd0*/  @!P0 LDC.64 R38, c[0x0][0x398] ;  /* 0x0000e600ff268b82 */ /* 0x000f220000000a00 */
[----:B------:R-:W-:Y:S02]  /*0be0*/  MOV R18, RZ ;  /* 0x000000ff00127202 */ /* 0x000fe40000000f00 */
[----:B------:R-:W-:Y:S02]  /*0bf0*/  ISETP.GE.AND.EX P2, PT, R19, UR13, PT, P2 ;  /* 0x0000000d13007c0c */ /* 0x000fe4000bf46320 */
[C---:B------:R-:W-:Y:S01]  /*0c00*/  @!P3 SHF.L.U64.HI R6, R44.reuse, 0x1, R45 ;  /* 0x000000012c06b819 */ /* 0x040fe2000001022d */
[----:B0-----:R-:W-:Y:S01]  /*0c10*/  @!P0 IMAD R8, R15, R48, RZ ;  /* 0x000000300f088224 */ /* 0x001fe200078e02ff */
[----:B------:R0:W5:Y:S01]  /*0c20*/  @!P1 LDG.E R18, desc[UR8][R56.64] ;  /* 0x0000000838129981 */ /* 0x000162000c1e1900 */
[----:B---3--:R-:W-:-:S02]  /*0c30*/  @!P3 SHF.L.U32 R55, R44, 0x1, RZ ;  /* 0x000000012c37b819 */ /* 0x008fc400000006ff */
[----:B------:R-:W3:Y:S02]  /*0c40*/  @!P4 LDC.64 R44, c[0x0][0x3f8] ;  /* 0x0000fe00ff2ccb82 */ /* 0x000ee40000000a00 */
[C---:B------:R-:W-:Y:S02]  /*0c50*/  @!P3 IADD3 R50, P1, PT, R55.reuse, R50, RZ ;  /* 0x000000323732b210 */ /* 0x040fe40007f3e0ff */
[----:B-1----:R-:W-:Y:S02]  /*0c60*/  @!P3 IADD3 R54, P5, PT, R55, R46, RZ ;  /* 0x0000002e3736b210 */ /* 0x002fe40007fbe0ff */
[----:B0-----:R-:W-:Y:S02]  /*0c70*/  @!P0 MOV R56, R116 ;  /* 0x0000007400388202 */ /* 0x001fe40000000f00 */
[----:B------:R-:W-:Y:S01]  /*0c80*/  @!P0 MOV R57, R119 ;  /* 0x0000007700398202 */ /* 0x000fe20000000f00 */
[----:B------:R-:W-:Y:S01]  /*0c90*/  @!P0 IMAD R53, R81, R49, R8 ;  /* 0x0000003151358224 */ /* 0x000fe200078e0208 */
[----:B------:R-:W-:-:S02]  /*0ca0*/  MOV R16, RZ ;  /* 0x000000ff00107202 */ /* 0x000fc40000000f00 */
[----:B------:R-:W-:Y:S01]  /*0cb0*/  MOV R14, RZ ;  /* 0x000000ff000e7202 */ /* 0x000fe20000000f00 */
[----:B------:R-:W-:Y:S01]  /*0cc0*/  @!P0 IMAD.WIDE.U32 R48, R81, R48, R56 ;  /* 0x0000003051308225 */ /* 0x000fe200078e0038 */
[C---:B------:R-:W-:Y:S02]  /*0cd0*/  @!P3 IADD3.X R51, PT, PT, R6.reuse, R51, RZ, P1, !PT ;  /* 0x000000330633b210 */ /* 0x040fe40000ffe4ff */
[----:B------:R-:W-:Y:S02]  /*0ce0*/  @!P3 IADD3.X R55, PT, PT, R6, R47, RZ, P5, !PT ;  /* 0x0000002f0637b210 */ /* 0x000fe40002ffe4ff */
[----:B------:R-:W0:Y:S01]  /*0cf0*/  @!P2 LDC.64 R46, c[0x0][0x3f8] ;  /* 0x0000fe00ff2eab82 */ /* 0x000e220000000a00 */
[----:B------:R1:W5:Y:S01]  /*0d00*/  @!P3 LDG.E R16, desc[UR8][R50.64] ;  /* 0x000000083210b981 */ /* 0x000362000c1e1900 */
[----:B------:R-:W-:Y:S02]  /*0d10*/  @!P0 IADD3 R49, PT, PT, R49, R53, RZ ;  /* 0x0000003531318210 */ /* 0x000fe40007ffe0ff */
[----:B------:R-:W-:Y:S01]  /*0d20*/  @!P0 SHF.L.U32 R63, R48, 0x1, RZ ;  /* 0x00000001303f8819 */ /* 0x000fe200000006ff */
[----:B------:R4:W5:Y:S01]  /*0d30*/  @!P3 LDG.E R14, desc[UR8][R54.64] ;  /* 0x00000008360eb981 */ /* 0x000962000c1e1900 */
[----:B------:R-:W-:-:S02]  /*0d40*/  ISETP.GE.U32.AND P3, PT, R78, UR12, PT ;  /* 0x0000000c4e007c0c */ /* 0x000fc4000bf66070 */
[----:B------:R-:W-:Y:S02]  /*0d50*/  @!P0 SHF.L.U64.HI R48, R48, 0x1, R49 ;  /* 0x0000000130308819 */ /* 0x000fe40000010231 */
[----:B--2---:R-:W-:Y:S01]  /*0d60*/  @!P0 IADD3 R56, P1, PT, R63, R40, RZ ;  /* 0x000000283f388210 */ /* 0x004fe20007f3e0ff */
[----:B-1----:R-:W1:Y:S01]  /*0d70*/  @!P4 LDC.64 R50, c[0x0][0x3a0] ;  /* 0x0000e800ff32cb82 */ /* 0x002e620000000a00 */
[----:B------:R-:W-:Y:S02]  /*0d80*/  ISETP.GE.AND.EX P3, PT, R21, UR13, PT, P3 ;  /* 0x0000000d15007c0c */ /* 0x000fe4000bf66330 */
[----:B------:R-:W-:Y:S02]  /*0d90*/  @!P0 IADD3.X R57, PT, PT, R48, R41, RZ, P1, !PT ;  /* 0x0000002930398210 */ /* 0x000fe40000ffe4ff */
[----:B------:R-:W-:-:S03]  /*0da0*/  ISETP.GE.U32.AND P1, PT, R77, UR12, PT ;  /* 0x0000000c4d007c0c */ /* 0x000fc6000bf26070 */
[----:B------:R-:W2:Y:S01]  /*0db0*/  @!P4 LDC.64 R40, c[0x0][0x398] ;  /* 0x0000e600ff28cb82 */ /* 0x000ea20000000a00 */
[----:B----4-:R-:W-:Y:S01]  /*0dc0*/  @!P4 MOV R54, R116 ;  /* 0x000000740036c202 */ /* 0x010fe20000000f00 */
[----:B---3--:R-:W-:Y:S01]  /*0dd0*/  @!P4 IMAD R6, R17, R44, RZ ;  /* 0x0000002c1106c224 */ /* 0x008fe200078e02ff */
[----:B------:R-:W-:Y:S02]  /*0de0*/  @!P4 MOV R55, R119 ;  /* 0x000000770037c202 */ /* 0x000fe40000000f00 */
[----:B------:R-:W-:Y:S02]  /*0df0*/  @!P0 IADD3 R62, P5, PT, R63, R38, RZ ;  /* 0x000000263f3e8210 */ /* 0x000fe40007fbe0ff */
[----:B------:R-:W-:Y:S02]  /*0e00*/  MOV R12, RZ ;  /* 0x000000ff000c7202 */ /* 0x000fe40000000f00 */
[----:B------:R-:W-:Y:S01]  /*0e10*/  ISETP.GE.AND.EX P1, PT, R23, UR13, PT, P1 ;  /* 0x0000000d17007c0c */ /* 0x000fe2000bf26310 */
[----:B------:R-:W-:Y:S01]  /*0e20*/  @!P4 IMAD R53, R80, R45, R6 ;  /* 0x0000002d5035c224 */ /* 0x000fe200078e0206 */
[----:B------:R-:W-:Y:S01]  /*0e30*/  @!P0 IADD3.X R63, PT, PT, R48, R39, RZ, P5, !PT ;  /* 0x00000027303f8210 */ /* 0x000fe20002ffe4ff */
[----:B------:R-:W-:Y:S01]  /*0e40*/  @!P4 IMAD.WIDE.U32 R54, R80, R44, R54 ;  /* 0x0000002c5036c225 */ /* 0x000fe200078e0036 */
[----:B------:R-:W3:Y:S01]  /*0e50*/  @!P3 LDC.64 R38, c[0x0][0x3f8] ;  /* 0x0000fe00ff26bb82 */ /* 0x000ee20000000a00 */
[----:B------:R4:W5:Y:S01]  /*0e60*/  @!P0 LDG.E R12, desc[UR8][R56.64] ;  /* 0x00000008380c8981 */ /* 0x000962000c1e1900 */
[----:B------:R-:W-:Y:S01]  /*0e70*/  MOV R10, RZ ;  /* 0x000000ff000a7202 */ /* 0x000fe20000000f00 */
[----:B0-----:R-:W-:Y:S01]  /*0e80*/  @!P2 IMAD R8, R19, R46, RZ ;  /* 0x0000002e1308a224 */ /* 0x001fe200078e02ff */
[----:B------:R-:W-:-:S04]  /*0e90*/  @!P4 IADD3 R53, PT, PT, R55, R53, RZ ;  /* 0x000000353735c210 */ /* 0x000fc80007ffe0ff */
[----:B------:R-:W0:Y:S01]  /*0ea0*/  @!P2 LDC.64 R44, c[0x0][0x3a0] ;  /* 0x0000e800ff2cab82 */ /* 0x000e220000000a00 */
[----:B----4-:R-:W-:Y:S01]  /*0eb0*/  @!P2 MOV R56, R116 ;  /* 0x000000740038a202 */ /* 0x010fe20000000f00 */
[----:B------:R-:W5:Y:S01]  /*0ec0*/  @!P0 LDG.E R10, desc[UR8][R62.64] ;  /* 0x000000083e0a8981 */ /* 0x000f62000c1e1900 */
[----:B------:R-:W-:-:S05]  /*0ed0*/  @!P2 MOV R57, R119 ;  /* 0x000000770039a202 */ /* 0x000fca0000000f00 */
[----:B------:R-:W4:Y:S01]  /*0ee0*/  @!P2 LDC.64 R48, c[0x0][0x398] ;  /* 0x0000e600ff30ab82 */ /* 0x000f220000000a00 */
[C---:B------:R-:W-:Y:S01]  /*0ef0*/  @!P4 SHF.L.U32 R61, R54.reuse, 0x1, RZ ;  /* 0x00000001363dc819 */ /* 0x040fe200000006ff */
[----:B------:R-:W-:Y:S01]  /*0f00*/  @!P2 IMAD.WIDE.U32 R56, R79, R46, R56 ;  /* 0x0000002e4f38a225 */ /* 0x000fe200078e0038 */
[----:B------:R-:W-:-:S03]  /*0f10*/  @!P4 SHF.L.U64.HI R6, R54, 0x1, R53 ;  /* 0x000000013606c819 */ /* 0x000fc60000010235 */
[----:B------:R-:W-:Y:S01]  /*0f20*/  @!P2 IMAD R53, R79, R47, R8 ;  /* 0x0000002f4f35a224 */ /* 0x000fe200078e0208 */
[C---:B-1----:R-:W-:Y:S01]  /*0f30*/  @!P4 IADD3 R54, P0, PT, R61.reuse, R50, RZ ;  /* 0x000000323d36c210 */ /* 0x042fe20007f1e0ff */
[----:B------:R-:W1:Y:S01]  /*0f40*/  @!P1 LDC.64 R46, c[0x0][0x3f8] ;  /* 0x0000fe00ff2e9b82 */ /* 0x000e620000000a00 */
[----:B------:R-:W-:Y:S02]  /*0f50*/  MOV R8, RZ ;  /* 0x000000ff00087202 */ /* 0x000fe40000000f00 */
[C---:B------:R-:W-:Y:S02]  /*0f60*/  @!P4 IADD3.X R55, PT, PT, R6.reuse, R51, RZ, P0, !PT ;  /* 0x000000330637c210 */ /* 0x040fe400007fe4ff */
[----:B--2---:R-:W-:Y:S02]  /*0f70*/  @!P4 IADD3 R60, P0, PT, R61, R40, RZ ;  /* 0x000000283d3cc210 */ /* 0x004fe40007f1e0ff */
[----:B------:R-:W-:Y:S01]  /*0f80*/  @!P2 IADD3 R51, PT, PT, R57, R53, RZ ;  /* 0x000000353933a210 */ /* 0x000fe20007ffe0ff */
[----:B------:R2:W5:Y:S01]  /*0f90*/  @!P4 LDG.E R8, desc[UR8][R54.64] ;  /* 0x000000083608c981 */ /* 0x000562000c1e1900 */
[----:B------:R-:W-:-:S02]  /*0fa0*/  @!P4 IADD3.X R61, PT, PT, R6, R41, RZ, P0, !PT ;  /* 0x00000029063dc210 */ /* 0x000fc400007fe4ff */
[C---:B------:R-:W-:Y:S01]  /*0fb0*/  @!P2 SHF.L.U32 R57, R56.reuse, 0x1, RZ ;  /* 0x000000013839a819 */ /* 0x040fe200000006ff */
[----:B------:R-:W1:Y:S01]  /*0fc0*/  @!P3 LDC.64 R40, c[0x0][0x3a0] ;  /* 0x0000e800ff28bb82 */ /* 0x000e620000000a00 */
[----:B------:R-:W-:Y:S02]  /*0fd0*/  MOV R6, RZ ;  /* 0x000000ff00067202 */ /* 0x000fe40000000f00 */
[----:B------:R-:W-:Y:S01]  /*0fe0*/  @!P2 SHF.L.U64.HI R58, R56, 0x1, R51 ;  /* 0x00000001383aa819 */ /* 0x000fe20000010233 */
[----:B---3--:R-:W-:Y:S01]  /*0ff0*/  @!P3 IMAD R51, R21, R38, RZ ;  /* 0x000000261533b224 */ /* 0x008fe200078e02ff */
[----:B0-----:R-:W-:Y:S02]  /*1000*/  @!P2 IADD3 R50, P0, PT, R57, R44, RZ ;  /* 0x0000002c3932a210 */ /* 0x001fe40007f1e0ff */
[----:B--2---:R-:W-:Y:S01]  /*1010*/  @!P3 MOV R54, R116 ;  /* 0x000000740036b202 */ /* 0x004fe20000000f00 */
[----:B------:R-:W5:Y:S01]  /*1020*/  @!P4 LDG.E R6, desc[UR8][R60.64] ;  /* 0x000000083c06c981 */ /* 0x000f62000c1e1900 */
[----:B------:R-:W-:Y:S01]  /*1030*/  @!P3 MOV R55, R119 ;  /* 0x000000770037b202 */ /* 0x000fe20000000f00 */
[----:B------:R-:W-:Y:S01]  /*1040*/  @!P3 IMAD R39, R78, R39, R51 ;  /* 0x000000274e27b224 */ /* 0x000fe200078e0233 */
[----:B------:R-:W-:-:S02]  /*1050*/  ISETP.GE.U32.AND P4, PT, R76, UR12, PT ;  /* 0x0000000c4c007c0c */ /* 0x000fc4000bf86070 */
[----:B----4-:R-:W-:Y:S01]  /*1060*/  @!P2 IADD3 R56, P5, PT, R57, R48, RZ ;  /* 0x000000303938a210 */ /* 0x010fe20007fbe0ff */
[----:B------:R-:W-:Y:S01]  /*1070*/  @!P3 IMAD.WIDE.U32 R54, R78, R38, R54 ;  /* 0x000000264e36b225 */ /* 0x000fe200078e0036 */
[C---:B------:R-:W-:Y:S02]  /*1080*/  @!P2 IADD3.X R51, PT, PT, R58.reuse, R45, RZ, P0, !PT ;  /* 0x0000002d3a33a210 */ /* 0x040fe400007fe4ff */
[----:B------:R-:W0:Y:S01]  /*1090*/  @!P3 LDC.64 R44, c[0x0][0x398] ;  /* 0x0000e600ff2cbb82 */ /* 0x000e220000000a00 */
[----:B------:R-:W-:Y:S01]  /*10a0*/  ISETP.GE.AND.EX P4, PT, R25, UR13, PT, P4 ;  /* 0x0000000d19007c0c */ /* 0x000fe2000bf86340 */
[----:B-1----:R-:W-:Y:S01]  /*10b0*/  @!P1 IMAD R48, R23, R46, RZ ;  /* 0x0000002e17309224 */ /* 0x002fe200078e02ff */
[----:B------:R-:W-:Y:S02]  /*10c0*/  @!P2 IADD3.X R57, PT, PT, R58, R49, RZ, P5, !PT ;  /* 0x000000313a39a210 */ /* 0x000fe40002ffe4ff */
[----:B------:R-:W-:Y:S01]  /*10d0*/  @!P3 IADD3 R49, PT, PT, R55, R39, RZ ;  /* 0x000000273731b210 */ /* 0x000fe20007ffe0ff */
[----:B------:R-:W-:Y:S01]  /*10e0*/  @!P1 IMAD R53, R77, R47, R48 ;  /* 0x0000002f4d359224 */ /* 0x000fe200078e0230 */
[----:B------:R-:W-:-:S02]  /*10f0*/  @!P1 MOV R48, R116 ;  /* 0x0000007400309202 */ /* 0x000fc40000000f00 */
[----:B------:R-:W-:Y:S02]  /*1100*/  CS2R R90, SRZ ;  /* 0x00000000005a7805 */ /* 0x000fe4000001ff00 */
[C---:B------:R-:W-:Y:S01]  /*1110*/  @!P3 SHF.L.U64.HI R58, R54.reuse, 0x1, R49 ;  /* 0x00000001363ab819 */ /* 0x040fe20000010231 */
[----:B------:R-:W1:Y:S01]  /*1120*/  @!P1 LDC.64 R38, c[0x0][0x3a0] ;  /* 0x0000e800ff269b82 */ /* 0x000e620000000a00 */
[----:B------:R-:W-:Y:S02]  /*1130*/  @!P1 MOV R49, R119 ;  /* 0x0000007700319202 */ /* 0x000fe40000000f00 */
[----:B------:R-:W-:Y:S01]  /*1140*/  ISETP.GE.U32.AND P0, PT, R75, UR12, PT ;  /* 0x0000000c4b007c0c */ /* 0x000fe2000bf06070 */
[----:B------:R2:W5:Y:S01]  /*1150*/  @!P2 LDG.E R90, desc[UR8][R50.64] ;  /* 0x00000008325aa981 */ /* 0x000562000c1e1900 */
[----:B------:R-:W-:Y:S01]  /*1160*/  @!P3 SHF.L.U32 R55, R54, 0x1, RZ ;  /* 0x000000013637b819 */ /* 0x000fe200000006ff */
[----:B------:R-:W-:Y:S02]  /*1170*/  @!P1 IMAD.WIDE.U32 R46, R77, R46, R48 ;  /* 0x0000002e4d2e9225 */ /* 0x000fe400078e0030 */
[----:B------:R-:W3:Y:S01]  /*1180*/  @!P4 LDC.64 R48, c[0x0][0x3f8] ;  /* 0x0000fe00ff30cb82 */ /* 0x000ee20000000a00 */
[----:B------:R-:W-:Y:S01]  /*1190*/  ISETP.GE.AND.EX P0, PT, R27, UR13, PT, P0 ;  /* 0x0000000d1b007c0c */ /* 0x000fe2000bf06300 */
[----:B------:R4:W5:Y:S01]  /*11a0*/  @!P2 LDG.E R91, desc[UR8][R56.64] ;  /* 0x00000008385ba981 */ /* 0x000962000c1e1900 */
[----:B------:R-:W-:-:S05]  /*11b0*/  @!P3 IADD3 R62, P5, PT, R55, R40, RZ ;  /* 0x00000028373eb210 */ /* 0x000fca0007fbe0ff */
[----:B--2---:R-:W4:Y:S01]  /*11c0*/  @!P1 LDC.64 R50, c[0x0][0x398] ;  /* 0x0000e600ff329b82 */ /* 0x004f220000000a00 */
[C---:B------:R-:W-:Y:S02]  /*11d0*/  @!P3 IADD3.X R63, PT, PT, R58.reuse, R41, RZ, P5, !PT ;  /* 0x000000293a3fb210 */ /* 0x040fe40002ffe4ff */
[----:B0-----:R-:W-:Y:S02]  /*11e0*/  @!P3 IADD3 R54, P2, PT, R55, R44, RZ ;  /* 0x0000002c3736b210 */ /* 0x001fe40007f5e0ff */
[----:B------:R-:W-:Y:S02]  /*11f0*/  @!P1 IADD3 R41, PT, PT, R47, R53, RZ ;  /* 0x000000352f299210 */ /* 0x000fe40007ffe0ff */
[----:B------:R-:W-:Y:S02]  /*1200*/  @!P3 IADD3.X R55, PT, PT, R58, R45, RZ, P2, !PT ;  /* 0x0000002d3a37b210 */ /* 0x000fe400017fe4ff */
[C---:B------:R-:W-:Y:S01]  /*1210*/  @!P1 SHF.L.U64.HI R58, R46.reuse, 0x1, R41 ;  /* 0x000000012e3a9819 */ /* 0x040fe20000010229 */
[----:B------:R-:W0:Y:S01]  /*1220*/  @!P4 LDC.64 R44, c[0x0][0x3a0] ;  /* 0x0000e800ff2ccb82 */ /* 0x000e220000000a00 */
[----:B------:R-:W-:-:S07]  /*1230*/  @!P1 SHF.L.U32 R53, R46, 0x1, RZ ;  /* 0x000000012e359819 */ /* 0x000fce00000006ff */
[----:B------:R-:W2:Y:S01]  /*1240*/  @!P0 LDC.64 R40, c[0x0][0x3f8] ;  /* 0x0000fe00ff288b82 */ /* 0x000ea20000000a00 */
[----:B-1----:R-:W-:Y:S01]  /*1250*/  @!P1 IADD3 R60, P2, PT, R53, R38, RZ ;  /* 0x00000026353c9210 */ /* 0x002fe20007f5e0ff */
[----:B---3--:R-:W-:Y:S01]  /*1260*/  @!P4 IMAD R38, R25, R48, RZ ;  /* 0x000000301926c224 */ /* 0x008fe200078e02ff */
[----:B------:R-:W-:Y:S02]  /*1270*/  CS2R R92, SRZ ;  /* 0x00000000005c7805 */ /* 0x000fe4000001ff00 */
[----:B------:R-:W-:-:S03]  /*1280*/  @!P1 IADD3.X R61, PT, PT, R58, R39, RZ, P2, !PT ;  /* 0x000000273a3d9210 */ /* 0x000fc600017fe4ff */
[----:B------:R-:W1:Y:S01]  /*1290*/  @!P4 LDC.64 R46, c[0x0][0x398] ;  /* 0x0000e600ff2ecb82 */ /* 0x000e620000000a00 */
[----:B----4-:R-:W-:Y:S01]  /*12a0*/  @!P1 IADD3 R56, P2, PT, R53, R50, RZ ;  /* 0x0000003235389210 */ /* 0x010fe20007f5e0ff */
[----:B------:R-:W-:Y:S01]  /*12b0*/  @!P4 IMAD R53, R76, R49, R38 ;  /* 0x000000314c35c224 */ /* 0x000fe200078e0226 */
[----:B------:R-:W-:Y:S01]  /*12c0*/  @!P4 MOV R38, R116 ;  /* 0x000000740026c202 */ /* 0x000fe20000000f00 */
[----:B------:R-:W5:Y:S01]  /*12d0*/  @!P3 LDG.E R92, desc[UR8][R62.64] ;  /* 0x000000083e5cb981 */ /* 0x000f62000c1e1900 */
[----:B------:R-:W-:-:S03]  /*12e0*/  @!P4 MOV R39, R119 ;  /* 0x000000770027c202 */ /* 0x000fc60000000f00 */
[----:B------:R2:W5:Y:S01]  /*12f0*/  @!P3 LDG.E R93, desc[UR8][R54.64] ;  /* 0x00000008365db981 */ /* 0x000562000c1e1900 */
[----:B------:R-:W-:Y:S01]  /*1300*/  ISETP.GE.U32.AND P3, PT, R74, UR12, PT ;  /* 0x0000000c4a007c0c */ /* 0x000fe2000bf66070 */
[----:B------:R-:W-:Y:S02]  /*1310*/  @!P4 IMAD.WIDE.U32 R38, R76, R48, R38 ;  /* 0x000000304c26c225 */ /* 0x000fe400078e0026 */
[----:B------:R-:W3:Y:S01]  /*1320*/  @!P0 LDC.64 R48, c[0x0][0x3a0] ;  /* 0x0000e800ff308b82 */ /* 0x000ee20000000a00 */
[----:B------:R-:W-:Y:S02]  /*1330*/  ISETP.GE.AND.EX P3, PT, R29, UR13, PT, P3 ;  /* 0x0000000d1d007c0c */ /* 0x000fe4000bf66330 */
[----:B------:R-:W-:Y:S02]  /*1340*/  CS2R R94, SRZ ;  /* 0x00000000005e7805 */ /* 0x000fe4000001ff00 */
[----:B------:R-:W-:Y:S01]  /*1350*/  @!P1 IADD3.X R57, PT, PT, R58, R51, RZ, P2, !PT ;  /* 0x000000333a399210 */ /* 0x000fe200017fe4ff */
[----:B--2---:R-:W-:Y:S01]  /*1360*/  @!P0 IMAD R54, R27, R40, RZ ;  /* 0x000000281b368224 */ /* 0x004fe200078e02ff */
[----:B------:R-:W-:-:S02]  /*1370*/  @!P4 IADD3 R51, PT, PT, R39, R53, RZ ;  /* 0x000000352733c210 */ /* 0x000fc40007ffe0ff */
[----:B------:R-:W5:Y:S01]  /*1380*/  @!P1 LDG.E R94, desc[UR8][R60.64] ;  /* 0x000000083c5e9981 */ /* 0x000f62000c1e1900 */
[C---:B------:R-:W-:Y:S01]  /*1390*/  @!P4 SHF.L.U32 R39, R38.reuse, 0x1, RZ ;  /* 0x000000012627c819 */ /* 0x040fe200000006ff */
[----:B------:R-:W-:Y:S01]  /*13a0*/  @!P0 IMAD R53, R75, R41, R54 ;  /* 0x000000294b358224 */ /* 0x000fe200078e0236 */
[----:B------:R-:W-:Y:S01]  /*13b0*/  @!P0 MOV R54, R116 ;  /* 0x0000007400368202 */ /* 0x000fe20000000f00 */
[----:B------:R2:W5:Y:S01]  /*13c0*/  @!P1 LDG.E R95, desc[UR8][R56.64] ;  /* 0x00000008385f9981 */ /* 0x000562000c1e1900 */
[----:B------:R-:W-:Y:S02]  /*13d0*/  @!P0 MOV R55, R119 ;  /* 0x0000007700378202 */ /* 0x000fe40000000f00 */
[----:B0-----:R-:W-:Y:S02]  /*13e0*/  @!P4 IADD3 R50, P1, PT, R39, R44, RZ ;  /* 0x0000002c2732c210 */ /* 0x001fe40007f3e0ff */
[----:B------:R-:W-:Y:S01]  /*13f0*/  @!P4 SHF.L.U64.HI R58, R38, 0x1, R51 ;  /* 0x00000001263ac819 */ /* 0x000fe20000010233 */
[----:B------:R-:W-:Y:S01]  /*1400*/  @!P0 IMAD.WIDE.U32 R54, R75, R40, R54 ;  /* 0x000000284b368225 */ /* 0x000fe200078e0036 */
[----:B-1----:R-:W-:Y:S01]  /*1410*/  @!P4 IADD3 R44, P2, PT, R39, R46, RZ ;  /* 0x0000002e272cc210 */ /* 0x002fe20007f5e0ff */
[----:B------:R-:W0:Y:S01]  /*1420*/  @!P3 LDC.64 R40, c[0x0][0x3f8] ;  /* 0x0000fe00ff28bb82 */ /* 0x000e220000000a00 */
[----:B------:R-:W-:-:S02]  /*1430*/  @!P4 IADD3.X R51, PT, PT, R58, R45, RZ, P1, !PT ;  /* 0x0000002d3a33c210 */ /* 0x000fc40000ffe4ff */
[----:B------:R-:W-:-:S05]  /*1440*/  @!P4 IADD3.X R45, PT, PT, R58, R47, RZ, P2, !PT ;  /* 0x0000002f3a2dc210 */ /* 0x000fca00017fe4ff */
[----:B------:R-:W1:Y:S01]  /*1450*/  @!P0 LDC.64 R38, c[0x0][0x398] ;  /* 0x0000e600ff268b82 */ /* 0x000e620000000a00 */
[----:B------:R-:W-:Y:S02]  /*1460*/  @!P0 IADD3 R47, PT, PT, R55, R53, RZ ;  /* 0x00000035372f8210 */ /* 0x000fe40007ffe0ff */
[C---:B--2---:R-:W-:Y:S02]  /*1470*/  @!P0 SHF.L.U32 R57, R54.reuse, 0x1, RZ ;  /* 0x0000000136398819 */ /* 0x044fe400000006ff */
[----:B------:R-:W-:Y:S02]  /*1480*/  ISETP.GE.U32.AND P1, PT, R73, UR12, PT ;  /* 0x0000000c49007c0c */ /* 0x000fe4000bf26070 */
[----:B------:R-:W-:Y:S02]  /*1490*/  @!P0 SHF.L.U64.HI R54, R54, 0x1, R47 ;  /* 0x0000000136368819 */ /* 0x000fe4000001022f */
[----:B---3--:R-:W-:Y:S02]  /*14a0*/  @!P0 IADD3 R60, P2, PT, R57, R48, RZ ;  /* 0x00000030393c8210 */ /* 0x008fe40007f5e0ff */
[----:B------:R-:W-:-:S02]  /*14b0*/  CS2R R96, SRZ ;  /* 0x0000000000607805 */ /* 0x000fc4000001ff00 */
[----:B------:R-:W-:Y:S01]  /*14c0*/  ISETP.GE.AND.EX P1, PT, R31, UR13, PT, P1 ;  /* 0x0000000d1f007c0c */ /* 0x000fe2000bf26310 */
[----:B------:R-:W2:Y:S01]  /*14d0*/  @!P3 LDC.64 R46, c[0x0][0x3a0] ;  /* 0x0000e800ff2ebb82 */ /* 0x000ea20000000a00 */
[----:B------:R-:W-:Y:S02]  /*14e0*/  @!P0 IADD3.X R61, PT, PT, R54, R49, RZ, P2, !PT ;  /* 0x00000031363d8210 */ /* 0x000fe400017fe4ff */
[----:B------:R-:W-:Y:S01]  /*14f0*/  ISETP.GE.U32.AND P2, PT, R72, UR12, PT ;  /* 0x0000000c48007c0c */ /* 0x000fe2000bf46070 */
[----:B------:R3:W5:Y:S03]  /*1500*/  @!P4 LDG.E R97, desc[UR8][R50.64] ;  /* 0x000000083261c981 */ /* 0x000766000c1e1900 */
[----:B------:R-:W-:Y:S01]  /*1510*/  ISETP.GE.AND.EX P2, PT, R33, UR13, PT, P2 ;  /* 0x0000000d21007c0c */ /* 0x000fe2000bf46320 */
[----:B------:R4:W5:Y:S01]  /*1520*/  @!P4 LDG.E R96, desc[UR8][R44.64] ;  /* 0x000000082c60c981 */ /* 0x000962000c1e1900 */
[----:B-1----:R-:W-:-:S03]  /*1530*/  @!P0 IADD3 R56, P6, PT, R57, R38, RZ ;  /* 0x0000002639388210 */ /* 0x002fc60007fde0ff */
[----:B------:R-:W1:Y:S01]  /*1540*/  @!P1 LDC.64 R48, c[0x0][0x3f8] ;  /* 0x0000fe00ff309b82 */ /* 0x000e620000000a00 */
[----:B0-----:R-:W-:Y:S01]  /*1550*/  @!P3 IMAD R38, R29, R40, RZ ;  /* 0x000000281d26b224 */ /* 0x001fe200078e02ff */
[----:B---3--:R-:W-:Y:S02]  /*1560*/  @!P3 MOV R50, R116 ;  /* 0x000000740032b202 */ /* 0x008fe40000000f00 */
[----:B------:R-:W-:Y:S01]  /*1570*/  @!P3 MOV R51, R119 ;  /* 0x000000770033b202 */ /* 0x000fe20000000f00 */
[----:B------:R-:W-:Y:S01]  /*1580*/  @!P3 IMAD R53, R74, R41, R38 ;  /* 0x000000294a35b224 */ /* 0x000fe200078e0226 */
[----:B------:R-:W-:Y:S02]  /*1590*/  @!P0 IADD3.X R57, PT, PT, R54, R39, RZ, P6, !PT ;  /* 0x0000002736398210 */ /* 0x000fe400037fe4ff */
[----:B------:R-:W0:Y:S01]  /*15a0*/  @!P3 LDC.64 R38, c[0x0][0x398] ;  /* 0x0000e600ff26bb82 */ /* 0x000e220000000a00 */
[----:B------:R-:W-:Y:S01]  /*15b0*/  @!P3 IMAD.WIDE.U32 R50, R74, R40, R50 ;  /* 0x000000284a32b225 */ /* 0x000fe200078e0032 */
[----:B------:R-:W-:-:S06]  /*15c0*/  IADD3 R59, PT, PT, R52, R59, RZ ;  /* 0x0000003b343b7210 */ /* 0x000fcc0007ffe0ff */
[----:B------:R-:W3:Y:S01]  /*15d0*/  @!P2 LDC.64 R40, c[0x0][0x3f8] ;  /* 0x0000fe00ff28ab82 */ /* 0x000ee20000000a00 */
[----:B------:R-:W-:-:S07]  /*15e0*/  @!P3 IADD3 R51, PT, PT, R51, R53, RZ ;  /* 0x000000353333b210 */ /* 0x000fce0007ffe0ff */
[----:B------:R-:W3:Y:S01]  /*15f0*/  LDC.64 R52, c[0x0][0x3b8] ;  /* 0x0000ee00ff347b82 */ /* 0x000ee20000000a00 */
[C---:B------:R-:W-:Y:S02]  /*1600*/  @!P3 SHF.L.U32 R63, R50.reuse, 0x1, RZ ;  /* 0x00000001323fb819 */ /* 0x040fe400000006ff */
[----:B------:R-:W-:Y:S02]  /*1610*/  CS2R R98, SRZ ;  /* 0x0000000000627805 */ /* 0x000fe4000001ff00 */
[----:B------:R-:W-:Y:S02]  /*1620*/  @!P3 SHF.L.U64.HI R58, R50, 0x1, R51 ;  /* 0x00000001323ab819 */ /* 0x000fe40000010233 */
[----:B--2---:R-:W-:Y:S01]  /*1630*/  @!P3 IADD3 R54, P6, PT, R63, R46, RZ ;  /* 0x0000002e3f36b210 */ /* 0x004fe20007fde0ff */
[----:B-1----:R-:W-:Y:S01]  /*1640*/  @!P1 IMAD R46, R31, R48, RZ ;  /* 0x000000301f2e9224 */ /* 0x002fe200078e02ff */
[----:B------:R-:W-:Y:S01]  /*1650*/  @!P1 MOV R50, R116 ;  /* 0x0000007400329202 */ /* 0x000fe20000000f00 */
[----:B----4-:R-:W1:Y:S01]  /*1660*/  @!P1 LDC.64 R44, c[0x0][0x3a0] ;  /* 0x0000e800ff2c9b82 */ /* 0x010e620000000a00 */
[----:B------:R-:W-:-:S02]  /*1670*/  @!P1 MOV R51, R119 ;  /* 0x0000007700339202 */ /* 0x000fc40000000f00 */
[----:B------:R-:W-:Y:S01]  /*1680*/  ISETP.GE.U32.AND P4, PT, R43, UR12, PT ;  /* 0x0000000c2b007c0c */ /* 0x000fe2000bf86070 */
[C---:B------:R-:W-:Y:S01]  /*1690*/  @!P1 IMAD R65, R73.reuse, R49, R46 ;  /* 0x0000003149419224 */ /* 0x040fe200078e022e */
[----:B------:R0:W5:Y:S01]  /*16a0*/  @!P0 LDG.E R99, desc[UR8][R60.64] ;  /* 0x000000083c638981 */ /* 0x000162000c1e1900 */
[----:B------:R-:W-:Y:S01]  /*16b0*/  @!P1 IMAD.WIDE.U32 R50, R73, R48, R50 ;  /* 0x0000003049329225 */ /* 0x000fe200078e0032 */
[----:B------:R-:W-:Y:S01]  /*16c0*/  ISETP.GE.AND.EX P4, PT, R35, UR13, PT, P4 ;  /* 0x0000000d23007c0c */ /* 0x000fe2000bf86340 */
[----:B------:R-:W2:Y:S01]  /*16d0*/  @!P2 LDC.64 R48, c[0x0][0x3a0] ;  /* 0x0000e800ff30ab82 */ /* 0x000ea20000000a00 */
[----:B------:R4:W5:Y:S01]  /*16e0*/  @!P0 LDG.E R98, desc[UR8][R56.64] ;  /* 0x0000000838628981 */ /* 0x000962000c1e1900 */
[----:B------:R-:W-:Y:S02]  /*16f0*/  MOV R100, RZ ;  /* 0x000000ff00647202 */ /* 0x000fe40000000f00 */
[C---:B------:R-:W-:Y:S02]  /*1700*/  @!P3 IADD3.X R55, PT, PT, R58.reuse, R47, RZ, P6, !PT ;  /* 0x0000002f3a37b210 */ /* 0x040fe400037fe4ff */
[----:B0-----:R-:W-:Y:S01]  /*1710*/  @!P3 IADD3 R60, P0, PT, R63, R38, RZ ;  /* 0x000000263f3cb210 */ /* 0x001fe20007f1e0ff */
[----:B---3--:R-:W-:Y:S01]  /*1720*/  @!P2 IMAD R38, R33, R40, RZ ;  /* 0x000000282126a224 */ /* 0x008fe200078e02ff */
[----:B------:R-:W-:Y:S01]  /*1730*/  @!P1 IADD3 R51, PT, PT, R51, R65, RZ ;  /* 0x0000004133339210 */ /* 0x000fe20007ffe0ff */
[----:B------:R-:W0:Y:S01]  /*1740*/  @!P1 LDC.64 R46, c[0x0][0x398] ;  /* 0x0000e600ff2e9b82 */ /* 0x000e220000000a00 */
[----:B------:R-:W-:Y:S01]  /*1750*/  @!P3 IADD3.X R61, PT, PT, R58, R39, RZ, P0, !PT ;  /* 0x000000273a3db210 */ /* 0x000fe200007fe4ff */
[----:B------:R-:W-:Y:S01]  /*1760*/  @!P2 IMAD R63, R72, R41, R38 ;  /* 0x00000029483fa224 */ /* 0x000fe200078e0226 */
[----:B------:R3:W5:Y:S01]  /*1770*/  @!P3 LDG.E R100, desc[UR8][R54.64] ;  /* 0x000000083664b981 */ /* 0x000762000c1e1900 */
[----:B------:R-:W-:Y:S01]  /*1780*/  IMAD.WIDE R38, R30, 0x8, R52 ;  /* 0x000000081e267825 */ /* 0x000fe200078e0234 */
[----:B------:R-:W-:-:S02]  /*1790*/  ISETP.GE.U32.AND P5, PT, R42, UR12, PT ;  /* 0x0000000c2a007c0c */ /* 0x000fc4000bfa6070 */
[C---:B----4-:R-:W-:Y:S02]  /*17a0*/  @!P1 SHF.L.U32 R57, R50.reuse, 0x1, RZ ;  /* 0x0000000132399819 */ /* 0x050fe400000006ff */
[----:B------:R-:W-:Y:S01]  /*17b0*/  @!P1 SHF.L.U64.HI R66, R50, 0x1, R51 ;  /* 0x0000000132429819 */ /* 0x000fe20000010233 */
[----:B------:R-:W4:Y:S01]  /*17c0*/  LDG.E.64 R38, desc[UR8][R38.64] ;  /* 0x0000000826267981 */ /* 0x000f22000c1e1b00 */
[----:B------:R-:W0:Y:S01]  /*17d0*/  @!P4 LDC.64 R50, c[0x0][0x3f8] ;  /* 0x0000fe00ff32cb82 */ /* 0x000e220000000a00 */
[----:B---3--:R-:W-:Y:S02]  /*17e0*/  @!P2 MOV R54, R116 ;  /* 0x000000740036a202 */ /* 0x008fe40000000f00 */
[----:B------:R-:W-:Y:S02]  /*17f0*/  @!P2 MOV R55, R119 ;  /* 0x000000770037a202 */ /* 0x000fe40000000f00 */
[----:B------:R-:W-:Y:S02]  /*1800*/  ISETP.GE.AND.EX P5, PT, R37, UR13, PT, P5 ;  /* 0x0000000d25007c0c */ /* 0x000fe4000bfa6350 */
[----:B------:R-:W-:Y:S01]  /*1810*/  CS2R R102, SRZ ;  /* 0x0000000000667805 */ /* 0x000fe2000001ff00 */
[----:B------:R-:W-:-:S02]  /*1820*/  @!P2 IMAD.WIDE.U32 R54, R72, R40, R54 ;  /* 0x000000284836a225 */ /* 0x000fc400078e0036 */
[----:B------:R-:W3:Y:S01]  /*1830*/  @!P2 LDC.64 R40, c[0x0][0x398] ;  /* 0x0000e600ff28ab82 */ /* 0x000ee20000000a00 */
[----:B-1----:R-:W-:Y:S02]  /*1840*/  @!P1 IADD3 R64, P0, PT, R57, R44, RZ ;  /* 0x0000002c39409210 */ /* 0x002fe40007f1e0ff */
[----:B------:R1:W5:Y:S01]  /*1850*/  @!P3 LDG.E R103, desc[UR8][R60.64] ;  /* 0x000000083c67b981 */ /* 0x000362000c1e1900 */
[----:B------:R-:W-:Y:S02]  /*1860*/  @!P2 IADD3 R55, PT, PT, R55, R63, RZ ;  /* 0x0000003f3737a210 */ /* 0x000fe40007ffe0ff */
[C---:B------:R-:W-:Y:S02]  /*1870*/  @!P2 SHF.L.U32 R53, R54.reuse, 0x1, RZ ;  /* 0x000000013635a819 */ /* 0x040fe400000006ff */
[----:B------:R-:W-:Y:S02]  /*1880*/  @!P2 SHF.L.U64.HI R58, R54, 0x1, R55 ;  /* 0x00000001363aa819 */ /* 0x000fe40000010237 */
[----:B--2---:R-:W-:-:S02]  /*1890*/  @!P2 IADD3 R62, P3, PT, R53, R48, RZ ;  /* 0x00000030353ea210 */ /* 0x004fc40007f7e0ff */
[----:B------:R-:W-:Y:S02]  /*18a0*/  @!P1 IADD3.X R65, PT, PT, R66, R45, RZ, P0, !PT ;  /* 0x0000002d42419210 */ /* 0x000fe400007fe4ff */
[----:B------:R-:W2:Y:S01]  /*18b0*/  @!P5 LDC.64 R44, c[0x0][0x3f8] ;  /* 0x0000fe00ff2cdb82 */ /* 0x000ea20000000a00 */
[----:B------:R-:W-:Y:S02]  /*18c0*/  @!P2 IADD3.X R63, PT, PT, R58, R49, RZ, P3, !PT ;  /* 0x000000313a3fa210 */ /* 0x000fe40001ffe4ff */
[----:B------:R-:W-:Y:S02]  /*18d0*/  ISETP.NE.AND P3, PT, RZ, UR11, PT ;  /* 0x0000000bff007c0c */ /* 0x000fe4000bf65270 */
[----:B------:R-:W-:Y:S02]  /*18e0*/  CS2R R104, SRZ ;  /* 0x0000000000687805 */ /* 0x000fe4000001ff00 */
[----:B0-----:R-:W-:Y:S01]  /*18f0*/  @!P1 IADD3 R56, P0, PT, R57, R46, RZ ;  /* 0x0000002e39389210 */ /* 0x001fe20007f1e0ff */
[----:B------:R-:W-:Y:S01]  /*1900*/  @!P4 IMAD R48, R35, R50, RZ ;  /* 0x000000322330c224 */ /* 0x000fe200078e02ff */
[----:B-1----:R-:W-:Y:S01]  /*1910*/  @!P4 MOV R60, R116 ;  /* 0x00000074003cc202 */ /* 0x002fe20000000f00 */
[----:B------:R0:W5:Y:S01]  /*1920*/  @!P1 LDG.E R102, desc[UR8][R64.64] ;  /* 0x0000000840669981 */ /* 0x000162000c1e1900 */
[----:B------:R-:W-:-:S02]  /*1930*/  @!P1 IADD3.X R57, PT, PT, R66, R47, RZ, P0, !PT ;  /* 0x0000002f42399210 */ /* 0x000fc400007fe4ff */
[----:B------:R-:W-:Y:S01]  /*1940*/  @!P4 MOV R61, R119 ;  /* 0x00000077003dc202 */ /* 0x000fe20000000f00 */
[----:B------:R-:W1:Y:S01]  /*1950*/  @!P4 LDC.64 R46, c[0x0][0x3a0] ;  /* 0x0000e800ff2ecb82 */ /* 0x000e620000000a00 */
[----:B---3--:R-:W-:Y:S01]  /*1960*/  @!P2 IADD3 R40, P0, PT, R53, R40, RZ ;  /* 0x000000283528a210 */ /* 0x008fe20007f1e0ff */
[----:B------:R3:W5:Y:S01]  /*1970*/  @!P1 LDG.E R104, desc[UR8][R56.64] ;  /* 0x0000000838689981 */ /* 0x000762000c1e1900 */
[----:B------:R-:W-:-:S03]  /*1980*/  @!P4 IMAD.WIDE.U32 R60, R43, R50, R60 ;  /* 0x000000322b3cc225 */ /* 0x000fc600078e003c */
[----:B------:R3:W5:Y:S01]  /*1990*/  @!P2 LDG.E R105, desc[UR8][R62.64] ;  /* 0x000000083e69a981 */ /* 0x000762000c1e1900 */
[----:B0-----:R-:W-:Y:S01]  /*19a0*/  @!P4 IMAD R65, R43, R51, R48 ;  /* 0x000000332b41c224 */ /* 0x001fe200078e0230 */
[----:B------:R-:W0:Y:S01]  /*19b0*/  @!P5 LDC.64 R52, c[0x0][0x398] ;  /* 0x0000e600ff34db82 */ /* 0x000e220000000a00 */
[----:B------:R-:W-:-:S03]  /*19c0*/  @!P2 IADD3.X R41, PT, PT, R58, R41, RZ, P0, !PT ;  /* 0x000000293a29a210 */ /* 0x000fc600007fe4ff */
[----:B------:R-:W-:-:S04]  /*19d0*/  @!P4 IADD3 R61, PT, PT, R61, R65, RZ ;  /* 0x000000413d3dc210 */ /* 0x000fc80007ffe0ff */
[----:B------:R-:W0:Y:S08]  /*19e0*/  @!P4 LDC.64 R48, c[0x0][0x398] ;  /* 0x0000e600ff30cb82 */ /* 0x000e300000000a00 */
[----:B------:R-:W0:Y:S08]  /*19f0*/  @!P5 LDC.64 R50, c[0x0][0x3a0] ;  /* 0x0000e800ff32db82 */ /* 0x000e300000000a00 */
[----:B------:R-:W0:Y:S08]  /*1a00*/  @P3 LDC.64 R54, c[0x0][0x3b0] ;  /* 0x0000ec00ff363b82 */ /* 0x000e300000000a00 */
[----:B---3--:R-:W3:Y:S01]  /*1a10*/  LDC.64 R56, c[0x0][0x3a8] ;  /* 0x0000ea00ff387b82 */ /* 0x008ee20000000a00 */
[C---:B------:R-:W-:Y:S01]  /*1a20*/  @!P4 SHF.L.U32 R63, R60.reuse, 0x1, RZ ;  /* 0x000000013c3fc819 */ /* 0x040fe200000006ff */
[----:B--2---:R-:W-:Y:S01]  /*1a30*/  @!P5 IMAD R62, R37, R44, RZ ;  /* 0x0000002c253ed224 */ /* 0x004fe200078e02ff */
[----:B------:R-:W-:-:S02]  /*1a40*/  @!P4 SHF.L.U64.HI R58, R60, 0x1, R61 ;  /* 0x000000013c3ac819 */ /* 0x000fc4000001023d */
[----:B------:R-:W-:Y:S02]  /*1a50*/  @!P5 MOV R60, R116 ;  /* 0x00000074003cd202 */ /* 0x000fe40000000f00 */
[----:B------:R-:W-:Y:S01]  /*1a60*/  @!P5 MOV R61, R119 ;  /* 0x00000077003dd202 */ /* 0x000fe20000000f00 */
[C---:B------:R-:W-:Y:S01]  /*1a70*/  @!P5 IMAD R65, R42.reuse, R45, R62 ;  /* 0x0000002d2a41d224 */ /* 0x040fe200078e023e */
[----:B------:R-:W-:Y:S01]  /*1a80*/  CS2R R106, SRZ ;  /* 0x00000000006a7805 */ /* 0x000fe2000001ff00 */
[----:B------:R-:W-:Y:S01]  /*1a90*/  @!P5 IMAD.WIDE.U32 R44, R42, R44, R60 ;  /* 0x0000002c2a2cd225 */ /* 0x000fe200078e003c */
[----:B-1----:R-:W-:-:S04]  /*1aa0*/  @!P4 IADD3 R46, P0, PT, R63, R46, RZ ;  /* 0x0000002e3f2ec210 */ /* 0x002fc80007f1e0ff */
[----:B------:R1:W5:Y:S01]  /*1ab0*/  @!P2 LDG.E R106, desc[UR8][R40.64] ;  /* 0x00000008286aa981 */ /* 0x000362000c1e1900 */
[----:B------:R-:W-:Y:S02]  /*1ac0*/  @!P5 IADD3 R61, PT, PT, R45, R65, RZ ;  /* 0x000000412d3dd210 */ /* 0x000fe40007ffe0ff */
[----:B------:R-:W-:Y:S01]  /*1ad0*/  @!P5 SHF.L.U32 R45, R44, 0x1, RZ ;  /* 0x000000012c2dd819 */ /* 0x000fe200000006ff */
[C---:B0-----:R-:W-:Y:S01]  /*1ae0*/  @P3 IMAD.WIDE R54, R59.reuse, 0x2, R54 ;  /* 0x000000023b363825 */ /* 0x041fe200078e0236 */
[----:B------:R-:W-:Y:S02]  /*1af0*/  @!P4 IADD3.X R47, PT, PT, R58, R47, RZ, P0, !PT ;  /* 0x0000002f3a2fc210 */ /* 0x000fe400007fe4ff */
[----:B------:R-:W-:Y:S01]  /*1b00*/  @!P5 SHF.L.U64.HI R44, R44, 0x1, R61 ;  /* 0x000000012c2cd819 */ /* 0x000fe2000001023d */
[----:B---3--:R-:W-:Y:S01]  /*1b10*/  IMAD.WIDE R56, R59, 0x2, R56 ;  /* 0x000000023b387825 */ /* 0x008fe200078e0238 */
[----:B------:R-:W-:Y:S02]  /*1b20*/  @!P4 IADD3 R48, P0, PT, R63, R48, RZ ;  /* 0x000000303f30c210 */ /* 0x000fe40007f1e0ff */
[----:B------:R-:W-:-:S02]  /*1b30*/  CS2R R108, SRZ ;  /* 0x00000000006c7805 */ /* 0x000fc4000001ff00 */
[C---:B------:R-:W-:Y:S01]  /*1b40*/  @!P5 IADD3 R50, P1, PT, R45.reuse, R50, RZ ;  /* 0x000000322d32d210 */ /* 0x040fe20007f3e0ff */
[----:B------:R0:W5:Y:S01]  /*1b50*/  @!P4 LDG.E R107, desc[UR8][R46.64] ;  /* 0x000000082e6bc981 */ /* 0x000162000c1e1900 */
[----:B------:R-:W-:Y:S02]  /*1b60*/  @!P5 IADD3 R52, P2, PT, R45, R52, RZ ;  /* 0x000000342d34d210 */ /* 0x000fe40007f5e0ff */
[----:B------:R-:W-:Y:S01]  /*1b70*/  MOV R110, RZ ;  /* 0x000000ff006e7202 */ /* 0x000fe20000000f00 */
[----:B------:R-:W2:Y:S01]  /*1b80*/  @P3 LDG.E.U16 R45, desc[UR8][R54.64+0x2] ;  /* 0x00000208362d3981 */ /* 0x000ea2000c1e1500 */
[----:B------:R-:W-:Y:S02]  /*1b90*/  @!P4 IADD3.X R49, PT, PT, R58, R49, RZ, P0, !PT ;  /* 0x000000313a31c210 */ /* 0x000fe400007fe4ff */
[C---:B------:R-:W-:Y:S01]  /*1ba0*/  @!P5 IADD3.X R51, PT, PT, R44.reuse, R51, RZ, P1, !PT ;  /* 0x000000332c33d210 */ /* 0x040fe20000ffe4ff */
[----:B------:R-:W3:Y:S01]  /*1bb0*/  LDG.E.U16 R111, desc[UR8][R56.64] ;  /* 0x00000008386f7981 */ /* 0x000ee2000c1e1500 */
[----:B------:R-:W-:-:S03]  /*1bc0*/  @!P5 IADD3.X R53, PT, PT, R44, R53, RZ, P2, !PT ;  /* 0x000000352c35d210 */ /* 0x000fc600017fe4ff */
[----:B------:R-:W3:Y:S04]  /*1bd0*/  @P3 LDG.E.U16 R44, desc[UR8][R54.64] ;  /* 0x00000008362c3981 */ /* 0x000ee8000c1e1500 */
[----:B------:R-:W3:Y:S04]  /*1be0*/  LDG.E.U16 R41, desc[UR8][R56.64+0x2] ;  /* 0x0000020838297981 */ /* 0x000ee8000c1e1500 */
[----:B------:R0:W5:Y:S04]  /*1bf0*/  @!P4 LDG.E R110, desc[UR8][R48.64] ;  /* 0x00000008306ec981 */ /* 0x000168000c1e1900 */
[----:B------:R0:W5:Y:S04]  /*1c00*/  @!P5 LDG.E R109, desc[UR8][R50.64] ;  /* 0x00000008326dd981 */ /* 0x000168000c1e1900 */
[----:B------:R0:W5:Y:S01]  /*1c10*/  @!P5 LDG.E R108, desc[UR8][R52.64] ;  /* 0x00000008346cd981 */ /* 0x000162000c1e1900 */
[----:B------:R-:W-:Y:S01]  /*1c20*/  MOV R113, 0x3f800000 ;  /* 0x3f80000000717802 */ /* 0x000fe20000000f00 */
[----:B------:R-:W-:Y:S01]  /*1c30*/  UISETP.NE.AND UP0, UPT, UR11, URZ, UPT ;  /* 0x000000ff0b00728c */ /* 0x000fe2000bf05270 */
[----:B------:R-:W-:-:S02]  /*1c40*/  MOV R114, RZ ;  /* 0x000000ff00727202 */ /* 0x000fc40000000f00 */
[----:B------:R-:W-:Y:S01]  /*1c50*/  MOV R112, RZ ;  /* 0x000000ff00707202 */ /* 0x000fe20000000f00 */
[----:B----4-:R-:W-:-:S05]  /*1c60*/  FFMA.FTZ R39, -R38, R38, R39 ;  /* 0x0000002626277223 */ /* 0x010fca0000010127 */
[----:B------:R-:W-:-:S13]  /*1c70*/  FSETP.GTU.FTZ.AND P0, PT, R39, RZ, PT ;  /* 0x000000ff2700720b */ /* 0x000fda0003f1c000 */
[----:B-1----:R-:W1:Y:S02]  /*1c80*/  @P0 LDC R40, c[0x0][0x3c0] ;  /* 0x0000f000ff280b82 */ /* 0x002e640000000800 */
[----:B-1----:R-:W-:-:S04]  /*1c90*/  @P0 FADD.FTZ R40, R39, R40 ;  /* 0x0000002827280221 */ /* 0x002fc80000010000 */
[----:B------:R0:W1:Y:S01]  /*1ca0*/  @P0 MUFU.RSQ R113, R40 ;  /* 0x0000002800710308 */ /* 0x0000620000001400 */
[----:B--2---:R-:W-:Y:S02]  /*1cb0*/  @P3 SHF.L.U32 R112, R45, 0x10, RZ ;  /* 0x000000102d703819 */ /* 0x004fe400000006ff */
[----:B---3--:R-:W-:Y:S02]  /*1cc0*/  SHF.L.U32 R111, R111, 0x10, RZ ;  /* 0x000000106f6f7819 */ /* 0x008fe400000006ff */
[----:B------:R-:W-:Y:S02]  /*1cd0*/  @P3 SHF.L.U32 R114, R44, 0x10, RZ ;  /* 0x000000102c723819 */ /* 0x000fe400000006ff */
[----:B------:R-:W-:Y:S01]  /*1ce0*/  SHF.L.U32 R39, R41, 0x10, RZ ;  /* 0x0000001029277819 */ /* 0x000fe200000006ff */
[----:B01----:R-:W-:Y:S06]  /*1cf0*/  BRA.U UP0, `(.L_x_955) ;  /* 0x0000001100847547 */ /* 0x003fec000b800000 */
[----:B-----5:R-:W-:Y:S02]  /*1d00*/  HADD2.F32 R41, -RZ, R28.H0_H0 ;  /* 0x2000001cff297230 */ /* 0x020fe40000004100 */
[----:B------:R-:W-:Y:S02]  /*1d10*/  HADD2.F32 R40, -RZ, R26.H0_H0 ;  /* 0x2000001aff287230 */ /* 0x000fe40000004100 */
[----:B------:R-:W-:Y:S02]  /*1d20*/  HADD2.F32 R47, -RZ, R24.H0_H0 ;  /* 0x20000018ff2f7230 */ /* 0x000fe40000004100 */
[----:B------:R-:W-:Y:S01]  /*1d30*/  FADD.FTZ R46, -R38, R41 ;  /* 0x00000029262e7221 */ /* 0x000fe20000010100 */
[----:B------:R-:W-:Y:S02]  /*1d40*/  HADD2.F32 R45, -RZ, R28.H1_H1 ;  /* 0x3000001cff2d7230 */ /* 0x000fe40000004100 */
[----:B------:R-:W-:Y:S01]  /*1d50*/  FMUL.FTZ R50, R111, R40 ;  /* 0x000000286f327220 */ /* 0x000fe20000410000 */
[----:B------:R-:W-:-:S02]  /*1d60*/  HADD2.F32 R52, -RZ, R22.H0_H0 ;  /* 0x20000016ff347230 */ /* 0x000fc40000004100 */
[----:B------:R-:W-:Y:S01]  /*1d70*/  FMUL.FTZ R41, R46, R113 ;  /* 0x000000712e297220 */ /* 0x000fe20000410000 */
[C---:B------:R-:W-:Y:S01]  /*1d80*/  FADD.FTZ R54, -R38.reuse, R47 ;  /* 0x0000002f26367221 */ /* 0x040fe20000010100 */
[----:B------:R-:W-:Y:S01]  /*1d90*/  FADD.FTZ R47, RZ, R50 ;  /* 0x00000032ff2f7221 */ /* 0x000fe20000010000 */
[----:B------:R-:W-:Y:S02]  /*1da0*/  HADD2.F32 R44, -RZ, R26.H1_H1 ;  /* 0x3000001aff2c7230 */ /* 0x000fe40000004100 */
[----:B------:R-:W-:Y:S01]  /*1db0*/  FFMA.FTZ R50, R41, R50, RZ ;  /* 0x0000003229327223 */ /* 0x000fe200000100ff */
[----:B------:R-:W-:Y:S01]  /*1dc0*/  FADD.FTZ R51, RZ, R40 ;  /* 0x00000028ff337221 */ /* 0x000fe20000010000 */
[----:B------:R-:W-:Y:S01]  /*1dd0*/  FADD.FTZ R48, -R38, R45 ;  /* 0x0000002d26307221 */ /* 0x000fe20000010100 */
[----:B------:R-:W-:Y:S01]  /*1de0*/  FFMA.FTZ R41, R40, R41, RZ ;  /* 0x0000002928297223 */ /* 0x000fe200000100ff */
[-C--:B------:R-:W-:Y:S01]  /*1df0*/  FMUL.FTZ R49, R54, R113.reuse ;  /* 0x0000007136317220 */ /* 0x080fe20000410000 */
[----:B------:R-:W-:Y:S01]  /*1e00*/  FMUL.FTZ R40, R111, R52 ;  /* 0x000000346f287220 */ /* 0x000fe20000410000 */
[----:B------:R-:W-:Y:S01]  /*1e10*/  FADD.FTZ R51, R52, R51 ;  /* 0x0000003334337221 */ /* 0x000fe20000010000 */
[----:B------:R-:W-:Y:S01]  /*1e20*/  FMUL.FTZ R46, R39, R44 ;  /* 0x0000002c272e7220 */ /* 0x000fe20000410000 */
[----:B------:R-:W-:Y:S01]  /*1e30*/  FMUL.FTZ R45, R48, R113 ;  /* 0x00000071302d7220 */ /* 0x000fe20000410000 */
[----:B------:R-:W-:Y:S01]  /*1e40*/  FFMA.FTZ R52, R52, R49, R41 ;  /* 0x0000003134347223 */ /* 0x000fe20000010029 */
[----:B------:R-:W-:-:S02]  /*1e50*/  HADD2.F32 R41, -RZ, R24.H1_H1 ;  /* 0x30000018ff297230 */ /* 0x000fc40000004100 */
[----:B------:R-:W-:Y:S01]  /*1e60*/  FADD.FTZ R47, R46, R47 ;  /* 0x0000002f2e2f7221 */ /* 0x000fe20000010000 */
[----:B------:R-:W-:Y:S01]  /*1e70*/  FFMA.FTZ R50, R45, R46, R50 ;  /* 0x0000002e2d327223 */ /* 0x000fe20000010032 */
[----:B------:R-:W-:Y:S01]  /*1e80*/  FFMA.FTZ R45, R44, R45, RZ ;  /* 0x0000002d2c2d7223 */ /* 0x000fe200000100ff */
[----:B------:R-:W-:Y:S02]  /*1e90*/  HADD2.F32 R55, -RZ, R18.H0_H0 ;  /* 0x20000012ff377230 */ /* 0x000fe40000004100 */
[----:B------:R-:W-:Y:S01]  /*1ea0*/  FADD.FTZ R46, -R38, R41 ;  /* 0x00000029262e7221 */ /* 0x000fe20000010100 */
[----:B------:R-:W-:Y:S01]  /*1eb0*/  FADD.FTZ R53, R47, R40 ;  /* 0x000000282f357221 */ /* 0x000fe20000010000 */
[----:B------:R-:W-:Y:S01]  /*1ec0*/  FFMA.FTZ R50, R49, R40, R50 ;  /* 0x0000002831327223 */ /* 0x000fe20000010032 */
[----:B------:R-:W-:Y:S02]  /*1ed0*/  HADD2.F32 R40, -RZ, R22.H1_H1 ;  /* 0x30000016ff287230 */ /* 0x000fe40000004100 */
[----:B------:R-:W-:Y:S01]  /*1ee0*/  FADD.FTZ R47, RZ, R44 ;  /* 0x0000002cff2f7221 */ /* 0x000fe20000010000 */
[----:B------:R-:W-:-:S02]  /*1ef0*/  HADD2.F32 R49, -RZ, R20.H0_H0 ;  /* 0x20000014ff317230 */ /* 0x000fc40000004100 */
[----:B------:R-:W-:Y:S01]  /*1f00*/  FMUL.FTZ R41, R46, R113 ;  /* 0x000000712e297220 */ /* 0x000fe20000410000 */
[----:B------:R-:W-:Y:S01]  /*1f10*/  FMUL.FTZ R46, R111, R55 ;  /* 0x000000376f2e7220 */ /* 0x000fe20000410000 */
[C---:B------:R-:W-:Y:S01]  /*1f20*/  FADD.FTZ R47, R40.reuse, R47 ;  /* 0x0000002f282f7221 */ /* 0x040fe20000010000 */
[----:B------:R-:W-:Y:S01]  /*1f30*/  FADD.FTZ R51, R51, R55 ;  /* 0x0000003733337221 */ /* 0x000fe20000010000 */
[----:B------:R-:W-:Y:S01]  /*1f40*/  FFMA.FTZ R45, R40, R41, R45 ;  /* 0x00000029282d7223 */ /* 0x000fe2000001002d */
[----:B------:R-:W-:Y:S01]  /*1f50*/  FADD.FTZ R44, -R38, R49 ;  /* 0x00000031262c7221 */ /* 0x000fe20000010100 */
[----:B------:R-:W-:Y:S01]  /*1f60*/  FMUL.FTZ R40, R39, R40 ;  /* 0x0000002827287220 */ /* 0x000fe20000410000 */
[----:B------:R-:W-:Y:S02]  /*1f70*/  HADD2.F32 R49, -RZ, R20.H1_H1 ;  /* 0x30000014ff317230 */ /* 0x000fe40000004100 */
[----:B------:R-:W-:Y:S01]  /*1f80*/  FMUL.FTZ R57, R44, R113 ;  /* 0x000000712c397220 */ /* 0x000fe20000410000 */
[----:B------:R-:W-:Y:S01]  /*1f90*/  FADD.FTZ R53, R40, R53 ;  /* 0x0000003528357221 */ /* 0x000fe20000010000 */
[----:B------:R-:W-:Y:S01]  /*1fa0*/  FFMA.FTZ R50, R41, R40, R50 ;  /* 0x0000002829327223 */ /* 0x000fe20000010032 */
[----:B------:R-:W-:-:S02]  /*1fb0*/  HADD2.F32 R40, -RZ, R18.H1_H1 ;  /* 0x30000012ff287230 */ /* 0x000fc40000004100 */
[----:B------:R-:W-:Y:S01]  /*1fc0*/  FADD.FTZ R44, -R38, R49 ;  /* 0x00000031262c7221 */ /* 0x000fe20000010100 */
[----:B------:R-:W-:Y:S01]  /*1fd0*/  FFMA.FTZ R52, R55, R57, R52 ;  /* 0x0000003937347223 */ /* 0x000fe20000010034 */
[----:B------:R-:W-:Y:S01]  /*1fe0*/  FADD.FTZ R48, R53, R46 ;  /* 0x0000002e35307221 */ /* 0x000fe20000010000 */
[----:B------:R-:W-:Y:S01]  /*1ff0*/  FFMA.FTZ R57, R57, R46, R50 ;  /* 0x0000002e39397223 */ /* 0x000fe20000010032 */
[----:B------:R-:W-:Y:S01]  /*2000*/  FMUL.FTZ R44, R44, R113 ;  /* 0x000000712c2c7220 */ /* 0x000fe20000410000 */
[--C-:B------:R-:W-:Y:S02]  /*2010*/  HADD2.F32 R49, -RZ, R16.reuse.H0_H0 ;  /* 0x20000010ff317230 */ /* 0x100fe40000004100 */
[----:B------:R-:W-:Y:S01]  /*2020*/  FMUL.FTZ R41, R39, R40 ;  /* 0x0000002827297220 */ /* 0x000fe20000410000 */
[----:B------:R-:W-:Y:S02]  /*2030*/  HADD2.F32 R53, -RZ, R16.H1_H1 ;  /* 0x30000010ff357230 */ /* 0x000fe40000004100 */
[----:B------:R-:W-:Y:S01]  /*2040*/  FFMA.FTZ R45, R40, R44, R45 ;  /* 0x0000002c282d7223 */ /* 0x000fe2000001002d */
[----:B------:R-:W-:Y:S01]  /*2050*/  FADD.FTZ R47, R47, R40 ;  /* 0x000000282f2f7221 */ /* 0x000fe20000010000 */
[----:B------:R-:W-:Y:S01]  /*2060*/  FFMA.FTZ R57, R44, R41, R57 ;  /* 0x000000292c397223 */ /* 0x000fe20000010039 */
[C---:B------:R-:W-:Y:S01]  /*2070*/  FADD.FTZ R44, -R38.reuse, R49 ;  /* 0x00000031262c7221 */ /* 0x040fe20000010100 */
[----:B------:R-:W-:Y:S01]  /*2080*/  FADD.FTZ R46, -R38, R53 ;  /* 0x00000035262e7221 */ /* 0x000fe20000010100 */
[----:B------:R-:W-:Y:S01]  /*2090*/  FADD.FTZ R48, R41, R48 ;  /* 0x0000003029307221 */ /* 0x000fe20000010000 */
[----:B------:R-:W-:-:S02]  /*20a0*/  HADD2.F32 R41, -RZ, R14.H0_H0 ;  /* 0x2000000eff297230 */ /* 0x000fc40000004100 */
[-C--:B------:R-:W-:Y:S01]  /*20b0*/  FMUL.FTZ R44, R44, R113.reuse ;  /* 0x000000712c2c7220 */ /* 0x080fe20000410000 */
[----:B------:R-:W-:Y:S02]  /*20c0*/  HADD2.F32 R40, -RZ, R14.H1_H1 ;  /* 0x3000000eff287230 */ /* 0x000fe40000004100 */
[----:B------:R-:W-:Y:S01]  /*20d0*/  FMUL.FTZ R46, R46, R113 ;  /* 0x000000712e2e7220 */ /* 0x000fe20000410000 */
[----:B------:R-:W-:Y:S02]  /*20e0*/  HADD2.F32 R53, -RZ, R12.H0_H0 ;  /* 0x2000000cff357230 */ /* 0x000fe40000004100 */
[----:B------:R-:W-:Y:S01]  /*20f0*/  FADD.FTZ R51, R51, R41 ;  /* 0x0000002933337221 */ /* 0x000fe20000010000 */
[----:B------:R-:W-:Y:S01]  /*2100*/  FFMA.FTZ R52, R41, R44, R52 ;  /* 0x0000002c29347223 */ /* 0x000fe20000010034 */
[----:B------:R-:W-:Y:S01]  /*2110*/  FMUL.FTZ R41, R111, R41 ;  /* 0x000000296f297220 */ /* 0x000fe20000410000 */
[----:B------:R-:W-:Y:S01]  /*2120*/  FADD.FTZ R47, R47, R40 ;  /* 0x000000282f2f7221 */ /* 0x000fe20000010000 */
[----:B------:R-:W-:Y:S01]  /*2130*/  FFMA.FTZ R45, R40, R46, R45 ;  /* 0x0000002e282d7223 */ /* 0x000fe2000001002d */
[----:B------:R-:W-:Y:S01]  /*2140*/  FMUL.FTZ R49, R39, R40 ;  /* 0x0000002827317220 */ /* 0x000fe20000410000 */
[----:B------:R-:W-:Y:S01]  /*2150*/  FADD.FTZ R40, -R38, R53 ;  /* 0x0000003526287221 */ /* 0x000fe20000010100 */
[----:B------:R-:W-:Y:S01]  /*2160*/  FADD.FTZ R48, R48, R41 ;  /* 0x0000002930307221 */ /* 0x000fe20000010000 */
[----:B------:R-:W-:Y:S01]  /*2170*/  FFMA.FTZ R57, R44, R41, R57 ;  /* 0x000000292c397223 */ /* 0x000fe20000010039 */
[----:B------:R-:W-:-:S02]  /*2180*/  HADD2.F32 R53, -RZ, R10.H0_H0 ;  /* 0x2000000aff357230 */ /* 0x000fc40000004100 */
[----:B------:R-:W-:Y:S01]  /*2190*/  FMUL.FTZ R40, R40, R113 ;  /* 0x0000007128287220 */ /* 0x000fe20000410000 */
[----:B------:R-:W-:Y:S01]  /*21a0*/  FADD.FTZ R48, R49, R48 ;  /* 0x0000003031307221 */ /* 0x000fe20000010000 */
[----:B------:R-:W-:Y:S01]  /*21b0*/  FFMA.FTZ R57, R46, R49, R57 ;  /* 0x000000312e397223 */ /* 0x000fe20000010039 */
[----:B------:R-:W-:Y:S02]  /*21c0*/  HADD2.F32 R41, -RZ, R12.H1_H1 ;  /* 0x3000000cff297230 */ /* 0x000fe40000004100 */
[----:B------:R-:W-:Y:S01]  /*21d0*/  FMUL.FTZ R49, R111, R53 ;  /* 0x000000356f317220 */ /* 0x000fe20000410000 */
[----:B------:R-:W-:Y:S01]  /*21e0*/  FADD.FTZ R51, R51, R53 ;  /* 0x0000003533337221 */ /* 0x000fe20000010000 */
[----:B------:R-:W-:Y:S01]  /*21f0*/  FFMA.FTZ R52, R53, R40, R52 ;  /* 0x0000002835347223 */ /* 0x000fe20000010034 */
[----:B------:R-:W-:Y:S02]  /*2200*/  HADD2.F32 R53, -RZ, R8.H0_H0 ;  /* 0x20000008ff357230 */ /* 0x000fe40000004100 */
[----:B------:R-:W-:Y:S01]  /*2210*/  FFMA.FTZ R57, R40, R49, R57 ;  /* 0x0000003128397223 */ /* 0x000fe20000010039 */
[----:B------:R-:W-:Y:S01]  /*2220*/  FADD.FTZ R44, -R38, R41 ;  /* 0x00000029262c7221 */ /* 0x000fe20000010100 */
[----:B------:R-:W-:-:S02]  /*2230*/  HADD2.F32 R40, -RZ, R10.H1_H1 ;  /* 0x3000000aff287230 */ /* 0x000fc40000004100 */
[----:B------:R-:W-:Y:S01]  /*2240*/  FADD.FTZ R48, R48, R49 ;  /* 0x0000003130307221 */ /* 0x000fe20000010000 */
[----:B------:R-:W-:Y:S01]  /*2250*/  FADD.FTZ R46, -R38, R53 ;  /* 0x00000035262e7221 */ /* 0x000fe20000010100 */
[----:B------:R-:W-:Y:S02]  /*2260*/  HADD2.F32 R53, -RZ, R6.H0_H0 ;  /* 0x20000006ff357230 */ /* 0x000fe40000004100 */
[-C--:B------:R-:W-:Y:S01]  /*2270*/  FMUL.FTZ R44, R44, R113.reuse ;  /* 0x000000712c2c7220 */ /* 0x080fe20000410000 */
[----:B------:R-:W-:Y:S02]  /*2280*/  HADD2.F32 R49, -RZ, R8.H1_H1 ;  /* 0x30000008ff317230 */ /* 0x000fe40000004100 */
[----:B------:R-:W-:Y:S01]  /*2290*/  FMUL.FTZ R46, R46, R113 ;  /* 0x000000712e2e7220 */ /* 0x000fe20000410000 */
[----:B------:R-:W-:Y:S01]  /*22a0*/  FMUL.FTZ R41, R39, R40 ;  /* 0x0000002827297220 */ /* 0x000fe20000410000 */
[----:B------:R-:W-:Y:S01]  /*22b0*/  FADD.FTZ R47, R47, R40 ;  /* 0x000000282f2f7221 */ /* 0x000fe20000010000 */
[----:B------:R-:W-:Y:S01]  /*22c0*/  FFMA.FTZ R45, R40, R44, R45 ;  /* 0x0000002c282d7223 */ /* 0x000fe2000001002d */
[----:B------:R-:W-:Y:S01]  /*22d0*/  FADD.FTZ R51, R51, R53 ;  /* 0x0000003533337221 */ /* 0x000fe20000010000 */
[----:B------:R-:W-:Y:S01]  /*22e0*/  FFMA.FTZ R52, R53, R46, R52 ;  /* 0x0000002e35347223 */ /* 0x000fe20000010034 */
[----:B------:R-:W-:Y:S01]  /*22f0*/  FFMA.FTZ R57, R44, R41, R57 ;  /* 0x000000292c397223 */ /* 0x000fe20000010039 */
[----:B------:R-:W-:-:S02]  /*2300*/  HADD2.F32 R40, -RZ, R6.H1_H1 ;  /* 0x30000006ff287230 */ /* 0x000fc40000004100 */
[----:B------:R-:W-:Y:S01]  /*2310*/  FMUL.FTZ R53, R111, R53 ;  /* 0x000000356f357220 */ /* 0x000fe20000410000 */
[----:B------:R-:W-:Y:S01]  /*2320*/  FADD.FTZ R48, R41, R48 ;  /* 0x0000003029307221 */ /* 0x000fe20000010000 */
[----:B------:R-:W-:Y:S01]  /*2330*/  FADD.FTZ R44, -R38, R49 ;  /* 0x00000031262c7221 */ /* 0x000fe20000010100 */
[--C-:B------:R-:W-:Y:S02]  /*2340*/  HADD2.F32 R49, -RZ, R90.reuse.H0_H0 ;  /* 0x2000005aff317230 */ /* 0x100fe40000004100 */
[----:B------:R-:W-:Y:S01]  /*2350*/  FFMA.FTZ R57, R46, R53, R57 ;  /* 0x000000352e397223 */ /* 0x000fe20000010039 */
[----:B------:R-:W-:Y:S01]  /*2360*/  FADD.FTZ R48, R48, R53 ;  /* 0x0000003530307221 */ /* 0x000fe20000010000 */
[----:B------:R-:W-:Y:S01]  /*2370*/  FMUL.FTZ R44, R44, R113 ;  /* 0x000000712c2c7220 */ /* 0x000fe20000410000 */
[----:B------:R-:W-:Y:S01]  /*2380*/  FMUL.FTZ R41, R39, R40 ;  /* 0x0000002827297220 */ /* 0x000fe20000410000 */
[----:B------:R-:W-:Y:S02]  /*2390*/  HADD2.F32 R53, -RZ, R90.H1_H1 ;  /* 0x3000005aff357230 */ /* 0x000fe40000004100 */
[----:B------:R-:W-:Y:S01]  /*23a0*/  FADD.FTZ R47, R47, R40 ;  /* 0x000000282f2f7221 */ /* 0x000fe20000010000 */
[----:B------:R-:W-:Y:S01]  /*23b0*/  FFMA.FTZ R45, R40, R44, R45 ;  /* 0x0000002c282d7223 */ /* 0x000fe2000001002d */
        /* <DEDUP_REMOVED lines=32> */
[--C-:B------:R-:W-:Y:S02]  /*25c0*/  HADD2.F32 R53, -RZ, R95.reuse.H0_H0 ;  /* 0x2000005fff357230 */ /* 0x100fe40000004100 */
        /* <DEDUP_REMOVED lines=72> */
[----:B------:R-:W-:Y:S01]  /*2a50*/  FADD.FTZ R47, R47, R40 ;  /* 0x000000282f2f7221 */ /* 0x000fe20000010000 */
[----:B------:R-:W-:Y:S01]  /*2a60*/  FFMA.FTZ R41, R40, R44, R45 ;  /* 0x0000002c28297223 */ /* 0x000fe2000001002d */
[----:B------:R-:W-:Y:S02]  /*2a70*/  HADD2.F32 R45, -RZ, R102.H1_H1 ;  /* 0x30000066ff2d7230 */ /* 0x000fe40000004100 */
[----:B------:R-:W-:Y:S01]  /*2a80*/  FADD.FTZ R40, -R38, R53 ;  /* 0x0000003526287221 */ /* 0x000fe20000010100 */
[----:B------:R-:W-:Y:S01]  /*2a90*/  FADD.FTZ R48, R49, R48 ;  /* 0x0000003031307221 */ /* 0x000fe20000010000 */
[----:B------:R-:W-:Y:S01]  /*2aa0*/  FFMA.FTZ R57, R44, R49, R57 ;  /* 0x000000312c397223 */ /* 0x000fe20000010039 */
[----:B------:R-:W-:-:S02]  /*2ab0*/  HADD2.F32 R49, -RZ, R104.H0_H0 ;  /* 0x20000068ff317230 */ /* 0x000fc40000004100 */
[-C--:B------:R-:W-:Y:S01]  /*2ac0*/  FMUL.FTZ R50, R40, R113.reuse ;  /* 0x0000007128327220 */ /* 0x080fe20000410000 */
[----:B------:R-:W-:Y:S01]  /*2ad0*/  FADD.FTZ R46, -R38, R45 ;  /* 0x0000002d262e7221 */ /* 0x000fe20000010100 */
[----:B------:R-:W-:Y:S02]  /*2ae0*/  HADD2.F32 R44, -RZ, R104.H1_H1 ;  /* 0x30000068ff2c7230 */ /* 0x000fe40000004100 */
[----:B------:R-:W-:Y:S01]  /*2af0*/  FADD.FTZ R51, R51, R49 ;  /* 0x0000003133337221 */ /* 0x000fe20000010000 */
[----:B------:R-:W-:Y:S01]  /*2b00*/  FFMA.FTZ R45, R49, R50, R52 ;  /* 0x00000032312d7223 */ /* 0x000fe20000010034 */
[----:B------:R-:W-:Y:S02]  /*2b10*/  HADD2.F32 R53, -RZ, R105.H0_H0 ;  /* 0x20000069ff357230 */ /* 0x000fe40000004100 */
[----:B------:R-:W-:Y:S01]  /*2b20*/  FMUL.FTZ R46, R46, R113 ;  /* 0x000000712e2e7220 */ /* 0x000fe20000410000 */
[----:B------:R-:W-:Y:S01]  /*2b30*/  FMUL.FTZ R49, R111, R49 ;  /* 0x000000316f317220 */ /* 0x000fe20000410000 */
[----:B------:R-:W-:Y:S01]  /*2b40*/  FADD.FTZ R40, R47, R44 ;  /* 0x0000002c2f287221 */ /* 0x000fe20000010000 */
[----:B------:R-:W-:Y:S01]  /*2b50*/  FMUL.FTZ R47, R39, R44 ;  /* 0x0000002c272f7220 */ /* 0x000fe20000410000 */
[----:B------:R-:W-:Y:S01]  /*2b60*/  FFMA.FTZ R41, R44, R46, R41 ;  /* 0x0000002e2c297223 */ /* 0x000fe20000010029 */
[----:B------:R-:W-:Y:S01]  /*2b70*/  FFMA.FTZ R57, R50, R49, R57 ;  /* 0x0000003132397223 */ /* 0x000fe20000010039 */
[----:B------:R-:W-:Y:S01]  /*2b80*/  FADD.FTZ R44, -R38, R53 ;  /* 0x00000035262c7221 */ /* 0x000fe20000010100 */
[----:B------:R-:W-:-:S02]  /*2b90*/  HADD2.F32 R50, -RZ, R106.H0_H0 ;  /* 0x2000006aff327230 */ /* 0x000fc40000004100 */
[----:B------:R-:W-:Y:S01]  /*2ba0*/  FADD.FTZ R48, R48, R49 ;  /* 0x0000003130307221 */ /* 0x000fe20000010000 */
[----:B------:R-:W-:Y:S01]  /*2bb0*/  FFMA.FTZ R57, R46, R47, R57 ;  /* 0x0000002f2e397223 */ /* 0x000fe20000010039 */
[----:B------:R-:W-:Y:S01]  /*2bc0*/  FMUL.FTZ R52, R44, R113 ;  /* 0x000000712c347220 */ /* 0x000fe20000410000 */
[----:B------:R-:W-:Y:S02]  /*2bd0*/  HADD2.F32 R46, -RZ, R106.H1_H1 ;  /* 0x3000006aff2e7230 */ /* 0x000fe40000004100 */
[----:B------:R-:W-:Y:S01]  /*2be0*/  FADD.FTZ R48, R47, R48 ;  /* 0x000000302f307221 */ /* 0x000fe20000010000 */
[----:B------:R-:W-:Y:S01]  /*2bf0*/  FMUL.FTZ R49, R111, R50 ;  /* 0x000000326f317220 */ /* 0x000fe20000410000 */
[----:B------:R-:W-:Y:S02]  /*2c00*/  HADD2.F32 R47, -RZ, R105.H1_H1 ;  /* 0x30000069ff2f7230 */ /* 0x000fe40000004100 */
[----:B------:R-:W-:Y:S01]  /*2c10*/  FADD.FTZ R44, R51, R50 ;  /* 0x00000032332c7221 */ /* 0x000fe20000010000 */
[----:B------:R-:W-:Y:S01]  /*2c20*/  FFMA.FTZ R45, R50, R52, R45 ;  /* 0x00000034322d7223 */ /* 0x000fe2000001002d */
[----:B------:R-:W-:Y:S01]  /*2c30*/  FADD.FTZ R50, R48, R49 ;  /* 0x0000003130327221 */ /* 0x000fe20000010000 */
[----:B------:R-:W-:Y:S01]  /*2c40*/  FFMA.FTZ R57, R52, R49, R57 ;  /* 0x0000003134397223 */ /* 0x000fe20000010039 */
[----:B------:R-:W-:-:S02]  /*2c50*/  HADD2.F32 R49, -RZ, R107.H0_H0 ;  /* 0x2000006bff317230 */ /* 0x000fc40000004100 */
[----:B------:R-:W-:Y:S01]  /*2c60*/  FADD.FTZ R48, -R38, R47 ;  /* 0x0000002f26307221 */ /* 0x000fe20000010100 */
[--C-:B------:R-:W-:Y:S02]  /*2c70*/  HADD2.F32 R52, -RZ, R110.reuse.H0_H0 ;  /* 0x2000006eff347230 */ /* 0x100fe40000004100 */
[----:B------:R-:W-:Y:S01]  /*2c80*/  FMUL.FTZ R47, R39, R46 ;  /* 0x0000002e272f7220 */ /* 0x000fe20000410000 */
[----:B------:R-:W-:Y:S02]  /*2c90*/  HADD2.F32 R51, -RZ, R107.H1_H1 ;  /* 0x3000006bff337230 */ /* 0x000fe40000004100 */
[----:B------:R-:W-:Y:S01]  /*2ca0*/  FMUL.FTZ R48, R48, R113 ;  /* 0x0000007130307220 */ /* 0x000fe20000410000 */
[----:B------:R-:W-:Y:S01]  /*2cb0*/  FADD.FTZ R54, -R38, R49 ;  /* 0x0000003126367221 */ /* 0x000fe20000010100 */
[----:B------:R-:W-:Y:S01]  /*2cc0*/  FADD.FTZ R50, R47, R50 ;  /* 0x000000322f327221 */ /* 0x000fe20000010000 */
[----:B------:R-:W-:Y:S02]  /*2cd0*/  HADD2.F32 R49, -RZ, R109.H0_H0 ;  /* 0x2000006dff317230 */ /* 0x000fe40000004100 */
[----:B------:R-:W-:Y:S01]  /*2ce0*/  FFMA.FTZ R57, R48, R47, R57 ;  /* 0x0000002f30397223 */ /* 0x000fe20000010039 */
[----:B------:R-:W-:Y:S01]  /*2cf0*/  FMUL.FTZ R58, R54, R113 ;  /* 0x00000071363a7220 */ /* 0x000fe20000410000 */
[----:B------:R-:W-:Y:S01]  /*2d00*/  FMUL.FTZ R47, R111, R52 ;  /* 0x000000346f2f7220 */ /* 0x000fe20000410000 */
[----:B------:R-:W-:-:S02]  /*2d10*/  HADD2.F32 R54, -RZ, R110.H1_H1 ;  /* 0x3000006eff367230 */ /* 0x000fc40000004100 */
[----:B------:R-:W-:Y:S01]  /*2d20*/  FADD.FTZ R56, -R38, R51 ;  /* 0x0000003326387221 */ /* 0x000fe20000010100 */
[----:B------:R-:W-:Y:S01]  /*2d30*/  FFMA.FTZ R41, R46, R48, R41 ;  /* 0x000000302e297223 */ /* 0x000fe20000010029 */
[----:B------:R-:W-:Y:S01]  /*2d40*/  FADD.FTZ R50, R50, R47 ;  /* 0x0000002f32327221 */ /* 0x000fe20000010000 */
[----:B------:R-:W-:Y:S01]  /*2d50*/  FFMA.FTZ R57, R58, R47, R57 ;  /* 0x0000002f3a397223 */ /* 0x000fe20000010039 */
[----:B------:R-:W-:Y:S01]  /*2d60*/  FMUL.FTZ R47, R39, R54 ;  /* 0x00000036272f7220 */ /* 0x000fe20000410000 */
[----:B------:R-:W-:Y:S01]  /*2d70*/  FMUL.FTZ R56, R56, R113 ;  /* 0x0000007138387220 */ /* 0x000fe20000410000 */
[----:B------:R-:W-:Y:S02]  /*2d80*/  HADD2.F32 R68, -RZ, R108.H0_H0 ;  /* 0x2000006cff447230 */ /* 0x000fe40000004100 */
[----:B------:R-:W-:Y:S01]  /*2d90*/  FADD.FTZ R48, -R38, R49 ;  /* 0x0000003126307221 */ /* 0x000fe20000010100 */
[----:B------:R-:W-:Y:S01]  /*2da0*/  FADD.FTZ R50, R47, R50 ;  /* 0x000000322f327221 */ /* 0x000fe20000010000 */
[----:B------:R-:W-:Y:S01]  /*2db0*/  FFMA.FTZ R57, R56, R47, R57 ;  /* 0x0000002f38397223 */ /* 0x000fe20000010039 */
[----:B------:R-:W-:-:S02]  /*2dc0*/  HADD2.F32 R47, -RZ, R109.H1_H1 ;  /* 0x3000006dff2f7230 */ /* 0x000fc40000004100 */
[----:B------:R-:W-:Y:S01]  /*2dd0*/  FADD.FTZ R40, R40, R46 ;  /* 0x0000002e28287221 */ /* 0x000fe20000010000 */
[----:B------:R-:W-:Y:S02]  /*2de0*/  HADD2.F32 R46, -RZ, R108.H1_H1 ;  /* 0x3000006cff2e7230 */ /* 0x000fe40000004100 */
[----:B------:R-:W-:Y:S01]  /*2df0*/  FMUL.FTZ R49, R111, R68 ;  /* 0x000000446f317220 */ /* 0x000fe20000410000 */
[----:B------:R-:W-:Y:S01]  /*2e00*/  FMUL.FTZ R60, R48, R113 ;  /* 0x00000071303c7220 */ /* 0x000fe20000410000 */
[----:B------:R-:W-:Y:S01]  /*2e10*/  FADD.FTZ R48, -R38, R47 ;  /* 0x0000002f26307221 */ /* 0x000fe20000010100 */
[----:B------:R-:W-:Y:S01]  /*2e20*/  FADD.FTZ R44, R44, R52 ;  /* 0x000000342c2c7221 */ /* 0x000fe20000010000 */
        /* <DEDUP_REMOVED lines=14> */
.L_x_955:
[--C-:B-----5:R-:W-:Y:S02]  /*2f10*/  HADD2.F32 R41, -RZ, R28.reuse.H0_H0 ;  /* 0x2000001cff297230 */ /* 0x120fe40000004100 */
[----:B------:R-:W-:Y:S02]  /*2f20*/  HADD2.F32 R45, -RZ, R28.H1_H1 ;  /* 0x3000001cff2d7230 */ /* 0x000fe40000004100 */
[----:B------:R-:W-:Y:S02]  /*2f30*/  HADD2.F32 R47, -RZ, R24.H1_H1 ;  /* 0x30000018ff2f7230 */ /* 0x000fe40000004100 */
[----:B------:R-:W-:Y:S01]  /*2f40*/  FADD.FTZ R40, -R38, R41 ;  /* 0x0000002926287221 */ /* 0x000fe20000010100 */
[----:B------:R-:W-:Y:S02]  /*2f50*/  HADD2.F32 R57, -RZ, R16.H0_H0 ;  /* 0x20000010ff397230 */ /* 0x000fe40000004100 */
[----:B------:R-:W-:Y:S02]  /*2f60*/  HADD2.F32 R49, -RZ, R20.H0_H0 ;  /* 0x20000014ff317230 */ /* 0x000fe40000004100 */
[----:B------:R-:W-:Y:S01]  /*2f70*/  FMUL.FTZ R41, R40, R113 ;  /* 0x0000007128297220 */ /* 0x000fe20000410000 */
[----:B------:R-:W-:Y:S01]  /*2f80*/  FADD.FTZ R40, -R38, R45 ;  /* 0x0000002d26287221 */ /* 0x000fe20000010100 */
[----:B------:R-:W-:-:S02]  /*2f90*/  HADD2.F32 R45, -RZ, R24.H0_H0 ;  /* 0x20000018ff2d7230 */ /* 0x000fc40000004100 */
[----:B------:R-:W-:Y:S01]  /*2fa0*/  FADD.FTZ R48, -R38, R47 ;  /* 0x0000002f26307221 */ /* 0x000fe20000010100 */
[----:B------:R-:W-:Y:S01]  /*2fb0*/  FFMA.FTZ R50, R111, R41, R114 ;  /* 0x000000296f327223 */ /* 0x000fe20000010072 */
[-C--:B------:R-:W-:Y:S01]  /*2fc0*/  FMUL.FTZ R40, R40, R113.reuse ;  /* 0x0000007128287220 */ /* 0x080fe20000410000 */
[C---:B------:R-:W-:Y:S01]  /*2fd0*/  FADD.FTZ R62, -R38.reuse, R57 ;  /* 0x00000039263e7221 */ /* 0x040fe20000010100 */
[----:B------:R-:W-:Y:S01]  /*2fe0*/  FADD.FTZ R56, -R38, R45 ;  /* 0x0000002d26387221 */ /* 0x000fe20000010100 */
[-C--:B------:R-:W-:Y:S01]  /*2ff0*/  FMUL.FTZ R55, R48, R113.reuse ;  /* 0x0000007130377220 */ /* 0x080fe20000410000 */
[C-C-:B------:R-:W-:Y:S01]  /*3000*/  FFMA.FTZ R46, R39.reuse, R40, R112.reuse ;  /* 0x00000028272e7223 */ /* 0x140fe20000010070 */
[----:B------:R-:W-:Y:S01]  /*3010*/  FMUL.FTZ R44, R50, -1.4426950216293334961 ;  /* 0xbfb8aa3b322c7820 */ /* 0x000fe20000410000 */
[----:B------:R-:W-:Y:S01]  /*3020*/  FMUL.FTZ R56, R56, R113 ;  /* 0x0000007138387220 */ /* 0x000fe20000410000 */
[----:B------:R-:W-:Y:S01]  /*3030*/  FFMA.FTZ R52, R39, R55, R112 ;  /* 0x0000003727347223 */ /* 0x000fe20000010070 */
[----:B------:R-:W-:Y:S01]  /*3040*/  FMUL.FTZ R45, R46, -1.4426950216293334961 ;  /* 0xbfb8aa3b2e2d7820 */ /* 0x000fe20000410000 */
[----:B------:R-:W-:-:S02]  /*3050*/  HADD2.F32 R53, -RZ, R20.H1_H1 ;  /* 0x30000014ff357230 */ /* 0x000fc40000004100 */
[----:B------:R-:W-:Y:S01]  /*3060*/  FFMA.FTZ R51, R111, R56, R114 ;  /* 0x000000386f337223 */ /* 0x000fe20000010072 */
[----:B------:R-:W0:Y:S01]  /*3070*/  MUFU.EX2 R44, R44 ;  /* 0x0000002c002c7308 */ /* 0x000e220000000800 */
[----:B------:R-:W-:Y:S01]  /*3080*/  FMUL.FTZ R60, R52, -1.4426950216293334961 ;  /* 0xbfb8aa3b343c7820 */ /* 0x000fe20000410000 */
[----:B------:R-:W-:Y:S01]  /*3090*/  FADD.FTZ R48, -R38, R49 ;  /* 0x0000003126307221 */ /* 0x000fe20000010100 */
[----:B------:R-:W-:Y:S01]  /*30a0*/  FMUL.FTZ R47, R51, -1.4426950216293334961 ;  /* 0xbfb8aa3b332f7820 */ /* 0x000fe20000410000 */
[-C--:B------:R-:W-:Y:S01]  /*30b0*/  FMUL.FTZ R63, R62, R113.reuse ;  /* 0x000000713e3f7220 */ /* 0x080fe20000410000 */
[--C-:B------:R-:W-:Y:S02]  /*30c0*/  HADD2.F32 R120, -RZ, R26.reuse.H0_H0 ;  /* 0x2000001aff787230 */ /* 0x100fe40000004100 */
[----:B------:R-:W-:Y:S01]  /*30d0*/  FMUL.FTZ R59, R48, R113 ;  /* 0x00000071303b7220 */ /* 0x000fe20000410000 */
[----:B------:R-:W-:Y:S01]  /*30e0*/  FADD.FTZ R48, -R38, R53 ;  /* 0x0000003526307221 */ /* 0x000fe20000010100 */
[----:B------:R-:W1:Y:S01]  /*30f0*/  MUFU.EX2 R45, R45 ;  /* 0x0000002d002d7308 */ /* 0x000e620000000800 */
[----:B------:R-:W-:-:S02]  /*3100*/  HADD2.F32 R71, -RZ, R26.H1_H1 ;  /* 0x3000001aff477230 */ /* 0x000fc40000004100 */
[----:B------:R-:W-:Y:S01]  /*3110*/  FFMA.FTZ R49, R111, R59, R114 ;  /* 0x0000003b6f317223 */ /* 0x000fe20000010072 */
[----:B------:R-:W-:Y:S01]  /*3120*/  FMUL.FTZ R61, R48, R113 ;  /* 0x00000071303d7220 */ /* 0x000fe20000410000 */
[----:B------:R-:W-:Y:S02]  /*3130*/  HADD2.F32 R115, -RZ, R12.H0_H0 ;  /* 0x2000000cff737230 */ /* 0x000fe40000004100 */
[----:B------:R-:W-:Y:S01]  /*3140*/  FMUL.FTZ R54, R49, -1.4426950216293334961 ;  /* 0xbfb8aa3b31367820 */ /* 0x000fe20000410000 */
[----:B------:R-:W-:Y:S01]  /*3150*/  FFMA.FTZ R48, R39, R61, R112 ;  /* 0x0000003d27307223 */ /* 0x000fe20000010070 */
[----:B------:R2:W3:Y:S01]  /*3160*/  MUFU.EX2 R58, R47 ;  /* 0x0000002f003a7308 */ /* 0x0004e20000000800 */
[----:B0-----:R-:W-:Y:S01]  /*3170*/  FADD.FTZ R57, R44, 1 ;  /* 0x3f8000002c397421 */ /* 0x001fe20000010000 */
[----:B------:R-:W-:Y:S01]  /*3180*/  FFMA.FTZ R44, R111, R63, R114 ;  /* 0x0000003f6f2c7223 */ /* 0x000fe20000010072 */
[----:B------:R-:W-:Y:S01]  /*3190*/  FMUL.FTZ R53, R48, -1.4426950216293334961 ;  /* 0xbfb8aa3b30357820 */ /* 0x000fe20000410000 */
[----:B------:R-:W-:-:S02]  /*31a0*/  HADD2.F32 R122, -RZ, R6.H0_H0 ;  /* 0x20000006ff7a7230 */ /* 0x000fc40000004100 */
[----:B------:R-:W-:Y:S02]  /*31b0*/  HADD2.F32 R124, -RZ, R91.H0_H0 ;  /* 0x2000005bff7c7230 */ /* 0x000fe40000004100 */
[----:B------:R3:W0:Y:S01]  /*31c0*/  MUFU.EX2 R64, R60 ;  /* 0x0000003c00407308 */ /* 0x0006220000000800 */
[----:B-1----:R-:W-:Y:S01]  /*31d0*/  FADD.FTZ R62, R45, 1 ;  /* 0x3f8000002d3e7421 */ /* 0x002fe20000010000 */
[----:B------:R-:W-:Y:S02]  /*31e0*/  HADD2.F32 R45, -RZ, R16.H1_H1 ;  /* 0x30000010ff2d7230 */ /* 0x000fe40000004100 */
[----:B--2---:R-:W-:-:S04]  /*31f0*/  FMUL.FTZ R47, R44, -1.4426950216293334961 ;  /* 0xbfb8aa3b2c2f7820 */ /* 0x004fc80000410000 */
[----:B------:R-:W1:Y:S01]  /*3200*/  MUFU.RCP R57, R57 ;  /* 0x0000003900397308 */ /* 0x000e620000001000 */
[----:B---3--:R-:W-:Y:S01]  /*3210*/  FADD.FTZ R60, R58, 1 ;  /* 0x3f8000003a3c7421 */ /* 0x008fe20000010000 */
[----:B------:R-:W-:-:S04]  /*3220*/  FADD.FTZ R58, -R38, R45 ;  /* 0x0000002d263a7221 */ /* 0x000fc80000010100 */
[----:B------:R-:W-:Y:S02]  /*3230*/  FMUL.FTZ R65, R58, R113 ;  /* 0x000000713a417220 */ /* 0x000fe40000410000 */
[----:B------:R-:W2:Y:S01]  /*3240*/  MUFU.RCP R62, R62 ;  /* 0x0000003e003e7308 */ /* 0x000ea20000001000 */
[----:B0-----:R-:W-:Y:S01]  /*3250*/  FADD.FTZ R58, R64, 1 ;  /* 0x3f800000403a7421 */ /* 0x001fe20000010000 */
[----:B------:R-:W-:Y:S01]  /*3260*/  FADD.FTZ R64, -R38, R115 ;  /* 0x0000007326407221 */ /* 0x000fe20000010100 */
[----:B------:R-:W-:Y:S01]  /*3270*/  FFMA.FTZ R45, R39, R65, R112 ;  /* 0x00000041272d7223 */ /* 0x000fe20000010070 */
[----:B------:R-:W-:-:S04]  /*3280*/  HADD2.F32 R115, -RZ, R12.H1_H1 ;  /* 0x3000000cff737230 */ /* 0x000fc80000004100 */
[----:B------:R-:W0:Y:S01]  /*3290*/  MUFU.RCP R58, R58 ;  /* 0x0000003a003a7308 */ /* 0x000e220000001000 */
[----:B-1----:R-:W-:Y:S01]  /*32a0*/  FADD.FTZ R67, -R57, 1 ;  /* 0x3f80000039437421 */ /* 0x002fe20000010100 */
[----:B------:R-:W-:-:S03]  /*32b0*/  FMUL.FTZ R120, R120, R57 ;  /* 0x0000003978787220 */ /* 0x000fc60000410000 */
[----:B------:R-:W-:Y:S01]  /*32c0*/  FFMA.FTZ R69, R50, R67, 1 ;  /* 0x3f80000032457423 */ /* 0x000fe20000010043 */
[----:B------:R-:W-:Y:S02]  /*32d0*/  FMUL.FTZ R50, R45, -1.4426950216293334961 ;  /* 0xbfb8aa3b2d327820 */ /* 0x000fe40000410000 */
[----:B------:R-:W1:Y:S01]  /*32e0*/  MUFU.EX2 R54, R54 ;  /* 0x0000003600367308 */ /* 0x000e620000000800 */
[----:B--2---:R-:W-:Y:S01]  /*32f0*/  FMUL.FTZ R57, R71, R62 ;  /* 0x0000003e47397220 */ /* 0x004fe20000410000 */
[----:B------:R-:W-:Y:S01]  /*3300*/  FADD.FTZ R67, -R62, 1 ;  /* 0x3f8000003e437421 */ /* 0x000fe20000010100 */
[----:B------:R-:W-:Y:S01]  /*3310*/  FMUL.FTZ R120, R120, R69 ;  /* 0x0000004578787220 */ /* 0x000fe20000410000 */
[----:B------:R-:W-:Y:S02]  /*3320*/  HADD2.F32 R69, -RZ, R22.H0_H0 ;  /* 0x20000016ff457230 */ /* 0x000fe40000004100 */
[----:B------:R-:W-:Y:S01]  /*3330*/  FFMA.FTZ R46, R46, R67, 1 ;  /* 0x3f8000002e2e7423 */ /* 0x000fe20000010043 */
[----:B------:R-:W-:Y:S01]  /*3340*/  FMUL.FTZ R67, R64, R113 ;  /* 0x0000007140437220 */ /* 0x000fe20000410000 */
[----:B------:R-:W2:Y:S01]  /*3350*/  MUFU.EX2 R53, R53 ;  /* 0x0000003500357308 */ /* 0x000ea20000000800 */
[----:B0-----:R-:W-:Y:S01]  /*3360*/  FADD.FTZ R71, -R58, 1 ;  /* 0x3f8000003a477421 */ /* 0x001fe20000010100 */
[----:B------:R-:W-:Y:S01]  /*3370*/  FMUL.FTZ R57, R57, R46 ;  /* 0x0000002e39397220 */ /* 0x000fe20000410000 */
[----:B------:R-:W-:-:S02]  /*3380*/  FFMA.FTZ R46, R111, R67, R114 ;  /* 0x000000436f2e7223 */ /* 0x000fc40000010072 */
[----:B------:R-:W-:Y:S02]  /*3390*/  FFMA.FTZ R71, R52, R71, 1 ;  /* 0x3f80000034477423 */ /* 0x000fe40000010047 */
[----:B------:R-:W-:Y:S01]  /*33a0*/  FMUL.FTZ R64, R46, -1.4426950216293334961 ;  /* 0xbfb8aa3b2e407820 */ /* 0x000fe20000410000 */
[----:B------:R-:W0:Y:S01]  /*33b0*/  MUFU.EX2 R47, R47 ;  /* 0x0000002f002f7308 */ /* 0x000e220000000800 */
[----:B-1----:R-:W-:-:S07]  /*33c0*/  FADD.FTZ R54, R54, 1 ;  /* 0x3f80000036367421 */ /* 0x002fce0000010000 */
[----:B------:R-:W1:Y:S01]  /*33d0*/  MUFU.RCP R60, R60 ;  /* 0x0000003c003c7308 */ /* 0x000e620000001000 */
[----:B--2---:R-:W-:Y:S01]  /*33e0*/  FADD.FTZ R52, R53, 1 ;  /* 0x3f80000035347421 */ /* 0x004fe20000010000 */
[----:B------:R-:W-:-:S05]  /*33f0*/  HADD2.F32 R53, -RZ, R22.H1_H1 ;  /* 0x30000016ff357230 */ /* 0x000fca0000004100 */
[----:B------:R-:W-:Y:S01]  /*3400*/  FMUL.FTZ R70, R53, R58 ;  /* 0x0000003a35467220 */ /* 0x000fe20000410000 */
[----:B------:R-:W2:Y:S01]  /*3410*/  MUFU.RCP R54, R54 ;  /* 0x0000003600367308 */ /* 0x000ea20000001000 */
[----:B0-----:R-:W-:Y:S02]  /*3420*/  FADD.FTZ R58, R47, 1 ;  /* 0x3f8000002f3a7421 */ /* 0x001fe40000010000 */
[----:B------:R-:W-:Y:S01]  /*3430*/  FMUL.FTZ R70, R70, R71 ;  /* 0x0000004746467220 */ /* 0x000fe20000410000 */
[----:B------:R-:W-:-:S04]  /*3440*/  HADD2.F32 R71, -RZ, R18.H0_H0 ;  /* 0x20000012ff477230 */ /* 0x000fc80000004100 */
[----:B------:R-:W0:Y:S01]  /*3450*/  MUFU.RCP R52, R52 ;  /* 0x0000003400347308 */ /* 0x000e220000001000 */
[----:B-1----:R-:W-:Y:S01]  /*3460*/  FADD.FTZ R62, -R60, 1 ;  /* 0x3f8000003c3e7421 */ /* 0x002fe20000010100 */
[----:B------:R-:W-:Y:S01]  /*3470*/  FMUL.FTZ R69, R69, R60 ;  /* 0x0000003c45457220 */ /* 0x000fe20000410000 */
[----:B------:R-:W-:Y:S01]  /*3480*/  FADD.FTZ R60, -R38, R115 ;  /* 0x00000073263c7221 */ /* 0x000fe20000010100 */
[----:B------:R-:W-:Y:S02]  /*3490*/  HADD2.F32 R115, -RZ, R18.H1_H1 ;  /* 0x30000012ff737230 */ /* 0x000fe40000004100 */
[----:B------:R-:W-:Y:S01]  /*34a0*/  FFMA.FTZ R62, R51, R62, 1 ;  /* 0x3f800000333e7423 */ /* 0x000fe2000001003e */
[----:B------:R-:W-:Y:S01]  /*34b0*/  FMUL.FTZ R53, R60, R113 ;  /* 0x000000713c357220 */ /* 0x000fe20000410000 */
[----:B------:R-:W1:Y:S01]  /*34c0*/  MUFU.EX2 R50, R50 ;  /* 0x0000003200327308 */ /* 0x000e620000000800 */
[----:B--2---:R-:W-:Y:S01]  /*34d0*/  FADD.FTZ R60, -R54, 1 ;  /* 0x3f800000363c7421 */ /* 0x004fe20000010100 */
[----:B------:R-:W-:Y:S01]  /*34e0*/  FMUL.FTZ R71, R71, R54 ;  /* 0x0000003647477220 */ /* 0x000fe20000410000 */
[----:B------:R-:W-:Y:S01]  /*34f0*/  FFMA.FTZ R47, R39, R53, R112 ;  /* 0x00000035272f7223 */ /* 0x000fe20000010070 */
[----:B------:R-:W-:Y:S01]  /*3500*/  FMUL.FTZ R69, R69, R62 ;  /* 0x0000003e45457220 */ /* 0x000fe20000410000 */
[----:B------:R-:W-:-:S02]  /*3510*/  FFMA.FTZ R60, R49, R60, 1 ;  /* 0x3f800000313c7423 */ /* 0x000fc4000001003c */
[----:B------:R-:W-:Y:S01]  /*3520*/  FMUL.FTZ R66, R47, -1.4426950216293334961 ;  /* 0xbfb8aa3b2f427820 */ /* 0x000fe20000410000 */
[----:B------:R1:W2:Y:S01]  /*3530*/  MUFU.EX2 R51, R64 ;  /* 0x0000004000337308 */ /* 0x0002a20000000800 */
[----:B0-----:R-:W-:Y:S01]  /*3540*/  FADD.FTZ R49, -R52, 1 ;  /* 0x3f80000034317421 */ /* 0x001fe20000010100 */
[----:B------:R-:W-:Y:S01]  /*3550*/  FMUL.FTZ R60, R71, R60 ;  /* 0x0000003c473c7220 */ /* 0x000fe20000410000 */
[----:B------:R-:W-:Y:S02]  /*3560*/  HADD2.F32 R71, -RZ, R8.H0_H0 ;  /* 0x20000008ff477230 */ /* 0x000fe40000004100 */
[----:B------:R-:W-:Y:S01]  /*3570*/  FMUL.FTZ R115, R115, R52 ;  /* 0x0000003473737220 */ /* 0x000fe20000410000 */
[----:B------:R-:W-:Y:S02]  /*3580*/  FFMA.FTZ R62, R48, R49, 1 ;  /* 0x3f800000303e7423 */ /* 0x000fe40000010031 */
[----:B------:R-:W0:Y:S01]  /*3590*/  MUFU.RCP R58, R58 ;  /* 0x0000003a003a7308 */ /* 0x000e220000001000 */
[----:B-1----:R-:W-:Y:S01]  /*35a0*/  FADD.FTZ R64, R50, 1 ;  /* 0x3f80000032407421 */ /* 0x002fe20000010000 */
[----:B------:R-:W-:-:S06]  /*35b0*/  FMUL.FTZ R62, R115, R62 ;  /* 0x0000003e733e7220 */ /* 0x000fcc0000410000 */
[----:B------:R-:W1:Y:S01]  /*35c0*/  MUFU.EX2 R54, R66 ;  /* 0x0000004200367308 */ /* 0x000e620000000800 */
[----:B--2---:R-:W-:Y:S01]  /*35d0*/  FADD.FTZ R50, R51, 1 ;  /* 0x3f80000033327421 */ /* 0x004fe20000010000 */
[----:B------:R-:W-:-:S06]  /*35e0*/  HADD2.F32 R51, -RZ, R14.H0_H0 ;  /* 0x2000000eff337230 */ /* 0x000fcc0000004100 */
[----:B------:R2:W3:Y:S01]  /*35f0*/  MUFU.RCP R49, R64 ;  /* 0x0000004000317308 */ /* 0x0004e20000001000 */
[----:B0-----:R-:W-:Y:S01]  /*3600*/  FADD.FTZ R121, -R58, 1 ;  /* 0x3f8000003a797421 */ /* 0x001fe20000010100 */
[----:B------:R-:W-:-:S03]  /*3610*/  FMUL.FTZ R58, R51, R58 ;  /* 0x0000003a333a7220 */ /* 0x000fc60000410000 */
[----:B------:R-:W-:Y:S01]  /*3620*/  FFMA.FTZ R121, R44, R121, 1 ;  /* 0x3f8000002c797423 */ /* 0x000fe20000010079 */
[----:B------:R-:W-:Y:S01]  /*3630*/  FADD.FTZ R44, -R38, R71 ;  /* 0x00000047262c7221 */ /* 0x000fe20000010100 */
[----:B------:R-:W-:Y:S01]  /*3640*/  HADD2.F32 R71, -RZ, R10.H0_H0 ;  /* 0x2000000aff477230 */ /* 0x000fe20000004100 */
[----:B------:R-:W0:Y:S01]  /*3650*/  MUFU.RCP R50, R50 ;  /* 0x0000003200327308 */ /* 0x000e220000001000 */
[----:B-1----:R-:W-:Y:S01]  /*3660*/  FADD.FTZ R52, R54, 1 ;  /* 0x3f80000036347421 */ /* 0x002fe20000010000 */
[----:B------:R-:W-:Y:S01]  /*3670*/  FMUL.FTZ R44, R44, R113 ;  /* 0x000000712c2c7220 */ /* 0x000fe20000410000 */
[----:B--2---:R-:W-:Y:S01]  /*3680*/  FMUL.FTZ R64, R58, R121 ;  /* 0x000000793a407220 */ /* 0x004fe20000410000 */
[----:B------:R-:W-:Y:S02]  /*3690*/  HADD2.F32 R58, -RZ, R14.H1_H1 ;  /* 0x3000000eff3a7230 */ /* 0x000fe40000004100 */
[----:B------:R-:W-:Y:S02]  /*36a0*/  FFMA.FTZ R48, R111, R44, R114 ;  /* 0x0000002c6f307223 */ /* 0x000fe40000010072 */
[----:B------:R-:W1:Y:S01]  /*36b0*/  MUFU.RCP R52, R52 ;  /* 0x0000003400347308 */ /* 0x000e620000001000 */
[----:B---3--:R-:W-:Y:S01]  /*36c0*/  FADD.FTZ R66, -R49, 1 ;  /* 0x3f80000031427421 */ /* 0x008fe20000010100 */
[----:B------:R-:W-:Y:S01]  /*36d0*/  FMUL.FTZ R54, R48, -1.4426950216293334961 ;  /* 0xbfb8aa3b30367820 */ /* 0x000fe20000410000 */
[----:B------:R-:W-:Y:S01]  /*36e0*/  FMUL.FTZ R51, R58, R49 ;  /* 0x000000313a337220 */ /* 0x000fe20000410000 */
[----:B------:R-:W-:-:S02]  /*36f0*/  HADD2.F32 R49, -RZ, R90.H0_H0 ;  /* 0x2000005aff317230 */ /* 0x000fc40000004100 */
[----:B------:R-:W-:Y:S02]  /*3700*/  FFMA.FTZ R66, R45, R66, 1 ;  /* 0x3f8000002d427423 */ /* 0x000fe40000010042 */
[----:B------:R-:W2:Y:S01]  /*3710*/  MUFU.EX2 R54, R54 ;  /* 0x0000003600367308 */ /* 0x000ea20000000800 */
[----:B0-----:R-:W-:Y:S01]  /*3720*/  FADD.FTZ R45, -R50, 1 ;  /* 0x3f800000322d7421 */ /* 0x001fe20000010100 */
[----:B------:R-:W-:Y:S01]  /*3730*/  FMUL.FTZ R71, R71, R50 ;  /* 0x0000003247477220 */ /* 0x000fe20000410000 */
[----:B------:R-:W-:Y:S01]  /*3740*/  FMUL.FTZ R66, R51, R66 ;  /* 0x0000004233427220 */ /* 0x000fe20000410000 */
[----:B------:R-:W-:Y:S02]  /*3750*/  HADD2.F32 R51, -RZ, R90.H1_H1 ;  /* 0x3000005aff337230 */ /* 0x000fe40000004100 */
[----:B------:R-:W-:Y:S01]  /*3760*/  FFMA.FTZ R68, R46, R45, 1 ;  /* 0x3f8000002e447423 */ /* 0x000fe2000001002d */
[----:B------:R-:W-:Y:S02]  /*3770*/  HADD2.F32 R45, -RZ, R8.H1_H1 ;  /* 0x30000008ff2d7230 */ /* 0x000fe40000004100 */
[----:B-1----:R-:W-:Y:S01]  /*3780*/  FADD.FTZ R58, -R52, 1 ;  /* 0x3f800000343a7421 */ /* 0x002fe20000010100 */
[----:B------:R-:W-:-:S02]  /*3790*/  FMUL.FTZ R68, R71, R68 ;  /* 0x0000004447447220 */ /* 0x000fc40000410000 */
[----:B------:R-:W-:Y:S01]  /*37a0*/  FADD.FTZ R46, -R38, R45 ;  /* 0x0000002d262e7221 */ /* 0x000fe20000010100 */
[----:B------:R-:W-:Y:S01]  /*37b0*/  FFMA.FTZ R58, R47, R58, 1 ;  /* 0x3f8000002f3a7423 */ /* 0x000fe2000001003a */
[----:B------:R-:W-:Y:S02]  /*37c0*/  HADD2.F32 R47, -RZ, R10.H1_H1 ;  /* 0x3000000aff2f7230 */ /* 0x000fe40000004100 */
[----:B------:R-:W-:Y:S01]  /*37d0*/  FMUL.FTZ R45, R46, R113 ;  /* 0x000000712e2d7220 */ /* 0x000fe20000410000 */
[----:B------:R-:W-:Y:S01]  /*37e0*/  FADD.FTZ R46, -R38, R49 ;  /* 0x00000031262e7221 */ /* 0x000fe20000010100 */
[----:B--2---:R-:W-:Y:S02]  /*37f0*/  FADD.FTZ R115, R54, 1 ;  /* 0x3f80000036737421 */ /* 0x004fe40000010000 */
[----:B------:R-:W-:Y:S01]  /*3800*/  FFMA.FTZ R50, R39, R45, R112 ;  /* 0x0000002d27327223 */ /* 0x000fe20000010070 */
[----:B------:R-:W-:Y:S01]  /*3810*/  FMUL.FTZ R46, R46, R113 ;  /* 0x000000712e2e7220 */ /* 0x000fe20000410000 */
[----:B------:R-:W-:-:S02]  /*3820*/  FMUL.FTZ R47, R47, R52 ;  /* 0x000000342f2f7220 */ /* 0x000fc40000410000 */
[----:B------:R-:W0:Y:S01]  /*3830*/  MUFU.RCP R115, R115 ;  /* 0x0000007300737308 */ /* 0x000e220000001000 */
[----:B------:R-:W-:Y:S01]  /*3840*/  FFMA.FTZ R49, R111, R46, R114 ;  /* 0x0000002e6f317223 */ /* 0x000fe20000010072 */
[----:B------:R-:W-:Y:S01]  /*3850*/  FMUL.FTZ R54, R50, -1.4426950216293334961 ;  /* 0xbfb8aa3b32367820 */ /* 0x000fe20000410000 */
[----:B------:R-:W-:Y:S02]  /*3860*/  FMUL.FTZ R58, R47, R58 ;  /* 0x0000003a2f3a7220 */ /* 0x000fe40000410000 */
[----:B------:R-:W-:-:S03]  /*3870*/  FMUL.FTZ R52, R49, -1.4426950216293334961 ;  /* 0xbfb8aa3b31347820 */ /* 0x000fc60000410000 */
[----:B------:R-:W1:Y:S08]  /*3880*/  MUFU.EX2 R54, R54 ;  /* 0x0000003600367308 */ /* 0x000e700000000800 */
[----:B------:R-:W2:Y:S01]  /*3890*/  MUFU.EX2 R52, R52 ;  /* 0x0000003400347308 */ /* 0x000ea20000000800 */
[----:B0-----:R-:W-:Y:S01]  /*38a0*/  FADD.FTZ R121, -R115, 1 ;  /* 0x3f80000073797421 */ /* 0x001fe20000010100 */
[----:B------:R-:W-:Y:S01]  /*38b0*/  FMUL.FTZ R115, R122, R115 ;  /* 0x000000737a737220 */ /* 0x000fe20000410000 */
[----:B------:R-:W-:-:S02]  /*38c0*/  HADD2.F32 R122, -RZ, R6.H1_H1 ;  /* 0x30000006ff7a7230 */ /* 0x000fc40000004100 */
[----:B------:R-:W-:Y:S01]  /*38d0*/  FFMA.FTZ R48, R48, R121, 1 ;  /* 0x3f80000030307423 */ /* 0x000fe20000010079 */
[----:B------:R-:W-:-:S03]  /*38e0*/  HADD2.F32 R121, -RZ, R92.H0_H0 ;  /* 0x2000005cff797230 */ /* 0x000fc60000004100 */
[----:B------:R-:W-:Y:S01]  /*38f0*/  FMUL.FTZ R47, R115, R48 ;  /* 0x00000030732f7220 */ /* 0x000fe20000410000 */
[----:B-1----:R-:W-:Y:S01]  /*3900*/  FADD.FTZ R71, R54, 1 ;  /* 0x3f80000036477421 */ /* 0x002fe20000010000 */
[----:B------:R-:W-:-:S04]  /*3910*/  FADD.FTZ R48, -R38, R51 ;  /* 0x0000003326307221 */ /* 0x000fc80000010100 */
[----:B------:R-:W-:Y:S01]  /*3920*/  FMUL.FTZ R48, R48, R113 ;  /* 0x0000007130307220 */ /* 0x000fe20000410000 */
[----:B------:R-:W0:Y:S01]  /*3930*/  MUFU.RCP R71, R71 ;  /* 0x0000004700477308 */ /* 0x000e220000001000 */
[----:B--2---:R-:W-:Y:S02]  /*3940*/  FADD.FTZ R51, R52, 1 ;  /* 0x3f80000034337421 */ /* 0x004fe40000010000 */
[----:B------:R-:W-:-:S04]  /*3950*/  FFMA.FTZ R52, R39, R48, R112 ;  /* 0x0000003027347223 */ /* 0x000fc80000010070 */
[----:B------:R-:W-:Y:S01]  /*3960*/  FMUL.FTZ R54, R52, -1.4426950216293334961 ;  /* 0xbfb8aa3b34367820 */ /* 0x000fe20000410000 */
[----:B------:R-:W1:Y:S08]  /*3970*/  MUFU.RCP R51, R51 ;  /* 0x0000003300337308 */ /* 0x000e700000001000 */
[----:B------:R-:W2:Y:S01]  /*3980*/  MUFU.EX2 R54, R54 ;  /* 0x0000003600367308 */ /* 0x000ea20000000800 */
[----:B0-----:R-:W-:Y:S01]  /*3990*/  FADD.FTZ R115, -R71, 1 ;  /* 0x3f80000047737421 */ /* 0x001fe20000010100 */
[----:B------:R-:W-:-:S03]  /*39a0*/  FMUL.FTZ R71, R122, R71 ;  /* 0x000000477a477220 */ /* 0x000fc60000410000 */
[----:B------:R-:W-:Y:S01]  /*39b0*/  FFMA.FTZ R50, R50, R115, 1 ;  /* 0x3f80000032327423 */ /* 0x000fe20000010073 */
[----:B-1----:R-:W-:Y:S01]  /*39c0*/  FADD.FTZ R122, -R51, 1 ;  /* 0x3f800000337a7421 */ /* 0x002fe20000010100 */
[----:B------:R-:W-:Y:S02]  /*39d0*/  FMUL.FTZ R124, R124, R51 ;  /* 0x000000337c7c7220 */ /* 0x000fe40000410000 */
[----:B------:R-:W-:Y:S01]  /*39e0*/  FMUL.FTZ R50, R71, R50 ;  /* 0x0000003247327220 */ /* 0x000fe20000410000 */
[----:B------:R-:W-:Y:S01]  /*39f0*/  FFMA.FTZ R115, R49, R122, 1 ;  /* 0x3f80000031737423 */ /* 0x000fe2000001007a */
[----:B------:R-:W-:Y:S01]  /*3a00*/  FADD.FTZ R49, -R38, R121 ;  /* 0x0000007926317221 */ /* 0x000fe20000010100 */
[----:B--2---:R-:W-:-:S03]  /*3a10*/  FADD.FTZ R122, R54, 1 ;  /* 0x3f800000367a7421 */ /* 0x004fc60000010000 */
[----:B------:R-:W-:Y:S01]  /*3a20*/  FMUL.FTZ R49, R49, R113 ;  /* 0x0000007131317220 */ /* 0x000fe20000410000 */
[----:B------:R-:W-:Y:S01]  /*3a30*/  FMUL.FTZ R51, R124, R115 ;  /* 0x000000737c337220 */ /* 0x000fe20000410000 */
[----:B------:R-:W-:Y:S02]  /*3a40*/  HADD2.F32 R115, -RZ, R91.H1_H1 ;  /* 0x3000005bff737230 */ /* 0x000fe40000004100 */
[----:B------:R-:W-:Y:S01]  /*3a50*/  FFMA.FTZ R54, R111, R49, R114 ;  /* 0x000000316f367223 */ /* 0x000fe20000010072 */
[----:B------:R-:W0:Y:S03]  /*3a60*/  MUFU.RCP R122, R122 ;  /* 0x0000007a007a7308 */ /* 0x000e260000001000 */
[----:B------:R-:W-:-:S06]  /*3a70*/  FMUL.FTZ R121, R54, -1.4426950216293334961 ;  /* 0xbfb8aa3b36797820 */ /* 0x000fcc0000410000 */
[----:B------:R-:W1:Y:S01]  /*3a80*/  MUFU.EX2 R121, R121 ;  /* 0x0000007900797308 */ /* 0x000e620000000800 */
[----:B0-----:R-:W-:-:S04]  /*3a90*/  FADD.FTZ R71, -R122, 1 ;  /* 0x3f8000007a477421 */ /* 0x001fc80000010100 */
[----:B------:R-:W-:Y:S01]  /*3aa0*/  FFMA.FTZ R71, R52, R71, 1 ;  /* 0x3f80000034477423 */ /* 0x000fe20000010047 */
[----:B------:R-:W-:Y:S01]  /*3ab0*/  FMUL.FTZ R52, R115, R122 ;  /* 0x0000007a73347220 */ /* 0x000fe20000410000 */
[----:B------:R-:W-:Y:S01]  /*3ac0*/  FMUL.FTZ R122, R111, R120 ;  /* 0x000000786f7a7220 */ /* 0x000fe20000410000 */
[----:B------:R-:W-:Y:S01]  /*3ad0*/  FMUL.FTZ R115, R39, R57 ;  /* 0x0000003927737220 */ /* 0x000fe20000410000 */
[----:B-1----:R-:W-:Y:S01]  /*3ae0*/  FADD.FTZ R123, R121, 1 ;  /* 0x3f800000797b7421 */ /* 0x002fe20000010000 */
[----:B------:R-:W-:Y:S01]  /*3af0*/  FMUL.FTZ R52, R52, R71 ;  /* 0x0000004734347220 */ /* 0x000fe20000410000 */
[C---:B------:R-:W-:Y:S01]  /*3b00*/  FFMA.FTZ R121, R41.reuse, R122, RZ ;  /* 0x0000007a29797223 */ /* 0x040fe200000100ff */
[----:B------:R-:W-:Y:S01]  /*3b10*/  FADD.FTZ R122, RZ, R122 ;  /* 0x0000007aff7a7221 */ /* 0x000fe20000010000 */
[----:B------:R-:W0:Y:S01]  /*3b20*/  MUFU.RCP R71, R123 ;  /* 0x0000007b00477308 */ /* 0x000e220000001000 */
[----:B------:R-:W-:Y:S01]  /*3b30*/  FFMA.FTZ R41, R41, R120, RZ ;  /* 0x0000007829297223 */ /* 0x000fe200000100ff */
[----:B------:R-:W-:Y:S01]  /*3b40*/  FFMA.FTZ R121, R40, R115, R121 ;  /* 0x0000007328797223 */ /* 0x000fe20000010079 */
[----:B------:R-:W-:Y:S01]  /*3b50*/  FADD.FTZ R115, R115, R122 ;  /* 0x0000007a73737221 */ /* 0x000fe20000010000 */
[----:B------:R-:W-:-:S02]  /*3b60*/  HADD2.F32 R122, -RZ, R93.H0_H0 ;  /* 0x2000005dff7a7230 */ /* 0x000fc40000004100 */
[----:B------:R-:W-:-:S03]  /*3b70*/  FADD.FTZ R120, RZ, R120 ;  /* 0x00000078ff787221 */ /* 0x000fc60000010000 */
[----:B0-----:R-:W-:Y:S01]  /*3b80*/  FMUL.FTZ R122, R122, R71 ;  /* 0x000000477a7a7220 */ /* 0x001fe20000410000 */
[----:B------:R-:W-:-:S04]  /*3b90*/  FADD.FTZ R71, -R71, 1 ;  /* 0x3f80000047477421 */ /* 0x000fc80000010100 */
[----:B------:R-:W-:-:S04]  /*3ba0*/  FFMA.FTZ R71, R54, R71, 1 ;  /* 0x3f80000036477423 */ /* 0x000fc80000010047 */
[----:B------:R-:W-:Y:S01]  /*3bb0*/  FMUL.FTZ R54, R122, R71 ;  /* 0x000000477a367220 */ /* 0x000fe20000410000 */
[----:B------:R-:W-:Y:S02]  /*3bc0*/  HADD2.F32 R71, -RZ, R92.H1_H1 ;  /* 0x3000005cff477230 */ /* 0x000fe40000004100 */
[----:B------:R-:W-:-:S03]  /*3bd0*/  FMUL.FTZ R122, R111, R69 ;  /* 0x000000456f7a7220 */ /* 0x000fc60000410000 */
[----:B------:R-:W-:Y:S01]  /*3be0*/  FADD.FTZ R124, -R38, R71 ;  /* 0x00000047267c7221 */ /* 0x000fe20000010100 */
[----:B------:R-:W-:Y:S01]  /*3bf0*/  FADD.FTZ R71, R120, R69 ;  /* 0x0000004578477221 */ /* 0x000fe20000010000 */
[----:B------:R-:W-:Y:S01]  /*3c00*/  FFMA.FTZ R120, R56, R69, R41 ;  /* 0x0000004538787223 */ /* 0x000fe20000010029 */
[----:B------:R-:W-:Y:S01]  /*3c10*/  FADD.FTZ R115, R115, R122 ;  /* 0x0000007a73737221 */ /* 0x000fe20000010000 */
[----:B------:R-:W-:Y:S01]  /*3c20*/  FMUL.FTZ R41, R124, R113 ;  /* 0x000000717c297220 */ /* 0x000fe20000410000 */
[----:B------:R-:W-:Y:S01]  /*3c30*/  FFMA.FTZ R124, R56, R122, R121 ;  /* 0x0000007a387c7223 */ /* 0x000fe20000010079 */
[----:B------:R-:W-:Y:S02]  /*3c40*/  HADD2.F32 R122, -RZ, R93.H1_H1 ;  /* 0x3000005dff7a7230 */ /* 0x000fe40000004100 */
[----:B------:R-:W-:Y:S01]  /*3c50*/  FFMA.FTZ R120, R59, R60, R120 ;  /* 0x0000003c3b787223 */ /* 0x000fe20000010078 */
[----:B------:R-:W-:Y:S01]  /*3c60*/  FFMA.FTZ R56, R39, R41, R112 ;  /* 0x0000002927387223 */ /* 0x000fe20000010070 */
[----:B------:R-:W-:-:S02]  /*3c70*/  FADD.FTZ R71, R71, R60 ;  /* 0x0000003c47477221 */ /* 0x000fc40000010000 */
[----:B------:R-:W-:Y:S01]  /*3c80*/  FFMA.FTZ R120, R63, R64, R120 ;  /* 0x000000403f787223 */ /* 0x000fe20000010078 */
[----:B------:R-:W-:Y:S01]  /*3c90*/  FMUL.FTZ R69, R56, -1.4426950216293334961 ;  /* 0xbfb8aa3b38457820 */ /* 0x000fe20000410000 */
[----:B------:R-:W-:-:S05]  /*3ca0*/  FADD.FTZ R71, R71, R64 ;  /* 0x0000004047477221 */ /* 0x000fca0000010000 */
[----:B------:R-:W0:Y:S02]  /*3cb0*/  MUFU.EX2 R69, R69 ;  /* 0x0000004500457308 */ /* 0x000e240000000800 */
[----:B0-----:R-:W-:Y:S01]  /*3cc0*/  FADD.FTZ R121, R69, 1 ;  /* 0x3f80000045797421 */ /* 0x001fe20000010000 */
[----:B------:R-:W-:-:S04]  /*3cd0*/  FADD.FTZ R69, RZ, R57 ;  /* 0x00000039ff457221 */ /* 0x000fc80000010000 */
[----:B------:R-:W-:Y:S01]  /*3ce0*/  FADD.FTZ R69, R69, R70 ;  /* 0x0000004645457221 */ /* 0x000fe20000010000 */
[----:B------:R-:W0:Y:S03]  /*3cf0*/  MUFU.RCP R121, R121 ;  /* 0x0000007900797308 */ /* 0x000e260000001000 */
[----:B------:R-:W-:-:S04]  /*3d00*/  FADD.FTZ R69, R69, R62 ;  /* 0x0000003e45457221 */ /* 0x000fc80000010000 */
[----:B------:R-:W-:-:S04]  /*3d10*/  FADD.FTZ R69, R69, R66 ;  /* 0x0000004245457221 */ /* 0x000fc80000010000 */
[----:B------:R-:W-:-:S04]  /*3d20*/  FADD.FTZ R69, R69, R58 ;  /* 0x0000003a45457221 */ /* 0x000fc80000010000 */
[----:B------:R-:W-:Y:S01]  /*3d30*/  FADD.FTZ R69, R69, R50 ;  /* 0x0000003245457221 */ /* 0x000fe20000010000 */
[----:B0-----:R-:W-:Y:S01]  /*3d40*/  FADD.FTZ R123, -R121, 1 ;  /* 0x3f800000797b7421 */ /* 0x001fe20000010100 */
[----:B------:R-:W-:Y:S02]  /*3d50*/  FMUL.FTZ R122, R122, R121 ;  /* 0x000000797a7a7220 */ /* 0x000fe40000410000 */
[----:B------:R-:W-:Y:S01]  /*3d60*/  FADD.FTZ R69, R69, R52 ;  /* 0x0000003445457221 */ /* 0x000fe20000010000 */
[----:B------:R-:W-:-:S04]  /*3d70*/  FFMA.FTZ R123, R56, R123, 1 ;  /* 0x3f800000387b7423 */ /* 0x000fc8000001007b */
[----:B------:R-:W-:Y:S01]  /*3d80*/  FMUL.FTZ R56, R122, R123 ;  /* 0x0000007b7a387220 */ /* 0x000fe20000410000 */
[----:B------:R-:W-:Y:S02]  /*3d90*/  HADD2.F32 R123, -RZ, R94.H0_H0 ;  /* 0x2000005eff7b7230 */ /* 0x000fe40000004100 */
[----:B------:R-:W-:Y:S01]  /*3da0*/  FFMA.FTZ R122, R40, R57, RZ ;  /* 0x00000039287a7223 */ /* 0x000fe200000100ff */
[-C--:B------:R-:W-:Y:S01]  /*3db0*/  FMUL.FTZ R57, R39, R70.reuse ;  /* 0x0000004627397220 */ /* 0x080fe20000410000 */
[----:B------:R-:W-:Y:S01]  /*3dc0*/  FADD.FTZ R69, R69, R56 ;  /* 0x0000003845457221 */ /* 0x000fe20000010000 */
[----:B------:R-:W-:Y:S01]  /*3dd0*/  FADD.FTZ R40, -R38, R123 ;  /* 0x0000007b26287221 */ /* 0x000fe20000010100 */
[C---:B------:R-:W-:Y:S01]  /*3de0*/  FFMA.FTZ R122, R55.reuse, R70, R122 ;  /* 0x00000046377a7223 */ /* 0x040fe2000001007a */
[----:B------:R-:W-:Y:S01]  /*3df0*/  FFMA.FTZ R124, R55, R57, R124 ;  /* 0x00000039377c7223 */ /* 0x000fe2000001007c */
[----:B------:R-:W-:Y:S01]  /*3e00*/  FADD.FTZ R115, R57, R115 ;  /* 0x0000007339737221 */ /* 0x000fe20000010000 */
[----:B------:R-:W-:Y:S01]  /*3e10*/  FMUL.FTZ R40, R40, R113 ;  /* 0x0000007128287220 */ /* 0x000fe20000410000 */
[----:B------:R-:W-:-:S02]  /*3e20*/  HADD2.F32 R57, -RZ, R95.H0_H0 ;  /* 0x2000005fff397230 */ /* 0x000fc40000004100 */
[----:B------:R-:W-:Y:S01]  /*3e30*/  FFMA.FTZ R122, R61, R62, R122 ;  /* 0x0000003e3d7a7223 */ /* 0x000fe2000001007a */
[----:B------:R-:W-:-:S03]  /*3e40*/  FFMA.FTZ R55, R111, R40, R114 ;  /* 0x000000286f377223 */ /* 0x000fc60000010072 */
[----:B------:R-:W-:Y:S01]  /*3e50*/  FFMA.FTZ R122, R65, R66, R122 ;  /* 0x00000042417a7223 */ /* 0x000fe2000001007a */
[----:B------:R-:W-:-:S03]  /*3e60*/  FMUL.FTZ R70, R55, -1.4426950216293334961 ;  /* 0xbfb8aa3b37467820 */ /* 0x000fc60000410000 */
[----:B------:R-:W-:-:S03]  /*3e70*/  FFMA.FTZ R122, R53, R58, R122 ;  /* 0x0000003a357a7223 */ /* 0x000fc6000001007a */
[----:B------:R-:W0:Y:S02]  /*3e80*/  MUFU.EX2 R70, R70 ;  /* 0x0000004600467308 */ /* 0x000e240000000800 */
[----:B0-----:R-:W-:-:S06]  /*3e90*/  FADD.FTZ R121, R70, 1 ;  /* 0x3f80000046797421 */ /* 0x001fcc0000010000 */
[----:B------:R-:W0:Y:S02]  /*3ea0*/  MUFU.RCP R121, R121 ;  /* 0x0000007900797308 */ /* 0x000e240000001000 */
[----:B0-----:R-:W-:Y:S01]  /*3eb0*/  FADD.FTZ R123, -R121, 1 ;  /* 0x3f800000797b7421 */ /* 0x001fe20000010100 */
[----:B------:R-:W-:Y:S01]  /*3ec0*/  FMUL.FTZ R57, R57, R121 ;  /* 0x0000007939397220 */ /* 0x000fe20000410000 */
[----:B------:R-:W-:Y:S01]  /*3ed0*/  FMUL.FTZ R121, R111, R60 ;  /* 0x0000003c6f797220 */ /* 0x000fe20000410000 */
[----:B------:R-:W-:Y:S02]  /*3ee0*/  HADD2.F32 R60, -RZ, R95.H1_H1 ;  /* 0x3000005fff3c7230 */ /* 0x000fe40000004100 */
[----:B------:R-:W-:Y:S01]  /*3ef0*/  FFMA.FTZ R55, R55, R123, 1 ;  /* 0x3f80000037377423 */ /* 0x000fe2000001007b */
[----:B------:R-:W-:Y:S01]  /*3f00*/  FFMA.FTZ R124, R59, R121, R124 ;  /* 0x000000793b7c7223 */ /* 0x000fe2000001007c */
[----:B------:R-:W-:Y:S02]  /*3f10*/  FADD.FTZ R115, R115, R121 ;  /* 0x0000007973737221 */ /* 0x000fe40000010000 */
[----:B------:R-:W-:Y:S01]  /*3f20*/  FMUL.FTZ R55, R57, R55 ;  /* 0x0000003739377220 */ /* 0x000fe20000410000 */
[----:B------:R-:W-:-:S05]  /*3f30*/  HADD2.F32 R57, -RZ, R94.H1_H1 ;  /* 0x3000005eff397230 */ /* 0x000fca0000004100 */
        /* <DEDUP_REMOVED lines=10> */
[----:B------:R-:W-:-:S03]  /*3fe0*/  HADD2.F32 R59, -RZ, R97.H0_H0 ;  /* 0x20000061ff3b7230 */ /* 0x000fc60000004100 */
[----:B------:R-:W-:Y:S01]  /*3ff0*/  FMUL.FTZ R60, R60, R121 ;  /* 0x000000793c3c7220 */ /* 0x000fe20000410000 */
[----:B------:R-:W-:Y:S01]  /*4000*/  FMUL.FTZ R121, R39, R62 ;  /* 0x0000003e27797220 */ /* 0x000fe20000410000 */
[----:B------:R-:W-:Y:S01]  /*4010*/  FADD.FTZ R59, -R38, R59 ;  /* 0x0000003b263b7221 */ /* 0x000fe20000010100 */
[----:B------:R-:W-:Y:S02]  /*4020*/  HADD2.F32 R62, -RZ, R96.H0_H0 ;  /* 0x20000060ff3e7230 */ /* 0x000fe40000004100 */
[----:B------:R-:W-:Y:S01]  /*4030*/  FADD.FTZ R69, R69, R60 ;  /* 0x0000003c45457221 */ /* 0x000fe20000010000 */
[----:B------:R-:W-:Y:S01]  /*4040*/  FFMA.FTZ R124, R61, R121, R124 ;  /* 0x000000793d7c7223 */ /* 0x000fe2000001007c */
        /* <DEDUP_REMOVED lines=10> */
[----:B------:R-:W-:-:S03]  /*40f0*/  HADD2.F32 R61, -RZ, R97.H1_H1 ;  /* 0x30000061ff3d7230 */ /* 0x000fc60000004100 */
[----:B------:R-:W-:Y:S01]  /*4100*/  FMUL.FTZ R62, R62, R121 ;  /* 0x000000793e3e7220 */ /* 0x000fe20000410000 */
[----:B------:R-:W-:Y:S01]  /*4110*/  FMUL.FTZ R121, R111, R64 ;  /* 0x000000406f797220 */ /* 0x000fe20000410000 */
[----:B------:R-:W-:Y:S01]  /*4120*/  FADD.FTZ R61, -R38, R61 ;  /* 0x0000003d263d7221 */ /* 0x000fe20000010100 */
[----:B------:R-:W-:Y:S02]  /*4130*/  HADD2.F32 R64, -RZ, R96.H1_H1 ;  /* 0x30000060ff407230 */ /* 0x000fe40000004100 */
        /* <DEDUP_REMOVED lines=23> */
[----:B0-----:R-:W-:Y:S01]  /*42b0*/  FADD.FTZ R123, R70, 1 ;  /* 0x3f800000467b7421 */ /* 0x001fe20000010000 */
[----:B------:R-:W-:Y:S01]  /*42c0*/  FADD.FTZ R70, R71, R68 ;  /* 0x0000004447467221 */ /* 0x000fe20000010000 */
[----:B------:R-:W-:-:S03]  /*42d0*/  FFMA.FTZ R71, R67, R68, R120 ;  /* 0x0000004443477223 */ /* 0x000fc60000010078 */
[----:B------:R-:W-:Y:S01]  /*42e0*/  FADD.FTZ R70, R70, R47 ;  /* 0x0000002f46467221 */ /* 0x000fe20000010000 */
[----:B------:R-:W0:Y:S01]  /*42f0*/  MUFU.RCP R123, R123 ;  /* 0x0000007b007b7308 */ /* 0x000e220000001000 */
[----:B------:R-:W-:Y:S01]  /*4300*/  FFMA.FTZ R71, R44, R47, R71 ;  /* 0x0000002f2c477223 */ /* 0x000fe20000010047 */
        /* <DEDUP_REMOVED lines=22> */
[----:B------:R-:W-:Y:S02]  /*4470*/  FADD.FTZ R67, -R38, R67 ;  /* 0x0000004326437221 */ /* 0x000fe40000010100 */
[----:B------:R-:W-:Y:S01]  /*4480*/  FADD.FTZ R69, R69, R68 ;  /* 0x0000004445457221 */ /* 0x000fe20000010000 */
[----:B------:R-:W-:Y:S01]  /*4490*/  FADD.FTZ R115, R121, R115 ;  /* 0x0000007379737221 */ /* 0x000fe20000010000 */
[----:B------:R-:W-:Y:S01]  /*44a0*/  FMUL.FTZ R58, R67, R113 ;  /* 0x00000071433a7220 */ /* 0x000fe20000410000 */
[----:B------:R-:W-:Y:S01]  /*44b0*/  FFMA.FTZ R67, R53, R121, R124 ;  /* 0x0000007935437223 */ /* 0x000fe2000001007c */
[----:B------:R-:W-:Y:S02]  /*44c0*/  HADD2.F32 R124, -RZ, R103.H0_H0 ;  /* 0x20000067ff7c7230 */ /* 0x000fe40000004100 */
        /* <DEDUP_REMOVED lines=9> */
[----:B------:R-:W-:Y:S02]  /*4560*/  HADD2.F32 R121, -RZ, R100.H1_H1 ;  /* 0x30000064ff797230 */ /* 0x000fe40000004100 */
[----:B------:R-:W-:-:S03]  /*4570*/  FMUL.FTZ R124, R111, R47 ;  /* 0x0000002f6f7c7220 */ /* 0x000fc60000410000 */
[----:B------:R-:W-:Y:S01]  /*4580*/  FADD.FTZ R121, -R38, R121 ;  /* 0x0000007926797221 */ /* 0x000fe20000010100 */
[----:B------:R-:W-:Y:S01]  /*4590*/  FFMA.FTZ R120, R44, R124, R67 ;  /* 0x0000007c2c787223 */ /* 0x000fe20000010043 */
[----:B------:R-:W-:Y:S01]  /*45a0*/  FADD.FTZ R115, R115, R124 ;  /* 0x0000007c73737221 */ /* 0x000fe20000010000 */
[----:B------:R-:W-:Y:S02]  /*45b0*/  HADD2.F32 R124, -RZ, R103.H1_H1 ;  /* 0x30000067ff7c7230 */ /* 0x000fe40000004100 */
        /* <DEDUP_REMOVED lines=9> */
[----:B------:R-:W-:Y:S01]  /*4650*/  FFMA.FTZ R44, R44, R125, 1 ;  /* 0x3f8000002c2c7423 */ /* 0x000fe2000001007d */
[----:B------:R-:W-:-:S03]  /*4660*/  HADD2.F32 R125, -RZ, R104.H1_H1 ;  /* 0x30000068ff7d7230 */ /* 0x000fc60000004100 */
[----:B------:R-:W-:Y:S01]  /*4670*/  FMUL.FTZ R44, R123, R44 ;  /* 0x0000002c7b2c7220 */ /* 0x000fe20000410000 */
[----:B------:R-:W-:-:S03]  /*4680*/  HADD2.F32 R123, -RZ, R102.H0_H0 ;  /* 0x20000066ff7b7230 */ /* 0x000fc60000004100 */
[----:B------:R-:W-:Y:S02]  /*4690*/  FADD.FTZ R69, R69, R44 ;  /* 0x0000002c45457221 */ /* 0x000fe40000010000 */
[----:B------:R-:W-:Y:S01]  /*46a0*/  FADD.FTZ R124, -R38, R123 ;  /* 0x0000007b267c7221 */ /* 0x000fe20000010100 */
[----:B------:R-:W-:-:S03]  /*46b0*/  FMUL.FTZ R123, R39, R50 ;  /* 0x00000032277b7220 */ /* 0x000fc60000410000 */
[----:B------:R-:W-:Y:S01]  /*46c0*/  FMUL.FTZ R50, R124, R113 ;  /* 0x000000717c327220 */ /* 0x000fe20000410000 */
[----:B------:R-:W-:Y:S01]  /*46d0*/  FFMA.FTZ R121, R45, R123, R120 ;  /* 0x0000007b2d797223 */ /* 0x000fe20000010078 */
[----:B------:R-:W-:Y:S01]  /*46e0*/  FADD.FTZ R120, R123, R115 ;  /* 0x000000737b787221 */ /* 0x000fe20000010000 */
[----:B------:R-:W-:Y:S02]  /*46f0*/  HADD2.F32 R115, -RZ, R104.H0_H0 ;  /* 0x20000068ff737230 */ /* 0x000fe40000004100 */
[----:B------:R-:W-:-:S04]  /*4700*/  FFMA.FTZ R45, R111, R50, R114 ;  /* 0x000000326f2d7223 */ /* 0x000fc80000010072 */
[----:B------:R-:W-:-:S06]  /*4710*/  FMUL.FTZ R122, R45, -1.4426950216293334961 ;  /* 0xbfb8aa3b2d7a7820 */ /* 0x000fcc0000410000 */
[----:B------:R-:W0:Y:S02]  /*4720*/  MUFU.EX2 R122, R122 ;  /* 0x0000007a007a7308 */ /* 0x000e240000000800 */
[----:B0-----:R-:W-:Y:S01]  /*4730*/  FADD.FTZ R124, R122, 1 ;  /* 0x3f8000007a7c7421 */ /* 0x001fe20000010000 */
[----:B------:R-:W-:-:S04]  /*4740*/  FMUL.FTZ R122, R111, R51 ;  /* 0x000000336f7a7220 */ /* 0x000fc80000410000 */
[----:B------:R-:W-:Y:S01]  /*4750*/  FFMA.FTZ R121, R46, R122, R121 ;  /* 0x0000007a2e797223 */ /* 0x000fe20000010079 */
[----:B------:R-:W0:Y:S02]  /*4760*/  MUFU.RCP R124, R124 ;  /* 0x0000007c007c7308 */ /* 0x000e240000001000 */
[----:B0-----:R-:W-:Y:S01]  /*4770*/  FADD.FTZ R123, -R124, 1 ;  /* 0x3f8000007c7b7421 */ /* 0x001fe20000010100 */
[----:B------:R-:W-:-:S03]  /*4780*/  FMUL.FTZ R115, R115, R124 ;  /* 0x0000007c73737220 */ /* 0x000fc60000410000 */
[----:B------:R-:W-:-:S04]  /*4790*/  FFMA.FTZ R45, R45, R123, 1 ;  /* 0x3f8000002d2d7423 */ /* 0x000fc8000001007b */
[----:B------:R-:W-:Y:S01]  /*47a0*/  FMUL.FTZ R45, R115, R45 ;  /* 0x0000002d732d7220 */ /* 0x000fe20000410000 */
[----:B------:R-:W-:-:S05]  /*47b0*/  HADD2.F32 R115, -RZ, R102.H1_H1 ;  /* 0x30000066ff737230 */ /* 0x000fca0000004100 */
[----:B------:R-:W-:Y:S01]  /*47c0*/  FADD.FTZ R123, -R38, R115 ;  /* 0x00000073267b7221 */ /* 0x000fe20000010100 */
[----:B------:R-:W-:Y:S01]  /*47d0*/  FADD.FTZ R115, R70, R51 ;  /* 0x0000003346737221 */ /* 0x000fe20000010000 */
[----:B------:R-:W-:Y:S01]  /*47e0*/  FFMA.FTZ R70, R46, R51, R71 ;  /* 0x000000332e467223 */ /* 0x000fe20000010047 */
[----:B------:R-:W-:Y:S01]  /*47f0*/  FADD.FTZ R71, R120, R122 ;  /* 0x0000007a78477221 */ /* 0x000fe20000010000 */
[----:B------:R-:W-:Y:S01]  /*4800*/  FMUL.FTZ R51, R123, R113 ;  /* 0x000000717b337220 */ /* 0x000fe20000410000 */
[----:B------:R-:W-:-:S03]  /*4810*/  FMUL.FTZ R122, R39, R52 ;  /* 0x00000034277a7220 */ /* 0x000fc60000410000 */
        /* <DEDUP_REMOVED lines=8> */
[----:B------:R-:W-:Y:S01]  /*48a0*/  FFMA.FTZ R124, R48, R122, R121 ;  /* 0x0000007a307c7223 */ /* 0x000fe20000010079 */
[----:B------:R-:W-:Y:S02]  /*48b0*/  HADD2.F32 R122, -RZ, R106.H0_H0 ;  /* 0x2000006aff7a7230 */ /* 0x000fe40000004100 */
[----:B------:R-:W-:-:S04]  /*48c0*/  FFMA.FTZ R125, R46, R125, 1 ;  /* 0x3f8000002e7d7423 */ /* 0x000fc8000001007d */
[----:B------:R-:W-:Y:S01]  /*48d0*/  FMUL.FTZ R46, R120, R125 ;  /* 0x0000007d782e7220 */ /* 0x000fe20000410000 */
[----:B------:R-:W-:Y:S02]  /*48e0*/  HADD2.F32 R125, -RZ, R105.H0_H0 ;  /* 0x20000069ff7d7230 */ /* 0x000fe40000004100 */
[----:B------:R-:W-:-:S03]  /*48f0*/  FFMA.FTZ R120, R48, R52, R67 ;  /* 0x0000003430787223 */ /* 0x000fc60000010043 */
[----:B------:R-:W-:Y:S01]  /*4900*/  FADD.FTZ R125, -R38, R125 ;  /* 0x0000007d267d7221 */ /* 0x000fe20000010100 */
[----:B------:R-:W-:-:S03]  /*4910*/  FFMA.FTZ R120, R41, R56, R120 ;  /* 0x0000003829787223 */ /* 0x000fc60000010078 */
[----:B------:R-:W-:Y:S01]  /*4920*/  FMUL.FTZ R52, R125, R113 ;  /* 0x000000717d347220 */ /* 0x000fe20000410000 */
[----:B------:R-:W-:-:S03]  /*4930*/  FFMA.FTZ R120, R57, R60, R120 ;  /* 0x0000003c39787223 */ /* 0x000fc60000010078 */
[----:B------:R-:W-:Y:S01]  /*4940*/  FFMA.FTZ R48, R111, R52, R114 ;  /* 0x000000346f307223 */ /* 0x000fe20000010072 */
[----:B------:R-:W-:-:S03]  /*4950*/  FFMA.FTZ R120, R61, R64, R120 ;  /* 0x000000403d787223 */ /* 0x000fc60000010078 */
[----:B------:R-:W-:Y:S01]  /*4960*/  FMUL.FTZ R67, R48, -1.4426950216293334961 ;  /* 0xbfb8aa3b30437820 */ /* 0x000fe20000410000 */
[-C--:B------:R-:W-:Y:S01]  /*4970*/  FFMA.FTZ R120, R65, R68.reuse, R120 ;  /* 0x0000004441787223 */ /* 0x080fe20000010078 */
[----:B------:R-:W-:-:S03]  /*4980*/  FMUL.FTZ R68, R39, R68 ;  /* 0x0000004427447220 */ /* 0x000fc60000410000 */
[----:B------:R-:W-:Y:S01]  /*4990*/  FFMA.FTZ R120, R47, R44, R120 ;  /* 0x0000002c2f787223 */ /* 0x000fe20000010078 */
        /* <DEDUP_REMOVED lines=8> */
[----:B------:R-:W-:Y:S02]  /*4a20*/  HADD2.F32 R123, -RZ, R105.H1_H1 ;  /* 0x30000069ff7b7230 */ /* 0x000fe40000004100 */
[----:B------:R-:W-:Y:S01]  /*4a30*/  FADD.FTZ R122, R115, R54 ;  /* 0x00000036737a7221 */ /* 0x000fe20000010000 */
[----:B------:R-:W-:Y:S02]  /*4a40*/  FMUL.FTZ R115, R111, R54 ;  /* 0x000000366f737220 */ /* 0x000fe40000410000 */
[----:B------:R-:W-:Y:S02]  /*4a50*/  FADD.FTZ R123, -R38, R123 ;  /* 0x0000007b267b7221 */ /* 0x000fe40000010100 */
[----:B------:R-:W-:Y:S01]  /*4a60*/  FFMA.FTZ R124, R49, R115, R124 ;  /* 0x00000073317c7223 */ /* 0x000fe2000001007c */
[----:B------:R-:W-:Y:S01]  /*4a70*/  FADD.FTZ R71, R71, R115 ;  /* 0x0000007347477221 */ /* 0x000fe20000010000 */
[----:B------:R-:W-:-:S02]  /*4a80*/  HADD2.F32 R115, -RZ, R106.H1_H1 ;  /* 0x3000006aff737230 */ /* 0x000fc40000004100 */
        /* <DEDUP_REMOVED lines=9> */
[----:B------:R-:W-:-:S04]  /*4b20*/  FFMA.FTZ R49, R49, R123, 1 ;  /* 0x3f80000031317423 */ /* 0x000fc8000001007b */
[----:B------:R-:W-:Y:S01]  /*4b30*/  FMUL.FTZ R49, R115, R49 ;  /* 0x0000003173317220 */ /* 0x000fe20000410000 */
[----:B------:R-:W-:-:S05]  /*4b40*/  HADD2.F32 R115, -RZ, R107.H0_H0 ;  /* 0x2000006bff737230 */ /* 0x000fca0000004100 */
[----:B------:R-:W-:-:S04]  /*4b50*/  FADD.FTZ R115, -R38, R115 ;  /* 0x0000007326737221 */ /* 0x000fc80000010100 */
[----:B------:R-:W-:Y:S01]  /*4b60*/  FMUL.FTZ R56, R115, R113 ;  /* 0x0000007173387220 */ /* 0x000fe20000410000 */
[----:B------:R-:W-:Y:S01]  /*4b70*/  FFMA.FTZ R115, R41, R121, R124 ;  /* 0x0000007929737223 */ /* 0x000fe2000001007c */
[----:B------:R-:W-:Y:S02]  /*4b80*/  HADD2.F32 R124, -RZ, R110.H0_H0 ;  /* 0x2000006eff7c7230 */ /* 0x000fe40000004100 */
[----:B------:R-:W-:Y:S01]  /*4b90*/  FADD.FTZ R121, R121, R71 ;  /* 0x0000004779797221 */ /* 0x000fe20000010000 */
[----:B------:R-:W-:-:S04]  /*4ba0*/  FFMA.FTZ R41, R111, R56, R114 ;  /* 0x000000386f297223 */ /* 0x000fc80000010072 */
[----:B------:R-:W-:-:S06]  /*4bb0*/  FMUL.FTZ R70, R41, -1.4426950216293334961 ;  /* 0xbfb8aa3b29467820 */ /* 0x000fcc0000410000 */
[----:B------:R-:W0:Y:S02]  /*4bc0*/  MUFU.EX2 R70, R70 ;  /* 0x0000004600467308 */ /* 0x000e240000000800 */
[----:B0-----:R-:W-:Y:S01]  /*4bd0*/  FADD.FTZ R123, R70, 1 ;  /* 0x3f800000467b7421 */ /* 0x001fe20000010000 */
[----:B------:R-:W-:-:S04]  /*4be0*/  FFMA.FTZ R70, R40, R55, R67 ;  /* 0x0000003728467223 */ /* 0x000fc80000010043 */
[----:B------:R-:W-:Y:S01]  /*4bf0*/  FFMA.FTZ R70, R59, R62, R70 ;  /* 0x0000003e3b467223 */ /* 0x000fe20000010046 */
        /* <DEDUP_REMOVED lines=12> */
[----:B------:R-:W-:Y:S02]  /*4cc0*/  HADD2.F32 R124, -RZ, R110.H1_H1 ;  /* 0x3000006eff7c7230 */ /* 0x000fe40000004100 */
[----:B------:R-:W-:Y:S01]  /*4cd0*/  FADD.FTZ R71, R71, R62 ;  /* 0x0000003e47477221 */ /* 0x000fe20000010000 */
        /* <DEDUP_REMOVED lines=8> */
[----:B0-----:R-:W-:Y:S01]  /*4d60*/  FADD.FTZ R125, -R115, 1 ;  /* 0x3f800000737d7421 */ /* 0x001fe20000010100 */
[----:B------:R-:W-:-:S03]  /*4d70*/  FMUL.FTZ R123, R124, R115 ;  /* 0x000000737c7b7220 */ /* 0x000fc60000410000 */
[----:B------:R-:W-:-:S04]  /*4d80*/  FFMA.FTZ R40, R40, R125, 1 ;  /* 0x3f80000028287423 */ /* 0x000fc8000001007d */
[----:B------:R-:W-:Y:S01]  /*4d90*/  FMUL.FTZ R40, R123, R40 ;  /* 0x000000287b287220 */ /* 0x000fe20000410000 */
[----:B------:R-:W-:-:S05]  /*4da0*/  HADD2.F32 R123, -RZ, R109.H0_H0 ;  /* 0x2000006dff7b7230 */ /* 0x000fca0000004100 */
[----:B------:R-:W-:-:S04]  /*4db0*/  FADD.FTZ R124, -R38, R123 ;  /* 0x0000007b267c7221 */ /* 0x000fc80000010100 */
[----:B------:R-:W-:Y:S01]  /*4dc0*/  FMUL.FTZ R60, R124, R113 ;  /* 0x000000717c3c7220 */ /* 0x000fe20000410000 */
[----:B------:R-:W-:-:S03]  /*4dd0*/  HADD2.F32 R124, -RZ, R108.H0_H0 ;  /* 0x2000006cff7c7230 */ /* 0x000fc60000004100 */
        /* <DEDUP_REMOVED lines=10> */
[----:B------:R-:W-:Y:S01]  /*4e80*/  FADD.FTZ R124, -R38, R67 ;  /* 0x00000043267c7221 */ /* 0x000fe20000010100 */
[----:B------:R-:W-:-:S03]  /*4e90*/  FMUL.FTZ R67, R111, R62 ;  /* 0x0000003e6f437220 */ /* 0x000fc60000410000 */
        /* <DEDUP_REMOVED lines=12> */
[----:B------:R-:W-:Y:S01]  /*4f60*/  FMUL.FTZ R115, R39, R64 ;  /* 0x0000004027737220 */ /* 0x000fe20000410000 */
[----:B------:R-:W-:Y:S02]  /*4f70*/  FADD.FTZ R64, R71, R66 ;  /* 0x0000004247407221 */ /* 0x000fe40000010000 */
[----:B------:R-:W-:Y:S01]  /*4f80*/  FMUL.FTZ R59, R67, R59 ;  /* 0x0000003b433b7220 */ /* 0x000fe20000410000 */
[----:B------:R-:W-:Y:S01]  /*4f90*/  FFMA.FTZ R122, R61, R115, R122 ;  /* 0x000000733d7a7223 */ /* 0x000fe2000001007a */
[-C--:B------:R-:W-:Y:S01]  /*4fa0*/  FMUL.FTZ R67, R111, R66.reuse ;  /* 0x000000426f437220 */ /* 0x080fe20000410000 */
[----:B------:R-:W-:Y:S01]  /*4fb0*/  FADD.FTZ R121, R115, R121 ;  /* 0x0000007973797221 */ /* 0x000fe20000010000 */
[----:B------:R-:W-:Y:S01]  /*4fc0*/  FFMA.FTZ R61, R63, R66, R70 ;  /* 0x000000423f3d7223 */ /* 0x000fe20000010046 */
[----:B------:R-:W-:Y:S01]  /*4fd0*/  FMUL.FTZ R66, R111, R53 ;  /* 0x000000356f427220 */ /* 0x000fe20000410000 */
[----:B------:R-:W-:Y:S01]  /*4fe0*/  FFMA.FTZ R63, R63, R67, R122 ;  /* 0x000000433f3f7223 */ /* 0x000fe2000001007a */
[----:B------:R-:W-:Y:S01]  /*4ff0*/  FADD.FTZ R121, R121, R67 ;  /* 0x0000004379797221 */ /* 0x000fe20000010000 */
[----:B------:R-:W-:Y:S01]  /*5000*/  FFMA.FTZ R61, R58, R53, R61 ;  /* 0x000000353a3d7223 */ /* 0x000fe2000001003d */
[----:B------:R-:W-:Y:S01]  /*5010*/  FADD.FTZ R64, R64, R53 ;  /* 0x0000003540407221 */ /* 0x000fe20000010000 */
[----:B------:R-:W-:Y:S01]  /*5020*/  FFMA.FTZ R63, R65, R68, R63 ;  /* 0x00000044413f7223 */ /* 0x000fe2000001003f */
[----:B------:R-:W-:Y:S01]  /*5030*/  FADD.FTZ R121, R68, R121 ;  /* 0x0000007944797221 */ /* 0x000fe20000010000 */
[----:B------:R-:W-:-:S02]  /*5040*/  FFMA.FTZ R61, R50, R45, R61 ;  /* 0x0000002d323d7223 */ /* 0x000fc4000001003d */
[----:B------:R-:W-:Y:S01]  /*5050*/  FFMA.FTZ R63, R58, R66, R63 ;  /* 0x000000423a3f7223 */ /* 0x000fe2000001003f */
[----:B------:R-:W-:Y:S01]  /*5060*/  FMUL.FTZ R58, R39, R44 ;  /* 0x0000002c273a7220 */ /* 0x000fe20000410000 */
[----:B------:R-:W-:Y:S01]  /*5070*/  FADD.FTZ R121, R121, R66 ;  /* 0x0000004279797221 */ /* 0x000fe20000010000 */
[----:B------:R-:W-:Y:S01]  /*5080*/  FMUL.FTZ R66, R111, R45 ;  /* 0x0000002d6f427220 */ /* 0x000fe20000410000 */
        /* <DEDUP_REMOVED lines=11> */
[C---:B------:R-:W-:Y:S01]  /*5140*/  FFMA.FTZ R44, R52.reuse, R48, R61 ;  /* 0x00000030342c7223 */ /* 0x040fe2000001003d */
[-C--:B------:R-:W-:Y:S01]  /*5150*/  FMUL.FTZ R51, R39, R49.reuse ;  /* 0x0000003127337220 */ /* 0x080fe20000410000 */
[----:B------:R-:W-:Y:S01]  /*5160*/  FFMA.FTZ R52, R52, R50, R63 ;  /* 0x0000003234347223 */ /* 0x000fe2000001003f */
[----:B------:R-:W-:Y:S01]  /*5170*/  FADD.FTZ R58, R121, R50 ;  /* 0x00000032793a7221 */ /* 0x000fe20000010000 */
[----:B------:R-:W-:Y:S01]  /*5180*/  FADD.FTZ R48, R45, R48 ;  /* 0x000000302d307221 */ /* 0x000fe20000010000 */
[C---:B------:R-:W-:Y:S01]  /*5190*/  FFMA.FTZ R50, R54.reuse, R49, R47 ;  /* 0x0000003136327223 */ /* 0x040fe2000001002f */
[----:B------:R-:W-:Y:S01]  /*51a0*/  FFMA.FTZ R45, R54, R51, R52 ;  /* 0x00000033362d7223 */ /* 0x000fe20000010034 */
[----:B------:R-:W-:Y:S01]  /*51b0*/  FMUL.FTZ R47, R111, R41 ;  /* 0x000000296f2f7220 */ /* 0x000fe20000410000 */
[----:B------:R-:W-:Y:S01]  /*51c0*/  FADD.FTZ R58, R51, R58 ;  /* 0x0000003a333a7221 */ /* 0x000fe20000010000 */
[----:B------:R-:W-:Y:S01]  /*51d0*/  FADD.FTZ R49, R46, R49 ;  /* 0x000000312e317221 */ /* 0x000fe20000010000 */
[----:B------:R-:W-:Y:S01]  /*51e0*/  FMUL.FTZ R46, R39, R40 ;  /* 0x00000028272e7220 */ /* 0x000fe20000410000 */
[----:B------:R-:W-:Y:S01]  /*51f0*/  FFMA.FTZ R52, R56, R47, R45 ;  /* 0x0000002f38347223 */ /* 0x000fe2000001002d */
[----:B------:R-:W-:Y:S01]  /*5200*/  FADD.FTZ R51, R58, R47 ;  /* 0x0000002f3a337221 */ /* 0x000fe20000010000 */
[----:B------:R-:W-:Y:S01]  /*5210*/  FFMA.FTZ R45, R56, R41, R44 ;  /* 0x00000029382d7223 */ /* 0x000fe2000001002c */
[----:B------:R-:W-:Y:S01]  /*5220*/  FMUL.FTZ R44, R111, R57 ;  /* 0x000000396f2c7220 */ /* 0x000fe20000410000 */
[C---:B------:R-:W-:Y:S01]  /*5230*/  FFMA.FTZ R47, R55.reuse, R46, R52 ;  /* 0x0000002e372f7223 */ /* 0x040fe20000010034 */
[----:B------:R-:W-:Y:S01]  /*5240*/  FADD.FTZ R51, R46, R51 ;  /* 0x000000332e337221 */ /* 0x000fe20000010000 */
[----:B------:R-:W-:Y:S01]  /*5250*/  FADD.FTZ R48, R48, R41 ;  /* 0x0000002930307221 */ /* 0x000fe20000010000 */
[----:B------:R-:W-:Y:S01]  /*5260*/  FFMA.FTZ R55, R55, R40, R50 ;  /* 0x0000002837377223 */ /* 0x000fe20000010032 */
[C---:B------:R-:W-:Y:S01]  /*5270*/  FFMA.FTZ R47, R60.reuse, R44, R47 ;  /* 0x0000002c3c2f7223 */ /* 0x040fe2000001002f */
[----:B------:R-:W-:Y:S01]  /*5280*/  FMUL.FTZ R41, R39, R59 ;  /* 0x0000003b27297220 */ /* 0x000fe20000410000 */
[----:B------:R-:W-:Y:S01]  /*5290*/  FADD.FTZ R44, R51, R44 ;  /* 0x0000002c332c7221 */ /* 0x000fe20000010000 */
[----:B------:R-:W-:Y:S01]  /*52a0*/  FADD.FTZ R40, R49, R40 ;  /* 0x0000002831287221 */ /* 0x000fe20000010000 */
[----:B------:R-:W-:Y:S01]  /*52b0*/  FFMA.FTZ R68, R60, R57, R45 ;  /* 0x000000393c447223 */ /* 0x000fe2000001002d */
[----:B------:R-:W-:Y:S01]  /*52c0*/  FFMA.FTZ R47, R62, R41, R47 ;  /* 0x000000293e2f7223 */ /* 0x000fe2000001002f */
[----:B------:R-:W-:Y:S01]  /*52d0*/  FADD.FTZ R50, R41, R44 ;  /* 0x0000002c29327221 */ /* 0x000fe20000010000 */
[----:B------:R-:W-:Y:S01]  /*52e0*/  FADD.FTZ R70, R48, R57 ;  /* 0x0000003930467221 */ /* 0x000fe20000010000 */
[----:B------:R-:W-:Y:S01]  /*52f0*/  FFMA.FTZ R69, R62, R59, R55 ;  /* 0x0000003b3e457223 */ /* 0x000fe20000010037 */
[----:B------:R-:W-:-:S07]  /*5300*/  FADD.FTZ R71, R40, R59 ;  /* 0x0000003b28477221 */ /* 0x000fce0000010000 */
.L_x_956:
        /* <DEDUP_REMOVED lines=35> */
.L_x_958:
[----:B------:R-:W-:Y:S05]  /*5540*/  BSYNC.RECONVERGENT B0 ;  /* 0x0000000000007941 */ /* 0x000fea0003800200 */
.L_x_957:
        /* <DEDUP_REMOVED lines=21> */
.L_x_960:
[----:B------:R-:W-:Y:S05]  /*56a0*/  BSYNC.RECONVERGENT B0 ;  /* 0x0000000000007941 */ /* 0x000fea0003800200 */
.L_x_959:
        /* <DEDUP_REMOVED lines=158> */
.L_x_962:
[----:B------:R-:W-:Y:S05]  /*6090*/  BSYNC.RECONVERGENT B0 ;  /* 0x0000000000007941 */ /* 0x000fea0003800200 */
.L_x_961:
        /* <DEDUP_REMOVED lines=29> */
.L_x_964:
[----:B------:R-:W-:Y:S05]  /*6270*/  BSYNC.RECONVERGENT B0 ;  /* 0x0000000000007941 */ /* 0x000fea0003800200 */
.L_x_963:
        /* <DEDUP_REMOVED lines=24> */
.L_x_967:
[----:B-1----:R-:W2:Y:S04]  /*6400*/  LDG.E.STRONG.GPU R46, desc[UR8][R44.64] ;  /* 0x000000082c2e7981 */ /* 0x002ea8000c1ef900 */
[----:B--2---:R-:W-:Y:S01]  /*6410*/  CCTL.IVALL ;  /* 0x00000000ff00798f */ /* 0x004fe20002000000 */
[----:B------:R-:W-:Y:S05]  /*6420*/  YIELD ;  /* 0x0000000000007946 */ /* 0x000fea0003800000 */
[----:B------:R-:W-:-:S13]  /*6430*/  ISETP.NE.AND P0, PT, R46, R51, PT ;  /* 0x000000332e00720c */ /* 0x000fda0003f05270 */
[----:B------:R-:W-:Y:S05]  /*6440*/  @P0 BRA `(.L_x_967) ;  /* 0xfffffffc00ec0947 */ /* 0x000fea000383ffff */
.L_x_966:
        /* <DEDUP_REMOVED lines=11> */
[----:B------:R-:W-:Y:S02]  /*6500*/  MOV R64, R0 ;  /* 0x0000000000407202 */ /* 0x000fe40000000f00 */
[----:B------:R-:W-:Y:S02]  /*6510*/  MOV R58, R34 ;  /* 0x00000022003a7202 */ /* 0x000fe40000000f00 */
[----:B------:R-:W-:-:S02]  /*6520*/  MOV R62, R36 ;  /* 0x00000024003e7202 */ /* 0x000fc40000000f00 */
[----:B------:R-:W-:-:S07]  /*6530*/  LOP3.LUT R56, R4, 0x7ffffff8, RZ, 0xc0, !PT ;  /* 0x7ffffff804387812 */ /* 0x000fce00078ec0ff */
.L_x_969:
        /* <DEDUP_REMOVED lines=59> */
.L_x_968:
        /* <DEDUP_REMOVED lines=34> */
.L_x_970:
        /* <DEDUP_REMOVED lines=18> */
.L_x_971:
        /* <DEDUP_REMOVED lines=9> */
.L_x_972:
[----:B------:R-:W-:Y:S05]  /*6cc0*/  BSYNC.RECONVERGENT B0 ;  /* 0x0000000000007941 */ /* 0x000fea0003800200 */
.L_x_965:
        /* <DEDUP_REMOVED lines=11> */
[----:B---3--:R-:W-:-:S04]  /*6d80*/  FADD.FTZ R40, -R38, R51 ;  /* 0x0000003326287221 */ /* 0x008fc80000010100 */
[----:B--2---:R-:W-:Y:S01]  /*6d90*/  FMUL.FTZ R46, R40, R113 ;  /* 0x00000071282e7220 */ /* 0x004fe20000410000 */
[--C-:B------:R-:W-:Y:S02]  /*6da0*/  HADD2.F32 R40, -RZ, R26.reuse.H0_H0 ;  /* 0x2000001aff287230 */ /* 0x100fe40000004100 */
[----:B------:R-:W-:Y:S01]  /*6db0*/  HADD2.F32 R26, -RZ, R26.H1_H1 ;  /* 0x3000001aff1a7230 */ /* 0x000fe20000004100 */
[----:B------:R-:W0:Y:S01]  /*6dc0*/  LDS.64 R44, [UR6+0x48] ;  /* 0x00004806ff2c7984 */ /* 0x000e220008000a00 */
[----:B------:R-:W0:Y:S02]  /*6dd0*/  LDCU UR6, c[0x0][0x42c] ;  /* 0x00008580ff0677ac */ /* 0x000e240008000800 */
[----:B0-----:R-:W-:Y:S01]  /*6de0*/  FMUL.FTZ R28, R44, UR6 ;  /* 0x000000062c1c7c20 */ /* 0x001fe20008410000 */
[----:B------:R-:W-:Y:S01]  /*6df0*/  FADD.FTZ R44, -R38, R49 ;  /* 0x00000031262c7221 */ /* 0x000fe20000010100 */
[----:B------:R-:W-:-:S03]  /*6e00*/  FMUL.FTZ R47, R45, UR6 ;  /* 0x000000062d2f7c20 */ /* 0x000fc60008410000 */
[----:B------:R-:W-:Y:S01]  /*6e10*/  FMUL.FTZ R44, R44, R113 ;  /* 0x000000712c2c7220 */ /* 0x000fe20000410000 */
[----:B------:R-:W-:-:S03]  /*6e20*/  FFMA.FTZ R56, R28, R46, R47 ;  /* 0x0000002e1c387223 */ /* 0x000fc6000001002f */
        /* <DEDUP_REMOVED lines=20> */
.L_x_973:
        /* <DEDUP_REMOVED lines=19> */
.L_x_975:
[----:B------:R-:W-:Y:S05]  /*70a0*/  BSYNC.RECONVERGENT B0 ;  /* 0x0000000000007941 */ /* 0x000fea0003800200 */
.L_x_974:
        /* <DEDUP_REMOVED lines=31> */
.L_x_976:
[----:B------:R-:W-:Y:S01]  /*72a0*/  FFMA.FTZ R26, R28, R52, R47 ;  /* 0x000000341c1a7223 */ /* 0x000fe2000001002f */
[----:B------:R-:W-:Y:S01]  /*72b0*/  BSSY.RECONVERGENT B0, `(.L_x_977) ;  /* 0x0000014000007945 */ /* 0x000fe20003800200 */
[----:B------:R-:W-:Y:S01]  /*72c0*/  FFMA.FTZ R50, R111, R24, -R50 ;  /* 0x000000186f327223 */ /* 0x000fe20000010832 */
[----:B------:R-:W-:Y:S02]  /*72d0*/  HADD2.F32 R51, -RZ, R20.H1_H1 ;  /* 0x30000014ff337230 */ /* 0x000fe40000004100 */
[----:B------:R-:W-:Y:S01]  /*72e0*/  FADD.FTZ R24, -R38, R55 ;  /* 0x0000003726187221 */ /* 0x000fe20000010100 */
        /* <DEDUP_REMOVED lines=16> */
.L_x_978:
[----:B------:R-:W-:Y:S05]  /*73f0*/  BSYNC.RECONVERGENT B0 ;  /* 0x0000000000007941 */ /* 0x000fea0003800200 */
.L_x_977:
[-C--:B------:R-:W-:Y:S01]  /*7400*/  FMUL.FTZ R24, R24, R113.reuse ;  /* 0x0000007118187220 */ /* 0x080fe20000410000 */
        /* <DEDUP_REMOVED lines=24> */
.L_x_979:
[----:B------:R-:W-:Y:S01]  /*7590*/  FFMA.FTZ R22, R28, R48, R47 ;  /* 0x000000301c167223 */ /* 0x000fe2000001002f */
[----:B------:R-:W-:Y:S01]  /*75a0*/  BSSY.RECONVERGENT B0, `(.L_x_980) ;  /* 0x0000014000007945 */ /* 0x000fe20003800200 */
[--C-:B------:R-:W-:Y:S02]  /*75b0*/  HADD2.F32 R51, -RZ, R16.reuse.H0_H0 ;  /* 0x20000010ff337230 */ /* 0x100fe40000004100 */
[----:B------:R-:W-:Y:S01]  /*75c0*/  FFMA.FTZ R46, R111, R20, -R46 ;  /* 0x000000146f2e7223 */ /* 0x000fe2000001082e */
[----:B------:R-:W-:Y:S02]  /*75d0*/  HADD2.F32 R53, -RZ, R16.H1_H1 ;  /* 0x30000010ff357230 */ /* 0x000fe40000004100 */
[----:B------:R-:W-:Y:S01]  /*75e0*/  FFMA.FTZ R16, R39, R18, -R22 ;  /* 0x0000001227107223 */ /* 0x000fe20000010816 */
[----:B------:R-:W-:Y:S06]  /*75f0*/  @P0 BRA `(.L_x_981) ;  /* 0x0000000000380947 */ /* 0x000fec0003800000 */
        /* <DEDUP_REMOVED lines=14> */
.L_x_981:
[----:B------:R-:W-:Y:S05]  /*76e0*/  BSYNC.RECONVERGENT B0 ;  /* 0x0000000000007941 */ /* 0x000fea0003800200 */
.L_x_980:
[----:B01----:R-:W-:Y:S02]  /*76f0*/  HADD2.F32 R41, -RZ, R12.H0_H0 ;  /* 0x2000000cff297230 */ /* 0x003fe40000004100 */
[----:B------:R-:W-:Y:S01]  /*7700*/  FADD.FTZ R44, -R38, R51 ;  /* 0x00000033262c7221 */ /* 0x000fe20000010100 */
[--C-:B------:R-:W-:Y:S01]  /*7710*/  HADD2.F32 R61, -RZ, R92.reuse.H0_H0 ;  /* 0x2000005cff3d7230 */ /* 0x100fe20000004100 */
[----:B------:R-:W-:Y:S01]  /*7720*/  ISETP.GE.U32.AND P1, PT, R82, UR12, PT ;  /* 0x0000000c52007c0c */ /* 0x000fe2000bf26070 */
[----:B------:R-:W-:Y:S02]  /*7730*/  HADD2.F32 R63, -RZ, R92.H1_H1 ;  /* 0x3000005cff3f7230 */ /* 0x000fe40000004100 */
[C---:B------:R-:W-:Y:S01]  /*7740*/  FADD.FTZ R92, -R38.reuse, R53 ;  /* 0x00000035265c7221 */ /* 0x040fe20000010100 */
[----:B------:R-:W-:Y:S02]  /*7750*/  HADD2.F32 R69, -RZ, R97.H0_H0 ;  /* 0x20000061ff457230 */ /* 0x000fe40000004100 */
[----:B------:R-:W-:Y:S01]  /*7760*/  FADD.FTZ R40, -R38, R41 ;  /* 0x0000002926287221 */ /* 0x000fe20000010100 */
[----:B------:R-:W-:Y:S01]  /*7770*/  HADD2.F32 R71, -RZ, R99.H0_H0 ;  /* 0x20000063ff477230 */ /* 0x000fe20000004100 */
[----:B------:R-:W-:Y:S01]  /*7780*/  ISETP.GE.U32.AND P0, PT, R81, UR12, PT ;  /* 0x0000000c51007c0c */ /* 0x000fe2000bf06070 */
[----:B------:R-:W-:Y:S01]  /*7790*/  HADD2.F32 R125, -RZ, R105.H0_H0 ;  /* 0x20000069ff7d7230 */ /* 0x000fe20000004100 */
[----:B------:R-:W-:Y:S01]  /*77a0*/  ISETP.GE.U32.AND P6, PT, R80, UR12, PT ;  /* 0x0000000c50007c0c */ /* 0x000fe2000bfc6070 */
[----:B------:R-:W-:Y:S01]  /*77b0*/  HADD2.F32 R50, -RZ, R107.H0_H0 ;  /* 0x2000006bff327230 */ /* 0x000fe20000004100 */
[----:B------:R-:W-:Y:S01]  /*77c0*/  ISETP.GE.U32.AND P4, PT, R79, UR12, PT ;  /* 0x0000000c4f007c0c */ /* 0x000fe2000bf86070 */
[----:B------:R-:W-:Y:S01]  /*77d0*/  HADD2.F32 R45, -RZ, R12.H1_H1 ;  /* 0x3000000cff2d7230 */ /* 0x000fe20000004100 */
[----:B------:R-:W-:Y:S01]  /*77e0*/  ISETP.GE.U32.AND P5, PT, R78, UR12, PT ;  /* 0x0000000c4e007c0c */ /* 0x000fe2000bfa6070 */
[----:B------:R-:W-:-:S02]  /*77f0*/  HADD2.F32 R49, -RZ, R8.H0_H0 ;  /* 0x20000008ff317230 */ /* 0x000fc40000004100 */
[-C--:B------:R-:W-:Y:S01]  /*7800*/  FMUL.FTZ R41, R44, R113.reuse ;  /* 0x000000712c297220 */ /* 0x080fe20000410000 */
[----:B------:R-:W-:Y:S02]  /*7810*/  HADD2.F32 R55, -RZ, R8.H1_H1 ;  /* 0x30000008ff377230 */ /* 0x000fe40000004100 */
[----:B------:R-:W-:Y:S01]  /*7820*/  FMUL.FTZ R92, R92, R113 ;  /* 0x000000715c5c7220 */ /* 0x000fe20000410000 */
        /* <DEDUP_REMOVED lines=8> */
[----:B------:R-:W-:Y:S02]  /*78b0*/  HADD2.F32 R97, -RZ, R97.H1_H1 ;  /* 0x30000061ff617230 */ /* 0x000fe40000004100 */
        /* <DEDUP_REMOVED lines=15> */
[--C-:B------:R-:W-:Y:S02]  /*79b0*/  HADD2.F32 R54, -RZ, R109.reuse.H0_H0 ;  /* 0x2000006dff367230 */ /* 0x100fe40000004100 */
[C---:B------:R-:W-:Y:S01]  /*79c0*/  FADD.FTZ R18, -R38.reuse, R99 ;  /* 0x0000006326127221 */ /* 0x040fe20000010100 */
[----:B------:R-:W-:Y:S02]  /*79d0*/  HADD2.F32 R109, -RZ, R109.H1_H1 ;  /* 0x3000006dff6d7230 */ /* 0x000fe40000004100 */
        /* <DEDUP_REMOVED lines=39> */
.L_x_982:
        /* <DEDUP_REMOVED lines=19> */
.L_x_984:
[----:B------:R-:W-:Y:S05]  /*7d80*/  BSYNC.RECONVERGENT B0 ;  /* 0x0000000000007941 */ /* 0x000fea0003800200 */
.L_x_983:
[--C-:B------:R-:W-:Y:S02]  /*7d90*/  HADD2.F32 R14, -RZ, R10.reuse.H0_H0 ;  /* 0x2000000aff0e7230 */ /* 0x100fe40000004100 */
[----:B------:R-:W-:Y:S01]  /*7da0*/  FFMA.FTZ R92, R28, R51, R47 ;  /* 0x000000331c5c7223 */ /* 0x000fe2000001002f */
[----:B------:R-:W-:Y:S02]  /*7db0*/  HADD2.F32 R10, -RZ, R10.H1_H1 ;  /* 0x3000000aff0a7230 */ /* 0x000fe40000004100 */
        /* <DEDUP_REMOVED lines=20> */
.L_x_985:
[----:B------:R-:W-:Y:S01]  /*7f00*/  FFMA.FTZ R40, R28, R55, R47 ;  /* 0x000000371c287223 */ /* 0x000fe2000001002f */
[----:B------:R-:W-:Y:S01]  /*7f10*/  BSSY.RECONVERGENT B0, `(.L_x_986) ;  /* 0x0000014000007945 */ /* 0x000fe20003800200 */
[----:B------:R-:W-:Y:S01]  /*7f20*/  FFMA.FTZ R92, R111, R14, -R92 ;  /* 0x0000000e6f5c7223 */ /* 0x000fe2000001085c */
[-C--:B------:R-:W-:Y:S01]  /*7f30*/  FMUL.FTZ R51, R68, R113.reuse ;  /* 0x0000007144337220 */ /* 0x080fe20000410000 */
[----:B------:R-:W-:Y:S01]  /*7f40*/  FMUL.FTZ R90, R70, R113 ;  /* 0x00000071465a7220 */ /* 0x000fe20000410000 */
        /* <DEDUP_REMOVED lines=16> */
.L_x_987:
[----:B------:R-:W-:Y:S05]  /*8050*/  BSYNC.RECONVERGENT B0 ;  /* 0x0000000000007941 */ /* 0x000fea0003800200 */
.L_x_986:
[--C-:B------:R-:W-:Y:S02]  /*8060*/  HADD2.F32 R10, -RZ, R6.reuse.H0_H0 ;  /* 0x20000006ff0a7230 */ /* 0x100fe40000004100 */
[C-C-:B------:R-:W-:Y:S01]  /*8070*/  FFMA.FTZ R68, R28.reuse, R51, R47.reuse ;  /* 0x000000331c447223 */ /* 0x140fe2000001002f */
[----:B------:R-:W-:Y:S01]  /*8080*/  FFMA.FTZ R70, R28, R90, R47 ;  /* 0x0000005a1c467223 */ /* 0x000fe2000001002f */
[----:B------:R-:W-:Y:S01]  /*8090*/  HADD2.F32 R6, -RZ, R6.H1_H1 ;  /* 0x30000006ff067230 */ /* 0x000fe20000004100 */
[----:B------:R-:W-:Y:S06]  /*80a0*/  @!P3 BRA `(.L_x_988) ;  /* 0x000000000048b947 */ /* 0x000fec0003800000 */
        /* <DEDUP_REMOVED lines=18> */
.L_x_988:
[----:B------:R-:W-:Y:S01]  /*81d0*/  BSSY.RECONVERGENT B0, `(.L_x_989) ;  /* 0x0000013000007945 */ /* 0x000fe20003800200 */
[----:B------:R-:W-:Y:S01]  /*81e0*/  FFMA.FTZ R68, R111, R10, -R68 ;  /* 0x0000000a6f447223 */ /* 0x000fe20000010844 */
[----:B------:R-:W-:Y:S01]  /*81f0*/  FMUL.FTZ R14, R66, R113 ;  /* 0x00000071420e7220 */ /* 0x000fe20000410000 */
[----:B------:R-:W-:Y:S01]  /*8200*/  FFMA.FTZ R6, R39, R6, -R70 ;  /* 0x0000000627067223 */ /* 0x000fe20000010846 */
[----:B------:R-:W-:Y:S06]  /*8210*/  @P6 BRA `(.L_x_990) ;  /* 0x0000000000386947 */ /* 0x000fec0003800000 */
        /* <DEDUP_REMOVED lines=14> */
.L_x_990:
[----:B------:R-:W-:Y:S05]  /*8300*/  BSYNC.RECONVERGENT B0 ;  /* 0x0000000000007941 */ /* 0x000fea0003800200 */
.L_x_989:
[--C-:B------:R-:W-:Y:S02]  /*8310*/  HADD2.F32 R6, -RZ, R91.reuse.H0_H0 ;  /* 0x2000005bff067230 */ /* 0x100fe40000004100 */
[----:B------:R-:W-:Y:S01]  /*8320*/  FFMA.FTZ R66, R28, R14, R47 ;  /* 0x0000000e1c427223 */ /* 0x000fe2000001002f */
[----:B------:R-:W-:Y:S02]  /*8330*/  HADD2.F32 R10, -RZ, R91.H1_H1 ;  /* 0x3000005bff0a7230 */ /* 0x000fe40000004100 */
[----:B------:R-:W-:Y:S01]  /*8340*/  FMUL.FTZ R60, R60, R113 ;  /* 0x000000713c3c7220 */ /* 0x000fe20000410000 */
[----:B------:R-:W-:Y:S06]  /*8350*/  @!P3 BRA `(.L_x_991) ;  /* 0x000000000048b947 */ /* 0x000fec0003800000 */
        /* <DEDUP_REMOVED lines=18> */
.L_x_991:
[----:B------:R-:W-:Y:S01]  /*8480*/  FFMA.FTZ R14, R28, R60, R47 ;  /* 0x0000003c1c0e7223 */ /* 0x000fe2000001002f */
[----:B------:R-:W-:Y:S01]  /*8490*/  BSSY.RECONVERGENT B0, `(.L_x_992) ;  /* 0x0000014000007945 */ /* 0x000fe20003800200 */
[----:B------:R-:W-:Y:S01]  /*84a0*/  FFMA.FTZ R66, R111, R6, -R66 ;  /* 0x000000066f427223 */ /* 0x000fe20000010842 */
[-C--:B------:R-:W-:Y:S01]  /*84b0*/  FMUL.FTZ R51, R62, R113.reuse ;  /* 0x000000713e337220 */ /* 0x080fe20000410000 */
[----:B------:R-:W-:Y:S01]  /*84c0*/  FMUL.FTZ R64, R64, R113 ;  /* 0x0000007140407220 */ /* 0x000fe20000410000 */
[----:B------:R-:W-:Y:S01]  /*84d0*/  FFMA.FTZ R6, R39, R10, -R14 ;  /* 0x0000000a27067223 */ /* 0x000fe2000001080e */
[----:B------:R-:W-:Y:S06]  /*84e0*/  @P4 BRA `(.L_x_993) ;  /* 0x0000000000384947 */ /* 0x000fec0003800000 */
[----:B------:R-:W3:Y:S01]  /*84f0*/  LDCU.64 UR6, c[0x0][0x3f8] ;  /* 0x00007f00ff0677ac */ /* 0x000ee20008000a00 */
[----:B------:R-:W-:Y:S01]  /*8500*/  MOV R40, R116 ;  /* 0x0000007400287202 */ /* 0x000fe20000000f00 */
[----:B------:R-:W-:Y:S01]  /*8510*/  FMUL.FTZ R49, R66, R113 ;  /* 0x0000007142317220 */ /* 0x000fe20000410000 */
[----:B012---:R-:W-:Y:S01]  /*8520*/  MOV R41, R119 ;  /* 0x0000007700297202 */ /* 0x007fe20000000f00 */
        /* <DEDUP_REMOVED lines=10> */
.L_x_993:
[----:B------:R-:W-:Y:S05]  /*85d0*/  BSYNC.RECONVERGENT B0 ;  /* 0x0000000000007941 */ /* 0x000fea0003800200 */
.L_x_992:
        /* <DEDUP_REMOVED lines=8> */
[----:B0123--:R-:W-:-:S05]  /*8660*/  FMUL.FTZ R41, R14, -1.4426950216293334961 ;  /* 0xbfb8aa3b0e297820 */ /* 0x00ffca0000410000 */
        /* <DEDUP_REMOVED lines=14> */
.L_x_994:
[----:B------:R-:W-:Y:S01]  /*8750*/  BSSY.RECONVERGENT B0, `(.L_x_995) ;  /* 0x0000012000007945 */ /* 0x000fe20003800200 */
[----:B------:R-:W-:Y:S01]  /*8760*/  FFMA.FTZ R60, R111, R6, -R60 ;  /* 0x000000066f3c7223 */ /* 0x000fe2000001083c */
[----:B------:R-:W-:Y:S02]  /*8770*/  FFMA.FTZ R6, R39, R10, -R62 ;  /* 0x0000000a27067223 */ /* 0x000fe4000001083e */
[----:B------:R-:W-:Y:S05]  /*8780*/  @P5 BRA `(.L_x_996) ;  /* 0x0000000000385947 */ /* 0x000fea0003800000 */
[----:B------:R-:W4:Y:S01]  /*8790*/  LDCU.64 UR6, c[0x0][0x3f8] ;  /* 0x00007f00ff0677ac */ /* 0x000f220008000a00 */
[----:B------:R-:W-:Y:S01]  /*87a0*/  MOV R40, R116 ;  /* 0x0000007400287202 */ /* 0x000fe20000000f00 */
[----:B------:R-:W-:Y:S01]  /*87b0*/  FMUL.FTZ R49, R60, R113 ;  /* 0x000000713c317220 */ /* 0x000fe20000410000 */
[----:B0123--:R-:W-:Y:S01]  /*87c0*/  MOV R41, R119 ;  /* 0x0000007700297202 */ /* 0x00ffe20000000f00 */
        /* <DEDUP_REMOVED lines=10> */
.L_x_996:
[----:B------:R-:W-:Y:S05]  /*8870*/  BSYNC.RECONVERGENT B0 ;  /* 0x0000000000007941 */ /* 0x000fea0003800200 */
.L_x_995:
[----:B------:R-:W-:Y:S01]  /*8880*/  UISETP.NE.AND UP0, UPT, UR11, URZ, UPT ;  /* 0x000000ff0b00728c */ /* 0x000fe2000bf05270 */
[-C--:B------:R-:W-:Y:S01]  /*8890*/  FMUL.FTZ R14, R58, R113.reuse ;  /* 0x000000713a0e7220 */ /* 0x080fe20000410000 */
        /* <DEDUP_REMOVED lines=10> */
[----:B01234-:R-:W-:-:S05]  /*8940*/  FMUL.FTZ R41, R14, -1.4426950216293334961 ;  /* 0xbfb8aa3b0e297820 */ /* 0x01ffca0000410000 */
        /* <DEDUP_REMOVED lines=14> */
.L_x_997:
[----:B------:R-:W-:Y:S01]  /*8a30*/  BSSY.RECONVERGENT B0, `(.L_x_998) ;  /* 0x0000012000007945 */ /* 0x000fe20003800200 */
[----:B------:R-:W-:Y:S01]  /*8a40*/  FFMA.FTZ R56, R111, R6, -R56 ;  /* 0x000000066f387223 */ /* 0x000fe20000010838 */
[----:B------:R-:W-:Y:S02]  /*8a50*/  FFMA.FTZ R6, R39, R10, -R58 ;  /* 0x0000000a27067223 */ /* 0x000fe4000001083a */
[----:B------:R-:W-:Y:S05]  /*8a60*/  @P2 BRA `(.L_x_999) ;  /* 0x0000000000382947 */ /* 0x000fea0003800000 */
[----:B------:R-:W5:Y:S01]  /*8a70*/  LDCU.64 UR6, c[0x0][0x3f8] ;  /* 0x00007f00ff0677ac */ /* 0x000f620008000a00 */
[----:B------:R-:W-:Y:S01]  /*8a80*/  MOV R40, R116 ;  /* 0x0000007400287202 */ /* 0x000fe20000000f00 */
[----:B------:R-:W-:Y:S01]  /*8a90*/  FMUL.FTZ R49, R56, R113 ;  /* 0x0000007138317220 */ /* 0x000fe20000410000 */
[----:B01234-:R-:W-:Y:S01]  /*8aa0*/  MOV R41, R119 ;  /* 0x0000007700297202 */ /* 0x01ffe20000000f00 */
        /* <DEDUP_REMOVED lines=10> */
.L_x_999:
[----:B------:R-:W-:Y:S05]  /*8b50*/  BSYNC.RECONVERGENT B0 ;  /* 0x0000000000007941 */ /* 0x000fea0003800200 */
.L_x_998:
[-C--:B01234-:R-:W-:Y:S01]  /*8b60*/  FMUL.FTZ R41, R8, R113.reuse ;  /* 0x0000007108297220 */ /* 0x09ffe20000410000 */
        /* <DEDUP_REMOVED lines=38> */
[----:B------:R-:W-:Y:S02]  /*8dd0*/  ISETP.GE.AND.EX P0, PT, R29, UR13, PT, P0 ;  /* 0x0000000d1d007c0c */ /* 0x000fe4000bf06300 */
        /* <DEDUP_REMOVED lines=22> */
.L_x_1000:
        /* <DEDUP_REMOVED lines=18> */
.L_x_1002:
[----:B------:R-:W-:Y:S05]  /*9060*/  BSYNC.RECONVERGENT B0 ;  /* 0x0000000000007941 */ /* 0x000fea0003800200 */
.L_x_1001:
        /* <DEDUP_REMOVED lines=21> */
.L_x_1003:
[----:B------:R-:W-:Y:S01]  /*91c0*/  BSSY.RECONVERGENT B0, `(.L_x_1004) ;  /* 0x0000012000007945 */ /* 0x000fe20003800200 */
[----:B------:R-:W-:Y:S01]  /*91d0*/  FFMA.FTZ R64, R111, R40, -R64 ;  /* 0x000000286f407223 */ /* 0x000fe20000010840 */
[----:B------:R-:W-:Y:S02]  /*91e0*/  FFMA.FTZ R66, R39, R98, -R66 ;  /* 0x0000006227427223 */ /* 0x000fe40000010842 */
[----:B------:R-:W-:Y:S05]  /*91f0*/  @P1 BRA `(.L_x_1005) ;  /* 0x0000000000381947 */ /* 0x000fea0003800000 */
[----:B------:R-:W1:Y:S01]  /*9200*/  LDCU.64 UR6, c[0x0][0x3f8] ;  /* 0x00007f00ff0677ac */ /* 0x000e620008000a00 */
[----:B------:R-:W-:Y:S01]  /*9210*/  MOV R40, R116 ;  /* 0x0000007400287202 */ /* 0x000fe20000000f00 */
[----:B------:R-:W-:Y:S01]  /*9220*/  FMUL.FTZ R64, R64, R113 ;  /* 0x0000007140407220 */ /* 0x000fe20000410000 */
[----:B------:R-:W-:Y:S01]  /*9230*/  MOV R41, R119 ;  /* 0x0000007700297202 */ /* 0x000fe20000000f00 */
[----:B------:R-:W2:Y:S01]  /*9240*/  LDCU.64 UR14, c[0x0][0x380] ;  /* 0x00007000ff0e77ac */ /* 0x000ea20008000a00 */
[----:B0-----:R-:W-:-:S05]  /*9250*/  FMUL.FTZ R47, R66, R113 ;  /* 0x00000071422f7220 */ /* 0x001fca0000410000 */
        /* <DEDUP_REMOVED lines=8> */
.L_x_1005:
[----:B------:R-:W-:Y:S05]  /*92e0*/  BSYNC.RECONVERGENT B0 ;  /* 0x0000000000007941 */ /* 0x000fea0003800200 */
.L_x_1004:
[--C-:B------:R-:W-:Y:S02]  /*92f0*/  HADD2.F32 R40, -RZ, R103.reuse.H0_H0 ;  /* 0x20000067ff287230 */ /* 0x100fe40000004100 */
[----:B------:R-:W-:Y:S01]  /*9300*/  HADD2.F32 R103, -RZ, R103.H1_H1 ;  /* 0x30000067ff677230 */ /* 0x000fe20000004100 */
        /* <DEDUP_REMOVED lines=19> */
.L_x_1006:
[----:B------:R-:W-:Y:S01]  /*9440*/  BSSY.RECONVERGENT B0, `(.L_x_1007) ;  /* 0x0000012000007945 */ /* 0x000fe20003800200 */
[----:B------:R-:W-:Y:S01]  /*9450*/  FFMA.FTZ R60, R111, R40, -R60 ;  /* 0x000000286f3c7223 */ /* 0x000fe2000001083c */
[----:B------:R-:W-:Y:S02]  /*9460*/  FFMA.FTZ R20, R39, R103, -R62 ;  /* 0x0000006727147223 */ /* 0x000fe4000001083e */
[----:B------:R-:W-:Y:S05]  /*9470*/  @P0 BRA `(.L_x_1008) ;  /* 0x0000000000380947 */ /* 0x000fea0003800000 */
[----:B------:R-:W2:Y:S01]  /*9480*/  LDCU.64 UR6, c[0x0][0x3f8] ;  /* 0x00007f00ff0677ac */ /* 0x000ea20008000a00 */
[----:B------:R-:W-:Y:S01]  /*9490*/  MOV R40, R116 ;  /* 0x0000007400287202 */ /* 0x000fe20000000f00 */
[----:B01----:R-:W-:Y:S01]  /*94a0*/  FMUL.FTZ R47, R60, R113 ;  /* 0x000000713c2f7220 */ /* 0x003fe20000410000 */
        /* <DEDUP_REMOVED lines=11> */
.L_x_1008:
[----:B------:R-:W-:Y:S05]  /*9560*/  BSYNC.RECONVERGENT B0 ;  /* 0x0000000000007941 */ /* 0x000fea0003800200 */
.L_x_1007:
[--C-:B------:R-:W-:Y:S02]  /*9570*/  HADD2.F32 R20, -RZ, R104.reuse.H0_H0 ;  /* 0x20000068ff147230 */ /* 0x100fe40000004100 */
[----:B------:R-:W-:Y:S01]  /*9580*/  HADD2.F32 R104, -RZ, R104.H1_H1 ;  /* 0x30000068ff687230 */ /* 0x000fe20000004100 */
[----:B------:R-:W-:Y:S06]  /*9590*/  BRA.U !UP0, `(.L_x_1009) ;  /* 0x0000000108487547 */ /* 0x000fec000b800000 */
[----:B------:R-:W-:Y:S01]  /*95a0*/  FFMA.FTZ R26, R39, R26, R112 ;  /* 0x0000001a271a7223 */ /* 0x000fe20000010070 */
[----:B------:R-:W-:-:S03]  /*95b0*/  FFMA.FTZ R24, R111, R24, R114 ;  /* 0x000000186f187223 */ /* 0x000fc60000010072 */
[----:B012---:R-:W-:Y:S01]  /*95c0*/  FMUL.FTZ R44, R26, -1.4426950216293334961 ;  /* 0xbfb8aa3b1a2c7820 */ /* 0x007fe20000410000 */
        /* <DEDUP_REMOVED lines=15> */
.L_x_1009:
[----:B------:R-:W-:Y:S01]  /*96c0*/  BSSY.RECONVERGENT B0, `(.L_x_1010) ;  /* 0x0000012000007945 */ /* 0x000fe20003800200 */
[----:B------:R-:W-:Y:S01]  /*96d0*/  FFMA.FTZ R16, R111, R20, -R16 ;  /* 0x000000146f107223 */ /* 0x000fe20000010810 */
[----:B------:R-:W-:Y:S02]  /*96e0*/  FFMA.FTZ R18, R39, R104, -R18 ;  /* 0x0000006827127223 */ /* 0x000fe40000010812 */
[----:B------:R-:W-:Y:S05]  /*96f0*/  @P6 BRA `(.L_x_1011) ;  /* 0x0000000000386947 */ /* 0x000fea0003800000 */
[----:B------:R-:W3:Y:S01]  /*9700*/  LDCU.64 UR6, c[0x0][0x3f8] ;  /* 0x00007f00ff0677ac */ /* 0x000ee20008000a00 */
[----:B------:R-:W-:Y:S01]  /*9710*/  MOV R40, R116 ;  /* 0x0000007400287202 */ /* 0x000fe20000000f00 */
[----:B01----:R-:W-:Y:S01]  /*9720*/  FMUL.FTZ R47, R16, R113 ;  /* 0x00000071102f7220 */ /* 0x003fe20000410000 */
[----:B--2---:R-:W-:Y:S01]  /*9730*/  MOV R41, R119 ;  /* 0x0000007700297202 */ /* 0x004fe20000000f00 */
        /* <DEDUP_REMOVED lines=10> */
.L_x_1011:
[----:B------:R-:W-:Y:S05]  /*97e0*/  BSYNC.RECONVERGENT B0 ;  /* 0x0000000000007941 */ /* 0x000fea0003800200 */
.L_x_1010:
        /* <DEDUP_REMOVED lines=10> */
[----:B--23--:R-:W2:Y:S01]  /*9890*/  MUFU.RCP R41, R20 ;  /* 0x0000001400297308 */ /* 0x00cea20000001000 */
[----:B-----5:R-:W-:-:S07]  /*98a0*/  FADD.FTZ R24, R22, 1 ;  /* 0x3f80000016187421 */ /* 0x020fce0000010000 */
[----:B01----:R-:W0:Y:S01]  /*98b0*/  MUFU.RCP R45, R24 ;  /* 0x00000018002d7308 */ /* 0x003e220000001000 */
[----:B--2---:R-:W-:Y:S01]  /*98c0*/  FADD.FTZ R47, -R41, 1 ;  /* 0x3f800000292f7421 */ /* 0x004fe20000010100 */
[----:B------:R-:W-:-:S03]  /*98d0*/  FMUL.FTZ R16, R16, R41 ;  /* 0x0000002910107220 */ /* 0x000fc60000410000 */
[----:B------:R-:W-:Y:S01]  /*98e0*/  FFMA.FTZ R47, R46, R47, 1 ;  /* 0x3f8000002e2f7423 */ /* 0x000fe2000001002f */
[----:B0-----:R-:W-:Y:S01]  /*98f0*/  FADD.FTZ R49, -R45, 1 ;  /* 0x3f8000002d317421 */ /* 0x001fe20000010100 */
[----:B------:R-:W-:Y:S02]  /*9900*/  FMUL.FTZ R106, R106, R45 ;  /* 0x0000002d6a6a7220 */ /* 0x000fe40000410000 */
[----:B------:R-:W-:Y:S01]  /*9910*/  FMUL.FTZ R16, R16, R47 ;  /* 0x0000002f10107220 */ /* 0x000fe20000410000 */
[----:B------:R-:W-:-:S04]  /*9920*/  FFMA.FTZ R49, R48, R49, 1 ;  /* 0x3f80000030317423 */ /* 0x000fc80000010031 */
[----:B------:R-:W-:-:S07]  /*9930*/  FMUL.FTZ R106, R106, R49 ;  /* 0x000000316a6a7220 */ /* 0x000fce0000410000 */
.L_x_1012:
[----:B------:R-:W-:Y:S01]  /*9940*/  BSSY.RECONVERGENT B0, `(.L_x_1013) ;  /* 0x0000012000007945 */ /* 0x000fe20003800200 */
[----:B------:R-:W-:Y:S01]  /*9950*/  FFMA.FTZ R12, R111, R16, -R12 ;  /* 0x000000106f0c7223 */ /* 0x000fe2000001080c */
[----:B------:R-:W-:Y:S02]  /*9960*/  FFMA.FTZ R14, R39, R106, -R14 ;  /* 0x0000006a270e7223 */ /* 0x000fe4000001080e */
[----:B------:R-:W-:Y:S05]  /*9970*/  @P4 BRA `(.L_x_1014) ;  /* 0x0000000000384947 */ /* 0x000fea0003800000 */
[----:B------:R-:W4:Y:S01]  /*9980*/  LDCU.64 UR6, c[0x0][0x3f8] ;  /* 0x00007f00ff0677ac */ /* 0x000f220008000a00 */
[----:B------:R-:W-:Y:S01]  /*9990*/  MOV R40, R116 ;  /* 0x0000007400287202 */ /* 0x000fe20000000f00 */
[----:B01----:R-:W-:Y:S01]  /*99a0*/  FMUL.FTZ R47, R12, R113 ;  /* 0x000000710c2f7220 */ /* 0x003fe20000410000 */
[----:B--23--:R-:W-:Y:S01]  /*99b0*/  MOV R41, R119 ;  /* 0x0000007700297202 */ /* 0x00cfe20000000f00 */
        /* <DEDUP_REMOVED lines=10> */
.L_x_1014:
[----:B------:R-:W-:Y:S05]  /*9a60*/  BSYNC.RECONVERGENT B0 ;  /* 0x0000000000007941 */ /* 0x000fea0003800200 */
.L_x_1013:
        /* <DEDUP_REMOVED lines=10> */
[----:B--234-:R-:W2:Y:S01]  /*9b10*/  MUFU.RCP R41, R16 ;  /* 0x0000001000297308 */ /* 0x01cea20000001000 */
[----:B0-----:R-:W-:-:S07]  /*9b20*/  FADD.FTZ R20, R18, 1 ;  /* 0x3f80000012147421 */ /* 0x001fce0000010000 */
[----:B-1----:R-:W0:Y:S01]  /*9b30*/  MUFU.RCP R45, R20 ;  /* 0x00000014002d7308 */ /* 0x002e220000001000 */
        /* <DEDUP_REMOVED lines=8> */
.L_x_1015:
[----:B------:R-:W-:Y:S01]  /*9bc0*/  BSSY.RECONVERGENT B0, `(.L_x_1016) ;  /* 0x0000012000007945 */ /* 0x000fe20003800200 */
[----:B------:R-:W-:Y:S01]  /*9bd0*/  FFMA.FTZ R8, R111, R12, -R8 ;  /* 0x0000000c6f087223 */ /* 0x000fe20000010808 */
[----:B------:R-:W-:Y:S02]  /*9be0*/  FFMA.FTZ R10, R39, R110, -R10 ;  /* 0x0000006e270a7223 */ /* 0x000fe4000001080a */
[----:B------:R-:W-:Y:S05]  /*9bf0*/  @P5 BRA `(.L_x_1017) ;  /* 0x0000000000385947 */ /* 0x000fea0003800000 */
[----:B------:R-:W5:Y:S01]  /*9c00*/  LDCU.64 UR6, c[0x0][0x3f8] ;  /* 0x00007f00ff0677ac */ /* 0x000f620008000a00 */
[----:B------:R-:W-:Y:S01]  /*9c10*/  MOV R40, R116 ;  /* 0x0000007400287202 */ /* 0x000fe20000000f00 */
[----:B01----:R-:W-:Y:S01]  /*9c20*/  FMUL.FTZ R47, R8, R113 ;  /* 0x00000071082f7220 */ /* 0x003fe20000410000 */
[----:B--234-:R-:W-:Y:S01]  /*9c30*/  MOV R41, R119 ;  /* 0x0000007700297202 */ /* 0x01cfe20000000f00 */
        /* <DEDUP_REMOVED lines=10> */
.L_x_1017:
[----:B------:R-:W-:Y:S05]  /*9ce0*/  BSYNC.RECONVERGENT B0 ;  /* 0x0000000000007941 */ /* 0x000fea0003800200 */
.L_x_1016:
        /* <DEDUP_REMOVED lines=8> */
[----:B------:R-:W1:Y:S01]  /*9d70*/  MUFU.EX2 R14, R14 ;  /* 0x0000000e000e7308 */ /* 0x000e620000000800 */
[----:B-----5:R-:W-:-:S07]  /*9d80*/  FADD.FTZ R12, R10, 1 ;  /* 0x3f8000000a0c7421 */ /* 0x020fce0000010000 */
[----:B0-234-:R-:W0:Y:S01]  /*9d90*/  MUFU.RCP R41, R12 ;  /* 0x0000000c00297308 */ /* 0x01de220000001000 */
        /* <DEDUP_REMOVED lines=10> */
.L_x_1018:
[----:B------:R-:W-:Y:S01]  /*9e40*/  ISETP.GE.AND.EX P3, PT, R37, UR13, PT, P3 ;  /* 0x0000000d25007c0c */ /* 0x000fe2000bf66330 */
[----:B------:R-:W-:Y:S01]  /*9e50*/  FFMA.FTZ R6, R111, R8, -R6 ;  /* 0x000000086f067223 */ /* 0x000fe20000010806 */
[----:B------:R-:W-:Y:S01]  /*9e60*/  FFMA.FTZ R28, R39, R108, -R28 ;  /* 0x0000006c271c7223 */ /* 0x000fe2000001081c */
[----:B------:R-:W-:Y:S02]  /*9e70*/  BSSY.RECONVERGENT B0, `(.L_x_1019) ;  /* 0x000000f000007945 */ /* 0x000fe40003800200 */
[-C--:B------:R-:W-:Y:S01]  /*9e80*/  FMUL.FTZ R6, R6, R113.reuse ;  /* 0x0000007106067220 */ /* 0x080fe20000410000 */
[----:B0-234-:R-:W-:-:S07]  /*9e90*/  FMUL.FTZ R41, R28, R113 ;  /* 0x000000711c297220 */ /* 0x01dfce0000410000 */
[----:B------:R-:W-:Y:S05]  /*9ea0*/  @P3 BRA `(.L_x_1020) ;  /* 0x00000000002c3947 */ /* 0x000fea0003800000 */
[----:B------:R-:W0:Y:S01]  /*9eb0*/  LDCU.64 UR6, c[0x0][0x3f8] ;  /* 0x00007f00ff0677ac */ /* 0x000e220008000a00 */
[----:B------:R-:W-:Y:S02]  /*9ec0*/  MOV R117, R119 ;  /* 0x0000007700757202 */ /* 0x000fe40000000f00 */
[----:B------:R-:W-:Y:S01]  /*9ed0*/  F2FP.F16.F32.PACK_AB R41, R41, R6 ;  /* 0x000000062929723e */ /* 0x000fe200000000ff */
        /* <DEDUP_REMOVED lines=8> */
.L_x_1020:
[----:B------:R-:W-:Y:S05]  /*9f60*/  BSYNC.RECONVERGENT B0 ;  /* 0x0000000000007941 */ /* 0x000fea0003800200 */
.L_x_1019:
[----:B------:R-:W-:Y:S02]  /*9f70*/  IADD3 R30, PT, PT, R3, R30, RZ ;  /* 0x0000001e031e7210 */ /* 0x000fe40007ffe0ff */
[----:B------:R-:W-:Y:S02]  /*9f80*/  IADD3 R32, PT, PT, R32, 0x1, RZ ;  /* 0x0000000120207810 */ /* 0x000fe40007ffe0ff */
[----:B------:R-:W-:-:S13]  /*9f90*/  ISETP.GE.AND P0, PT, R30, UR4, PT ;  /* 0x000000041e007c0c */ /* 0x000fda000bf06270 */
[----:B------:R-:W-:Y:S05]  /*9fa0*/  @!P0 BRA `(.L_x_1021) ;  /* 0xffffff6400288947 */ /* 0x000fea000383ffff */
.L_x_954:
        /* <DEDUP_REMOVED lines=19> */
.L_x_1023:
[----:B------:R-:W-:Y:S05]  /*a0e0*/  BSYNC.RECONVERGENT B0 ;  /* 0x0000000000007941 */ /* 0x000fea0003800200 */
.L_x_1022:
[----:B------:R-:W-:Y:S05]  /*a0f0*/  @P0 EXIT ;  /* 0x000000000000094d */ /* 0x000fea0003800000 */
[----:B------:R-:W-:Y:S05]  /*a100*/  @P2 BRA `(.L_x_1024) ;  /* 0x0000000000202947 */ /* 0x000fea0003800000 */
[----:B------:R-:W-:-:S05]  /*a110*/  IMAD R0, R6, R7, RZ ;  /* 0x0000000706007224 */ /* 0x000fca00078e02ff */
[----:B------:R-:W-:-:S13]  /*a120*/  ISETP.NE.AND P0, PT, R0, -0x1, PT ;  /* 0xffffffff0000780c */ /* 0x000fda0003f05270 */
[----:B------:R-:W-:Y:S05]  /*a130*/  @!P0 BRA `(.L_x_1024) ;  /* 0x0000000000148947 */ /* 0x000fea0003800000 */
.L_x_1025:
[----:B--2---:R-:W2:Y:S04]  /*a140*/  LDG.E.STRONG.GPU R3, desc[UR8][R4.64] ;  /* 0x0000000804037981 */ /* 0x004ea8000c1ef900 */
[----:B--2---:R-:W-:Y:S01]  /*a150*/  CCTL.IVALL ;  /* 0x00000000ff00798f */ /* 0x004fe20002000000 */
[----:B------:R-:W-:Y:S05]  /*a160*/  YIELD ;  /* 0x0000000000007946 */ /* 0x000fea0003800000 */
[----:B------:R-:W-:-:S13]  /*a170*/  ISETP.NE.AND P0, PT, R3, R0, PT ;  /* 0x000000000300720c */ /* 0x000fda0003f05270 */
[----:B------:R-:W-:Y:S05]  /*a180*/  @P0 BRA `(.L_x_1025) ;  /* 0xfffffffc00ec0947 */ /* 0x000fea000383ffff */
.L_x_1024:
        /* <DEDUP_REMOVED lines=49> */
[----:B------:R-:W2:Y:S01]  /*a4a0*/  LDCU.64 UR10, c[0x0][0x390] ;  /* 0x00007200ff0a77ac */ /* 0x000ea20008000a00 */
        /* <DEDUP_REMOVED lines=9> */
[----:B------:R-:W-:Y:S01]  /*a540*/  UMOV UR4, URZ ;  /* 0x000000ff00047c82 */ /* 0x000fe20008000000 */
[----:B------:R-:W-:-:S02]  /*a550*/  SHF.L.U64.HI R30, R3, 0x2, R0 ;  /* 0x00000002031e7819 */ /* 0x000fc40000010200 */
[----:B------:R-:W-:Y:S02]  /*a560*/  SHF.L.U64.HI R26, R31, 0x2, R32 ;  /* 0x000000021f1a7819 */ /* 0x000fe40000010220 */
[C---:B--2---:R-:W-:Y:S02]  /*a570*/  IADD3 R22, P2, PT, R20.reuse, UR10, RZ ;  /* 0x0000000a14167c10 */ /* 0x044fe4000ff5e0ff */
[----:B------:R-:W-:Y:S02]  /*a580*/  IADD3 R33, PT, PT, R7, UR4, RZ ;  /* 0x0000000407217c10 */ /* 0x000fe4000fffe0ff */
[----:B---3--:R-:W-:Y:S02]  /*a590*/  IADD3 R24, P1, PT, R20, UR6, RZ ;  /* 0x0000000614187c10 */ /* 0x008fe4000ff3e0ff */
[----:B------:R-:W-:Y:S01]  /*a5a0*/  MOV R2, R6 ;  /* 0x0000000600027202 */ /* 0x000fe20000000f00 */
[----:B------:R-:W-:Y:S01]  /*a5b0*/  IMAD.WIDE.U32 R6, R4, 0x4, RZ ;  /* 0x0000000404067825 */ /* 0x000fe200078e00ff */
[----:B------:R-:W-:-:S02]  /*a5c0*/  IADD3.X R23, PT, PT, R21, UR11, RZ, P2, !PT ;  /* 0x0000000b15177c10 */ /* 0x000fc400097fe4ff */
[----:B------:R-:W-:Y:S02]  /*a5d0*/  IADD3.X R25, PT, PT, R21, UR7, RZ, P1, !PT ;  /* 0x0000000715197c10 */ /* 0x000fe40008ffe4ff */
[----:B------:R-:W-:Y:S02]  /*a5e0*/  IADD3 R16, P2, PT, RZ, -R9, RZ ;  /* 0x80000009ff107210 */ /* 0x000fe40007f5e0ff */
[----:B----4-:R-:W-:Y:S02]  /*a5f0*/  IADD3 R20, P1, PT, R20, UR12, RZ ;  /* 0x0000000c14147c10 */ /* 0x010fe4000ff3e0ff */
[----:B------:R-:W-:Y:S02]  /*a600*/  SHF.L.U32 R9, R5, 0x2, RZ ;  /* 0x0000000205097819 */ /* 0x000fe400000006ff */
[----:B------:R-:W-:Y:S02]  /*a610*/  IADD3.X R21, PT, PT, R21, UR13, RZ, P1, !PT ;  /* 0x0000000d15157c10 */ /* 0x000fe40008ffe4ff */
[----:B------:R-:W-:-:S02]  /*a620*/  IADD3 R28, PT, PT, R7, R9, RZ ;  /* 0x00000009071c7210 */ /* 0x000fc40007ffe0ff */
[----:B------:R-:W-:-:S07]  /*a630*/  IADD3.X R18, PT, PT, RZ, -0x1, RZ, P2, !PT ;  /* 0xffffffffff127810 */ /* 0x000fce00017fe4ff */
.L_x_1028:
[-C--:B--2---:R-:W-:Y:S02]  /*a640*/  LEA R10, P1, R3, R24.reuse, 0x2 ;  /* 0x00000018030a7211 */ /* 0x084fe400078210ff */
[----:B------:R-:W-:Y:S02]  /*a650*/  LEA R14, P3, R31, R24, 0x2 ;  /* 0x000000181f0e7211 */ /* 0x000fe400078610ff */
[----:B------:R-:W-:Y:S02]  /*a660*/  IADD3 R12, P2, PT, R24, R6, RZ ;  /* 0x00000006180c7210 */ /* 0x000fe40007f5e0ff */
[----:B------:R-:W-:Y:S02]  /*a670*/  IADD3.X R11, PT, PT, R25, R30, RZ, P1, !PT ;  /* 0x0000001e190b7210 */ /* 0x000fe40000ffe4ff */
[----:B------:R-:W-:Y:S02]  /*a680*/  MOV R8, R24 ;  /* 0x0000001800087202 */ /* 0x000fe40000000f00 */
[----:B------:R-:W-:-:S02]  /*a690*/  MOV R9, R25 ;  /* 0x0000001900097202 */ /* 0x000fc40000000f00 */
[C---:B------:R-:W-:Y:S01]  /*a6a0*/  IADD3.X R15, PT, PT, R25.reuse, R26, RZ, P3, !PT ;  /* 0x0000001a190f7210 */ /* 0x040fe20001ffe4ff */
[----:B------:R2:W3:Y:S01]  /*a6b0*/  LDG.E R11, desc[UR8][R10.64] ;  /* 0x000000080a0b7981 */ /* 0x0004e2000c1e1900 */
[----:B------:R-:W-:-:S03]  /*a6c0*/  IADD3.X R13, PT, PT, R25, R28, RZ, P2, !PT ;  /* 0x0000001c190d7210 */ /* 0x000fc600017fe4ff */
[----:B------:R4:W3:Y:S04]  /*a6d0*/  LDG.E R8, desc[UR8][R8.64] ;  /* 0x0000000808087981 */ /* 0x0008e8000c1e1900 */
[----:B------:R-:W5:Y:S04]  /*a6e0*/  LDG.E R12, desc[UR8][R12.64] ;  /* 0x000000080c0c7981 */ /* 0x000f68000c1e1900 */
[----:B------:R-:W5:Y:S01]  /*a6f0*/  LDG.E R15, desc[UR8][R14.64] ;  /* 0x000000080e0f7981 */ /* 0x000f62000c1e1900 */
[----:B--2---:R-:W-:Y:S02]  /*a700*/  MOV R10, R22 ;  /* 0x00000016000a7202 */ /* 0x004fe40000000f00 */
[----:B----4-:R-:W-:-:S02]  /*a710*/  MOV R9, R21 ;  /* 0x0000001500097202 */ /* 0x010fc40000000f00 */
[----:B------:R-:W-:-:S04]  /*a720*/  IADD3 R16, P1, PT, R16, 0x1, RZ ;  /* 0x0000000110107810 */ /* 0x000fc80007f3e0ff */
[----:B------:R-:W-:Y:S02]  /*a730*/  IADD3.X R18, PT, PT, RZ, R18, RZ, P1, !PT ;  /* 0x00000012ff127210 */ /* 0x000fe40000ffe4ff */
[----:B------:R-:W-:-:S04]  /*a740*/  ISETP.NE.U32.AND P1, PT, R16, RZ, PT ;  /* 0x000000ff1000720c */ /* 0x000fc80003f25070 */
[----:B------:R-:W-:Y:S02]  /*a750*/  ISETP.NE.AND.EX P1, PT, R18, RZ, PT, P1 ;  /* 0x000000ff1200720c */ /* 0x000fe40003f25310 */
[----:B------:R-:W-:Y:S02]  /*a760*/  IADD3 R24, P2, PT, R24, 0x380, RZ ;  /* 0x0000038018187810 */ /* 0x000fe40007f5e0ff */
[----:B------:R-:W-:Y:S02]  /*a770*/  IADD3 R22, P3, PT, R22, 0x380, RZ ;  /* 0x0000038016167810 */ /* 0x000fe40007f7e0ff */
[----:B------:R-:W-:Y:S02]  /*a780*/  IADD3.X R25, PT, PT, RZ, R25, RZ, P2, !PT ;  /* 0x00000019ff197210 */ /* 0x000fe400017fe4ff */
[----:B---3--:R-:W-:Y:S02]  /*a790*/  F2FP.BF16.F32.PACK_AB R17, R11, R8 ;  /* 0x000000080b11723e */ /* 0x008fe400000010ff */
[----:B------:R-:W-:-:S02]  /*a7a0*/  MOV R8, R20 ;  /* 0x0000001400087202 */ /* 0x000fc40000000f00 */
[-C--:B------:R-:W-:Y:S02]  /*a7b0*/  MOV R11, R23.reuse ;  /* 0x00000017000b7202 */ /* 0x080fe40000000f00 */
[----:B-----5:R-:W-:Y:S01]  /*a7c0*/  F2FP.BF16.F32.PACK_AB R19, R15, R12 ;  /* 0x0000000c0f13723e */ /* 0x020fe200000010ff */
[----:B------:R2:W-:Y:S04]  /*a7d0*/  STG.E desc[UR8][R8.64], R17 ;  /* 0x0000001108007986 */ /* 0x0005e8000c101908 */
[----:B------:R2:W-:Y:S01]  /*a7e0*/  STG.E desc[UR8][R10.64], R19 ;  /* 0x000000130a007986 */ /* 0x0005e2000c101908 */
[----:B------:R-:W-:Y:S02]  /*a7f0*/  IADD3 R20, P4, PT, R20, 0x380, RZ ;  /* 0x0000038014147810 */ /* 0x000fe40007f9e0ff */
[----:B------:R-:W-:-:S02]  /*a800*/  IADD3.X R23, PT, PT, RZ, R23, RZ, P3, !PT ;  /* 0x00000017ff177210 */ /* 0x000fc40001ffe4ff */
[----:B------:R-:W-:Y:S01]  /*a810*/  IADD3.X R21, PT, PT, RZ, R21, RZ, P4, !PT ;  /* 0x00000015ff157210 */ /* 0x000fe200027fe4ff */
[----:B------:R-:W-:Y:S08]  /*a820*/  @P1 BRA `(.L_x_1028) ;  /* 0xfffffffc00841947 */ /* 0x000ff0000383ffff */
.L_x_1027:
[----:B------:R-:W-:Y:S05]  /*a830*/  BSYNC.RECONVERGENT B0 ;  /* 0x0000000000007941 */ /* 0x000fea0003800200 */
.L_x_1026:
[----:B------:R-:W-:Y:S05]  /*a840*/  @!P0 EXIT ;  /* 0x000000000000894d */ /* 0x000fea0003800000 */
[C---:B------:R-:W-:Y:S01]  /*a850*/  SHF.L.U64.HI R37, R31.reuse, 0x2, R32 ;  /* 0x000000021f257819 */ /* 0x040fe20000010220 */
[----:B------:R-:W3:Y:S01]  /*a860*/  LDCU.64 UR4, c[0x0][0x3d8] ;  /* 0x00007b00ff0477ac */ /* 0x000ee20008000a00 */
[----:B0-----:R-:W-:Y:S02]  /*a870*/  SHF.L.U32 R39, R31, 0x2, RZ ;  /* 0x000000021f277819 */ /* 0x001fe400000006ff */
[C---:B------:R-:W-:Y:S01]  /*a880*/  SHF.L.U64.HI R29, R4.reuse, 0x2, R5 ;  /* 0x00000002041d7819 */ /* 0x040fe20000010205 */
[----:B------:R-:W0:Y:S01]  /*a890*/  LDCU.64 UR6, c[0x0][0x388] ;  /* 0x00007100ff0677ac */ /* 0x000e220008000a00 */
[----:B------:R-:W-:Y:S02]  /*a8a0*/  SHF.L.U32 R27, R4, 0x2, RZ ;  /* 0x00000002041b7819 */ /* 0x000fe400000006ff */
[C---:B------:R-:W-:Y:S01]  /*a8b0*/  SHF.L.U64.HI R31, R3.reuse, 0x2, R0 ;  /* 0x00000002031f7819 */ /* 0x040fe20000010200 */
[----:B------:R-:W4:Y:S01]  /*a8c0*/  LDCU.64 UR10, c[0x0][0x390] ;  /* 0x00007200ff0a77ac */ /* 0x000f220008000a00 */
[----:B------:R-:W-:-:S07]  /*a8d0*/  SHF.L.U32 R35, R3, 0x2, RZ ;  /* 0x0000000203237819 */ /* 0x000fce00000006ff */
.L_x_1029:
[C---:B------:R-:W-:Y:S02]  /*a8e0*/  SHF.L.U32 R24, R2.reuse, 0x2, RZ ;  /* 0x0000000202187819 */ /* 0x040fe400000006ff */
[----:B------:R-:W-:Y:S02]  /*a8f0*/  SHF.L.U64.HI R26, R2, 0x2, R33 ;  /* 0x00000002021a7819 */ /* 0x000fe40000010221 */
[----:B---3--:R-:W-:-:S04]  /*a900*/  IADD3 R4, P0, PT, R24, UR4, RZ ;  /* 0x0000000418047c10 */ /* 0x008fc8000ff1e0ff */
[----:B--2---:R-:W-:Y:S02]  /*a910*/  IADD3.X R5, PT, PT, R26, UR5, RZ, P0, !PT ;  /* 0x000000051a057c10 */ /* 0x004fe400087fe4ff */
[C---:B------:R-:W-:Y:S02]  /*a920*/  IADD3 R6, P0, PT, R4.reuse, R35, RZ ;  /* 0x0000002304067210 */ /* 0x040fe40007f1e0ff */
[C---:B--2---:R-:W-:Y:S02]  /*a930*/  IADD3 R10, P2, PT, R4.reuse, R39, RZ ;  /* 0x00000027040a7210 */ /* 0x044fe40007f5e0ff */
[C---:B------:R-:W-:Y:S02]  /*a940*/  IADD3.X R7, PT, PT, R5.reuse, R31, RZ, P0, !PT ;  /* 0x0000001f05077210 */ /* 0x040fe400007fe4ff */
[----:B------:R-:W-:Y:S02]  /*a950*/  IADD3 R8, P1, PT, R4, R27, RZ ;  /* 0x0000001b04087210 */ /* 0x000fe40007f3e0ff */
[----:B------:R-:W2:Y:S01]  /*a960*/  LDG.E R4, desc[UR8][R4.64] ;  /* 0x0000000804047981 */ /* 0x000ea2000c1e1900 */
[----:B------:R-:W-:-:S02]  /*a970*/  IADD3.X R11, PT, PT, R5, R37, RZ, P2, !PT ;  /* 0x00000025050b7210 */ /* 0x000fc400017fe4ff */
[----:B------:R-:W-:Y:S01]  /*a980*/  IADD3.X R9, PT, PT, R5, R29, RZ, P1, !PT ;  /* 0x0000001d05097210 */ /* 0x000fe20000ffe4ff */
[----:B------:R-:W2:Y:S04]  /*a990*/  LDG.E R7, desc[UR8][R6.64] ;  /* 0x0000000806077981 */ /* 0x000ea8000c1e1900 */
[----:B------:R-:W3:Y:S04]  /*a9a0*/  LDG.E R8, desc[UR8][R8.64] ;  /* 0x0000000808087981 */ /* 0x000ee8000c1e1900 */
[----:B------:R-:W3:Y:S01]  /*a9b0*/  LDG.E R11, desc[UR8][R10.64] ;  /* 0x000000080a0b7981 */ /* 0x000ee2000c1e1900 */
[----:B------:R-:W-:-:S02]  /*a9c0*/  LOP3.LUT R16, R24, 0xfffffffc, RZ, 0xc0, !PT ;  /* 0xfffffffc18107812 */ /* 0x000fc400078ec0ff */
[----:B------:R-:W-:Y:S02]  /*a9d0*/  LOP3.LUT R15, R26, 0x1, RZ, 0xc0, !PT ;  /* 0x000000011a0f7812 */ /* 0x000fe400078ec0ff */
[----:B0-----:R-:W-:-:S04]  /*a9e0*/  IADD3 R12, P0, PT, R16, UR6, RZ ;  /* 0x00000006100c7c10 */ /* 0x001fc8000ff1e0ff */
[C---:B------:R-:W-:Y:S02]  /*a9f0*/  IADD3.X R13, PT, PT, R15.reuse, UR7, RZ, P0, !PT ;  /* 0x000000070f0d7c10 */ /* 0x040fe400087fe4ff */
[C---:B----4-:R-:W-:Y:S02]  /*aa00*/  IADD3 R14, P0, PT, R16.reuse, UR10, RZ ;  /* 0x0000000a100e7c10 */ /* 0x050fe4000ff1e0ff */
[----:B------:R-:W-:Y:S02]  /*aa10*/  IADD3 R16, P1, PT, R16, UR4, RZ ;  /* 0x0000000410107c10 */ /* 0x000fe4000ff3e0ff */
[----:B------:R-:W-:Y:S02]  /*aa20*/  IADD3.X R15, PT, PT, R15, UR11, RZ, P0, !PT ;  /* 0x0000000b0f0f7c10 */ /* 0x000fe400087fe4ff */
[----:B--2---:R-:W-:Y:S02]  /*aa30*/  F2FP.BF16.F32.PACK_AB R19, R7, R4 ;  /* 0x000000040713723e */ /* 0x004fe400000010ff */
[----:B------:R-:W-:-:S04]  /*aa40*/  LOP3.LUT R4, R26, 0x3, RZ, 0xc0, !PT ;  /* 0x000000031a047812 */ /* 0x000fc800078ec0ff */
[----:B------:R-:W-:Y:S02]  /*aa50*/  IADD3.X R17, PT, PT, R4, UR5, RZ, P1, !PT ;  /* 0x0000000504117c10 */ /* 0x000fe40008ffe4ff */
[----:B---3--:R-:W-:Y:S02]  /*aa60*/  F2FP.BF16.F32.PACK_AB R21, R11, R8 ;  /* 0x000000080b15723e */ /* 0x008fe400000010ff */
        /* <DEDUP_REMOVED lines=8> */
[----:B------:R-:W3:Y:S04]  /*aaf0*/  LDG.E R18, desc[UR8][R16.64+0x380] ;  /* 0x0003800810127981 */ /* 0x000ee8000c1e1900 */
[----:B0-----:R-:W3:Y:S04]  /*ab00*/  LDG.E R19, desc[UR8][R4.64+0x380] ;  /* 0x0003800804137981 */ /* 0x001ee8000c1e1900 */
        /* <DEDUP_REMOVED lines=26> */
[----:B----4-:R-:W-:Y:S02]  /*acb0*/  F2FP.BF16.F32.PACK_AB R21, R21, R18 ;  /* 0x000000121515723e */ /* 0x010fe400000010ff */
[----:B--2---:R-:W-:-:S03]  /*acc0*/  F2FP.BF16.F32.PACK_AB R25, R25, R20 ;  /* 0x000000141919723e */ /* 0x004fc600000010ff */
[----:B------:R0:W-:Y:S04]  /*acd0*/  STG.E desc[UR8][R14.64], R21 ;  /* 0x000000150e007986 */ /* 0x0001e8000c101908 */
[----:B------:R2:W-:Y:S04]  /*ace0*/  STG.E desc[UR8][R10.64], R25 ;  /* 0x000000190a007986 */ /* 0x0005e8000c101908 */
[----:B------:R-:W4:Y:S04]  /*acf0*/  LDG.E R16, desc[UR8][R16.64+0xa80] ;  /* 0x000a800810107981 */ /* 0x000f28000c1e1900 */
[----:B------:R-:W4:Y:S04]  /*ad00*/  LDG.E R5, desc[UR8][R4.64+0xa80] ;  /* 0x000a800804057981 */ /* 0x000f28000c1e1900 */
[----:B------:R-:W5:Y:S04]  /*ad10*/  LDG.E R6, desc[UR8][R6.64+0xa80] ;  /* 0x000a800806067981 */ /* 0x000f68000c1e1900 */
[----:B------:R-:W5:Y:S01]  /*ad20*/  LDG.E R9, desc[UR8][R8.64+0xa80] ;  /* 0x000a800808097981 */ /* 0x000f62000c1e1900 */
[----:B---3--:R-:W-:-:S04]  /*ad30*/  IADD3 R13, P0, PT, R24, 0xa80, RZ ;  /* 0x00000a80180d7810 */ /* 0x008fc80007f1e0ff */
        /* <DEDUP_REMOVED lines=17> */
.L_x_1030:
        /* <DEDUP_REMOVED lines=11> */
.L_x_3426:


//--------------------- .text._Z35group_norm_nhwc_bwd_one_pass_kernelI11Fp16IOFp16WLi64ELi14ELi224EEv26Group_norm_nhwc_bwd_params --------------------------
	.section	.text._Z35group_norm_nhwc_bwd_one_pass_kernelI11Fp16IOFp16WLi64ELi14ELi224EEv26Group_norm_nhwc_bwd_params,"ax",@progbits
	.align	128
        .global         _Z35group_norm_nhwc_bwd_one_pass_kernelI11Fp16IOFp16WLi64ELi14ELi224EEv26Group_norm_nhwc_bwd_params
        .type           _Z35group_norm_nhwc_bwd_one_pass_kernelI11Fp16IOFp16WLi64ELi14ELi224EEv26Group_norm_nhwc_bwd_params,@function
        .size           _Z35group_norm_nhwc_bwd_one_pass_kernelI11Fp16IOFp16WLi64ELi14ELi224EEv26Group_norm_nhwc_bwd_params,(.L_x_3427 - _Z35group_norm_nhwc_bwd_one_pass_kernelI11Fp16IOFp16WLi64ELi14ELi224EEv26Group_norm_nhwc_bwd_params)
        .other          _Z35group_norm_nhwc_bwd_one_pass_kernelI11Fp16IOFp16WLi64ELi14ELi224EEv26Group_norm_nhwc_bwd_params,@"STO_CUDA_ENTRY STV_DEFAULT"
_Z35group_norm_nhwc_bwd_one_pass_kernelI11Fp16IOFp16WLi64ELi14ELi224EEv26Group_norm_nhwc_bwd_params:
.text._Z35group_norm_nhwc_bwd_one_pass_kernelI11Fp16IOFp16WLi64ELi14ELi224EEv26Group_norm_nhwc_bwd_params:
        /* <DEDUP_REMOVED lines=46> */
.L_x_1056:
        /* <DEDUP_REMOVED lines=108> */
[----:B---3--:R-:W-:Y:S02]  /*09a0*/  HADD2.F32 R4, -RZ, R4.H0_H0 ;  /* 0x20000004ff047230 */ /* 0x008fe40000004100 */
[----:B--2---:R-:W-:Y:S02]  /*09b0*/  HADD2.F32 R6, -RZ, R6.H0_H0 ;  /* 0x20000006ff067230 */ /* 0x004fe40000004100 */
[----:B------:R-:W-:Y:S02]  /*09c0*/  @P4 HADD2.F32 R39, -RZ, R21.H0_H0 ;  /* 0x20000015ff274230 */ /* 0x000fe40000004100 */
[----:B------:R-:W-:Y:S01]  /*09d0*/  @P4 HADD2.F32 R37, -RZ, R20.H0_H0 ;  /* 0x20000014ff254230 */ /* 0x000fe20000004100 */
        /* <DEDUP_REMOVED lines=38> */
.L_x_1032:
        /* <DEDUP_REMOVED lines=72> */
.L_x_1033:
        /* <DEDUP_REMOVED lines=35> */
.L_x_1035:
[----:B------:R-:W-:Y:S05]  /*12f0*/  BSYNC.RECONVERGENT B0 ;  /* 0x0000000000007941 */ /* 0x000fea0003800200 */
.L_x_1034:
        /* <DEDUP_REMOVED lines=21> */
.L_x_1037:
[----:B------:R-:W-:Y:S05]  /*1450*/  BSYNC.RECONVERGENT B0 ;  /* 0x0000000000007941 */ /* 0x000fea0003800200 */
.L_x_1036:
        /* <DEDUP_REMOVED lines=158> */
.L_x_1039:
[----:B------:R-:W-:Y:S05]  /*1e40*/  BSYNC.RECONVERGENT B0 ;  /* 0x0000000000007941 */ /* 0x000fea0003800200 */
.L_x_1038:
        /* <DEDUP_REMOVED lines=29> */
.L_x_1041:
[----:B------:R-:W-:Y:S05]  /*2020*/  BSYNC.RECONVERGENT B0 ;  /* 0x0000000000007941 */ /* 0x000fea0003800200 */
.L_x_1040:
        /* <DEDUP_REMOVED lines=28> */
.L_x_1044:
[----:B------:R-:W5:Y:S04]  /*21f0*/  LDG.E.STRONG.GPU R2, desc[UR16][R8.64] ;  /* 0x0000001008027981 */ /* 0x000f68000c1ef900 */
[----:B-----5:R-:W-:Y:S01]  /*2200*/  CCTL.IVALL ;  /* 0x00000000ff00798f */ /* 0x020fe20002000000 */
[----:B------:R-:W-:Y:S05]  /*2210*/  YIELD ;  /* 0x0000000000007946 */ /* 0x000fea0003800000 */
[----:B------:R-:W-:-:S13]  /*2220*/  ISETP.NE.AND P2, PT, R2, R15, PT ;  /* 0x0000000f0200720c */ /* 0x000fda0003f45270 */
[----:B------:R-:W-:Y:S05]  /*2230*/  @P2 BRA `(.L_x_1044) ;  /* 0xfffffffc00ec2947 */ /* 0x000fea000383ffff */
.L_x_1043:
        /* <DEDUP_REMOVED lines=14> */
.L_x_1046:
        /* <DEDUP_REMOVED lines=84> */
.L_x_1045:
        /* <DEDUP_REMOVED lines=42> */
.L_x_1047:
        /* <DEDUP_REMOVED lines=22> */
.L_x_1048:
        /* <DEDUP_REMOVED lines=11> */
.L_x_1049:
[----:B------:R-:W-:Y:S05]  /*2d10*/  BSYNC.RECONVERGENT B0 ;  /* 0x0000000000007941 */ /* 0x000fea0003800200 */
.L_x_1042:
        /* <DEDUP_REMOVED lines=40> */
.L_x_1050:
        /* <DEDUP_REMOVED lines=20> */
.L_x_1052:
[----:B------:R-:W-:Y:S05]  /*30e0*/  BSYNC.RECONVERGENT B0 ;  /* 0x0000000000007941 */ /* 0x000fea0003800200 */
.L_x_1051:
        /* <DEDUP_REMOVED lines=24> */
.L_x_1053:
        /* <DEDUP_REMOVED lines=22> */
.L_x_1055:
[----:B------:R-:W-:Y:S05]  /*33d0*/  BSYNC.RECONVERGENT B0 ;  /* 0x0000000000007941 */ /* 0x000fea0003800200 */
.L_x_1054:
[----:B------:R-:W-:Y:S01]  /*33e0*/  UIADD3 UR12, UPT, UPT, UR18, UR12, URZ ;  /* 0x0000000c120c7290 */ /* 0x000fe2000fffe0ff */
[----:B------:R-:W-:-:S03]  /*33f0*/  IADD3 R42, PT, PT, R42, 0x1, RZ ;  /* 0x000000012a2a7810 */ /* 0x000fc60007ffe0ff */
[----:B------:R-:W-:-:S09]  /*3400*/  UISETP.GE.AND UP0, UPT, UR12, UR5, UPT ;  /* 0x000000050c00728c */ /* 0x000fd2000bf06270 */
[----:B------:R-:W-:Y:S05]  /*3410*/  BRA.U !UP0, `(.L_x_1056) ;  /* 0xffffffcd08b07547 */ /* 0x000fea000b83ffff */
.L_x_1031:
        /* <DEDUP_REMOVED lines=19> */
.L_x_1058:
[----:B------:R-:W-:Y:S05]  /*3550*/  BSYNC.RECONVERGENT B0 ;  /* 0x0000000000007941 */ /* 0x000fea0003800200 */
.L_x_1057:
[----:B------:R-:W-:Y:S05]  /*3560*/  @P0 EXIT ;  /* 0x000000000000094d */ /* 0x000fea0003800000 */
[----:B------:R-:W-:Y:S05]  /*3570*/  @P2 BRA `(.L_x_1059) ;  /* 0x0000000000202947 */ /* 0x000fea0003800000 */
[----:B------:R-:W-:-:S05]  /*3580*/  IMAD R0, R4, R7, RZ ;  /* 0x0000000704007224 */ /* 0x000fca00078e02ff */
[----:B------:R-:W-:-:S13]  /*3590*/  ISETP.NE.AND P0, PT, R0, -0x1, PT ;  /* 0xffffffff0000780c */ /* 0x000fda0003f05270 */
[----:B------:R-:W-:Y:S05]  /*35a0*/  @!P0 BRA `(.L_x_1059) ;  /* 0x0000000000148947 */ /* 0x000fea0003800000 */
.L_x_1060:
[----:B0-----:R-:W4:Y:S04]  /*35b0*/  LDG.E.STRONG.GPU R5, desc[UR16][R2.64] ;  /* 0x0000001002057981 */ /* 0x001f28000c1ef900 */
[----:B----4-:R-:W-:Y:S01]  /*35c0*/  CCTL.IVALL ;  /* 0x00000000ff00798f */ /* 0x010fe20002000000 */
[----:B------:R-:W-:Y:S05]  /*35d0*/  YIELD ;  /* 0x0000000000007946 */ /* 0x000fea0003800000 */
[----:B------:R-:W-:-:S13]  /*35e0*/  ISETP.NE.AND P0, PT, R5, R0, PT ;  /* 0x000000000500720c */ /* 0x000fda0003f05270 */
[----:B------:R-:W-:Y:S05]  /*35f0*/  @P0 BRA `(.L_x_1060) ;  /* 0xfffffffc00ec0947 */ /* 0x000fea000383ffff */
.L_x_1059:
        /* <DEDUP_REMOVED lines=75> */
.L_x_1063:
        /* <DEDUP_REMOVED lines=31> */
.L_x_1062:
[----:B------:R-:W-:Y:S05]  /*3ca0*/  BSYNC.RECONVERGENT B0 ;  /* 0x0000000000007941 */ /* 0x000fea0003800200 */
.L_x_1061:
        /* <DEDUP_REMOVED lines=10> */
.L_x_1064:
        /* <DEDUP_REMOVED lines=20> */
[----:B--2---:R-:W-:Y:S02]  /*3e90*/  F2FP.F16.F32.PACK_AB R19, R13, R10 ;  /* 0x0000000a0d13723e */ /* 0x004fe400000000ff */
        /* <DEDUP_REMOVED lines=66> */
.L_x_1065:
        /* <DEDUP_REMOVED lines=12> */
.L_x_3427:


//--------------------- .text._Z35group_norm_nhwc_bwd_one_pass_kernelI11Fp16IOFp16WLi128ELi14ELi224EEv26Group_norm_nhwc_bwd_params --------------------------
	.section	.text._Z35group_norm_nhwc_bwd_one_pass_kernelI11Fp16IOFp16WLi128ELi14ELi224EEv26Group_norm_nhwc_bwd_params,"ax",@progbits
	.align	128
        .global         _Z35group_norm_nhwc_bwd_one_pass_kernelI11Fp16IOFp16WLi128ELi14ELi224EEv26Group_norm_nhwc_bwd_params
        .type           _Z35group_norm_nhwc_bwd_one_pass_kernelI11Fp16IOFp16WLi128ELi14ELi224EEv26Group_norm_nhwc_bwd_params,@function
        .size           _Z35group_norm_nhwc_bwd_one_pass_kernelI11Fp16IOFp16WLi128ELi14ELi224EEv26Group_norm_nhwc_bwd_params,(.L_x_3428 - _Z35group_norm_nhwc_bwd_one_pass_kernelI11Fp16IOFp16WLi128ELi14ELi224EEv26Group_norm_nhwc_bwd_params)
        .other          _Z35group_norm_nhwc_bwd_one_pass_kernelI11Fp16IOFp16WLi128ELi14ELi224EEv26Group_norm_nhwc_bwd_params,@"STO_CUDA_ENTRY STV_DEFAULT"
_Z35group_norm_nhwc_bwd_one_pass_kernelI11Fp16IOFp16WLi128ELi14ELi224EEv26Group_norm_nhwc_bwd_params:
.text._Z35group_norm_nhwc_bwd_one_pass_kernelI11Fp16IOFp16WLi128ELi14ELi224EEv26Group_norm_nhwc_bwd_params:
        /* <DEDUP_REMOVED lines=38> */
.L_x_1097:
        /* <DEDUP_REMOVED lines=155> */
[----:B--2---:R-:W-:Y:S02]  /*0c10*/  @P4 HADD2.F32 R40, -RZ, R21.H0_H0 ;  /* 0x20000015ff284230 */ /* 0x004fe40000004100 */
[----:B----4-:R-:W-:Y:S02]  /*0c20*/  @P4 HADD2.F32 R39, -RZ, R20.H0_H0 ;  /* 0x20000014ff274230 */ /* 0x010fe40000004100 */
[----:B------:R-:W-:Y:S02]  /*0c30*/  HADD2.F32 R2, -RZ, R18.H0_H0 ;  /* 0x20000012ff027230 */ /* 0x000fe40000004100 */
[----:B------:R-:W-:Y:S01]  /*0c40*/  HADD2.F32 R3, -RZ, R19.H0_H0 ;  /* 0x20000013ff037230 */ /* 0x000fe20000004100 */
        /* <DEDUP_REMOVED lines=74> */
.L_x_1067:
        /* <DEDUP_REMOVED lines=144> */
.L_x_1068:
        /* <DEDUP_REMOVED lines=36> */
.L_x_1070:
[----:B------:R-:W-:Y:S05]  /*1c30*/  BSYNC.RECONVERGENT B0 ;  /* 0x0000000000007941 */ /* 0x000fea0003800200 */
.L_x_1069:
        /* <DEDUP_REMOVED lines=21> */
.L_x_1072:
[----:B------:R-:W-:Y:S05]  /*1d90*/  BSYNC.RECONVERGENT B0 ;  /* 0x0000000000007941 */ /* 0x000fea0003800200 */
.L_x_1071:
        /* <DEDUP_REMOVED lines=158> */
.L_x_1074:
[----:B------:R-:W-:Y:S05]  /*2780*/  BSYNC.RECONVERGENT B0 ;  /* 0x0000000000007941 */ /* 0x000fea0003800200 */
.L_x_1073:
        /* <DEDUP_REMOVED lines=29> */
.L_x_1076:
[----:B------:R-:W-:Y:S05]  /*2960*/  BSYNC.RECONVERGENT B0 ;  /* 0x0000000000007941 */ /* 0x000fea0003800200 */
.L_x_1075:
        /* <DEDUP_REMOVED lines=29> */
.L_x_1079:
[----:B--2---:R-:W2:Y:S04]  /*2b40*/  LDG.E.STRONG.GPU R8, desc[UR14][R10.64] ;  /* 0x0000000e0a087981 */ /* 0x004ea8000c1ef900 */
[----:B--2---:R-:W-:Y:S01]  /*2b50*/  CCTL.IVALL ;  /* 0x00000000ff00798f */ /* 0x004fe20002000000 */
[----:B------:R-:W-:Y:S05]  /*2b60*/  YIELD ;  /* 0x0000000000007946 */ /* 0x000fea0003800000 */
[----:B------:R-:W-:-:S13]  /*2b70*/  ISETP.NE.AND P1, PT, R8, R15, PT ;  /* 0x0000000f0800720c */ /* 0x000fda0003f25270 */
[----:B------:R-:W-:Y:S05]  /*2b80*/  @P1 BRA `(.L_x_1079) ;  /* 0xfffffffc00ec1947 */ /* 0x000fea000383ffff */
.L_x_1078:
        /* <DEDUP_REMOVED lines=14> */
.L_x_1081:
        /* <DEDUP_REMOVED lines=84> */
.L_x_1080:
        /* <DEDUP_REMOVED lines=41> */
.L_x_1082:
        /* <DEDUP_REMOVED lines=23> */
.L_x_1083:
        /* <DEDUP_REMOVED lines=11> */
.L_x_1084:
[----:B------:R-:W-:Y:S05]  /*3660*/  BSYNC.RECONVERGENT B0 ;  /* 0x0000000000007941 */ /* 0x000fea0003800200 */
.L_x_1077:
        /* <DEDUP_REMOVED lines=38> */
.L_x_1085:
        /* <DEDUP_REMOVED lines=21> */
.L_x_1087:
[----:B------:R-:W-:Y:S05]  /*3a20*/  BSYNC.RECONVERGENT B0 ;  /* 0x0000000000007941 */ /* 0x000fea0003800200 */
.L_x_1086:
        /* <DEDUP_REMOVED lines=54> */
.L_x_1088:
        /* <DEDUP_REMOVED lines=18> */
.L_x_1090:
[----:B------:R-:W-:Y:S05]  /*3eb0*/  BSYNC.RECONVERGENT B0 ;  /* 0x0000000000007941 */ /* 0x000fea0003800200 */
.L_x_1089:
        /* <DEDUP_REMOVED lines=21> */
.L_x_1091:
        /* <DEDUP_REMOVED lines=18> */
.L_x_1093:
[----:B------:R-:W-:Y:S05]  /*4130*/  BSYNC.RECONVERGENT B0 ;  /* 0x0000000000007941 */ /* 0x000fea0003800200 */
.L_x_1092:
        /* <DEDUP_REMOVED lines=22> */
.L_x_1094:
        /* <DEDUP_REMOVED lines=18> */
.L_x_1096:
[----:B------:R-:W-:Y:S05]  /*43c0*/  BSYNC.RECONVERGENT B0 ;  /* 0x0000000000007941 */ /* 0x000fea0003800200 */
.L_x_1095:
[----:B------:R-:W-:Y:S02]  /*43d0*/  UIADD3 UR10, UPT, UPT, UR16, UR10, URZ ;  /* 0x0000000a100a7290 */ /* 0x000fe4000fffe0ff */
[----:B------:R-:W-:Y:S02]  /*43e0*/  UIADD3 UR4, UPT, UPT, UR4, 0x1, URZ ;  /* 0x0000000104047890 */ /* 0x000fe4000fffe0ff */
[----:B------:R-:W-:-:S09]  /*43f0*/  UISETP.GE.AND UP0, UPT, UR10, UR8, UPT ;  /* 0x000000080a00728c */ /* 0x000fd2000bf06270 */
[----:B------:R-:W-:Y:S05]  /*4400*/  BRA.U !UP0, `(.L_x_1097) ;  /* 0xffffffbd08947547 */ /* 0x000fea000b83ffff */
.L_x_1066:
        /* <DEDUP_REMOVED lines=19> */
.L_x_1099:
[----:B------:R-:W-:Y:S05]  /*4540*/  BSYNC.RECONVERGENT B0 ;  /* 0x0000000000007941 */ /* 0x000fea0003800200 */
.L_x_1098:
[----:B------:R-:W-:Y:S05]  /*4550*/  @P0 EXIT ;  /* 0x000000000000094d */ /* 0x000fea0003800000 */
[----:B------:R-:W-:Y:S05]  /*4560*/  @P2 BRA `(.L_x_1100) ;  /* 0x0000000000202947 */ /* 0x000fea0003800000 */
[----:B------:R-:W-:-:S05]  /*4570*/  IMAD R0, R4, R7, RZ ;  /* 0x0000000704007224 */ /* 0x000fca00078e02ff */
[----:B------:R-:W-:-:S13]  /*4580*/  ISETP.NE.AND P0, PT, R0, -0x1, PT ;  /* 0xffffffff0000780c */ /* 0x000fda0003f05270 */
[----:B------:R-:W-:Y:S05]  /*4590*/  @!P0 BRA `(.L_x_1100) ;  /* 0x0000000000148947 */ /* 0x000fea0003800000 */
.L_x_1101:
[----:B---3--:R-:W3:Y:S04]  /*45a0*/  LDG.E.STRONG.GPU R5, desc[UR14][R2.64] ;  /* 0x0000000e02057981 */ /* 0x008ee8000c1ef900 */
[----:B---3--:R-:W-:Y:S01]  /*45b0*/  CCTL.IVALL ;  /* 0x00000000ff00798f */ /* 0x008fe20002000000 */
[----:B------:R-:W-:Y:S05]  /*45c0*/  YIELD ;  /* 0x0000000000007946 */ /* 0x000fea0003800000 */
[----:B------:R-:W-:-:S13]  /*45d0*/  ISETP.NE.AND P0, PT, R5, R0, PT ;  /* 0x000000000500720c */ /* 0x000fda0003f05270 */
[----:B------:R-:W-:Y:S05]  /*45e0*/  @P0 BRA `(.L_x_1101) ;  /* 0xfffffffc00ec0947 */ /* 0x000fea000383ffff */
.L_x_1100:
        /* <DEDUP_REMOVED lines=75> */
.L_x_1104:
        /* <DEDUP_REMOVED lines=26> */
[----:B----4-:R-:W-:Y:S01]  /*4c40*/  F2FP.F16.F32.PACK_AB R19, R15, R12 ;  /* 0x0000000c0f13723e */ /* 0x010fe200000000ff */
[----:B------:R1:W-:Y:S04]  /*4c50*/  STG.E desc[UR14][R8.64], R17 ;  /* 0x0000001108007986 */ /* 0x0003e8000c10190e */
[----:B------:R1:W-:Y:S01]  /*4c60*/  STG.E desc[UR14][R10.64], R19 ;  /* 0x000000130a007986 */ /* 0x0003e2000c10190e */
[----:B------:R-:W-:Y:S01]  /*4c70*/  IADD3.X R24, PT, PT, RZ, R24, RZ, P3, !PT ;  /* 0x00000018ff187210 */ /* 0x000fe20001ffe4ff */
[----:B------:R-:W-:Y:S06]  /*4c80*/  @P1 BRA `(.L_x_1104) ;  /* 0xfffffffc00841947 */ /* 0x000fec000383ffff */
.L_x_1103:
[----:B------:R-:W-:Y:S05]  /*4c90*/  BSYNC.RECONVERGENT B0 ;  /* 0x0000000000007941 */ /* 0x000fea0003800200 */
.L_x_1102:
        /* <DEDUP_REMOVED lines=10> */
.L_x_1105:
        /* <DEDUP_REMOVED lines=20> */
[----:B----4-:R-:W-:Y:S02]  /*4e80*/  F2FP.F16.F32.PACK_AB R19, R13, R10 ;  /* 0x0000000a0d13723e */ /* 0x010fe400000000ff */
[----:B------:R-:W-:-:S02]  /*4e90*/  IADD3 R10, P1, PT, R23, UR4, RZ ;  /* 0x00000004170a7c10 */ /* 0x000fc4000ff3e0ff */
[----:B------:R-:W-:Y:S02]  /*4ea0*/  IADD3.X R23, PT, PT, R24, UR9, RZ, P0, !PT ;  /* 0x0000000918177c10 */ /* 0x000fe400087fe4ff */
[----:B------:R-:W-:Y:S02]  /*4eb0*/  IADD3.X R11, PT, PT, R11, UR5, RZ, P1, !PT ;  /* 0x000000050b0b7c10 */ /* 0x000fe40008ffe4ff */
[----:B-----5:R-:W-:Y:S02]  /*4ec0*/  F2FP.F16.F32.PACK_AB R27, R17, R14 ;  /* 0x0000000e111b723e */ /* 0x020fe400000000ff */
        /* <DEDUP_REMOVED lines=20> */
[----:B---3--:R-:W-:Y:S02]  /*5010*/  F2FP.F16.F32.PACK_AB R19, R19, R26 ;  /* 0x0000001a1313723e */ /* 0x008fe400000000ff */
[----:B----4-:R-:W-:-:S03]  /*5020*/  F2FP.F16.F32.PACK_AB R29, R29, R28 ;  /* 0x0000001c1d1d723e */ /* 0x010fc600000000ff */
        /* <DEDUP_REMOVED lines=14> */
[----:B----4-:R-:W-:Y:S02]  /*5110*/  F2FP.F16.F32.PACK_AB R27, R27, R26 ;  /* 0x0000001a1b1b723e */ /* 0x010fe400000000ff */
[----:B--2---:R-:W-:-:S03]  /*5120*/  F2FP.F16.F32.PACK_AB R31, R31, R28 ;  /* 0x0000001c1f1f723e */ /* 0x004fc600000000ff */
        /* <DEDUP_REMOVED lines=18> */
[----:B--2---:R-:W-:Y:S02]  /*5250*/  F2FP.F16.F32.PACK_AB R17, R17, R10 ;  /* 0x0000000a1111723e */ /* 0x004fe400000000ff */
[----:B-----5:R-:W-:-:S03]  /*5260*/  F2FP.F16.F32.PACK_AB R9, R15, R12 ;  /* 0x0000000c0f09723e */ /* 0x020fc600000000ff */
[----:B------:R4:W-:Y:S04]  /*5270*/  STG.E desc[UR14][R24.64], R17 ;  /* 0x0000001118007986 */ /* 0x0009e8000c10190e */
[----:B------:R4:W-:Y:S02]  /*5280*/  STG.E desc[UR14][R22.64], R9 ;  /* 0x0000000916007986 */ /* 0x0009e4000c10190e */
[----:B------:R-:W-:Y:S05]  /*5290*/  @P0 BRA `(.L_x_1105) ;  /* 0xfffffff800a80947 */ /* 0x000fea000383ffff */
[----:B------:R-:W-:Y:S05]  /*52a0*/  EXIT ;  /* 0x000000000000794d */ /* 0x000fea0003800000 */
.L_x_1106:
        /* <DEDUP_REMOVED lines=13> */
.L_x_3428:


//--------------------- .text._Z35group_norm_nhwc_bwd_one_pass_kernelI11Fp16IOFp16WLi256ELi14ELi224EEv26Group_norm_nhwc_bwd_params --------------------------
	.section	.text._Z35group_norm_nhwc_bwd_one_pass_kernelI11Fp16IOFp16WLi256ELi14ELi224EEv26Group_norm_nhwc_bwd_params,"ax",@progbits
	.align	128
        .global         _Z35group_norm_nhwc_bwd_one_pass_kernelI11Fp16IOFp16WLi256ELi14ELi224EEv26Group_norm_nhwc_bwd_params
        .type           _Z35group_norm_nhwc_bwd_one_pass_kernelI11Fp16IOFp16WLi256ELi14ELi224EEv26Group_norm_nhwc_bwd_params,@function
        .size           _Z35group_norm_nhwc_bwd_one_pass_kernelI11Fp16IOFp16WLi256ELi14ELi224EEv26Group_norm_nhwc_bwd_params,(.L_x_3429 - _Z35group_norm_nhwc_bwd_one_pass_kernelI11Fp16IOFp16WLi256ELi14ELi224EEv26Group_norm_nhwc_bwd_params)
        .other          _Z35group_norm_nhwc_bwd_one_pass_kernelI11Fp16IOFp16WLi256ELi14ELi224EEv26Group_norm_nhwc_bwd_params,@"STO_CUDA_ENTRY STV_DEFAULT"
_Z35group_norm_nhwc_bwd_one_pass_kernelI11Fp16IOFp16WLi256ELi14ELi224EEv26Group_norm_nhwc_bwd_params:
.text._Z35group_norm_nhwc_bwd_one_pass_kernelI11Fp16IOFp16WLi256ELi14ELi224EEv26Group_norm_nhwc_bwd_params:
        /* <DEDUP_REMOVED lines=33> */
.L_x_1150:
        /* <DEDUP_REMOVED lines=252> */
[----:B--2---:R-:W-:Y:S02]  /*11d0*/  @P2 HADD2.F32 R41, -RZ, R20.H0_H0 ;  /* 0x20000014ff292230 */ /* 0x004fe40000004100 */
[----:B----4-:R-:W-:Y:S02]  /*11e0*/  HADD2.F32 R8, -RZ, R17.H0_H0 ;  /* 0x20000011ff087230 */ /* 0x010fe40000004100 */
[----:B------:R-:W-:Y:S02]  /*11f0*/  @P2 HADD2.F32 R6, -RZ, R19.H0_H0 ;  /* 0x20000013ff062230 */ /* 0x000fe40000004100 */
[----:B------:R-:W-:Y:S01]  /*1200*/  HADD2.F32 R9, -RZ, R18.H0_H0 ;  /* 0x20000012ff097230 */ /* 0x000fe20000004100 */
        /* <DEDUP_REMOVED lines=146> */
.L_x_1108:
        /* <DEDUP_REMOVED lines=288> */
.L_x_1109:
        /* <DEDUP_REMOVED lines=35> */
.L_x_1111:
[----:B------:R-:W-:Y:S05]  /*2f60*/  BSYNC.RECONVERGENT B0 ;  /* 0x0000000000007941 */ /* 0x000fea0003800200 */
.L_x_1110:
        /* <DEDUP_REMOVED lines=21> */
.L_x_1113:
[----:B------:R-:W-:Y:S05]  /*30c0*/  BSYNC.RECONVERGENT B0 ;  /* 0x0000000000007941 */ /* 0x000fea0003800200 */
.L_x_1112:
        /* <DEDUP_REMOVED lines=158> */
.L_x_1115:
[----:B------:R-:W-:Y:S05]  /*3ab0*/  BSYNC.RECONVERGENT B0 ;  /* 0x0000000000007941 */ /* 0x000fea0003800200 */
.L_x_1114:
        /* <DEDUP_REMOVED lines=29> */
.L_x_1117:
[----:B------:R-:W-:Y:S05]  /*3c90*/  BSYNC.RECONVERGENT B0 ;  /* 0x0000000000007941 */ /* 0x000fea0003800200 */
.L_x_1116:
        /* <DEDUP_REMOVED lines=24> */
.L_x_1120:
[----:B----4-:R-:W4:Y:S04]  /*3e20*/  LDG.E.STRONG.GPU R14, desc[UR8][R12.64] ;  /* 0x000000080c0e7981 */ /* 0x010f28000c1ef900 */
[----:B----4-:R-:W-:Y:S01]  /*3e30*/  CCTL.IVALL ;  /* 0x00000000ff00798f */ /* 0x010fe20002000000 */
[----:B------:R-:W-:Y:S05]  /*3e40*/  YIELD ;  /* 0x0000000000007946 */ /* 0x000fea0003800000 */
[----:B------:R-:W-:-:S13]  /*3e50*/  ISETP.NE.AND P1, PT, R14, R19, PT ;  /* 0x000000130e00720c */ /* 0x000fda0003f25270 */
[----:B------:R-:W-:Y:S05]  /*3e60*/  @P1 BRA `(.L_x_1120) ;  /* 0xfffffffc00ec1947 */ /* 0x000fea000383ffff */
.L_x_1119:
        /* <DEDUP_REMOVED lines=15> */
.L_x_1122:
        /* <DEDUP_REMOVED lines=59> */
.L_x_1121:
        /* <DEDUP_REMOVED lines=34> */
.L_x_1123:
        /* <DEDUP_REMOVED lines=18> */
.L_x_1124:
        /* <DEDUP_REMOVED lines=9> */
.L_x_1125:
[----:B------:R-:W-:Y:S05]  /*46e0*/  BSYNC.RECONVERGENT B0 ;  /* 0x0000000000007941 */ /* 0x000fea0003800200 */
.L_x_1118:
        /* <DEDUP_REMOVED lines=40> */
.L_x_1126:
        /* <DEDUP_REMOVED lines=21> */
.L_x_1128:
[----:B------:R-:W-:Y:S05]  /*4ac0*/  BSYNC.RECONVERGENT B0 ;  /* 0x0000000000007941 */ /* 0x000fea0003800200 */
.L_x_1127:
        /* <DEDUP_REMOVED lines=35> */
.L_x_1129:
        /* <DEDUP_REMOVED lines=21> */
.L_x_1131:
[----:B------:R-:W-:Y:S05]  /*4e50*/  BSYNC.RECONVERGENT B0 ;  /* 0x0000000000007941 */ /* 0x000fea0003800200 */
.L_x_1130:
        /* <DEDUP_REMOVED lines=25> */
.L_x_1132:
        /* <DEDUP_REMOVED lines=21> */
.L_x_1134:
[----:B------:R-:W-:Y:S05]  /*5140*/  BSYNC.RECONVERGENT B0 ;  /* 0x0000000000007941 */ /* 0x000fea0003800200 */
.L_x_1133:
        /* <DEDUP_REMOVED lines=27> */
.L_x_1135:
        /* <DEDUP_REMOVED lines=22> */
.L_x_1137:
[----:B------:R-:W-:Y:S05]  /*5460*/  BSYNC.RECONVERGENT B0 ;  /* 0x0000000000007941 */ /* 0x000fea0003800200 */
.L_x_1136:
        /* <DEDUP_REMOVED lines=66> */
.L_x_1138:
        /* <DEDUP_REMOVED lines=18> */
.L_x_1140:
[----:B------:R-:W-:Y:S05]  /*59b0*/  BSYNC.RECONVERGENT B0 ;  /* 0x0000000000007941 */ /* 0x000fea0003800200 */
.L_x_1139:
        /* <DEDUP_REMOVED lines=21> */
.L_x_1141:
        /* <DEDUP_REMOVED lines=18> */
.L_x_1143:
[----:B------:R-:W-:Y:S05]  /*5c30*/  BSYNC.RECONVERGENT B0 ;  /* 0x0000000000007941 */ /* 0x000fea0003800200 */
.L_x_1142:
        /* <DEDUP_REMOVED lines=21> */
.L_x_1144:
        /* <DEDUP_REMOVED lines=18> */
.L_x_1146:
[----:B------:R-:W-:Y:S05]  /*5eb0*/  BSYNC.RECONVERGENT B0 ;  /* 0x0000000000007941 */ /* 0x000fea0003800200 */
.L_x_1145:
        /* <DEDUP_REMOVED lines=22> */
.L_x_1147:
        /* <DEDUP_REMOVED lines=18> */
.L_x_1149:
[----:B------:R-:W-:Y:S05]  /*6140*/  BSYNC.RECONVERGENT B0 ;  /* 0x0000000000007941 */ /* 0x000fea0003800200 */
.L_x_1148:
[----:B------:R-:W-:Y:S02]  /*6150*/  IADD3 R58, PT, PT, R3, R58, RZ ;  /* 0x0000003a033a7210 */ /* 0x000fe40007ffe0ff */
[----:B------:R-:W-:Y:S02]  /*6160*/  IADD3 R57, PT, PT, R57, 0x1, RZ ;  /* 0x0000000139397810 */ /* 0x000fe40007ffe0ff */
[----:B------:R-:W-:-:S13]  /*6170*/  ISETP.GE.AND P0, PT, R58, UR4, PT ;  /* 0x000000043a007c0c */ /* 0x000fda000bf06270 */
[----:B------:R-:W-:Y:S05]  /*6180*/  @!P0 BRA `(.L_x_1150) ;  /* 0xffffffa000208947 */ /* 0x000fea000383ffff */
.L_x_1107:
        /* <DEDUP_REMOVED lines=19> */
.L_x_1152:
[----:B------:R-:W-:Y:S05]  /*62c0*/  BSYNC.RECONVERGENT B0 ;  /* 0x0000000000007941 */ /* 0x000fea0003800200 */
.L_x_1151:
[----:B------:R-:W-:Y:S05]  /*62d0*/  @P0 EXIT ;  /* 0x000000000000094d */ /* 0x000fea0003800000 */
[----:B------:R-:W-:Y:S05]  /*62e0*/  @P2 BRA `(.L_x_1153) ;  /* 0x0000000000202947 */ /* 0x000fea0003800000 */
[----:B------:R-:W-:-:S05]  /*62f0*/  IMAD R0, R6, R7, RZ ;  /* 0x0000000706007224 */ /* 0x000fca00078e02ff */
[----:B------:R-:W-:-:S13]  /*6300*/  ISETP.NE.AND P0, PT, R0, -0x1, PT ;  /* 0xffffffff0000780c */ /* 0x000fda0003f05270 */
[----:B------:R-:W-:Y:S05]  /*6310*/  @!P0 BRA `(.L_x_1153) ;  /* 0x0000000000148947 */ /* 0x000fea0003800000 */
.L_x_1154:
[----:B-1----:R-:W2:Y:S04]  /*6320*/  LDG.E.STRONG.GPU R3, desc[UR8][R4.64] ;  /* 0x0000000804037981 */ /* 0x002ea8000c1ef900 */
[----:B--2---:R-:W-:Y:S01]  /*6330*/  CCTL.IVALL ;  /* 0x00000000ff00798f */ /* 0x004fe20002000000 */
[----:B------:R-:W-:Y:S05]  /*6340*/  YIELD ;  /* 0x0000000000007946 */ /* 0x000fea0003800000 */
[----:B------:R-:W-:-:S13]  /*6350*/  ISETP.NE.AND P0, PT, R3, R0, PT ;  /* 0x000000000300720c */ /* 0x000fda0003f05270 */
[----:B------:R-:W-:Y:S05]  /*6360*/  @P0 BRA `(.L_x_1154) ;  /* 0xfffffffc00ec0947 */ /* 0x000fea000383ffff */
.L_x_1153:
        /* <DEDUP_REMOVED lines=74> */
.L_x_1157:
        /* <DEDUP_REMOVED lines=31> */
.L_x_1156:
[----:B------:R-:W-:Y:S05]  /*6a00*/  BSYNC.RECONVERGENT B0 ;  /* 0x0000000000007941 */ /* 0x000fea0003800200 */
.L_x_1155:
        /* <DEDUP_REMOVED lines=10> */
.L_x_1158:
        /* <DEDUP_REMOVED lines=87> */
.L_x_1159:
        /* <DEDUP_REMOVED lines=14> */
.L_x_3429:


//--------------------- .text._Z35group_norm_nhwc_bwd_one_pass_kernelI11Fp16IOFp16WLi512ELi14ELi224EEv26Group_norm_nhwc_bwd_params --------------------------
	.section	.text._Z35group_norm_nhwc_bwd_one_pass_kernelI11Fp16IOFp16WLi512ELi14ELi224EEv26Group_norm_nhwc_bwd_params,"ax",@progbits
	.align	128
        .global         _Z35group_norm_nhwc_bwd_one_pass_kernelI11Fp16IOFp16WLi512ELi14ELi224EEv26Group_norm_nhwc_bwd_params
        .type           _Z35group_norm_nhwc_bwd_one_pass_kernelI11Fp16IOFp16WLi512ELi14ELi224EEv26Group_norm_nhwc_bwd_params,@function
        .size           _Z35group_norm_nhwc_bwd_one_pass_kernelI11Fp16IOFp16WLi512ELi14ELi224EEv26Group_norm_nhwc_bwd_params,(.L_x_3430 - _Z35group_norm_nhwc_bwd_one_pass_kernelI11Fp16IOFp16WLi512ELi14ELi224EEv26Group_norm_nhwc_bwd_params)
        .other          _Z35group_norm_nhwc_bwd_one_pass_kernelI11Fp16IOFp16WLi512ELi14ELi224EEv26Group_norm_nhwc_bwd_params,@"STO_CUDA_ENTRY STV_DEFAULT"
_Z35group_norm_nhwc_bwd_one_pass_kernelI11Fp16IOFp16WLi512ELi14ELi224EEv26Group_norm_nhwc_bwd_params:
.text._Z35group_norm_nhwc_bwd_one_pass_kernelI11Fp16IOFp16WLi512ELi14ELi224EEv26Group_norm_nhwc_bwd_params:
        /* <DEDUP_REMOVED lines=69> */
.L_x_1227:
        /* <DEDUP_REMOVED lines=390> */
[----:B--2---:R-:W-:Y:S02]  /*1cb0*/  @P3 HADD2.F32 R112, -RZ, R45.H0_H0 ;  /* 0x2000002dff703230 */ /* 0x004fe40000004100 */
[----:B---3--:R-:W-:Y:S02]  /*1cc0*/  HADD2.F32 R111, -RZ, R111.H0_H0 ;  /* 0x2000006fff6f7230 */ /* 0x008fe40000004100 */
[----:B------:R-:W-:Y:S02]  /*1cd0*/  @P3 HADD2.F32 R114, -RZ, R44.H0_H0 ;  /* 0x2000002cff723230 */ /* 0x000fe40000004100 */
[----:B------:R-:W-:Y:S01]  /*1ce0*/  HADD2.F32 R39, -RZ, R41.H0_H0 ;  /* 0x20000029ff277230 */ /* 0x000fe20000004100 */
        /* <DEDUP_REMOVED lines=290> */
.L_x_1161:
        /* <DEDUP_REMOVED lines=576> */
.L_x_1162:
        /* <DEDUP_REMOVED lines=35> */
.L_x_1164:
[----:B------:R-:W-:Y:S05]  /*5540*/  BSYNC.RECONVERGENT B0 ;  /* 0x0000000000007941 */ /* 0x000fea0003800200 */
.L_x_1163:
        /* <DEDUP_REMOVED lines=21> */
.L_x_1166:
[----:B------:R-:W-:Y:S05]  /*56a0*/  BSYNC.RECONVERGENT B0 ;  /* 0x0000000000007941 */ /* 0x000fea0003800200 */
.L_x_1165:
        /* <DEDUP_REMOVED lines=158> */
.L_x_1168:
[----:B------:R-:W-:Y:S05]  /*6090*/  BSYNC.RECONVERGENT B0 ;  /* 0x0000000000007941 */ /* 0x000fea0003800200 */
.L_x_1167:
        /* <DEDUP_REMOVED lines=29> */
.L_x_1170:
[----:B------:R-:W-:Y:S05]  /*6270*/  BSYNC.RECONVERGENT B0 ;  /* 0x0000000000007941 */ /* 0x000fea0003800200 */
.L_x_1169:
        /* <DEDUP_REMOVED lines=24> */
.L_x_1173:
[----:B-1----:R-:W2:Y:S04]  /*6400*/  LDG.E.STRONG.GPU R46, desc[UR8][R44.64] ;  /* 0x000000082c2e7981 */ /* 0x002ea8000c1ef900 */
[----:B--2---:R-:W-:Y:S01]  /*6410*/  CCTL.IVALL ;  /* 0x00000000ff00798f */ /* 0x004fe20002000000 */
[----:B------:R-:W-:Y:S05]  /*6420*/  YIELD ;  /* 0x0000000000007946 */ /* 0x000fea0003800000 */
[----:B------:R-:W-:-:S13]  /*6430*/  ISETP.NE.AND P0, PT, R46, R51, PT ;  /* 0x000000332e00720c */ /* 0x000fda0003f05270 */
[----:B------:R-:W-:Y:S05]  /*6440*/  @P0 BRA `(.L_x_1173) ;  /* 0xfffffffc00ec0947 */ /* 0x000fea000383ffff */
.L_x_1172:
        /* <DEDUP_REMOVED lines=15> */
.L_x_1175:
        /* <DEDUP_REMOVED lines=59> */
.L_x_1174:
        /* <DEDUP_REMOVED lines=34> */
.L_x_1176:
        /* <DEDUP_REMOVED lines=18> */
.L_x_1177:
        /* <DEDUP_REMOVED lines=9> */
.L_x_1178:
[----:B------:R-:W-:Y:S05]  /*6cc0*/  BSYNC.RECONVERGENT B0 ;  /* 0x0000000000007941 */ /* 0x000fea0003800200 */
.L_x_1171:
        /* <DEDUP_REMOVED lines=42> */
.L_x_1179:
        /* <DEDUP_REMOVED lines=19> */
.L_x_1181:
[----:B------:R-:W-:Y:S05]  /*70a0*/  BSYNC.RECONVERGENT B0 ;  /* 0x0000000000007941 */ /* 0x000fea0003800200 */
.L_x_1180:
        /* <DEDUP_REMOVED lines=31> */
.L_x_1182:
        /* <DEDUP_REMOVED lines=21> */
.L_x_1184:
[----:B------:R-:W-:Y:S05]  /*73f0*/  BSYNC.RECONVERGENT B0 ;  /* 0x0000000000007941 */ /* 0x000fea0003800200 */
.L_x_1183:
        /* <DEDUP_REMOVED lines=25> */
.L_x_1185:
        /* <DEDUP_REMOVED lines=21> */
.L_x_1187:
[----:B------:R-:W-:Y:S05]  /*76e0*/  BSYNC.RECONVERGENT B0 ;  /* 0x0000000000007941 */ /* 0x000fea0003800200 */
.L_x_1186:
        /* <DEDUP_REMOVED lines=86> */
.L_x_1188:
        /* <DEDUP_REMOVED lines=19> */
.L_x_1190:
[----:B------:R-:W-:Y:S05]  /*7d80*/  BSYNC.RECONVERGENT B0 ;  /* 0x0000000000007941 */ /* 0x000fea0003800200 */
.L_x_1189:
        /* <DEDUP_REMOVED lines=23> */
.L_x_1191:
        /* <DEDUP_REMOVED lines=21> */
.L_x_1193:
[----:B------:R-:W-:Y:S05]  /*8050*/  BSYNC.RECONVERGENT B0 ;  /* 0x0000000000007941 */ /* 0x000fea0003800200 */
.L_x_1192:
        /* <DEDUP_REMOVED lines=23> */
.L_x_1194:
        /* <DEDUP_REMOVED lines=19> */
.L_x_1196:
[----:B------:R-:W-:Y:S05]  /*8300*/  BSYNC.RECONVERGENT B0 ;  /* 0x0000000000007941 */ /* 0x000fea0003800200 */
.L_x_1195:
        /* <DEDUP_REMOVED lines=23> */
.L_x_1197:
        /* <DEDUP_REMOVED lines=21> */
.L_x_1199:
[----:B------:R-:W-:Y:S05]  /*85d0*/  BSYNC.RECONVERGENT B0 ;  /* 0x0000000000007941 */ /* 0x000fea0003800200 */
.L_x_1198:
        /* <DEDUP_REMOVED lines=23> */
.L_x_1200:
        /* <DEDUP_REMOVED lines=18> */
.L_x_1202:
[----:B------:R-:W-:Y:S05]  /*8870*/  BSYNC.RECONVERGENT B0 ;  /* 0x0000000000007941 */ /* 0x000fea0003800200 */
.L_x_1201:
        /* <DEDUP_REMOVED lines=27> */
.L_x_1203:
        /* <DEDUP_REMOVED lines=18> */
.L_x_1205:
[----:B------:R-:W-:Y:S05]  /*8b50*/  BSYNC.RECONVERGENT B0 ;  /* 0x0000000000007941 */ /* 0x000fea0003800200 */
.L_x_1204:
        /* <DEDUP_REMOVED lines=62> */
.L_x_1206:
        /* <DEDUP_REMOVED lines=18> */
.L_x_1208:
[----:B------:R-:W-:Y:S05]  /*9060*/  BSYNC.RECONVERGENT B0 ;  /* 0x0000000000007941 */ /* 0x000fea0003800200 */
.L_x_1207:
        /* <DEDUP_REMOVED lines=21> */
.L_x_1209:
        /* <DEDUP_REMOVED lines=18> */
.L_x_1211:
[----:B------:R-:W-:Y:S05]  /*92e0*/  BSYNC.RECONVERGENT B0 ;  /* 0x0000000000007941 */ /* 0x000fea0003800200 */
.L_x_1210:
        /* <DEDUP_REMOVED lines=21> */
.L_x_1212:
        /* <DEDUP_REMOVED lines=18> */
.L_x_1214:
[----:B------:R-:W-:Y:S05]  /*9560*/  BSYNC.RECONVERGENT B0 ;  /* 0x0000000000007941 */ /* 0x000fea0003800200 */
.L_x_1213:
        /* <DEDUP_REMOVED lines=21> */
.L_x_1215:
        /* <DEDUP_REMOVED lines=18> */
.L_x_1217:
[----:B------:R-:W-:Y:S05]  /*97e0*/  BSYNC.RECONVERGENT B0 ;  /* 0x0000000000007941 */ /* 0x000fea0003800200 */
.L_x_1216:
        /* <DEDUP_REMOVED lines=21> */
.L_x_1218:
        /* <DEDUP_REMOVED lines=18> */
.L_x_1220:
[----:B------:R-:W-:Y:S05]  /*9a60*/  BSYNC.RECONVERGENT B0 ;  /* 0x0000000000007941 */ /* 0x000fea0003800200 */
.L_x_1219:
        /* <DEDUP_REMOVED lines=21> */
.L_x_1221:
        /* <DEDUP_REMOVED lines=18> */
.L_x_1223:
[----:B------:R-:W-:Y:S05]  /*9ce0*/  BSYNC.RECONVERGENT B0 ;  /* 0x0000000000007941 */ /* 0x000fea0003800200 */
.L_x_1222:
        /* <DEDUP_REMOVED lines=21> */
.L_x_1224:
        /* <DEDUP_REMOVED lines=18> */
.L_x_1226:
[----:B------:R-:W-:Y:S05]  /*9f60*/  BSYNC.RECONVERGENT B0 ;  /* 0x0000000000007941 */ /* 0x000fea0003800200 */
.L_x_1225:
[----:B------:R-:W-:Y:S02]  /*9f70*/  IADD3 R30, PT, PT, R3, R30, RZ ;  /* 0x0000001e031e7210 */ /* 0x000fe40007ffe0ff */
[----:B------:R-:W-:Y:S02]  /*9f80*/  IADD3 R32, PT, PT, R32, 0x1, RZ ;  /* 0x0000000120207810 */ /* 0x000fe40007ffe0ff */
[----:B------:R-:W-:-:S13]  /*9f90*/  ISETP.GE.AND P0, PT, R30, UR4, PT ;  /* 0x000000041e007c0c */ /* 0x000fda000bf06270 */
[----:B------:R-:W-:Y:S05]  /*9fa0*/  @!P0 BRA `(.L_x_1227) ;  /* 0xffffff6400288947 */ /* 0x000fea000383ffff */
.L_x_1160:
        /* <DEDUP_REMOVED lines=19> */
.L_x_1229:
[----:B------:R-:W-:Y:S05]  /*a0e0*/  BSYNC.RECONVERGENT B0 ;  /* 0x0000000000007941 */ /* 0x000fea0003800200 */
.L_x_1228:
[----:B------:R-:W-:Y:S05]  /*a0f0*/  @P0 EXIT ;  /* 0x000000000000094d */ /* 0x000fea0003800000 */
[----:B------:R-:W-:Y:S05]  /*a100*/  @P2 BRA `(.L_x_1230) ;  /* 0x0000000000202947 */ /* 0x000fea0003800000 */
[----:B------:R-:W-:-:S05]  /*a110*/  IMAD R0, R6, R7, RZ ;  /* 0x0000000706007224 */ /* 0x000fca00078e02ff */
[----:B------:R-:W-:-:S13]  /*a120*/  ISETP.NE.AND P0, PT, R0, -0x1, PT ;  /* 0xffffffff0000780c */ /* 0x000fda0003f05270 */
[----:B------:R-:W-:Y:S05]  /*a130*/  @!P0 BRA `(.L_x_1230) ;  /* 0x0000000000148947 */ /* 0x000fea0003800000 */
.L_x_1231:
[----:B--2---:R-:W2:Y:S04]  /*a140*/  LDG.E.STRONG.GPU R3, desc[UR8][R4.64] ;  /* 0x0000000804037981 */ /* 0x004ea8000c1ef900 */
[----:B--2---:R-:W-:Y:S01]  /*a150*/  CCTL.IVALL ;  /* 0x00000000ff00798f */ /* 0x004fe20002000000 */
[----:B------:R-:W-:Y:S05]  /*a160*/  YIELD ;  /* 0x0000000000007946 */ /* 0x000fea0003800000 */
[----:B------:R-:W-:-:S13]  /*a170*/  ISETP.NE.AND P0, PT, R3, R0, PT ;  /* 0x000000000300720c */ /* 0x000fda0003f05270 */
[----:B------:R-:W-:Y:S05]  /*a180*/  @P0 BRA `(.L_x_1231) ;  /* 0xfffffffc00ec0947 */ /* 0x000fea000383ffff */
.L_x_1230:
        /* <DEDUP_REMOVED lines=75> */
.L_x_1234:
        /* <DEDUP_REMOVED lines=21> */
[----:B---3--:R-:W-:Y:S02]  /*a790*/  F2FP.F16.F32.PACK_AB R17, R11, R8 ;  /* 0x000000080b11723e */ /* 0x008fe400000000ff */
[----:B------:R-:W-:-:S02]  /*a7a0*/  MOV R8, R20 ;  /* 0x0000001400087202 */ /* 0x000fc40000000f00 */
[-C--:B------:R-:W-:Y:S02]  /*a7b0*/  MOV R11, R23.reuse ;  /* 0x00000017000b7202 */ /* 0x080fe40000000f00 */
[----:B-----5:R-:W-:Y:S01]  /*a7c0*/  F2FP.F16.F32.PACK_AB R19, R15, R12 ;  /* 0x0000000c0f13723e */ /* 0x020fe200000000ff */
[----:B------:R2:W-:Y:S04]  /*a7d0*/  STG.E desc[UR8][R8.64], R17 ;  /* 0x0000001108007986 */ /* 0x0005e8000c101908 */
[----:B------:R2:W-:Y:S01]  /*a7e0*/  STG.E desc[UR8][R10.64], R19 ;  /* 0x000000130a007986 */ /* 0x0005e2000c101908 */
[----:B------:R-:W-:Y:S02]  /*a7f0*/  IADD3 R20, P4, PT, R20, 0x380, RZ ;  /* 0x0000038014147810 */ /* 0x000fe40007f9e0ff */
[----:B------:R-:W-:-:S02]  /*a800*/  IADD3.X R23, PT, PT, RZ, R23, RZ, P3, !PT ;  /* 0x00000017ff177210 */ /* 0x000fc40001ffe4ff */
[----:B------:R-:W-:Y:S01]  /*a810*/  IADD3.X R21, PT, PT, RZ, R21, RZ, P4, !PT ;  /* 0x00000015ff157210 */ /* 0x000fe200027fe4ff */
[----:B------:R-:W-:Y:S08]  /*a820*/  @P1 BRA `(.L_x_1234) ;  /* 0xfffffffc00841947 */ /* 0x000ff0000383ffff */
.L_x_1233:
[----:B------:R-:W-:Y:S05]  /*a830*/  BSYNC.RECONVERGENT B0 ;  /* 0x0000000000007941 */ /* 0x000fea0003800200 */
.L_x_1232:
        /* <DEDUP_REMOVED lines=10> */
.L_x_1235:
        /* <DEDUP_REMOVED lines=21> */
[----:B--2---:R-:W-:Y:S02]  /*aa30*/  F2FP.F16.F32.PACK_AB R19, R7, R4 ;  /* 0x000000040713723e */ /* 0x004fe400000000ff */
[----:B------:R-:W-:-:S04]  /*aa40*/  LOP3.LUT R4, R26, 0x3, RZ, 0xc0, !PT ;  /* 0x000000031a047812 */ /* 0x000fc800078ec0ff */
[----:B------:R-:W-:Y:S02]  /*aa50*/  IADD3.X R17, PT, PT, R4, UR5, RZ, P1, !PT ;  /* 0x0000000504117c10 */ /* 0x000fe40008ffe4ff */
[----:B---3--:R-:W-:Y:S02]  /*aa60*/  F2FP.F16.F32.PACK_AB R21, R11, R8 ;  /* 0x000000080b15723e */ /* 0x008fe400000000ff */
        /* <DEDUP_REMOVED lines=36> */
[----:B----4-:R-:W-:Y:S02]  /*acb0*/  F2FP.F16.F32.PACK_AB R21, R21, R18 ;  /* 0x000000121515723e */ /* 0x010fe400000000ff */
[----:B--2---:R-:W-:-:S03]  /*acc0*/  F2FP.F16.F32.PACK_AB R25, R25, R20 ;  /* 0x000000141919723e */ /* 0x004fc600000000ff */
        /* <DEDUP_REMOVED lines=24> */
.L_x_1236:
        /* <DEDUP_REMOVED lines=11> */
.L_x_3430:


//--------------------- .text._Z35group_norm_nhwc_bwd_one_pass_kernelI11Fp32IOFp32WLi64ELi14ELi224EEv26Group_norm_nhwc_bwd_params --------------------------
	.section	.text._Z35group_norm_nhwc_bwd_one_pass_kernelI11Fp32IOFp32WLi64ELi14ELi224EEv26Group_norm_nhwc_bwd_params,"ax",@progbits
	.align	128
        .global         _Z35group_norm_nhwc_bwd_one_pass_kernelI11Fp32IOFp32WLi64ELi14ELi224EEv26Group_norm_nhwc_bwd_params
        .type           _Z35group_norm_nhwc_bwd_one_pass_kernelI11Fp32IOFp32WLi64ELi14ELi224EEv26Group_norm_nhwc_bwd_params,@function
        .size           _Z35group_norm_nhwc_bwd_one_pass_kernelI11Fp32IOFp32WLi64ELi14ELi224EEv26Group_norm_nhwc_bwd_params,(.L_x_3431 - _Z35group_norm_nhwc_bwd_one_pass_kernelI11Fp32IOFp32WLi64ELi14ELi224EEv26Group_norm_nhwc_bwd_params)
        .other          _Z35group_norm_nhwc_bwd_one_pass_kernelI11Fp32IOFp32WLi64ELi14ELi224EEv26Group_norm_nhwc_bwd_params,@"STO_CUDA_ENTRY STV_DEFAULT"
_Z35group_norm_nhwc_bwd_one_pass_kernelI11Fp32IOFp32WLi64ELi14ELi224EEv26Group_norm_nhwc_bwd_params:
.text._Z35group_norm_nhwc_bwd_one_pass_kernelI11Fp32IOFp32WLi64ELi14ELi224EEv26Group_norm_nhwc_bwd_params:
        /* <DEDUP_REMOVED lines=13> */
[----:B------:R-:W-:Y:S01]  /*00d0*/  SHF.R.U32.HI R38, RZ, 0x2, R39 ;  /* 0x00000002ff267819 */ /* 0x000fe20000011627 */
[----:B------:R-:W-:Y:S01]  /*00e0*/  UIADD3 UR6, UPT, UPT, UR5, 0x50, URZ ;  /* 0x0000005005067890 */ /* 0x000fe2000fffe0ff */
[----:B------:R-:W-:Y:S02]  /*00f0*/  HFMA2 R36, -RZ, RZ, 0, 0 ;  /* 0x00000000ff247431 */ /* 0x000fe400000001ff */
[----:B------:R-:W-:Y:S01]  /*0100*/  IMAD R0, R0, 0x2493, RZ ;  /* 0x0000249300007824 */ /* 0x000fe200078e02ff */
[----:B------:R-:W-:Y:S01]  /*0110*/  MOV R37, R35 ;  /* 0x0000002300257202 */ /* 0x000fe20000000f00 */
[----:B------:R-:W1:Y:S01]  /*0120*/  LDC R3, c[0x0][0x41c] ;  /* 0x00010700ff037b82 */ /* 0x000e620000000800 */
[----:B------:R-:W-:-:S02]  /*0130*/  LOP3.LUT R38, R38, 0xf8, RZ, 0xc0, !PT ;  /* 0x000000f826267812 */ /* 0x000fc400078ec0ff */
[----:B------:R-:W-:-:S05]  /*0140*/  SHF.R.U32.HI R40, RZ, 0x10, R0 ;  /* 0x00000010ff287819 */ /* 0x000fca0000011600 */
[----:B------:R-:W2:Y:S08]  /*0150*/  LDC R34, c[0x0][0x374] ;  /* 0x0000dd00ff227b82 */ /* 0x000eb00000000800 */
[----:B------:R-:W3:Y:S01]  /*0160*/  LDC R4, c[0x0][0x370] ;  /* 0x0000dc00ff047b82 */ /* 0x000ee20000000800 */
[----:B0-----:R-:W-:Y:S02]  /*0170*/  ULEA UR6, UR7, UR6, 0x18 ;  /* 0x0000000607067291 */ /* 0x001fe4000f8ec0ff */
[----:B------:R-:W-:-:S04]  /*0180*/  ULEA UR5, UR7, UR5, 0x18 ;  /* 0x0000000507057291 */ /* 0x000fc8000f8ec0ff */
[----:B------:R-:W-:Y:S01]  /*0190*/  LEA R39, R39, UR6, 0x4 ;  /* 0x0000000627277c11 */ /* 0x000fe2000f8e20ff */
[----:B-1----:R-:W-:-:S07]  /*01a0*/  IMAD R40, R3, UR9, R40 ;  /* 0x0000000903287c24 */ /* 0x002fce000f8e0228 */
.L_x_1262:
[----:B0-----:R-:W0:Y:S01]  /*01b0*/  LDC R8, c[0x0][0x410] ;  /* 0x00010400ff087b82 */ /* 0x001e220000000800 */
[----:B-1----:R-:W-:Y:S01]  /*01c0*/  IABS R6, R37 ;  /* 0x0000002500067213 */ /* 0x002fe20000000000 */
[----:B------:R-:W1:Y:S06]  /*01d0*/  LDCU.128 UR16, c[0x0][0x400] ;  /* 0x00008000ff1077ac */ /* 0x000e6c0008000c00 */
[----:B------:R-:W4:Y:S01]  /*01e0*/  LDC.64 R16, c[0x0][0x3b8] ;  /* 0x0000ee00ff107b82 */ /* 0x000f220000000a00 */
[----:B--2---:R-:W-:Y:S01]  /*01f0*/  IADD3 R23, PT, PT, R40, 0x20, RZ ;  /* 0x0000002028177810 */ /* 0x004fe20007ffe0ff */
[----:B------:R-:W2:Y:S01]  /*0200*/  LDCU.U8 UR7, c[0x0][0x414] ;  /* 0x00008280ff0777ac */ /* 0x000ea20008000000 */
[----:B------:R-:W-:-:S02]  /*0210*/  ISETP.GE.AND P2, PT, R37, RZ, PT ;  /* 0x000000ff2500720c */ /* 0x000fc40003f46270 */
[----:B0-----:R-:W-:-:S04]  /*0220*/  IABS R7, R8 ;  /* 0x0000000800077213 */ /* 0x001fc80000000000 */
[----:B------:R-:W0:Y:S01]  /*0230*/  I2F.RP R5, R7 ;  /* 0x0000000700057306 */ /* 0x000e220000209400 */
[----:B----4-:R-:W-:-:S06]  /*0240*/  IMAD.WIDE R16, R37, 0x8, R16 ;  /* 0x0000000825107825 */ /* 0x010fcc00078e0210 */
[----:B------:R-:W4:Y:S01]  /*0250*/  LDG.E.64 R16, desc[UR12][R16.64] ;  /* 0x0000000c10107981 */ /* 0x000f22000c1e1b00 */
[----:B0-----:R-:W0:Y:S02]  /*0260*/  MUFU.RCP R5, R5 ;  /* 0x0000000500057308 */ /* 0x001e240000001000 */
[----:B0-----:R-:W-:-:S06]  /*0270*/  IADD3 R2, PT, PT, R5, 0xffffffe, RZ ;  /* 0x0ffffffe05027810 */ /* 0x001fcc0007ffe0ff */
[----:B---3--:R0:W3:Y:S02]  /*0280*/  F2I.FTZ.U32.TRUNC.NTZ R3, R2 ;  /* 0x0000000200037305 */ /* 0x0080e4000021f000 */
[----:B0-----:R-:W-:Y:S02]  /*0290*/  MOV R2, RZ ;  /* 0x000000ff00027202 */ /* 0x001fe40000000f00 */
[----:B---3--:R-:W-:-:S05]  /*02a0*/  IADD3 R0, PT, PT, RZ, -R3, RZ ;  /* 0x80000003ff007210 */ /* 0x008fca0007ffe0ff */
[----:B------:R-:W-:Y:S02]  /*02b0*/  IMAD R9, R0, R7, RZ ;  /* 0x0000000700097224 */ /* 0x000fe400078e02ff */
[----:B------:R-:W0:Y:S02]  /*02c0*/  S2R R0, SR_TID.X ;  /* 0x0000000000007919 */ /* 0x000e240000002100 */
[----:B------:R-:W-:Y:S01]  /*02d0*/  IMAD.HI.U32 R3, R3, R9, R2 ;  /* 0x0000000903037227 */ /* 0x000fe200078e0002 */
[----:B------:R-:W-:Y:S02]  /*02e0*/  LOP3.LUT R9, R37, R8, RZ, 0x3c, !PT ;  /* 0x0000000825097212 */ /* 0x000fe400078e3cff */
[----:B-1----:R-:W-:Y:S02]  /*02f0*/  ISETP.GE.U32.AND P1, PT, R23, UR16, PT ;  /* 0x0000001017007c0c */ /* 0x002fe4000bf26070 */
[----:B------:R-:W-:Y:S01]  /*0300*/  ISETP.GE.AND P3, PT, R9, RZ, PT ;  /* 0x000000ff0900720c */ /* 0x000fe20003f66270 */
[----:B------:R-:W-:-:S05]  /*0310*/  IMAD.HI.U32 R3, R3, R6, RZ ;  /* 0x0000000603037227 */ /* 0x000fca00078e00ff */
[----:B------:R-:W-:-:S05]  /*0320*/  IADD3 R5, PT, PT, -R3, RZ, RZ ;  /* 0x000000ff03057210 */ /* 0x000fca0007ffe1ff */
[----:B------:R-:W-:-:S05]  /*0330*/  IMAD R2, R7, R5, R6 ;  /* 0x0000000507027224 */ /* 0x000fca00078e0206 */
[----:B------:R-:W-:Y:S02]  /*0340*/  ISETP.GT.U32.AND P5, PT, R7, R2, PT ;  /* 0x000000020700720c */ /* 0x000fe40003fa4070 */
[----:B0-----:R-:W-:-:S11]  /*0350*/  LOP3.LUT R5, R0, 0xffff, RZ, 0xc0, !PT ;  /* 0x0000ffff00057812 */ /* 0x001fd600078ec0ff */
[----:B------:R-:W-:Y:S01]  /*0360*/  @!P5 IADD3 R2, PT, PT, R2, -R7, RZ ;  /* 0x800000070202d210 */ /* 0x000fe20007ffe0ff */
[----:B------:R-:W-:-:S03]  /*0370*/  IMAD R6, R5, 0x2493, RZ ;  /* 0x0000249305067824 */ /* 0x000fc600078e02ff */
[-C--:B------:R-:W-:Y:S02]  /*0380*/  ISETP.GT.U32.AND P0, PT, R7, R2.reuse, PT ;  /* 0x000000020700720c */ /* 0x080fe40003f04070 */
[CC--:B------:R-:W-:Y:S02]  /*0390*/  IADD3 R5, PT, PT, R2.reuse, -R7.reuse, RZ ;  /* 0x8000000702057210 */ /* 0x0c0fe40007ffe0ff */
[----:B------:R-:W-:Y:S02]  /*03a0*/  SHF.R.U32.HI R6, RZ, 0x10, R6 ;  /* 0x00000010ff067819 */ /* 0x000fe40000011606 */
[----:B------:R-:W-:Y:S02]  /*03b0*/  SEL R5, R5, R2, !P0 ;  /* 0x0000000205057207 */ /* 0x000fe40004000000 */
[----:B------:R-:W-:Y:S02]  /*03c0*/  ISETP.GE.U32.AND P4, PT, R2, R7, PT ;  /* 0x000000070200720c */ /* 0x000fe40003f86070 */
[----:B------:R-:W-:-:S02]  /*03d0*/  SHF.R.S32.HI R9, RZ, 0x1f, R40 ;  /* 0x0000001fff097819 */ /* 0x000fc40000011428 */
[----:B------:R-:W-:Y:S02]  /*03e0*/  ISETP.GE.U32.AND P0, PT, R40, UR16, PT ;  /* 0x0000001028007c0c */ /* 0x000fe4000bf06070 */
[----:B------:R-:W-:Y:S02]  /*03f0*/  SHF.R.S32.HI R11, RZ, 0x1f, R23 ;  /* 0x0000001fff0b7819 */ /* 0x000fe40000011417 */
[----:B------:R-:W-:Y:S02]  /*0400*/  PRMT R2, R6, 0x9910, RZ ;  /* 0x0000991006027816 */ /* 0x000fe400000000ff */
[----:B------:R-:W-:Y:S02]  /*0410*/  ISETP.GE.AND.EX P0, PT, R9, UR17, PT, P0 ;  /* 0x0000001109007c0c */ /* 0x000fe4000bf06300 */
[----:B------:R-:W-:Y:S02]  /*0420*/  ISETP.GE.AND.EX P1, PT, R11, UR17, PT, P1 ;  /* 0x000000110b007c0c */ /* 0x000fe4000bf26310 */
[----:B------:R-:W-:-:S02]  /*0430*/  LEA R2, R2, -R2, 0x3 ;  /* 0x8000000202027211 */ /* 0x000fc400078e18ff */
[----:B------:R-:W-:Y:S02]  /*0440*/  @!P5 IADD3 R3, PT, PT, R3, 0x1, RZ ;  /* 0x000000010303d810 */ /* 0x000fe40007ffe0ff */
[----:B------:R-:W-:Y:S02]  /*0450*/  IADD3 R7, PT, PT, RZ, -R2, RZ ;  /* 0x80000002ff077210 */ /* 0x000fe40007ffe0ff */
[----:B------:R-:W-:Y:S02]  /*0460*/  @P4 IADD3 R3, PT, PT, R3, 0x1, RZ ;  /* 0x0000000103034810 */ /* 0x000fe40007ffe0ff */
[----:B------:R-:W-:Y:S01]  /*0470*/  PRMT R7, R7, 0x7710, RZ ;  /* 0x0000771007077816 */ /* 0x000fe200000000ff */
[----:B------:R-:W0:Y:S01]  /*0480*/  @!P0 LDC.64 R12, c[0x0][0x3f8] ;  /* 0x0000fe00ff0c8b82 */ /* 0x000e220000000a00 */
[----:B------:R-:W-:Y:S02]  /*0490*/  ISETP.NE.AND P4, PT, R8, RZ, PT ;  /* 0x000000ff0800720c */ /* 0x000fe40003f85270 */
[----:B------:R-:W-:-:S02]  /*04a0*/  LOP3.LUT R2, RZ, R8, RZ, 0x33, !PT ;  /* 0x00000008ff027212 */ /* 0x000fc400078e33ff */
[----:B------:R-:W-:Y:S02]  /*04b0*/  @!P2 IADD3 R5, PT, PT, -R5, RZ, RZ ;  /* 0x000000ff0505a210 */ /* 0x000fe40007ffe1ff */
[----:B------:R-:W-:Y:S01]  /*04c0*/  IADD3 R7, PT, PT, R7, R0, RZ ;  /* 0x0000000007077210 */ /* 0x000fe20007ffe0ff */
[----:B------:R-:W1:Y:S01]  /*04d0*/  @!P1 LDC.64 R14, c[0x0][0x3f8] ;  /* 0x0000fe00ff0e9b82 */ /* 0x000e620000000a00 */
[C---:B------:R-:W-:Y:S02]  /*04e0*/  SEL R5, R2.reuse, R5, !P4 ;  /* 0x0000000502057207 */ /* 0x040fe40006000000 */
[----:B------:R-:W-:Y:S02]  /*04f0*/  SHF.L.U32 R7, R7, 0x1, RZ ;  /* 0x0000000107077819 */ /* 0x000fe400000006ff */
[----:B------:R-:W-:Y:S01]  /*0500*/  @!P3 IADD3 R3, PT, PT, -R3, RZ, RZ ;  /* 0x000000ff0303b210 */ /* 0x000fe20007ffe1ff */
[----:B------:R-:W-:Y:S01]  /*0510*/  IMAD R22, R5, 0xe, RZ ;  /* 0x0000000e05167824 */ /* 0x000fe200078e02ff */
[----:B------:R-:W-:Y:S01]  /*0520*/  LOP3.LUT R27, R7, 0xffff, RZ, 0xc0, !PT ;  /* 0x0000ffff071b7812 */ /* 0x000fe200078ec0ff */
[----:B------:R-:W3:Y:S01]  /*0530*/  @!P1 LDC.64 R18, c[0x0][0x3a0] ;  /* 0x0000e800ff129b82 */ /* 0x000ee20000000a00 */
[----:B------:R-:W-:-:S02]  /*0540*/  SEL R3, R2, R3, !P4 ;  /* 0x0000000302037207 */ /* 0x000fc40006000000 */
[----:B------:R-:W-:Y:S02]  /*0550*/  IADD3 R42, P2, PT, R27, R22, RZ ;  /* 0x000000161b2a7210 */ /* 0x000fe40007f5e0ff */
[----:B------:R-:W-:Y:S02]  /*0560*/  SHF.R.S32.HI R2, RZ, 0x1f, R3 ;  /* 0x0000001fff027819 */ /* 0x000fe40000011403 */
[----:B------:R-:W-:Y:S01]  /*0570*/  LEA.HI.X.SX32 R43, R22, RZ, 0x1, P2 ;  /* 0x000000ff162b7211 */ /* 0x000fe200010f0eff */
[----:B0-----:R-:W-:Y:S01]  /*0580*/  @!P0 IMAD R8, R9, R12, RZ ;  /* 0x0000000c09088224 */ /* 0x001fe200078e02ff */
[----:B--2---:R-:W-:Y:S01]  /*0590*/  ISETP.NE.AND P2, PT, RZ, UR7, PT ;  /* 0x00000007ff007c0c */ /* 0x004fe2000bf45270 */
[----:B------:R-:W-:Y:S01]  /*05a0*/  IMAD R2, R2, UR18, RZ ;  /* 0x0000001202027c24 */ /* 0x000fe2000f8e02ff */
[----:B------:R-:W0:Y:S01]  /*05b0*/  @!P0 LDC.64 R6, c[0x0][0x398] ;  /* 0x0000e600ff068b82 */ /* 0x000e220000000a00 */
[----:B------:R-:W-:-:S04]  /*05c0*/  IMAD.WIDE.U32 R42, R3, UR18, R42 ;  /* 0x00000012032a7c25 */ /* 0x000fc8000f8e002a */
[----:B-1----:R-:W-:Y:S02]  /*05d0*/  @!P1 IMAD R10, R11, R14, RZ ;  /* 0x0000000e0b0a9224 */ /* 0x002fe400078e02ff */
[----:B------:R-:W-:Y:S01]  /*05e0*/  IMAD R45, R3, UR19, R2 ;  /* 0x00000013032d7c24 */ /* 0x000fe2000f8e0202 */
[----:B------:R-:W1:Y:S01]  /*05f0*/  @!P1 LDC.64 R20, c[0x0][0x398] ;  /* 0x0000e600ff149b82 */ /* 0x000e620000000a00 */
[----:B------:R-:W-:Y:S01]  /*0600*/  @!P0 IMAD R29, R40, R13, R8 ;  /* 0x0000000d281d8224 */ /* 0x000fe200078e0208 */
[----:B------:R-:W-:Y:S01]  /*0610*/  @!P0 MOV R44, R42 ;  /* 0x0000002a002c8202 */ /* 0x000fe20000000f00 */
[----:B------:R-:W-:Y:S01]  /*0620*/  @!P1 IMAD R31, R23, R15, R10 ;  /* 0x0000000f171f9224 */ /* 0x000fe200078e020a */
[----:B------:R-:W-:-:S04]  /*0630*/  IADD3 R45, PT, PT, R43, R45, RZ ;  /* 0x0000002d2b2d7210 */ /* 0x000fc80007ffe0ff */
[----:B------:R-:W2:Y:S01]  /*0640*/  @!P0 LDC.64 R2, c[0x0][0x3a0] ;  /* 0x0000e800ff028b82 */ /* 0x000ea20000000a00 */
[----:B------:R-:W-:Y:S01]  /*0650*/  @!P0 IMAD.WIDE.U32 R12, R40, R12, R44 ;  /* 0x0000000c280c8225 */ /* 0x000fe200078e002c */
[----:B------:R-:W-:-:S06]  /*0660*/  @!P1 MOV R24, R42 ;  /* 0x0000002a00189202 */ /* 0x000fcc0000000f00 */
[----:B------:R-:W2:Y:S01]  /*0670*/  LDC.64 R8, c[0x0][0x3a8] ;  /* 0x0000ea00ff087b82 */ /* 0x000ea20000000a00 */
[----:B------:R-:W-:-:S07]  /*0680*/  @!P1 MOV R25, R45 ;  /* 0x0000002d00199202 */ /* 0x000fce0000000f00 */
[----:B------:R-:W2:Y:S01]  /*0690*/  @P2 LDC.64 R10, c[0x0][0x3b0] ;  /* 0x0000ec00ff0a2b82 */ /* 0x000ea20000000a00 */
[----:B------:R-:W-:Y:S01]  /*06a0*/  @!P1 IMAD.WIDE.U32 R24, R23, R14, R24 ;  /* 0x0000000e17189225 */ /* 0x000fe200078e0018 */
[----:B------:R-:W-:Y:S02]  /*06b0*/  @!P0 IADD3 R15, PT, PT, R13, R29, RZ ;  /* 0x0000001d0d0f8210 */ /* 0x000fe40007ffe0ff */
[----:B------:R-:W-:Y:S02]  /*06c0*/  IADD3 R13, PT, PT, R27, R22, RZ ;  /* 0x000000161b0d7210 */ /* 0x000fe40007ffe0ff */
[C---:B------:R-:W-:Y:S02]  /*06d0*/  @!P0 SHF.L.U32 R27, R12.reuse, 0x2, RZ ;  /* 0x000000020c1b8819 */ /* 0x040fe400000006ff */
[----:B------:R-:W-:Y:S02]  /*06e0*/  @!P0 SHF.L.U64.HI R12, R12, 0x2, R15 ;  /* 0x000000020c0c8819 */ /* 0x000fe4000001020f */
[----:B------:R-:W-:-:S02]  /*06f0*/  @!P1 IADD3 R23, PT, PT, R25, R31, RZ ;  /* 0x0000001f19179210 */ /* 0x000fc40007ffe0ff */
[C---:B------:R-:W-:Y:S02]  /*0700*/  @!P1 SHF.L.U32 R15, R24.reuse, 0x2, RZ ;  /* 0x00000002180f9819 */ /* 0x040fe400000006ff */
[----:B0-----:R-:W-:Y:S02]  /*0710*/  @!P0 IADD3 R22, P4, PT, R27, R6, RZ ;  /* 0x000000061b168210 */ /* 0x001fe40007f9e0ff */
[----:B------:R-:W-:Y:S02]  /*0720*/  @!P1 SHF.L.U64.HI R24, R24, 0x2, R23 ;  /* 0x0000000218189819 */ /* 0x000fe40000010217 */
[C---:B---3--:R-:W-:Y:S02]  /*0730*/  @!P1 IADD3 R18, P5, PT, R15.reuse, R18, RZ ;  /* 0x000000120f129210 */ /* 0x048fe40007fbe0ff */
[----:B-1----:R-:W-:Y:S02]  /*0740*/  @!P1 IADD3 R20, P6, PT, R15, R20, RZ ;  /* 0x000000140f149210 */ /* 0x002fe40007fde0ff */
[----:B--2---:R-:W-:-:S02]  /*0750*/  @!P0 IADD3 R14, P3, PT, R27, R2, RZ ;  /* 0x000000021b0e8210 */ /* 0x004fc40007f7e0ff */
[----:B------:R-:W-:Y:S02]  /*0760*/  @!P0 IADD3.X R23, PT, PT, R12, R7, RZ, P4, !PT ;  /* 0x000000070c178210 */ /* 0x000fe400027fe4ff */
[----:B------:R-:W-:Y:S02]  /*0770*/  CS2R R6, SRZ ;  /* 0x0000000000067805 */ /* 0x000fe4000001ff00 */
[C---:B------:R-:W-:Y:S01]  /*0780*/  @!P1 IADD3.X R19, PT, PT, R24.reuse, R19, RZ, P5, !PT ;  /* 0x0000001318139210 */ /* 0x040fe20002ffe4ff */
[C---:B------:R-:W-:Y:S01]  /*0790*/  @P2 IMAD.WIDE R26, R13.reuse, 0x4, R10 ;  /* 0x000000040d1a2825 */ /* 0x040fe200078e020a */
[----:B------:R-:W-:Y:S02]  /*07a0*/  @!P1 IADD3.X R21, PT, PT, R24, R21, RZ, P6, !PT ;  /* 0x0000001518159210 */ /* 0x000fe400037fe4ff */
[----:B------:R-:W-:Y:S02]  /*07b0*/  CS2R R10, SRZ ;  /* 0x00000000000a7805 */ /* 0x000fe4000001ff00 */
[----:B------:R-:W-:Y:S01]  /*07c0*/  @!P0 IADD3.X R15, PT, PT, R12, R3, RZ, P3, !PT ;  /* 0x000000030c0f8210 */ /* 0x000fe20001ffe4ff */
[----:B------:R-:W-:Y:S01]  /*07d0*/  IMAD.WIDE R24, R13, 0x4, R8 ;  /* 0x000000040d187825 */ /* 0x000fe200078e0208 */
[----:B------:R-:W-:-:S02]  /*07e0*/  CS2R R8, SRZ ;  /* 0x0000000000087805 */ /* 0x000fc4000001ff00 */
[----:B------:R-:W-:Y:S01]  /*07f0*/  CS2R R12, SRZ ;  /* 0x00000000000c7805 */ /* 0x000fe2000001ff00 */
[----:B------:R0:W5:Y:S04]  /*0800*/  @!P0 LDG.E.64 R6, desc[UR12][R14.64] ;  /* 0x0000000c0e068981 */ /* 0x000168000c1e1b00 */
[----:B------:R0:W5:Y:S04]  /*0810*/  @!P1 LDG.E.64 R8, desc[UR12][R18.64] ;  /* 0x0000000c12089981 */ /* 0x000168000c1e1b00 */
[----:B------:R0:W5:Y:S04]  /*0820*/  @!P1 LDG.E.64 R10, desc[UR12][R20.64] ;  /* 0x0000000c140a9981 */ /* 0x000168000c1e1b00 */
[----:B------:R0:W5:Y:S04]  /*0830*/  @P2 LDG.E.64 R12, desc[UR12][R26.64] ;  /* 0x0000000c1a0c2981 */ /* 0x000168000c1e1b00 */
[----:B------:R0:W5:Y:S01]  /*0840*/  LDG.E.64 R14, desc[UR12][R24.64] ;  /* 0x0000000c180e7981 */ /* 0x000162000c1e1b00 */
[----:B------:R-:W-:-:S02]  /*0850*/  MOV R3, RZ ;  /* 0x000000ff00037202 */ /* 0x000fc40000000f00 */
[----:B------:R-:W-:-:S06]  /*0860*/  MOV R2, RZ ;  /* 0x000000ff00027202 */ /* 0x000fcc0000000f00 */
[----:B------:R0:W5:Y:S01]  /*0870*/  @!P0 LDG.E.64 R2, desc[UR12][R22.64] ;  /* 0x0000000c16028981 */ /* 0x000162000c1e1b00 */
        /* <DEDUP_REMOVED lines=14> */
[----:B-----5:R-:W-:Y:S01]  /*0960*/  FADD.FTZ R17, R6, -UR10 ;  /* 0x8000000a06117e21 */ /* 0x020fe20008010000 */
[----:B------:R-:W-:Y:S01]  /*0970*/  FADD.FTZ R16, R7, -UR10 ;  /* 0x8000000a07107e21 */ /* 0x000fe20008010000 */
[----:B------:R-:W-:Y:S01]  /*0980*/  FMUL.FTZ R18, R2, R14 ;  /* 0x0000000e02127220 */ /* 0x000fe20000410000 */
[----:B------:R-:W-:Y:S01]  /*0990*/  FMUL.FTZ R19, R3, R15 ;  /* 0x0000000f03137220 */ /* 0x000fe20000410000 */
[----:B------:R-:W-:Y:S01]  /*09a0*/  FMUL.FTZ R17, R17, UR8 ;  /* 0x0000000811117c20 */ /* 0x000fe20008410000 */
[----:B------:R-:W-:Y:S01]  /*09b0*/  FMUL.FTZ R16, R16, UR8 ;  /* 0x0000000810107c20 */ /* 0x000fe20008410000 */
[----:B------:R-:W-:Y:S01]  /*09c0*/  FADD.FTZ R20, RZ, R18 ;  /* 0x00000012ff147221 */ /* 0x000fe20000010000 */
[----:B------:R-:W-:Y:S01]  /*09d0*/  FADD.FTZ R24, RZ, R3 ;  /* 0x00000003ff187221 */ /* 0x000fe20000010000 */
[----:B------:R-:W-:Y:S01]  /*09e0*/  FFMA.FTZ R21, R17, R18, RZ ;  /* 0x0000001211157223 */ /* 0x000fe200000100ff */
[----:B------:R-:W-:Y:S01]  /*09f0*/  FADD.FTZ R18, R8, -UR10 ;  /* 0x8000000a08127e21 */ /* 0x000fe20008010000 */
[----:B------:R-:W-:Y:S01]  /*0a00*/  FADD.FTZ R20, R19, R20 ;  /* 0x0000001413147221 */ /* 0x000fe20000010000 */
[----:B------:R-:W-:Y:S01]  /*0a10*/  FFMA.FTZ R17, R2, R17, RZ ;  /* 0x0000001102117223 */ /* 0x000fe200000100ff */
[----:B------:R-:W-:Y:S01]  /*0a20*/  FFMA.FTZ R21, R16, R19, R21 ;  /* 0x0000001310157223 */ /* 0x000fe20000010015 */
[----:B------:R-:W-:Y:S01]  /*0a30*/  FMUL.FTZ R19, R10, R14 ;  /* 0x0000000e0a137220 */ /* 0x000fe20000410000 */
[----:B------:R-:W-:Y:S01]  /*0a40*/  FMUL.FTZ R22, R18, UR8 ;  /* 0x0000000812167c20 */ /* 0x000fe20008410000 */
[----:B------:R-:W-:-:S02]  /*0a50*/  FADD.FTZ R18, R9, -UR10 ;  /* 0x8000000a09127e21 */ /* 0x000fc40008010000 */
[----:B------:R-:W-:Y:S01]  /*0a60*/  FADD.FTZ R20, R20, R19 ;  /* 0x0000001314147221 */ /* 0x000fe20000010000 */
[----:B------:R-:W-:Y:S01]  /*0a70*/  FFMA.FTZ R21, R22, R19, R21 ;  /* 0x0000001316157223 */ /* 0x000fe20000010015 */
[----:B------:R-:W-:Y:S01]  /*0a80*/  FMUL.FTZ R19, R11, R15 ;  /* 0x0000000f0b137220 */ /* 0x000fe20000410000 */
[----:B------:R-:W-:-:S03]  /*0a90*/  FMUL.FTZ R18, R18, UR8 ;  /* 0x0000000812127c20 */ /* 0x000fc60008410000 */
[----:B------:R-:W-:Y:S01]  /*0aa0*/  FADD.FTZ R23, R19, R20 ;  /* 0x0000001413177221 */ /* 0x000fe20000010000 */
[----:B------:R-:W-:Y:S01]  /*0ab0*/  FFMA.FTZ R25, R18, R19, R21 ;  /* 0x0000001312197223 */ /* 0x000fe20000010015 */
[----:B------:R-:W-:Y:S01]  /*0ac0*/  FFMA.FTZ R20, R3, R16, RZ ;  /* 0x0000001003147223 */ /* 0x000fe200000100ff */
[----:B------:R-:W-:Y:S01]  /*0ad0*/  FADD.FTZ R19, RZ, R2 ;  /* 0x00000002ff137221 */ /* 0x000fe20000010000 */
[C---:B------:R-:W-:Y:S02]  /*0ae0*/  FFMA.FTZ R16, R10.reuse, R22, R17 ;  /* 0x000000160a107223 */ /* 0x040fe40000010011 */
[C---:B------:R-:W-:Y:S01]  /*0af0*/  FFMA.FTZ R17, R11.reuse, R18, R20 ;  /* 0x000000120b117223 */ /* 0x040fe20000010014 */
[----:B------:R-:W-:Y:S01]  /*0b00*/  FADD.FTZ R18, R10, R19 ;  /* 0x000000130a127221 */ /* 0x000fe20000010000 */
[----:B------:R-:W-:Y:S01]  /*0b10*/  FADD.FTZ R19, R11, R24 ;  /* 0x000000180b137221 */ /* 0x000fe20000010000 */
[----:B------:R-:W-:Y:S06]  /*0b20*/  BRA `(.L_x_1239) ;  /* 0x0000000400007947 */ /* 0x000fec0003800000 */
.L_x_1238:
[----:B-----5:R-:W-:Y:S01]  /*0b30*/  FADD.FTZ R17, R6, -UR10 ;  /* 0x8000000a06117e21 */ /* 0x020fe20008010000 */
[----:B------:R-:W-:Y:S01]  /*0b40*/  FADD.FTZ R16, R7, -UR10 ;  /* 0x8000000a07107e21 */ /* 0x000fe20008010000 */
[----:B------:R-:W-:Y:S01]  /*0b50*/  FADD.FTZ R19, R8, -UR10 ;  /* 0x8000000a08137e21 */ /* 0x000fe20008010000 */
[----:B------:R-:W-:Y:S01]  /*0b60*/  FADD.FTZ R20, R9, -UR10 ;  /* 0x8000000a09147e21 */ /* 0x000fe20008010000 */
[----:B------:R-:W-:Y:S01]  /*0b70*/  FMUL.FTZ R17, R17, UR8 ;  /* 0x0000000811117c20 */ /* 0x000fe20008410000 */
[----:B------:R-:W-:Y:S01]  /*0b80*/  FMUL.FTZ R16, R16, UR8 ;  /* 0x0000000810107c20 */ /* 0x000fe20008410000 */
[----:B------:R-:W-:Y:S01]  /*0b90*/  FMUL.FTZ R19, R19, UR8 ;  /* 0x0000000813137c20 */ /* 0x000fe20008410000 */
[----:B------:R-:W-:Y:S01]  /*0ba0*/  FMUL.FTZ R20, R20, UR8 ;  /* 0x0000000814147c20 */ /* 0x000fe20008410000 */
[C-C-:B------:R-:W-:Y:S01]  /*0bb0*/  FFMA.FTZ R23, R14.reuse, R17, R12.reuse ;  /* 0x000000110e177223 */ /* 0x140fe2000001000c */
[C-C-:B------:R-:W-:Y:S01]  /*0bc0*/  FFMA.FTZ R22, R15.reuse, R16, R13.reuse ;  /* 0x000000100f167223 */ /* 0x140fe2000001000d */
[----:B------:R-:W-:Y:S01]  /*0bd0*/  FFMA.FTZ R21, R14, R19, R12 ;  /* 0x000000130e157223 */ /* 0x000fe2000001000c */
[----:B------:R-:W-:Y:S01]  /*0be0*/  FFMA.FTZ R18, R15, R20, R13 ;  /* 0x000000140f127223 */ /* 0x000fe2000001000d */
[----:B------:R-:W-:Y:S01]  /*0bf0*/  FMUL.FTZ R24, R23, -1.4426950216293334961 ;  /* 0xbfb8aa3b17187820 */ /* 0x000fe20000410000 */
[----:B------:R-:W-:Y:S01]  /*0c00*/  FMUL.FTZ R26, R22, -1.4426950216293334961 ;  /* 0xbfb8aa3b161a7820 */ /* 0x000fe20000410000 */
[----:B------:R-:W-:Y:S01]  /*0c10*/  FMUL.FTZ R29, R21, -1.4426950216293334961 ;  /* 0xbfb8aa3b151d7820 */ /* 0x000fe20000410000 */
[----:B------:R-:W-:-:S03]  /*0c20*/  FMUL.FTZ R32, R18, -1.4426950216293334961 ;  /* 0xbfb8aa3b12207820 */ /* 0x000fc60000410000 */
[----:B------:R-:W0:Y:S08]  /*0c30*/  MUFU.EX2 R24, R24 ;  /* 0x0000001800187308 */ /* 0x000e300000000800 */
[----:B------:R-:W1:Y:S08]  /*0c40*/  MUFU.EX2 R26, R26 ;  /* 0x0000001a001a7308 */ /* 0x000e700000000800 */
[----:B------:R-:W2:Y:S01]  /*0c50*/  MUFU.EX2 R29, R29 ;  /* 0x0000001d001d7308 */ /* 0x000ea20000000800 */
[----:B0-----:R-:W-:-:S07]  /*0c60*/  FADD.FTZ R24, R24, 1 ;  /* 0x3f80000018187421 */ /* 0x001fce0000010000 */
[----:B------:R-:W0:Y:S01]  /*0c70*/  MUFU.EX2 R32, R32 ;  /* 0x0000002000207308 */ /* 0x000e220000000800 */
[----:B-1----:R-:W-:-:S07]  /*0c80*/  FADD.FTZ R27, R26, 1 ;  /* 0x3f8000001a1b7421 */ /* 0x002fce0000010000 */
[----:B------:R-:W1:Y:S01]  /*0c90*/  MUFU.RCP R25, R24 ;  /* 0x0000001800197308 */ /* 0x000e620000001000 */
[----:B--2---:R-:W-:-:S07]  /*0ca0*/  FADD.FTZ R30, R29, 1 ;  /* 0x3f8000001d1e7421 */ /* 0x004fce0000010000 */
[----:B------:R-:W2:Y:S01]  /*0cb0*/  MUFU.RCP R28, R27 ;  /* 0x0000001b001c7308 */ /* 0x000ea20000001000 */
[----:B0-----:R-:W-:-:S07]  /*0cc0*/  FADD.FTZ R33, R32, 1 ;  /* 0x3f80000020217421 */ /* 0x001fce0000010000 */
[----:B------:R-:W0:Y:S01]  /*0cd0*/  MUFU.RCP R31, R30 ;  /* 0x0000001e001f7308 */ /* 0x000e220000001000 */
[----:B-1----:R-:W-:Y:S01]  /*0ce0*/  FADD.FTZ R26, -R25, 1 ;  /* 0x3f800000191a7421 */ /* 0x002fe20000010100 */
[----:B------:R-:W-:-:S03]  /*0cf0*/  FMUL.FTZ R25, R2, R25 ;  /* 0x0000001902197220 */ /* 0x000fc60000410000 */
[----:B------:R-:W-:-:S03]  /*0d00*/  FFMA.FTZ R26, R23, R26, 1 ;  /* 0x3f800000171a7423 */ /* 0x000fc6000001001a */
[----:B------:R-:W1:Y:S01]  /*0d10*/  MUFU.RCP R46, R33 ;  /* 0x00000021002e7308 */ /* 0x000e620000001000 */
[----:B--2---:R-:W-:-:S04]  /*0d20*/  FADD.FTZ R29, -R28, 1 ;  /* 0x3f8000001c1d7421 */ /* 0x004fc80000010100 */
[----:B------:R-:W-:Y:S01]  /*0d30*/  FFMA.FTZ R29, R22, R29, 1 ;  /* 0x3f800000161d7423 */ /* 0x000fe2000001001d */
[----:B------:R-:W-:Y:S01]  /*0d40*/  FMUL.FTZ R22, R3, R28 ;  /* 0x0000001c03167220 */ /* 0x000fe20000410000 */
[----:B0-----:R-:W-:Y:S01]  /*0d50*/  FADD.FTZ R32, -R31, 1 ;  /* 0x3f8000001f207421 */ /* 0x001fe20000010100 */
[----:B------:R-:W-:Y:S02]  /*0d60*/  FMUL.FTZ R31, R10, R31 ;  /* 0x0000001f0a1f7220 */ /* 0x000fe40000410000 */
[----:B------:R-:W-:Y:S01]  /*0d70*/  FMUL.FTZ R22, R22, R29 ;  /* 0x0000001d16167220 */ /* 0x000fe20000410000 */
[----:B------:R-:W-:Y:S01]  /*0d80*/  FFMA.FTZ R32, R21, R32, 1 ;  /* 0x3f80000015207423 */ /* 0x000fe20000010020 */
[----:B------:R-:W-:Y:S01]  /*0d90*/  FMUL.FTZ R21, R25, R26 ;  /* 0x0000001a19157220 */ /* 0x000fe20000410000 */
[----:B-1----:R-:W-:-:S03]  /*0da0*/  FADD.FTZ R23, -R46, 1 ;  /* 0x3f8000002e177421 */ /* 0x002fc60000010100 */
[----:B------:R-:W-:Y:S01]  /*0db0*/  FMUL.FTZ R24, R14, R21 ;  /* 0x000000150e187220 */ /* 0x000fe20000410000 */
[----:B------:R-:W-:Y:S01]  /*0dc0*/  FMUL.FTZ R46, R11, R46 ;  /* 0x0000002e0b2e7220 */ /* 0x000fe20000410000 */
[----:B------:R-:W-:Y:S01]  /*0dd0*/  FFMA.FTZ R27, R18, R23, 1 ;  /* 0x3f800000121b7423 */ /* 0x000fe20000010017 */
[----:B------:R-:W-:Y:S01]  /*0de0*/  FMUL.FTZ R18, R31, R32 ;  /* 0x000000201f127220 */ /* 0x000fe20000410000 */
[----:B------:R-:W-:Y:S01]  /*0df0*/  FMUL.FTZ R23, R15, R22 ;  /* 0x000000160f177220 */ /* 0x000fe20000410000 */
        /* <DEDUP_REMOVED lines=9> */
[----:B------:R-:W-:Y:S01]  /*0e90*/  FFMA.FTZ R17, R16, R22, RZ ;  /* 0x0000001610117223 */ /* 0x000fe200000100ff */
[----:B------:R-:W-:Y:S01]  /*0ea0*/  FADD.FTZ R26, R26, R29 ;  /* 0x0000001d1a1a7221 */ /* 0x000fe20000010000 */
[----:B------:R-:W-:Y:S01]  /*0eb0*/  FADD.FTZ R21, RZ, R21 ;  /* 0x00000015ff157221 */ /* 0x000fe20000010000 */
[----:B------:R-:W-:Y:S01]  /*0ec0*/  FADD.FTZ R22, RZ, R22 ;  /* 0x00000016ff167221 */ /* 0x000fe20000010000 */
[C---:B------:R-:W-:Y:S01]  /*0ed0*/  FFMA.FTZ R25, R20.reuse, R23, R25 ;  /* 0x0000001714197223 */ /* 0x040fe20000010019 */
[----:B------:R-:W-:Y:S01]  /*0ee0*/  FFMA.FTZ R16, R19, R18, R24 ;  /* 0x0000001213107223 */ /* 0x000fe20000010018 */
[----:B------:R-:W-:Y:S01]  /*0ef0*/  FADD.FTZ R23, R23, R26 ;  /* 0x0000001a17177221 */ /* 0x000fe20000010000 */
[----:B------:R-:W-:Y:S01]  /*0f00*/  FADD.FTZ R18, R21, R18 ;  /* 0x0000001215127221 */ /* 0x000fe20000010000 */
[----:B------:R-:W-:Y:S01]  /*0f10*/  FFMA.FTZ R17, R20, R27, R17 ;  /* 0x0000001b14117223 */ /* 0x000fe20000010011 */
[----:B------:R-:W-:-:S07]  /*0f20*/  FADD.FTZ R19, R22, R27 ;  /* 0x0000001b16137221 */ /* 0x000fce0000010000 */
.L_x_1239:
[----:B------:R-:W0:Y:S01]  /*0f30*/  S2R R24, SR_LANEID ;  /* 0x0000000000187919 */ /* 0x000e220000000000 */
[----:B------:R-:W-:Y:S01]  /*0f40*/  BSSY.RECONVERGENT B0, `(.L_x_1240) ;  /* 0x0000023000007945 */ /* 0x000fe20003800200 */
[C---:B------:R-:W-:Y:S01]  /*0f50*/  ISETP.NE.AND P1, PT, R0.reuse, RZ, PT ;  /* 0x000000ff0000720c */ /* 0x040fe20003f25270 */
[----:B------:R-:W1:Y:S01]  /*0f60*/  SHFL.DOWN PT, R20, R25, 0x1, 0x1f ;  /* 0x08201f0019147f89 */ /* 0x000e6200000e0000 */
[----:B------:R-:W-:-:S03]  /*0f70*/  ISETP.GT.U32.AND P5, PT, R0, 0x6, PT ;  /* 0x000000060000780c */ /* 0x000fc60003fa4070 */
[----:B------:R-:W2:Y:S04]  /*0f80*/  SHFL.DOWN PT, R21, R23, 0x1, 0x1f ;  /* 0x08201f0017157f89 */ /* 0x000ea800000e0000 */
[----:B------:R-:W-:Y:S01]  /*0f90*/  STS.128 [R39], R16 ;  /* 0x0000001027007388 */ /* 0x000fe20000000c00 */
[C---:B0-----:R-:W-:Y:S02]  /*0fa0*/  ISETP.GT.AND P0, PT, R24.reuse, 0x1e, PT ;  /* 0x0000001e1800780c */ /* 0x041fe40003f04270 */
[C---:B------:R-:W-:Y:S02]  /*0fb0*/  ISETP.GT.AND P4, PT, R24.reuse, 0xf, PT ;  /* 0x0000000f1800780c */ /* 0x040fe40003f84270 */
[----:B------:R-:W-:-:S09]  /*0fc0*/  ISETP.GT.AND P3, PT, R24, 0x17, PT ;  /* 0x000000171800780c */ /* 0x000fd20003f64270 */
        /* <DEDUP_REMOVED lines=26> */
.L_x_1241:
[----:B------:R-:W-:Y:S05]  /*1170*/  BSYNC.RECONVERGENT B0 ;  /* 0x0000000000007941 */ /* 0x000fea0003800200 */
.L_x_1240:
[----:B------:R-:W-:Y:S06]  /*1180*/  BAR.SYNC.DEFER_BLOCKING 0x0 ;  /* 0x0000000000007b1d */ /* 0x000fec0000010000 */
[----:B------:R-:W-:Y:S04]  /*1190*/  BSSY.RECONVERGENT B0, `(.L_x_1242) ;  /* 0x0000014000007945 */ /* 0x000fe80003800200 */
[----:B------:R-:W-:Y:S05]  /*11a0*/  @P1 BRA `(.L_x_1243) ;  /* 0x0000000000481947 */ /* 0x000fea0003800000 */
[----:B------:R-:W4:Y:S01]  /*11b0*/  S2UR UR7, SR_CgaCtaId ;  /* 0x00000000000779c3 */ /* 0x000f220000008800 */
[----:B------:R-:W-:Y:S02]  /*11c0*/  UMOV UR6, 0x400 ;  /* 0x0000040000067882 */ /* 0x000fe40000000000 */
[----:B----4-:R-:W-:-:S09]  /*11d0*/  ULEA UR6, UR7, UR6, 0x18 ;  /* 0x0000000607067291 */ /* 0x010fd2000f8ec0ff */
[----:B------:R-:W4:Y:S04]  /*11e0*/  LDS.128 R24, [UR6+0x10] ;  /* 0x00001006ff187984 */ /* 0x000f280008000c00 */
[----:B------:R-:W5:Y:S04]  /*11f0*/  LDS.128 R28, [UR6+0x20] ;  /* 0x00002006ff1c7984 */ /* 0x000f680008000c00 */
[----:B-12---:R-:W1:Y:S01]  /*1200*/  LDS.128 R20, [UR6+0x30] ;  /* 0x00003006ff147984 */ /* 0x006e620008000c00 */
[----:B----4-:R-:W-:Y:S01]  /*1210*/  FADD.FTZ R41, R32, R24 ;  /* 0x0000001820297221 */ /* 0x010fe20000010000 */
[----:B------:R-:W-:-:S03]  /*1220*/  FADD.FTZ R24, R33, R25 ;  /* 0x0000001921187221 */ /* 0x000fc60000010000 */
[----:B------:R-:W-:Y:S01]  /*1230*/  FADD.FTZ R41, R41, R26 ;  /* 0x0000001a29297221 */ /* 0x000fe20000010000 */
[----:B------:R-:W-:-:S03]  /*1240*/  FADD.FTZ R24, R24, R27 ;  /* 0x0000001b18187221 */ /* 0x000fc60000010000 */
[----:B-----5:R-:W-:Y:S01]  /*1250*/  FADD.FTZ R41, R41, R28 ;  /* 0x0000001c29297221 */ /* 0x020fe20000010000 */
[----:B------:R-:W-:-:S03]  /*1260*/  FADD.FTZ R24, R24, R29 ;  /* 0x0000001d18187221 */ /* 0x000fc60000010000 */
[----:B------:R-:W-:Y:S01]  /*1270*/  FADD.FTZ R41, R41, R30 ;  /* 0x0000001e29297221 */ /* 0x000fe20000010000 */
[----:B------:R-:W-:-:S03]  /*1280*/  FADD.FTZ R24, R24, R31 ;  /* 0x0000001f18187221 */ /* 0x000fc60000010000 */
[----:B-1----:R-:W-:Y:S01]  /*1290*/  FADD.FTZ R41, R41, R20 ;  /* 0x0000001429297221 */ /* 0x002fe20000010000 */
[----:B------:R-:W-:-:S03]  /*12a0*/  FADD.FTZ R24, R24, R21 ;  /* 0x0000001518187221 */ /* 0x000fc60000010000 */
[----:B0--3--:R-:W-:Y:S01]  /*12b0*/  FADD.FTZ R32, R41, R22 ;  /* 0x0000001629207221 */ /* 0x009fe20000010000 */
[----:B------:R-:W-:-:S07]  /*12c0*/  FADD.FTZ R33, R24, R23 ;  /* 0x0000001718217221 */ /* 0x000fce0000010000 */
.L_x_1243:
[----:B------:R-:W-:Y:S05]  /*12d0*/  BSYNC.RECONVERGENT B0 ;  /* 0x0000000000007941 */ /* 0x000fea0003800200 */
.L_x_1242:
        /* <DEDUP_REMOVED lines=46> */
[----:B----4-:R-:W-:Y:S01]  /*15c0*/  FADD.FTZ R41, R41, R24 ;  /* 0x0000001829297221 */ /* 0x010fe20000010000 */
[----:B------:R-:W-:Y:S01]  /*15d0*/  FADD.FTZ R28, R28, R25 ;  /* 0x000000191c1c7221 */ /* 0x000fe20000010000 */
[----:B------:R-:W-:Y:S01]  /*15e0*/  FADD.FTZ R29, R29, R26 ;  /* 0x0000001a1d1d7221 */ /* 0x000fe20000010000 */
[----:B------:R-:W-:Y:S02]  /*15f0*/  FADD.FTZ R30, R30, R27 ;  /* 0x0000001b1e1e7221 */ /* 0x000fe40000010000 */
        /* <DEDUP_REMOVED lines=9> */
[----:B------:R-:W-:Y:S02]  /*1690*/  FADD.FTZ R30, R30, R23 ;  /* 0x000000171e1e7221 */ /* 0x000fe40000010000 */
[----:B------:R-:W2:Y:S01]  /*16a0*/  LDS.128 R20, [R39+0x620] ;  /* 0x0006200027147984 */ /* 0x000ea20000000c00 */
[----:B----4-:R-:W-:Y:S01]  /*16b0*/  FADD.FTZ R41, R41, R24 ;  /* 0x0000001829297221 */ /* 0x010fe20000010000 */
        /* <DEDUP_REMOVED lines=92> */
[----:B-1----:R-:W-:Y:S01]  /*1c80*/  FADD.FTZ R16, R41, R16 ;  /* 0x0000001029107221 */ /* 0x002fe20000010000 */
[----:B------:R-:W-:Y:S01]  /*1c90*/  FADD.FTZ R17, R28, R17 ;  /* 0x000000111c117221 */ /* 0x000fe20000010000 */
[----:B------:R-:W-:Y:S01]  /*1ca0*/  FADD.FTZ R18, R29, R18 ;  /* 0x000000121d127221 */ /* 0x000fe20000010000 */
[----:B------:R-:W-:-:S07]  /*1cb0*/  FADD.FTZ R19, R30, R19 ;  /* 0x000000131e137221 */ /* 0x000fce0000010000 */
.L_x_1245:
[----:B------:R-:W-:Y:S05]  /*1cc0*/  BSYNC.RECONVERGENT B0 ;  /* 0x0000000000007941 */ /* 0x000fea0003800200 */
.L_x_1244:
[----:B------:R-:W-:Y:S04]  /*1cd0*/  BSSY.RECONVERGENT B0, `(.L_x_1246) ;  /* 0x000001d000007945 */ /* 0x000fe80003800200 */
[----:B------:R-:W-:Y:S05]  /*1ce0*/  @P5 BRA `(.L_x_1247) ;  /* 0x00000000006c5947 */ /* 0x000fea0003800000 */
[----:B-1----:R-:W1:Y:S01]  /*1cf0*/  LDC.64 R20, c[0x0][0x3f8] ;  /* 0x0000fe00ff147b82 */ /* 0x002e620000000a00 */
[----:B------:R-:W-:-:S07]  /*1d00*/  IMAD R5, R5, 0x7, R0 ;  /* 0x0000000705057824 */ /* 0x000fce00078e0200 */
[----:B--2---:R-:W2:Y:S01]  /*1d10*/  LDC.64 R22, c[0x0][0x3d8] ;  /* 0x0000f600ff167b82 */ /* 0x004ea20000000a00 */
        /* <DEDUP_REMOVED lines=24> */
.L_x_1247:
[----:B------:R-:W-:Y:S05]  /*1ea0*/  BSYNC.RECONVERGENT B0 ;  /* 0x0000000000007941 */ /* 0x000fea0003800200 */
.L_x_1246:
[----:B------:R-:W-:Y:S05]  /*1eb0*/  @!P0 BRA `(.L_x_1248) ;  /* 0x0000000800948947 */ /* 0x000fea0003800000 */
[----:B------:R-:W5:Y:S01]  /*1ec0*/  LDC.64 R50, c[0x0][0x3d0] ;  /* 0x0000f400ff327b82 */ /* 0x000f620000000a00 */
[----:B------:R-:W-:Y:S02]  /*1ed0*/  LOP3.LUT R5, R36, 0x1, RZ, 0xc0, !PT ;  /* 0x0000000124057812 */ /* 0x000fe400078ec0ff */
[----:B------:R-:W-:-:S03]  /*1ee0*/  ISETP.GE.U32.AND P3, PT, R4, 0x8, PT ;  /* 0x000000080400780c */ /* 0x000fc60003f66070 */
[----:B----4-:R-:W-:-:S04]  /*1ef0*/  IMAD R19, R5, R34, RZ ;  /* 0x0000002205137224 */ /* 0x010fc800078e02ff */
        /* <DEDUP_REMOVED lines=19> */
.L_x_1250:
[----:B------:R-:W5:Y:S04]  /*2030*/  LDG.E.STRONG.GPU R0, desc[UR12][R18.64] ;  /* 0x0000000c12007981 */ /* 0x000f68000c1ef900 */
[----:B-----5:R-:W-:Y:S01]  /*2040*/  CCTL.IVALL ;  /* 0x00000000ff00798f */ /* 0x020fe20002000000 */
[----:B------:R-:W-:Y:S05]  /*2050*/  YIELD ;  /* 0x0000000000007946 */ /* 0x000fea0003800000 */
[----:B------:R-:W-:-:S13]  /*2060*/  ISETP.NE.AND P0, PT, R0, R21, PT ;  /* 0x000000150000720c */ /* 0x000fda0003f05270 */
[----:B------:R-:W-:Y:S05]  /*2070*/  @P0 BRA `(.L_x_1250) ;  /* 0xfffffffc00ec0947 */ /* 0x000fea000383ffff */
.L_x_1249:
[----:B------:R-:W-:Y:S05]  /*2080*/  WARPSYNC.ALL ;  /* 0x0000000000007948 */ /* 0x000fea0003800000 */
[----:B------:R-:W-:Y:S01]  /*2090*/  BAR.SYNC.DEFER_BLOCKING 0x0 ;  /* 0x0000000000007b1d */ /* 0x000fe20000010000 */
[----:B------:R-:W-:-:S05]  /*20a0*/  HFMA2 R49, -RZ, RZ, 0, 0 ;  /* 0x00000000ff317431 */ /* 0x000fca00000001ff */
[----:B------:R-:W-:Y:S05]  /*20b0*/  @!P3 BRA `(.L_x_1251) ;  /* 0x000000040018b947 */ /* 0x000fea0003800000 */
[C-C-:B----4-:R-:W-:Y:S01]  /*20c0*/  IMAD R5, R34.reuse, 0x5, R35.reuse ;  /* 0x0000000522057824 */ /* 0x150fe200078e0223 */
[CC--:B------:R-:W-:Y:S01]  /*20d0*/  LEA R17, R34.reuse, R35.reuse, 0x2 ;  /* 0x0000002322117211 */ /* 0x0c0fe200078e10ff */
[C-C-:B------:R-:W-:Y:S01]  /*20e0*/  IMAD R19, R34.reuse, 0x3, R35.reuse ;  /* 0x0000000322137824 */ /* 0x140fe200078e0223 */
[CC--:B------:R-:W-:Y:S01]  /*20f0*/  LEA R25, R34.reuse, R35.reuse, 0x1 ;  /* 0x0000002322197211 */ /* 0x0c0fe200078e08ff */
[C-C-:B-1----:R-:W-:Y:S01]  /*2100*/  IMAD R21, R34.reuse, 0x7, R35.reuse ;  /* 0x0000000722157824 */ /* 0x142fe200078e0223 */
[----:B------:R-:W-:Y:S01]  /*2110*/  IADD3 R41, PT, PT, R35, R34, RZ ;  /* 0x0000002223297210 */ /* 0x000fe20007ffe0ff */
[----:B--2---:R-:W-:Y:S01]  /*2120*/  IMAD R23, R34, 0x6, R35 ;  /* 0x0000000622177824 */ /* 0x004fe200078e0223 */
[----:B------:R-:W-:Y:S01]  /*2130*/  MOV R0, RZ ;  /* 0x000000ff00007202 */ /* 0x000fe20000000f00 */
[----:B------:R-:W-:Y:S01]  /*2140*/  UIADD3 UR6, UPT, UPT, -UR9, URZ, URZ ;  /* 0x000000ff09067290 */ /* 0x000fe2000fffe1ff */
[----:B------:R-:W-:Y:S02]  /*2150*/  MOV R47, R35 ;  /* 0x00000023002f7202 */ /* 0x000fe40000000f00 */
[----:B------:R-:W-:-:S09]  /*2160*/  LOP3.LUT R49, R4, 0x7ffffff8, RZ, 0xc0, !PT ;  /* 0x7ffffff804317812 */ /* 0x000fd200078ec0ff */
.L_x_1252:
[----:B------:R-:W-:Y:S02]  /*2170*/  ISETP.EQ.OR P4, PT, RZ, UR6, P1 ;  /* 0x00000006ff007c0c */ /* 0x000fe40008f82670 */
[----:B------:R-:W-:-:S04]  /*2180*/  IADD3 R16, PT, PT, R0, 0x1, RZ ;  /* 0x0000000100107810 */ /* 0x000fc80007ffe0ff */
[----:B------:R-:W-:Y:S02]  /*2190*/  ISETP.EQ.OR P5, PT, R16, UR9, P1 ;  /* 0x0000000910007c0c */ /* 0x000fe40008fa2670 */
[----:B------:R-:W-:-:S05]  /*21a0*/  IADD3 R16, PT, PT, R0, 0x2, RZ ;  /* 0x0000000200107810 */ /* 0x000fca0007ffe0ff */
[----:B------:R-:W-:Y:S01]  /*21b0*/  @!P4 IMAD.WIDE.U32 R26, R47, 0x8, R50 ;  /* 0x000000082f1ac825 */ /* 0x000fe200078e0032 */
[----:B------:R-:W-:-:S05]  /*21c0*/  ISETP.EQ.OR P0, PT, R16, UR9, P1 ;  /* 0x0000000910007c0c */ /* 0x000fca0008f02670 */
[--C-:B------:R-:W-:Y:S01]  /*21d0*/  @!P5 IMAD.WIDE.U32 R28, R41, 0x8, R50.reuse ;  /* 0x00000008291cd825 */ /* 0x100fe200078e0032 */
[----:B------:R-:W0:Y:S05]  /*21e0*/  @!P4 LDG.E.64 R26, desc[UR12][R26.64] ;  /* 0x0000000c1a1ac981 */ /* 0x000e2a000c1e1b00 */
[----:B------:R-:W2:Y:S01]  /*21f0*/  @!P5 LDG.E.64 R28, desc[UR12][R28.64] ;  /* 0x0000000c1c1cd981 */ /* 0x000ea2000c1e1b00 */
[----:B------:R-:W-:Y:S01]  /*2200*/  IADD3 R16, PT, PT, R0, 0x3, RZ ;  /* 0x0000000300107810 */ /* 0x000fe20007ffe0ff */
[----:B------:R-:W-:-:S03]  /*2210*/  @!P0 IMAD.WIDE.U32 R52, R25, 0x8, R50 ;  /* 0x0000000819348825 */ /* 0x000fc600078e0032 */
[----:B------:R-:W-:Y:S02]  /*2220*/  ISETP.EQ.OR P3, PT, R16, UR9, P1 ;  /* 0x0000000910007c0c */ /* 0x000fe40008f62670 */
[----:B------:R-:W4:Y:S01]  /*2230*/  @!P0 LDG.E.64 R30, desc[UR12][R52.64] ;  /* 0x0000000c341e8981 */ /* 0x000f22000c1e1b00 */
[----:B------:R-:W-:Y:S01]  /*2240*/  IADD3 R16, PT, PT, R0, 0x4, RZ ;  /* 0x0000000400107810 */ /* 0x000fe20007ffe0ff */
[----:B0--3--:R-:W-:Y:S01]  /*2250*/  @!P4 FADD.FTZ R32, R32, R26 ;  /* 0x0000001a2020c221 */ /* 0x009fe20000010000 */
[----:B------:R-:W-:-:S08]  /*2260*/  @!P4 FADD.FTZ R33, R33, R27 ;  /* 0x0000001b2121c221 */ /* 0x000fd00000010000 */
[----:B------:R-:W-:-:S04]  /*2270*/  @!P3 IMAD.WIDE.U32 R26, R19, 0x8, R50 ;  /* 0x00000008131ab825 */ /* 0x000fc800078e0032 */
[----:B--2---:R-:W-:Y:S01]  /*2280*/  @!P5 FADD.FTZ R32, R32, R28 ;  /* 0x0000001c2020d221 */ /* 0x004fe20000010000 */
[----:B------:R-:W-:Y:S01]  /*2290*/  @!P5 FADD.FTZ R33, R33, R29 ;  /* 0x0000001d2121d221 */ /* 0x000fe20000010000 */
[----:B------:R-:W-:Y:S01]  /*22a0*/  ISETP.EQ.OR P5, PT, R16, UR9, P1 ;  /* 0x0000000910007c0c */ /* 0x000fe20008fa2670 */
[----:B------:R-:W2:Y:S01]  /*22b0*/  @!P3 LDG.E.64 R26, desc[UR12][R26.64] ;  /* 0x0000000c1a1ab981 */ /* 0x000ea2000c1e1b00 */
[----:B----4-:R-:W-:Y:S01]  /*22c0*/  @!P0 FADD.FTZ R32, R32, R30 ;  /* 0x0000001e20208221 */ /* 0x010fe20000010000 */
[----:B------:R-:W-:-:S10]  /*22d0*/  @!P0 FADD.FTZ R33, R33, R31 ;  /* 0x0000001f21218221 */ /* 0x000fd40000010000 */
[----:B------:R-:W-:-:S06]  /*22e0*/  @!P5 IMAD.WIDE.U32 R30, R17, 0x8, R50 ;  /* 0x00000008111ed825 */ /* 0x000fcc00078e0032 */
[----:B------:R-:W3:Y:S01]  /*22f0*/  @!P5 LDG.E.64 R30, desc[UR12][R30.64] ;  /* 0x0000000c1e1ed981 */ /* 0x000ee2000c1e1b00 */
[----:B------:R-:W-:-:S04]  /*2300*/  IADD3 R16, PT, PT, R0, 0x5, RZ ;  /* 0x0000000500107810 */ /* 0x000fc80007ffe0ff */
[----:B------:R-:W-:Y:S02]  /*2310*/  ISETP.EQ.OR P4, PT, R16, UR9, P1 ;  /* 0x0000000910007c0c */ /* 0x000fe40008f82670 */
[----:B------:R-:W-:-:S04]  /*2320*/  IADD3 R16, PT, PT, R0, 0x6, RZ ;  /* 0x0000000600107810 */ /* 0x000fc80007ffe0ff */
[----:B------:R-:W-:Y:S02]  /*2330*/  ISETP.EQ.OR P0, PT, R16, UR9, P1 ;  /* 0x0000000910007c0c */ /* 0x000fe40008f02670 */
[----:B------:R-:W-:-:S05]  /*2340*/  IADD3 R16, PT, PT, R0, 0x7, RZ ;  /* 0x0000000700107810 */ /* 0x000fca0007ffe0ff */
[----:B------:R-:W-:-:S06]  /*2350*/  @!P4 IMAD.WIDE.U32 R28, R5, 0x8, R50 ;  /* 0x00000008051cc825 */ /* 0x000fcc00078e0032 */
[----:B------:R-:W4:Y:S01]  /*2360*/  @!P4 LDG.E.64 R28, desc[UR12][R28.64] ;  /* 0x0000000c1c1cc981 */ /* 0x000f22000c1e1b00 */
[----:B--2---:R-:W-:Y:S01]  /*2370*/  @!P3 FADD.FTZ R32, R32, R26 ;  /* 0x0000001a2020b221 */ /* 0x004fe20000010000 */
[----:B------:R-:W-:Y:S01]  /*2380*/  @!P3 FADD.FTZ R33, R33, R27 ;  /* 0x0000001b2121b221 */ /* 0x000fe20000010000 */
[----:B------:R-:W-:Y:S01]  /*2390*/  @!P0 IMAD.WIDE.U32 R26, R23, 0x8, R50 ;  /* 0x00000008171a8825 */ /* 0x000fe200078e0032 */
[----:B------:R-:W-:-:S05]  /*23a0*/  ISETP.EQ.OR P3, PT, R16, UR9, P1 ;  /* 0x0000000910007c0c */ /* 0x000fca0008f62670 */
[----:B------:R-:W2:Y:S01]  /*23b0*/  @!P0 LDG.E.64 R26, desc[UR12][R26.64] ;  /* 0x0000000c1a1a8981 */ /* 0x000ea2000c1e1b00 */
[----:B---3--:R-:W-:Y:S01]  /*23c0*/  @!P5 FADD.FTZ R32, R32, R30 ;  /* 0x0000001e2020d221 */ /* 0x008fe20000010000 */
[----:B------:R-:W-:-:S06]  /*23d0*/  @!P5 FADD.FTZ R33, R33, R31 ;  /* 0x0000001f2121d221 */ /* 0x000fcc0000010000 */
[----:B------:R-:W-:-:S06]  /*23e0*/  @!P3 IMAD.WIDE.U32 R30, R21, 0x8, R50 ;  /* 0x00000008151eb825 */ /* 0x000fcc00078e0032 */
[----:B------:R-:W3:Y:S01]  /*23f0*/  @!P3 LDG.E.64 R30, desc[UR12][R30.64] ;  /* 0x0000000c1e1eb981 */ /* 0x000ee2000c1e1b00 */
[----:B------:R-:W-:Y:S01]  /*2400*/  IADD3 R0, PT, PT, R0, 0x8, RZ ;  /* 0x0000000800007810 */ /* 0x000fe20007ffe0ff */
[----:B----4-:R-:W-:Y:S01]  /*2410*/  @!P4 FADD.FTZ R32, R32, R28 ;  /* 0x0000001c2020c221 */ /* 0x010fe20000010000 */
[----:B------:R-:W-:Y:S01]  /*2420*/  @!P4 FADD.FTZ R33, R33, R29 ;  /* 0x0000001d2121c221 */ /* 0x000fe20000010000 */
[----:B------:R-:W-:Y:S01]  /*2430*/  UIADD3 UR6, UPT, UPT, UR6, 0x8, URZ ;  /* 0x0000000806067890 */ /* 0x000fe2000fffe0ff */
[C---:B------:R-:W-:Y:S02]  /*2440*/  LEA R47, R34.reuse, R47, 0x3 ;  /* 0x0000002f222f7211 */ /* 0x040fe400078e18ff */
[C---:B------:R-:W-:Y:S02]  /*2450*/  LEA R41, R34.reuse, R41, 0x3 ;  /* 0x0000002922297211 */ /* 0x040fe400078e18ff */
[C---:B------:R-:W-:Y:S02]  /*2460*/  LEA R25, R34.reuse, R25, 0x3 ;  /* 0x0000001922197211 */ /* 0x040fe400078e18ff */
[----:B------:R-:W-:-:S02]  /*2470*/  LEA R19, R34, R19, 0x3 ;  /* 0x0000001322137211 */ /* 0x000fc400078e18ff */
[C---:B------:R-:W-:Y:S02]  /*2480*/  LEA R17, R34.reuse, R17, 0x3 ;  /* 0x0000001122117211 */ /* 0x040fe400078e18ff */
        /* <DEDUP_REMOVED lines=9> */
.L_x_1251:
[----:B------:R-:W-:-:S04]  /*2520*/  LOP3.LUT R0, R4, 0x7, RZ, 0xc0, !PT ;  /* 0x0000000704007812 */ /* 0x000fc800078ec0ff */
[----:B------:R-:W-:-:S13]  /*2530*/  ISETP.NE.AND P0, PT, R0, RZ, PT ;  /* 0x000000ff0000720c */ /* 0x000fda0003f05270 */
[----:B------:R-:W-:Y:S05]  /*2540*/  @!P0 BRA `(.L_x_1248) ;  /* 0x0000000000f08947 */ /* 0x000fea0003800000 */
[----:B------:R-:W-:-:S04]  /*2550*/  IADD3 R0, PT, PT, R0, -0x1, RZ ;  /* 0xffffffff00007810 */ /* 0x000fc80007ffe0ff */
[----:B------:R-:W-:Y:S02]  /*2560*/  ISETP.GE.U32.AND P3, PT, R0, 0x3, PT ;  /* 0x000000030000780c */ /* 0x000fe40003f66070 */
[----:B------:R-:W-:-:S11]  /*2570*/  LOP3.LUT P0, R0, R4, 0x3, RZ, 0xc0, !PT ;  /* 0x0000000304007812 */ /* 0x000fd6000780c0ff */
[----:B------:R-:W-:Y:S05]  /*2580*/  @!P3 BRA `(.L_x_1253) ;  /* 0x000000000070b947 */ /* 0x000fea0003800000 */
[C---:B----4-:R-:W-:Y:S02]  /*2590*/  IADD3 R19, PT, PT, R49.reuse, 0x1, RZ ;  /* 0x0000000131137810 */ /* 0x050fe40007ffe0ff */
[C---:B------:R-:W-:Y:S02]  /*25a0*/  ISETP.EQ.OR P3, PT, R49.reuse, UR9, P1 ;  /* 0x0000000931007c0c */ /* 0x040fe40008f62670 */
[----:B-1----:R-:W-:Y:S02]  /*25b0*/  IADD3 R21, PT, PT, R49, 0x2, RZ ;  /* 0x0000000231157810 */ /* 0x002fe40007ffe0ff */
[----:B------:R-:W-:Y:S02]  /*25c0*/  ISETP.EQ.OR P4, PT, R19, UR9, P1 ;  /* 0x0000000913007c0c */ /* 0x000fe40008f82670 */
[----:B--2---:R-:W-:Y:S02]  /*25d0*/  IADD3 R23, PT, PT, R49, 0x3, RZ ;  /* 0x0000000331177810 */ /* 0x004fe40007ffe0ff */
[----:B------:R-:W-:-:S02]  /*25e0*/  ISETP.EQ.OR P5, PT, R21, UR9, P1 ;  /* 0x0000000915007c0c */ /* 0x000fc40008fa2670 */
[----:B------:R-:W-:-:S03]  /*25f0*/  ISETP.EQ.OR P6, PT, R23, UR9, P1 ;  /* 0x0000000917007c0c */ /* 0x000fc60008fc2670 */
[----:B------:R-:W-:-:S04]  /*2600*/  @!P3 IMAD R17, R49, R34, R35 ;  /* 0x000000223111b224 */ /* 0x000fc800078e0223 */
[----:B------:R-:W-:Y:S02]  /*2610*/  @!P4 IMAD R19, R19, R34, R35 ;  /* 0x000000221313c224 */ /* 0x000fe400078e0223 */
[----:B------:R-:W-:-:S04]  /*2620*/  @!P3 IMAD.WIDE.U32 R16, R17, 0x8, R50 ;  /* 0x000000081110b825 */ /* 0x000fc800078e0032 */
[-C--:B------:R-:W-:Y:S02]  /*2630*/  @!P5 IMAD R21, R21, R34.reuse, R35 ;  /* 0x000000221515d224 */ /* 0x080fe400078e0223 */
[----:B------:R-:W-:Y:S01]  /*2640*/  @!P4 IMAD.WIDE.U32 R18, R19, 0x8, R50 ;  /* 0x000000081312c825 */ /* 0x000fe200078e0032 */
        /* <DEDUP_REMOVED lines=16> */
.L_x_1253:
[----:B------:R-:W-:Y:S05]  /*2750*/  @!P0 BRA `(.L_x_1248) ;  /* 0x00000000006c8947 */ /* 0x000fea0003800000 */
[----:B------:R-:W-:Y:S02]  /*2760*/  ISETP.NE.AND P0, PT, R0, 0x1, PT ;  /* 0x000000010000780c */ /* 0x000fe40003f05270 */
[----:B------:R-:W-:-:S11]  /*2770*/  LOP3.LUT R0, R4, 0x1, RZ, 0xc0, !PT ;  /* 0x0000000104007812 */ /* 0x000fd600078ec0ff */
[----:B------:R-:W-:Y:S05]  /*2780*/  @!P0 BRA `(.L_x_1254) ;  /* 0x0000000000388947 */ /* 0x000fea0003800000 */
[C---:B----4-:R-:W-:Y:S02]  /*2790*/  IADD3 R17, PT, PT, R49.reuse, 0x1, RZ ;  /* 0x0000000131117810 */ /* 0x050fe40007ffe0ff */
        /* <DEDUP_REMOVED lines=13> */
.L_x_1254:
[----:B------:R-:W-:Y:S01]  /*2870*/  ISETP.EQ.OR P0, PT, R49, UR9, P1 ;  /* 0x0000000931007c0c */ /* 0x000fe20008f02670 */
[----:B------:R-:W-:Y:S03]  /*2880*/  BSSY.RECONVERGENT B0, `(.L_x_1248) ;  /* 0x0000008000007945 */ /* 0x000fe60003800200 */
[----:B------:R-:W-:-:S13]  /*2890*/  ISETP.NE.U32.OR P0, PT, R0, 0x1, P0 ;  /* 0x000000010000780c */ /* 0x000fda0000705470 */
[----:B------:R-:W-:Y:S05]  /*28a0*/  @P0 BRA `(.L_x_1255) ;  /* 0x0000000000140947 */ /* 0x000fea0003800000 */
[----:B------:R-:W-:-:S04]  /*28b0*/  IMAD R49, R34, R49, R35 ;  /* 0x0000003122317224 */ /* 0x000fc800078e0223 */
[----:B------:R-:W-:-:S06]  /*28c0*/  IMAD.WIDE.U32 R50, R49, 0x8, R50 ;  /* 0x0000000831327825 */ /* 0x000fcc00078e0032 */
[----:B------:R-:W0:Y:S02]  /*28d0*/  LDG.E.64 R50, desc[UR12][R50.64] ;  /* 0x0000000c32327981 */ /* 0x000e24000c1e1b00 */
[----:B0--34-:R-:W-:Y:S01]  /*28e0*/  FADD.FTZ R32, R32, R50 ;  /* 0x0000003220207221 */ /* 0x019fe20000010000 */
[----:B------:R-:W-:-:S07]  /*28f0*/  FADD.FTZ R33, R33, R51 ;  /* 0x0000003321217221 */ /* 0x000fce0000010000 */
.L_x_1255:
[----:B------:R-:W-:Y:S05]  /*2900*/  BSYNC.RECONVERGENT B0 ;  /* 0x0000000000007941 */ /* 0x000fea0003800200 */
.L_x_1248:
[----:B------:R-:W5:Y:S01]  /*2910*/  S2UR UR7, SR_CgaCtaId ;  /* 0x00000000000779c3 */ /* 0x000f620000008800 */
[----:B------:R-:W-:Y:S01]  /*2920*/  UMOV UR6, 0x400 ;  /* 0x0000040000067882 */ /* 0x000fe20000000000 */
[----:B------:R-:W0:Y:S01]  /*2930*/  LDCU.64 UR14, c[0x0][0x400] ;  /* 0x00008000ff0e77ac */ /* 0x000e220008000a00 */
[----:B------:R-:W-:Y:S01]  /*2940*/  FADD.FTZ R6, R6, -UR10 ;  /* 0x8000000a06067e21 */ /* 0x000fe20008010000 */
[----:B----4-:R-:W-:Y:S01]  /*2950*/  FADD.FTZ R5, R8, -UR10 ;  /* 0x8000000a08057e21 */ /* 0x010fe20008010000 */
[----:B------:R-:W-:Y:S01]  /*2960*/  FADD.FTZ R7, R7, -UR10 ;  /* 0x8000000a07077e21 */ /* 0x000fe20008010000 */
[----:B------:R-:W-:Y:S01]  /*2970*/  FADD.FTZ R8, R9, -UR10 ;  /* 0x8000000a09087e21 */ /* 0x000fe20008010000 */
[----:B------:R-:W-:Y:S01]  /*2980*/  FMUL.FTZ R19, R6, UR8 ;  /* 0x0000000806137c20 */ /* 0x000fe20008410000 */
[----:B------:R-:W-:Y:S01]  /*2990*/  SHF.R.S32.HI R9, RZ, 0x1f, R40 ;  /* 0x0000001fff097819 */ /* 0x000fe20000011428 */
[----:B------:R-:W-:Y:S01]  /*29a0*/  FMUL.FTZ R20, R7, UR8 ;  /* 0x0000000807147c20 */ /* 0x000fe20008410000 */
[----:B------:R-:W-:Y:S01]  /*29b0*/  IADD3 R0, PT, PT, R40, 0x20, RZ ;  /* 0x0000002028007810 */ /* 0x000fe20007ffe0ff */
[----:B------:R-:W-:Y:S01]  /*29c0*/  FMUL.FTZ R5, R5, UR8 ;  /* 0x0000000805057c20 */ /* 0x000fe20008410000 */
[----:B------:R-:W-:Y:S01]  /*29d0*/  FMUL.FTZ R6, R8, UR8 ;  /* 0x0000000808067c20 */ /* 0x000fe20008410000 */
[----:B0-----:R-:W-:Y:S01]  /*29e0*/  ISETP.GE.U32.AND P0, PT, R40, UR14, PT ;  /* 0x0000000e28007c0c */ /* 0x001fe2000bf06070 */
[----:B-----5:R-:W-:-:S03]  /*29f0*/  ULEA UR6, UR7, UR6, 0x18 ;  /* 0x0000000607067291 */ /* 0x020fc6000f8ec0ff */
[----:B------:R-:W-:-:S06]  /*2a00*/  ISETP.GE.AND.EX P0, PT, R9, UR15, PT, P0 ;  /* 0x0000000f09007c0c */ /* 0x000fcc000bf06300 */
[----:B------:R-:W-:Y:S01]  /*2a10*/  @!P1 STS.64 [UR6+0x48], R32 ;  /* 0x00004820ff009988 */ /* 0x000fe20008000a06 */
[----:B------:R-:W-:Y:S01]  /*2a20*/  BAR.SYNC.DEFER_BLOCKING 0x0 ;  /* 0x0000000000007b1d */ /* 0x000fe20000010000 */
[----:B------:R-:W-:-:S05]  /*2a30*/  ISETP.GE.U32.AND P1, PT, R0, UR14, PT ;  /* 0x0000000e00007c0c */ /* 0x000fca000bf26070 */
[----:B------:R-:W0:Y:S01]  /*2a40*/  LDS.64 R16, [UR6+0x48] ;  /* 0x00004806ff107984 */ /* 0x000e220008000a00 */
[----:B------:R-:W0:Y:S02]  /*2a50*/  LDCU UR6, c[0x0][0x42c] ;  /* 0x00008580ff0677ac */ /* 0x000e240008000800 */
[----:B0-----:R-:W-:Y:S01]  /*2a60*/  FMUL.FTZ R16, R16, UR6 ;  /* 0x0000000610107c20 */ /* 0x001fe20008410000 */
[----:B------:R-:W-:-:S04]  /*2a70*/  FMUL.FTZ R17, R17, UR6 ;  /* 0x0000000611117c20 */ /* 0x000fc80008410000 */
[C-C-:B------:R-:W-:Y:S01]  /*2a80*/  FFMA.FTZ R25, R16.reuse, R19, R17.reuse ;  /* 0x0000001310197223 */ /* 0x140fe20000010011 */
[C-C-:B------:R-:W-:Y:S01]  /*2a90*/  FFMA.FTZ R26, R16.reuse, R20, R17.reuse ;  /* 0x00000014101a7223 */ /* 0x140fe20000010011 */
[C-C-:B------:R-:W-:Y:S01]  /*2aa0*/  FFMA.FTZ R7, R16.reuse, R5, R17.reuse ;  /* 0x0000000510077223 */ /* 0x140fe20000010011 */
        /* <DEDUP_REMOVED lines=9> */
[----:B------:R-:W2:Y:S01]  /*2b40*/  MUFU.RCP R19, R19 ;  /* 0x0000001300137308 */ /* 0x000ea20000001000 */
[----:B-1----:R-:W-:-:S07]  /*2b50*/  FADD.FTZ R21, R20, 1 ;  /* 0x3f80000014157421 */ /* 0x002fce0000010000 */
[----:B------:R-:W0:Y:S01]  /*2b60*/  MUFU.RCP R22, R21 ;  /* 0x0000001500167308 */ /* 0x000e220000001000 */
        /* <DEDUP_REMOVED lines=8> */
.L_x_1256:
[----:B------:R-:W-:Y:S01]  /*2bf0*/  BSSY.RECONVERGENT B0, `(.L_x_1257) ;  /* 0x0000012000007945 */ /* 0x000fe20003800200 */
[----:B------:R-:W-:Y:S01]  /*2c00*/  FFMA.FTZ R25, R14, R2, -R25 ;  /* 0x000000020e197223 */ /* 0x000fe20000010819 */
[----:B------:R-:W-:Y:S01]  /*2c10*/  SHF.R.S32.HI R2, RZ, 0x1f, R0 ;  /* 0x0000001fff027819 */ /* 0x000fe20000011400 */
[----:B-1----:R-:W-:Y:S01]  /*2c20*/  FFMA.FTZ R21, R15, R3, -R26 ;  /* 0x000000030f157223 */ /* 0x002fe2000001081a */
        /* <DEDUP_REMOVED lines=11> */
[----:B------:R-:W-:-:S04]  /*2ce0*/  IADD3 R9, PT, PT, R17, R9, RZ ;  /* 0x0000000911097210 */ /* 0x000fc80007ffe0ff */
[----:B------:R-:W-:-:S05]  /*2cf0*/  LEA.HI.X R19, R16, UR7, R9, 0x2, P0 ;  /* 0x0000000710137c11 */ /* 0x000fca00080f1409 */
[----:B------:R0:W-:Y:S02]  /*2d00*/  STG.E.64 desc[UR12][R18.64], R20 ;  /* 0x0000001412007986 */ /* 0x0001e4000c101b0c */
.L_x_1258:
[----:B------:R-:W-:Y:S05]  /*2d10*/  BSYNC.RECONVERGENT B0 ;  /* 0x0000000000007941 */ /* 0x000fea0003800200 */
.L_x_1257:
[----:B------:R-:W-:Y:S05]  /*2d20*/  @!P2 BRA `(.L_x_1259) ;  /* 0x000000000048a947 */ /* 0x000fea0003800000 */
[----:B------:R-:W-:Y:S01]  /*2d30*/  FFMA.FTZ R5, R14, R5, R12 ;  /* 0x000000050e057223 */ /* 0x000fe2000001000c */
[----:B------:R-:W-:-:S03]  /*2d40*/  FFMA.FTZ R6, R15, R6, R13 ;  /* 0x000000060f067223 */ /* 0x000fc6000001000d */
[----:B------:R-:W-:Y:S01]  /*2d50*/  FMUL.FTZ R3, R5, -1.4426950216293334961 ;  /* 0xbfb8aa3b05037820 */ /* 0x000fe20000410000 */
[----:B------:R-:W-:-:S05]  /*2d60*/  FMUL.FTZ R12, R6, -1.4426950216293334961 ;  /* 0xbfb8aa3b060c7820 */ /* 0x000fca0000410000 */
[----:B------:R-:W1:Y:S08]  /*2d70*/  MUFU.EX2 R3, R3 ;  /* 0x0000000300037308 */ /* 0x000e700000000800 */
[----:B------:R-:W4:Y:S01]  /*2d80*/  MUFU.EX2 R12, R12 ;  /* 0x0000000c000c7308 */ /* 0x000f220000000800 */
[----:B-1----:R-:W-:-:S07]  /*2d90*/  FADD.FTZ R9, R3, 1 ;  /* 0x3f80000003097421 */ /* 0x002fce0000010000 */
[----:B------:R-:W0:Y:S01]  /*2da0*/  MUFU.RCP R9, R9 ;  /* 0x0000000900097308 */ /* 0x000e220000001000 */
[----:B----4-:R-:W-:-:S07]  /*2db0*/  FADD.FTZ R13, R12, 1 ;  /* 0x3f8000000c0d7421 */ /* 0x010fce0000010000 */
        /* <DEDUP_REMOVED lines=9> */
.L_x_1259:
        /* <DEDUP_REMOVED lines=8> */
[----:B------:R-:W-:Y:S01]  /*2ed0*/  MOV R43, R45 ;  /* 0x0000002d002b7202 */ /* 0x000fe20000000f00 */
[----:B------:R-:W4:Y:S01]  /*2ee0*/  LDCU.64 UR10, c[0x0][0x380] ;  /* 0x00007000ff0a77ac */ /* 0x000f220008000a00 */
[----:B-1----:R-:W-:Y:S02]  /*2ef0*/  IMAD R3, R2, UR6, RZ ;  /* 0x0000000602037c24 */ /* 0x002fe4000f8e02ff */
[----:B------:R-:W-:-:S04]  /*2f00*/  IMAD.WIDE.U32 R42, R0, UR6, R42 ;  /* 0x00000006002a7c25 */ /* 0x000fc8000f8e002a */
[----:B------:R-:W-:Y:S01]  /*2f10*/  IMAD R3, R0, UR7, R3 ;  /* 0x0000000700037c24 */ /* 0x000fe2000f8e0203 */
[----:B----4-:R-:W-:-:S04]  /*2f20*/  LEA R2, P0, R42, UR10, 0x2 ;  /* 0x0000000a2a027c11 */ /* 0x010fc8000f8010ff */
[----:B------:R-:W-:-:S04]  /*2f30*/  IADD3 R3, PT, PT, R43, R3, RZ ;  /* 0x000000032b037210 */ /* 0x000fc80007ffe0ff */
[----:B------:R-:W-:-:S05]  /*2f40*/  LEA.HI.X R3, R42, UR11, R3, 0x2, P0 ;  /* 0x0000000b2a037c11 */ /* 0x000fca00080f1403 */
[----:B------:R1:W-:Y:S02]  /*2f50*/  STG.E.64 desc[UR12][R2.64], R6 ;  /* 0x0000000602007986 */ /* 0x0003e4000c101b0c */
.L_x_1261:
[----:B------:R-:W-:Y:S05]  /*2f60*/  BSYNC.RECONVERGENT B0 ;  /* 0x0000000000007941 */ /* 0x000fea0003800200 */
.L_x_1260:
[----:B------:R-:W-:Y:S02]  /*2f70*/  IADD3 R37, PT, PT, R34, R37, RZ ;  /* 0x0000002522257210 */ /* 0x000fe40007ffe0ff */
[----:B------:R-:W-:Y:S02]  /*2f80*/  IADD3 R36, PT, PT, R36, 0x1, RZ ;  /* 0x0000000124247810 */ /* 0x000fe40007ffe0ff */
[----:B------:R-:W-:-:S13]  /*2f90*/  ISETP.GE.AND P0, PT, R37, UR4, PT ;  /* 0x0000000425007c0c */ /* 0x000fda000bf06270 */
[----:B------:R-:W-:Y:S05]  /*2fa0*/  @!P0 BRA `(.L_x_1262) ;  /* 0xffffffd000808947 */ /* 0x000fea000383ffff */
.L_x_1237:
[----:B-1----:R-:W1:Y:S01]  /*2fb0*/  S2R R6, SR_TID.X ;  /* 0x0000000000067919 */ /* 0x002e620000002100 */
[----:B------:R-:W4:Y:S01]  /*2fc0*/  LDC R4, c[0x0][0x370] ;  /* 0x0000dc00ff047b82 */ /* 0x000f220000000800 */
[----:B------:R-:W-:Y:S07]  /*2fd0*/  BSSY.RECONVERGENT B0, `(.L_x_1263) ;  /* 0x0000012000007945 */ /* 0x000fee0003800200 */
[----:B------:R-:W5:Y:S08]  /*2fe0*/  LDC R7, c[0x0][0x374] ;  /* 0x0000dd00ff077b82 */ /* 0x000f700000000800 */
[----:B------:R-:W0:Y:S01]  /*2ff0*/  LDC.64 R2, c[0x0][0x3c8] ;  /* 0x0000f200ff027b82 */ /* 0x000e220000000a00 */
[----:B----4-:R-:W-:-:S02]  /*3000*/  IADD3 R5, PT, PT, R4, -0x1, RZ ;  /* 0xffffffff04057810 */ /* 0x010fc40007ffe0ff */
[----:B------:R-:W-:Y:S02]  /*3010*/  ISETP.NE.AND P1, PT, R4, 0x1, PT ;  /* 0x000000010400780c */ /* 0x000fe40003f25270 */
[----:B-1----:R-:W-:Y:S02]  /*3020*/  ISETP.NE.AND P2, PT, R6, RZ, PT ;  /* 0x000000ff0600720c */ /* 0x002fe40003f45270 */
[----:B-----5:R-:W-:-:S04]  /*3030*/  IADD3 R0, PT, PT, R7, -0x1, RZ ;  /* 0xffffffff07007810 */ /* 0x020fc80007ffe0ff */
[----:B------:R-:W-:Y:S02]  /*3040*/  ISETP.NE.AND P0, PT, R35, R0, PT ;  /* 0x000000002300720c */ /* 0x000fe40003f05270 */
        /* <DEDUP_REMOVED lines=10> */
.L_x_1264:
[----:B------:R-:W-:Y:S05]  /*30f0*/  BSYNC.RECONVERGENT B0 ;  /* 0x0000000000007941 */ /* 0x000fea0003800200 */
.L_x_1263:
[----:B------:R-:W-:Y:S05]  /*3100*/  @P0 EXIT ;  /* 0x000000000000094d */ /* 0x000fea0003800000 */
[----:B------:R-:W-:Y:S05]  /*3110*/  @P2 BRA `(.L_x_1265) ;  /* 0x0000000000202947 */ /* 0x000fea0003800000 */
[----:B------:R-:W-:-:S05]  /*3120*/  IMAD R0, R4, R7, RZ ;  /* 0x0000000704007224 */ /* 0x000fca00078e02ff */
[----:B------:R-:W-:-:S13]  /*3130*/  ISETP.NE.AND P0, PT, R0, -0x1, PT ;  /* 0xffffffff0000780c */ /* 0x000fda0003f05270 */
[----:B------:R-:W-:Y:S05]  /*3140*/  @!P0 BRA `(.L_x_1265) ;  /* 0x0000000000148947 */ /* 0x000fea0003800000 */
.L_x_1266:
[----:B0-----:R-:W4:Y:S04]  /*3150*/  LDG.E.STRONG.GPU R5, desc[UR12][R2.64] ;  /* 0x0000000c02057981 */ /* 0x001f28000c1ef900 */
[----:B----4-:R-:W-:Y:S01]  /*3160*/  CCTL.IVALL ;  /* 0x00000000ff00798f */ /* 0x010fe20002000000 */
[----:B------:R-:W-:Y:S05]  /*3170*/  YIELD ;  /* 0x0000000000007946 */ /* 0x000fea0003800000 */
[----:B------:R-:W-:-:S13]  /*3180*/  ISETP.NE.AND P0, PT, R5, R0, PT ;  /* 0x000000000500720c */ /* 0x000fda0003f05270 */
[----:B------:R-:W-:Y:S05]  /*3190*/  @P0 BRA `(.L_x_1266) ;  /* 0xfffffffc00ec0947 */ /* 0x000fea000383ffff */
.L_x_1265:
[----:B------:R-:W-:Y:S05]  /*31a0*/  WARPSYNC.ALL ;  /* 0x0000000000007948 */ /* 0x000fea0003800000 */
[----:B------:R-:W1:Y:S02]  /*31b0*/  LDCU.64 UR10, c[0x0][0x3f8] ;  /* 0x00007f00ff0a77ac */ /* 0x000e640008000a00 */
[----:B-1----:R-:W-:-:S04]  /*31c0*/  ULEA.HI UR8, UP0, UR11, UR10, URZ, 0x1 ;  /* 0x0000000a0b087291 */ /* 0x002fc8000f8108ff */
[----:B------:R-:W-:-:S04]  /*31d0*/  UIADD3.X UR9, UPT, UPT, URZ, UR11, URZ, UP0, !UPT ;  /* 0x0000000bff097290 */ /* 0x000fc800087fe4ff */
[----:B------:R-:W-:Y:S02]  /*31e0*/  USHF.R.S64 UR8, UR8, 0x1, UR9 ;  /* 0x0000000108087899 */ /* 0x000fe40008001009 */
[----:B------:R-:W-:Y:S01]  /*31f0*/  USHF.R.S32.HI UR9, URZ, 0x1, UR9 ;  /* 0x00000001ff097899 */ /* 0x000fe20008011409 */
[----:B------:R-:W-:Y:S03]  /*3200*/  BAR.SYNC.DEFER_BLOCKING 0x0 ;  /* 0x0000000000007b1d */ /* 0x000fe60000010000 */
[----:B------:R-:W-:Y:S02]  /*3210*/  ISETP.LT.U32.AND P0, PT, R6, UR8, PT ;  /* 0x0000000806007c0c */ /* 0x000fe4000bf01070 */
[----:B------:R-:W-:-:S04]  /*3220*/  MOV R0, UR9 ;  /* 0x0000000900007c02 */ /* 0x000fc80008000f00 */
[----:B------:R-:W-:-:S13]  /*3230*/  ISETP.GT.AND.EX P0, PT, R0, RZ, PT, P0 ;  /* 0x000000ff0000720c */ /* 0x000fda0003f04300 */
[----:B------:R-:W-:Y:S05]  /*3240*/  @!P0 EXIT ;  /* 0x000000000000894d */ /* 0x000fea0003800000 */
[----:B------:R-:W-:Y:S01]  /*3250*/  HFMA2 R7, -RZ, RZ, 0, 0 ;  /* 0x00000000ff077431 */ /* 0x000fe200000001ff */
[----:B------:R-:W-:Y:S01]  /*3260*/  MOV R0, R6 ;  /* 0x0000000600007202 */ /* 0x000fe20000000f00 */
[----:B------:R-:W-:Y:S01]  /*3270*/  UIMAD.WIDE.U32 UR4, UR10, 0x3, URZ ;  /* 0x000000030a0478a5 */ /* 0x000fe2000f8e00ff */
[----:B0-----:R-:W-:Y:S01]  /*3280*/  MOV R3, UR9 ;  /* 0x0000000900037c02 */ /* 0x001fe20008000f00 */
[----:B------:R-:W-:Y:S01]  /*3290*/  UIMAD UR6, UR11, 0x3, URZ ;  /* 0x000000030b0678a4 */ /* 0x000fe2000f8e02ff */
[----:B------:R-:W-:Y:S01]  /*32a0*/  IADD3 R9, P1, PT, R0, 0xe0, RZ ;  /* 0x000000e000097810 */ /* 0x000fe20007f3e0ff */
[----:B------:R-:W-:Y:S02]  /*32b0*/  BSSY.RECONVERGENT B0, `(.L_x_1267) ;  /* 0x0000060000007945 */ /* 0x000fe40003800200 */
[----:B------:R-:W-:Y:S01]  /*32c0*/  UIADD3 UR6, UPT, UPT, UR5, UR6, URZ ;  /* 0x0000000605067290 */ /* 0x000fe2000fffe0ff */
[----:B------:R-:W-:Y:S02]  /*32d0*/  ISETP.LT.U32.AND P0, PT, R9, UR8, PT ;  /* 0x0000000809007c0c */ /* 0x000fe4000bf01070 */
[----:B------:R-:W-:Y:S01]  /*32e0*/  IADD3.X R4, PT, PT, RZ, R7, RZ, P1, !PT ;  /* 0x00000007ff047210 */ /* 0x000fe20000ffe4ff */
[----:B------:R-:W-:-:S03]  /*32f0*/  ULEA.HI UR4, UP0, UR6, UR4, URZ, 0x1 ;  /* 0x0000000406047291 */ /* 0x000fc6000f8108ff */
[----:B------:R-:W-:Y:S01]  /*3300*/  ISETP.GT.AND.EX P0, PT, R3, R4, PT, P0 ;  /* 0x000000040300720c */ /* 0x000fe20003f04300 */
[----:B------:R-:W-:-:S03]  /*3310*/  UIADD3.X UR7, UPT, UPT, URZ, UR6, URZ, UP0, !UPT ;  /* 0x00000006ff077290 */ /* 0x000fc600087fe4ff */
[----:B------:R-:W-:Y:S01]  /*3320*/  SEL R9, R9, UR8, !P0 ;  /* 0x0000000809097c07 */ /* 0x000fe2000c000000 */
[----:B------:R-:W-:Y:S01]  /*3330*/  USHF.R.S64 UR6, UR4, 0x1, UR7 ;  /* 0x0000000104067899 */ /* 0x000fe20008001007 */
[----:B------:R-:W-:Y:S01]  /*3340*/  SEL R4, R4, UR9, !P0 ;  /* 0x0000000904047c07 */ /* 0x000fe2000c000000 */
[----:B------:R-:W-:Y:S01]  /*3350*/  USHF.R.S32.HI UR7, URZ, 0x1, UR7 ;  /* 0x00000001ff077899 */ /* 0x000fe20008011407 */
        /* <DEDUP_REMOVED lines=14> */
[----:B------:R-:W-:-:S05]  /*3440*/  IADD3 RZ, P0, PT, R3, R4, RZ ;  /* 0x0000000403ff7210 */ /* 0x000fca0007f1e0ff */
[----:B------:R-:W-:-:S03]  /*3450*/  IMAD.WIDE.U32.X R2, R11, 0x24924924, R8, P0 ;  /* 0x249249240b027825 */ /* 0x000fc600000e0408 */
[----:B------:R-:W-:-:S04]  /*3460*/  IADD3 R9, P0, PT, R13, R2, RZ ;  /* 0x000000020d097210 */ /* 0x000fc80007f1e0ff */
[C---:B------:R-:W-:Y:S02]  /*3470*/  LOP3.LUT R4, R9.reuse, 0x3, RZ, 0xc0, !PT ;  /* 0x0000000309047812 */ /* 0x040fe400078ec0ff */
[----:B------:R-:W-:Y:S02]  /*3480*/  IADD3.X R2, PT, PT, RZ, R3, RZ, P0, !PT ;  /* 0x00000003ff027210 */ /* 0x000fe400007fe4ff */
[----:B------:R-:W-:Y:S02]  /*3490*/  ISETP.NE.U32.AND P1, PT, R4, 0x3, PT ;  /* 0x000000030400780c */ /* 0x000fe40003f25070 */
[----:B------:R-:W-:Y:S02]  /*34a0*/  ISETP.GE.U32.AND P0, PT, R9, 0x3, PT ;  /* 0x000000030900780c */ /* 0x000fe40003f06070 */
[----:B------:R-:W-:Y:S02]  /*34b0*/  ISETP.NE.AND.EX P1, PT, RZ, RZ, PT, P1 ;  /* 0x000000ffff00720c */ /* 0x000fe40003f25310 */
[----:B------:R-:W-:-:S11]  /*34c0*/  ISETP.GE.U32.AND.EX P0, PT, R2, RZ, PT, P0 ;  /* 0x000000ff0200720c */ /* 0x000fd60003f06100 */
[----:B------:R-:W-:Y:S05]  /*34d0*/  @!P1 BRA `(.L_x_1268) ;  /* 0x0000000000f49947 */ /* 0x000fea0003800000 */
[----:B------:R-:W2:Y:S01]  /*34e0*/  LDCU.64 UR4, c[0x0][0x3d8] ;  /* 0x00007b00ff0477ac */ /* 0x000ea20008000a00 */
[----:B------:R-:W-:Y:S02]  /*34f0*/  MOV R29, UR8 ;  /* 0x00000008001d7c02 */ /* 0x000fe40008000f00 */
[----:B------:R-:W-:Y:S01]  /*3500*/  MOV R2, UR9 ;  /* 0x0000000900027c02 */ /* 0x000fe20008000f00 */
[----:B------:R-:W0:Y:S01]  /*3510*/  LDCU.64 UR14, c[0x0][0x390] ;  /* 0x00007200ff0e77ac */ /* 0x000e220008000a00 */
[----:B------:R-:W-:Y:S02]  /*3520*/  IADD3 R9, PT, PT, R9, 0x1, RZ ;  /* 0x0000000109097810 */ /* 0x000fe40007ffe0ff */
[----:B------:R-:W-:Y:S01]  /*3530*/  SHF.L.U64.HI R29, R29, 0x2, R2 ;  /* 0x000000021d1d7819 */ /* 0x000fe20000010202 */
[----:B------:R-:W1:Y:S01]  /*3540*/  LDCU.64 UR16, c[0x0][0x388] ;  /* 0x00007100ff1077ac */ /* 0x000e620008000a00 */
[----:B------:R-:W-:Y:S02]  /*3550*/  MOV R25, UR6 ;  /* 0x0000000600197c02 */ /* 0x000fe40008000f00 */
[----:B------:R-:W-:-:S02]  /*3560*/  MOV R4, UR7 ;  /* 0x0000000700047c02 */ /* 0x000fc40008000f00 */
[----:B------:R-:W-:Y:S02]  /*3570*/  LOP3.LUT R9, R9, 0x3, RZ, 0xc0, !PT ;  /* 0x0000000309097812 */ /* 0x000fe400078ec0ff */
[----:B------:R-:W-:Y:S02]  /*3580*/  MOV R2, UR10 ;  /* 0x0000000a00027c02 */ /* 0x000fe40008000f00 */
[----:B------:R-:W-:Y:S02]  /*3590*/  MOV R6, R0 ;  /* 0x0000000000067202 */ /* 0x000fe40000000f00 */
[----:B--2---:R-:W-:Y:S01]  /*35a0*/  LEA R23, P1, R0, UR4, 0x2 ;  /* 0x0000000400177c11 */ /* 0x004fe2000f8210ff */
[----:B------:R-:W-:Y:S01]  /*35b0*/  IMAD.WIDE.U32 R2, R2, 0x4, RZ ;  /* 0x0000000402027825 */ /* 0x000fe200078e00ff */
[C---:B------:R-:W-:Y:S01]  /*35c0*/  SHF.L.U32 R19, R0.reuse, 0x3, RZ ;  /* 0x0000000300137819 */ /* 0x040fe200000006ff */
[----:B------:R-:W-:Y:S01]  /*35d0*/  UMOV UR4, URZ ;  /* 0x000000ff00047c82 */ /* 0x000fe20008000000 */
[C-C-:B------:R-:W-:Y:S01]  /*35e0*/  LEA.HI.X R24, R0.reuse, UR5, R7.reuse, 0x2, P1 ;  /* 0x0000000500187c11 */ /* 0x140fe200088f1407 */
[----:B------:R-:W-:Y:S01]  /*35f0*/  USHF.L.U32 UR5, UR11, 0x2, URZ ;  /* 0x000000020b057899 */ /* 0x000fe200080006ff */
[----:B------:R-:W-:Y:S01]  /*3600*/  SHF.L.U64.HI R25, R25, 0x2, R4 ;  /* 0x0000000219197819 */ /* 0x000fe20000010204 */
[----:B------:R-:W-:Y:S01]  /*3610*/  IMAD.WIDE.U32 R4, R9, 0xe0, R6 ;  /* 0x000000e009047825 */ /* 0x000fe200078e0006 */
[----:B------:R-:W-:-:S02]  /*3620*/  SHF.L.U64.HI R20, R0, 0x3, R7 ;  /* 0x0000000300147819 */ /* 0x000fc40000010207 */
[C---:B0-----:R-:W-:Y:S02]  /*3630*/  IADD3 R21, P1, PT, R19.reuse, UR14, RZ ;  /* 0x0000000e13157c10 */ /* 0x041fe4000ff3e0ff */
[----:B-1----:R-:W-:Y:S02]  /*3640*/  IADD3 R19, P2, PT, R19, UR16, RZ ;  /* 0x0000001013137c10 */ /* 0x002fe4000ff5e0ff */
[----:B------:R-:W-:Y:S02]  /*3650*/  IADD3 R6, P3, PT, RZ, -R9, RZ ;  /* 0x80000009ff067210 */ /* 0x000fe40007f7e0ff */
[----:B------:R-:W-:Y:S02]  /*3660*/  IADD3.X R22, PT, PT, R20, UR15, RZ, P1, !PT ;  /* 0x0000000f14167c10 */ /* 0x000fe40008ffe4ff */
[----:B------:R-:W-:Y:S02]  /*3670*/  IADD3 R7, PT, PT, R5, UR4, RZ ;  /* 0x0000000405077c10 */ /* 0x000fe4000fffe0ff */
[----:B------:R-:W-:-:S02]  /*3680*/  MOV R0, R4 ;  /* 0x0000000400007202 */ /* 0x000fc40000000f00 */
[----:B------:R-:W-:Y:S02]  /*3690*/  IADD3.X R20, PT, PT, R20, UR17, RZ, P2, !PT ;  /* 0x0000001114147c10 */ /* 0x000fe400097fe4ff */
[----:B------:R-:W-:Y:S02]  /*36a0*/  IADD3 R27, PT, PT, R3, UR5, RZ ;  /* 0x00000005031b7c10 */ /* 0x000fe4000fffe0ff */
[----:B------:R-:W-:-:S07]  /*36b0*/  IADD3.X R18, PT, PT, RZ, -0x1, RZ, P3, !PT ;  /* 0xffffffffff127810 */ /* 0x000fce0001ffe4ff */
.L_x_1269:
[----:B0-----:R-:W-:Y:S02]  /*36c0*/  MOV R8, UR8 ;  /* 0x0000000800087c02 */ /* 0x001fe40008000f00 */
[----:B------:R-:W-:Y:S02]  /*36d0*/  MOV R12, UR6 ;  /* 0x00000006000c7c02 */ /* 0x000fe40008000f00 */
[-C--:B------:R-:W-:Y:S02]  /*36e0*/  LEA R8, P1, R8, R23.reuse, 0x2 ;  /* 0x0000001708087211 */ /* 0x080fe400078210ff */
[----:B------:R-:W-:Y:S02]  /*36f0*/  IADD3 R10, P2, PT, R23, R2, RZ ;  /* 0x00000002170a7210 */ /* 0x000fe40007f5e0ff */
[-C--:B------:R-:W-:Y:S02]  /*3700*/  LEA R12, P3, R12, R23.reuse, 0x2 ;  /* 0x000000170c0c7211 */ /* 0x080fe400078610ff */
[----:B------:R-:W-:-:S02]  /*3710*/  MOV R4, R23 ;  /* 0x0000001700047202 */ /* 0x000fc40000000f00 */
[----:B------:R-:W-:Y:S02]  /*3720*/  MOV R5, R24 ;  /* 0x0000001800057202 */ /* 0x000fe40000000f00 */
[C---:B------:R-:W-:Y:S02]  /*3730*/  IADD3.X R9, PT, PT, R24.reuse, R29, RZ, P1, !PT ;  /* 0x0000001d18097210 */ /* 0x040fe40000ffe4ff */
[C---:B------:R-:W-:Y:S01]  /*3740*/  IADD3.X R11, PT, PT, R24.reuse, R27, RZ, P2, !PT ;  /* 0x0000001b180b7210 */ /* 0x040fe200017fe4ff */
[----:B------:R0:W2:Y:S01]  /*3750*/  LDG.E R14, desc[UR12][R4.64] ;  /* 0x0000000c040e7981 */ /* 0x0000a2000c1e1900 */
[----:B------:R-:W-:-:S03]  /*3760*/  IADD3.X R13, PT, PT, R24, R25, RZ, P3, !PT ;  /* 0x00000019180d7210 */ /* 0x000fc60001ffe4ff */
[----:B------:R1:W2:Y:S04]  /*3770*/  LDG.E R15, desc[UR12][R8.64] ;  /* 0x0000000c080f7981 */ /* 0x0002a8000c1e1900 */
[----:B------:R-:W4:Y:S04]  /*3780*/  LDG.E R16, desc[UR12][R10.64] ;  /* 0x0000000c0a107981 */ /* 0x000f28000c1e1900 */
[----:B------:R-:W4:Y:S01]  /*3790*/  LDG.E R17, desc[UR12][R12.64] ;  /* 0x0000000c0c117981 */ /* 0x000f22000c1e1900 */
[----:B0-----:R-:W-:Y:S02]  /*37a0*/  MOV R4, R19 ;  /* 0x0000001300047202 */ /* 0x001fe40000000f00 */
[----:B------:R-:W-:-:S02]  /*37b0*/  MOV R5, R20 ;  /* 0x0000001400057202 */ /* 0x000fc40000000f00 */
[----:B-1----:R-:W-:Y:S02]  /*37c0*/  MOV R8, R21 ;  /* 0x0000001500087202 */ /* 0x002fe40000000f00 */
        /* <DEDUP_REMOVED lines=12> */
[----:B----4-:R0:W-:Y:S01]  /*3890*/  STG.E.64 desc[UR12][R8.64], R16 ;  /* 0x0000001008007986 */ /* 0x0101e2000c101b0c */
[----:B------:R-:W-:Y:S05]  /*38a0*/  @P1 BRA `(.L_x_1269) ;  /* 0xfffffffc00841947 */ /* 0x000fea000383ffff */
.L_x_1268:
[----:B------:R-:W-:Y:S05]  /*38b0*/  BSYNC.RECONVERGENT B0 ;  /* 0x0000000000007941 */ /* 0x000fea0003800200 */
.L_x_1267:
[----:B------:R-:W-:Y:S05]  /*38c0*/  @!P0 EXIT ;  /* 0x000000000000894d */ /* 0x000fea0003800000 */
[----:B------:R-:W-:Y:S01]  /*38d0*/  BSSY.RECONVERGENT B0, `(.L_x_1270) ;  /* 0x000005c000007945 */ /* 0x000fe20003800200 */
[----:B------:R-:W-:Y:S02]  /*38e0*/  USHF.L.U64.HI UR5, UR10, 0x2, UR11 ;  /* 0x000000020a057899 */ /* 0x000fe4000801020b */
[----:B------:R-:W-:Y:S02]  /*38f0*/  USHF.L.U32 UR4, UR10, 0x2, URZ ;  /* 0x000000020a047899 */ /* 0x000fe400080006ff */
[----:B------:R-:W-:Y:S01]  /*3900*/  USHF.L.U64.HI UR7, UR6, 0x2, UR7 ;  /* 0x0000000206077899 */ /* 0x000fe20008010207 */
[----:B------:R-:W1:Y:S01]  /*3910*/  LDCU.64 UR14, c[0x0][0x3d8] ;  /* 0x00007b00ff0e77ac */ /* 0x000e620008000a00 */
[----:B------:R-:W4:Y:S01]  /*3920*/  LDCU.64 UR16, c[0x0][0x388] ;  /* 0x00007100ff1077ac */ /* 0x000f220008000a00 */
[----:B------:R-:W0:Y:S01]  /*3930*/  LDCU.64 UR18, c[0x0][0x390] ;  /* 0x00007200ff1277ac */ /* 0x000e220008000a00 */
[----:B------:R-:W-:Y:S02]  /*3940*/  USHF.L.U64.HI UR10, UR8, 0x2, UR9 ;  /* 0x00000002080a7899 */ /* 0x000fe40008010209 */
[----:B------:R-:W-:-:S02]  /*3950*/  USHF.L.U32 UR11, UR8, 0x2, URZ ;  /* 0x00000002080b7899 */ /* 0x000fc400080006ff */
[----:B------:R-:W-:-:S12]  /*3960*/  USHF.L.U32 UR6, UR6, 0x2, URZ ;  /* 0x0000000206067899 */ /* 0x000fd800080006ff */
.L_x_1271:
[C---:B-1----:R-:W-:Y:S02]  /*3970*/  SHF.L.U32 R13, R0.reuse, 0x2, RZ ;  /* 0x00000002000d7819 */ /* 0x042fe400000006ff */
[----:B0-----:R-:W-:Y:S02]  /*3980*/  SHF.L.U64.HI R15, R0, 0x2, R7 ;  /* 0x00000002000f7819 */ /* 0x001fe40000010207 */
[----:B-1----:R-:W-:-:S04]  /*3990*/  IADD3 R2, P0, PT, R13, UR14, RZ ;  /* 0x0000000e0d027c10 */ /* 0x002fc8000ff1e0ff */
[----:B------:R-:W-:Y:S02]  /*39a0*/  IADD3.X R3, PT, PT, R15, UR15, RZ, P0, !PT ;  /* 0x0000000f0f037c10 */ /* 0x000fe400087fe4ff */
[C---:B------:R-:W-:Y:S02]  /*39b0*/  IADD3 R4, P0, PT, R2.reuse, UR11, RZ ;  /* 0x0000000b02047c10 */ /* 0x040fe4000ff1e0ff */
[C---:B------:R-:W-:Y:S01]  /*39c0*/  IADD3 R10, P1, PT, R2.reuse, UR6, RZ ;  /* 0x00000006020a7c10 */ /* 0x040fe2000ff3e0ff */
[----:B------:R0:W5:Y:S01]  /*39d0*/  LDG.E R16, desc[UR12][R2.64] ;  /* 0x0000000c02107981 */ /* 0x000162000c1e1900 */
[C---:B------:R-:W-:Y:S02]  /*39e0*/  IADD3.X R5, PT, PT, R3.reuse, UR10, RZ, P0, !PT ;  /* 0x0000000a03057c10 */ /* 0x040fe400087fe4ff */
[----:B------:R-:W-:Y:S02]  /*39f0*/  IADD3 R8, P0, PT, R2, UR4, RZ ;  /* 0x0000000402087c10 */ /* 0x000fe4000ff1e0ff */
[C---:B------:R-:W-:Y:S01]  /*3a00*/  IADD3.X R11, PT, PT, R3.reuse, UR7, RZ, P1, !PT ;  /* 0x00000007030b7c10 */ /* 0x040fe20008ffe4ff */
[----:B------:R1:W5:Y:S01]  /*3a10*/  LDG.E R17, desc[UR12][R4.64] ;  /* 0x0000000c04117981 */ /* 0x000362000c1e1900 */
[----:B------:R-:W-:-:S03]  /*3a20*/  IADD3.X R9, PT, PT, R3, UR5, RZ, P0, !PT ;  /* 0x0000000503097c10 */ /* 0x000fc600087fe4ff */
[----:B------:R-:W2:Y:S04]  /*3a30*/  LDG.E R19, desc[UR12][R10.64] ;  /* 0x0000000c0a137981 */ /* 0x000ea8000c1e1900 */
[----:B------:R3:W2:Y:S01]  /*3a40*/  LDG.E R18, desc[UR12][R8.64] ;  /* 0x0000000c08127981 */ /* 0x0006a2000c1e1900 */
[C---:B------:R-:W-:Y:S02]  /*3a50*/  SHF.L.U32 R6, R0.reuse, 0x3, RZ ;  /* 0x0000000300067819 */ /* 0x040fe400000006ff */
[----:B------:R-:W-:Y:S02]  /*3a60*/  SHF.L.U64.HI R7, R0, 0x3, R7 ;  /* 0x0000000300077819 */ /* 0x000fe40000010207 */
[----:B------:R-:W-:Y:S02]  /*3a70*/  LOP3.LUT R14, R6, 0xfffffff8, RZ, 0xc0, !PT ;  /* 0xfffffff8060e7812 */ /* 0x000fe400078ec0ff */
[----:B------:R-:W-:-:S02]  /*3a80*/  LOP3.LUT R13, R13, 0xfffffffc, RZ, 0xc0, !PT ;  /* 0xfffffffc0d0d7812 */ /* 0x000fc400078ec0ff */
[----:B0-----:R-:W-:Y:S02]  /*3a90*/  LOP3.LUT R3, R7, 0x3, RZ, 0xc0, !PT ;  /* 0x0000000307037812 */ /* 0x001fe400078ec0ff */
[C---:B----4-:R-:W-:Y:S02]  /*3aa0*/  IADD3 R12, P0, PT, R14.reuse, UR16, RZ ;  /* 0x000000100e0c7c10 */ /* 0x050fe4000ff1e0ff */
[----:B------:R-:W-:Y:S02]  /*3ab0*/  LOP3.LUT R2, R15, 0x3, RZ, 0xc0, !PT ;  /* 0x000000030f027812 */ /* 0x000fe400078ec0ff */
[----:B------:R-:W-:Y:S02]  /*3ac0*/  IADD3 R14, P1, PT, R14, UR18, RZ ;  /* 0x000000120e0e7c10 */ /* 0x000fe4000ff3e0ff */
[----:B-1----:R-:W-:Y:S02]  /*3ad0*/  IADD3 R4, P2, PT, R13, UR14, RZ ;  /* 0x0000000e0d047c10 */ /* 0x002fe4000ff5e0ff */
[----:B------:R-:W-:-:S02]  /*3ae0*/  IADD3.X R13, PT, PT, R3, UR17, RZ, P0, !PT ;  /* 0x00000011030d7c10 */ /* 0x000fc400087fe4ff */
[----:B------:R-:W-:Y:S02]  /*3af0*/  IADD3.X R15, PT, PT, R3, UR19, RZ, P1, !PT ;  /* 0x00000013030f7c10 */ /* 0x000fe40008ffe4ff */
[----:B------:R-:W-:Y:S02]  /*3b00*/  IADD3.X R5, PT, PT, R2, UR15, RZ, P2, !PT ;  /* 0x0000000f02057c10 */ /* 0x000fe400097fe4ff */
[C---:B---3--:R-:W-:Y:S02]  /*3b10*/  IADD3 R8, P0, PT, R4.reuse, UR11, RZ ;  /* 0x0000000b04087c10 */ /* 0x048fe4000ff1e0ff */
[C---:B------:R-:W-:Y:S02]  /*3b20*/  IADD3 R10, P1, PT, R4.reuse, UR4, RZ ;  /* 0x00000004040a7c10 */ /* 0x040fe4000ff3e0ff */
[----:B------:R-:W-:Y:S02]  /*3b30*/  IADD3 R2, P2, PT, R4, UR6, RZ ;  /* 0x0000000604027c10 */ /* 0x000fe4000ff5e0ff */
[----:B------:R-:W-:-:S02]  /*3b40*/  IADD3.X R9, PT, PT, R5, UR10, RZ, P0, !PT ;  /* 0x0000000a05097c10 */ /* 0x000fc400087fe4ff */
[C---:B------:R-:W-:Y:S02]  /*3b50*/  IADD3.X R11, PT, PT, R5.reuse, UR5, RZ, P1, !PT ;  /* 0x00000005050b7c10 */ /* 0x040fe40008ffe4ff */
[----:B------:R-:W-:Y:S01]  /*3b60*/  IADD3.X R3, PT, PT, R5, UR7, RZ, P2, !PT ;  /* 0x0000000705037c10 */ /* 0x000fe200097fe4ff */
        /* <DEDUP_REMOVED lines=33> */
[----:B------:R4:W2:Y:S01]  /*3d80*/  LDG.E R23, desc[UR12][R2.64+0xa80] ;  /* 0x000a800c02177981 */ /* 0x0008a2000c1e1900 */
        /* <DEDUP_REMOVED lines=8> */
[----:B------:R-:W-:Y:S02]  /*3e10*/  IADD3 R0, PT, PT, R0, 0x380, RZ ;  /* 0x0000038000007810 */ /* 0x000fe40007ffe0ff */
[----:B----4-:R-:W-:Y:S02]  /*3e20*/  MOV R2, UR9 ;  /* 0x0000000900027c02 */ /* 0x010fe40008000f00 */
[----:B------:R-:W-:-:S04]  /*3e30*/  ISETP.LT.U32.AND P0, PT, R0, UR8, PT ;  /* 0x0000000800007c0c */ /* 0x000fc8000bf01070 */
[----:B------:R-:W-:Y:S01]  /*3e40*/  ISETP.GT.AND.EX P0, PT, R2, RZ, PT, P0 ;  /* 0x000000ff0200720c */ /* 0x000fe20003f04300 */
[----:B------:R-:W-:Y:S01]  /*3e50*/  HFMA2 R7, -RZ, RZ, 0, 0 ;  /* 0x00000000ff077431 */ /* 0x000fe200000001ff */
[----:B---3--:R1:W-:Y:S04]  /*3e60*/  STG.E.64 desc[UR12][R16.64], R20 ;  /* 0x0000001410007986 */ /* 0x0083e8000c101b0c */
[----:B--2---:R1:W-:Y:S07]  /*3e70*/  STG.E.64 desc[UR12][R14.64], R22 ;  /* 0x000000160e007986 */ /* 0x0043ee000c101b0c */
[----:B------:R-:W-:Y:S05]  /*3e80*/  @P0 BRA `(.L_x_1271) ;  /* 0xfffffff800b80947 */ /* 0x000fea000383ffff */
[----:B------:R-:W-:Y:S05]  /*3e90*/  BSYNC.RECONVERGENT B0 ;  /* 0x0000000000007941 */ /* 0x000fea0003800200 */
.L_x_1270:
[----:B------:R-:W-:Y:S05]  /*3ea0*/  EXIT ;  /* 0x000000000000794d */ /* 0x000fea0003800000 */
.L_x_1272:
        /* <DEDUP_REMOVED lines=13> */
.L_x_3431:


//--------------------- .text._Z35group_norm_nhwc_bwd_one_pass_kernelI11Fp32IOFp32WLi128ELi14ELi224EEv26Group_norm_nhwc_bwd_params --------------------------
	.section	.text._Z35group_norm_nhwc_bwd_one_pass_kernelI11Fp32IOFp32WLi128ELi14ELi224EEv26Group_norm_nhwc_bwd_params,"ax",@progbits
	.align	128
        .global         _Z35group_norm_nhwc_bwd_one_pass_kernelI11Fp32IOFp32WLi128ELi14ELi224EEv26Group_norm_nhwc_bwd_params
        .type           _Z35group_norm_nhwc_bwd_one_pass_kernelI11Fp32IOFp32WLi128ELi14ELi224EEv26Group_norm_nhwc_bwd_params,@function
        .size           _Z35group_norm_nhwc_bwd_one_pass_kernelI11Fp32IOFp32WLi128ELi14ELi224EEv26Group_norm_nhwc_bwd_params,(.L_x_3432 - _Z35group_norm_nhwc_bwd_one_pass_kernelI11Fp32IOFp32WLi128ELi14ELi224EEv26Group_norm_nhwc_bwd_params)
        .other          _Z35group_norm_nhwc_bwd_one_pass_kernelI11Fp32IOFp32WLi128ELi14ELi224EEv26Group_norm_nhwc_bwd_params,@"STO_CUDA_ENTRY STV_DEFAULT"
_Z35group_norm_nhwc_bwd_one_pass_kernelI11Fp32IOFp32WLi128ELi14ELi224EEv26Group_norm_nhwc_bwd_params:
.text._Z35group_norm_nhwc_bwd_one_pass_kernelI11Fp32IOFp32WLi128ELi14ELi224EEv26Group_norm_nhwc_bwd_params:
        /* <DEDUP_REMOVED lines=13> */
[----:B------:R-:W-:Y:S01]  /*00d0*/  UMOV UR9, 0x400 ;  /* 0x0000040000097882 */ /* 0x000fe20000000000 */
[----:B------:R-:W-:Y:S01]  /*00e0*/  SHF.R.U32.HI R46, RZ, 0x2, R43 ;  /* 0x00000002ff2e7819 */ /* 0x000fe2000001162b */
[----:B------:R-:W-:Y:S01]  /*00f0*/  IMAD R0, R0, 0x2493, RZ ;  /* 0x0000249300007824 */ /* 0x000fe200078e02ff */
[----:B------:R-:W-:Y:S02]  /*0100*/  UIADD3 UR4, UPT, UPT, UR9, 0x50, URZ ;  /* 0x0000005009047890 */ /* 0x000fe4000fffe0ff */
[----:B------:R-:W-:Y:S01]  /*0110*/  LOP3.LUT R46, R46, 0xf8, RZ, 0xc0, !PT ;  /* 0x000000f82e2e7812 */ /* 0x000fe200078ec0ff */
[----:B------:R-:W2:Y:S01]  /*0120*/  S2UR UR6, SR_CgaCtaId ;  /* 0x00000000000679c3 */ /* 0x000ea20000008800 */
[----:B------:R-:W-:Y:S01]  /*0130*/  SHF.R.U32.HI R48, RZ, 0x10, R0 ;  /* 0x00000010ff307819 */ /* 0x000fe20000011600 */
[----:B------:R-:W3:Y:S03]  /*0140*/  LDCU UR18, c[0x0][0x374] ;  /* 0x00006e80ff1277ac */ /* 0x000ee60008000800 */
[----:B------:R-:W-:Y:S01]  /*0150*/  PRMT R0, R48, 0x9910, RZ ;  /* 0x0000991030007816 */ /* 0x000fe200000000ff */
[----:B------:R-:W4:Y:S03]  /*0160*/  LDCU.U8 UR19, c[0x0][0x414] ;  /* 0x00008280ff1377ac */ /* 0x000f260008000000 */
[----:B------:R-:W-:Y:S01]  /*0170*/  LEA R0, R0, -R0, 0x3 ;  /* 0x8000000000007211 */ /* 0x000fe200078e18ff */
[----:B------:R-:W0:Y:S03]  /*0180*/  LDCU UR20, c[0x0][0x370] ;  /* 0x00006e00ff1477ac */ /* 0x000e260008000800 */
[----:B------:R-:W-:Y:S01]  /*0190*/  IADD3 R0, PT, PT, RZ, -R0, RZ ;  /* 0x80000000ff007210 */ /* 0x000fe20007ffe0ff */
[----:B------:R-:W-:Y:S01]  /*01a0*/  UMOV UR10, UR5 ;  /* 0x00000005000a7c82 */ /* 0x000fe20008000000 */
[----:B0-----:R-:W-:-:S02]  /*01b0*/  IMAD R48, R3, UR15, R48 ;  /* 0x0000000f03307c24 */ /* 0x001fc4000f8e0230 */
[----:B------:R-:W-:-:S04]  /*01c0*/  PRMT R0, R0, 0x7710, RZ ;  /* 0x0000771000007816 */ /* 0x000fc800000000ff */
[----:B------:R-:W-:Y:S02]  /*01d0*/  IADD3 R0, PT, PT, R0, R43, RZ ;  /* 0x0000002b00007210 */ /* 0x000fe40007ffe0ff */
[----:B------:R-:W-:Y:S01]  /*01e0*/  IADD3 R44, PT, PT, R48, 0x60, RZ ;  /* 0x00000060302c7810 */ /* 0x000fe20007ffe0ff */
[----:B--2---:R-:W-:Y:S01]  /*01f0*/  ULEA UR4, UR6, UR4, 0x18 ;  /* 0x0000000406047291 */ /* 0x004fe2000f8ec0ff */
[----:B------:R-:W-:Y:S01]  /*0200*/  SHF.L.U32 R0, R0, 0x1, RZ ;  /* 0x0000000100007819 */ /* 0x000fe200000006ff */
[----:B------:R-:W-:Y:S01]  /*0210*/  ULEA UR9, UR6, UR9, 0x18 ;  /* 0x0000000906097291 */ /* 0x000fe2000f8ec0ff */
[----:B------:R-:W-:Y:S02]  /*0220*/  IADD3 R45, PT, PT, R48, 0x40, RZ ;  /* 0x00000040302d7810 */ /* 0x000fe40007ffe0ff */
[----:B------:R-:W-:Y:S02]  /*0230*/  SHF.R.S32.HI R41, RZ, 0x1f, R44 ;  /* 0x0000001fff297819 */ /* 0x000fe4000001142c */
[----:B------:R-:W-:-:S02]  /*0240*/  LOP3.LUT R40, R0, 0xffff, RZ, 0xc0, !PT ;  /* 0x0000ffff00287812 */ /* 0x000fc400078ec0ff */
[----:B------:R-:W-:Y:S01]  /*0250*/  LEA R47, R43, UR4, 0x4 ;  /* 0x000000042b2f7c11 */ /* 0x000fe2000f8e20ff */
[----:B-1-34-:R-:W-:-:S06]  /*0260*/  UMOV UR4, URZ ;  /* 0x000000ff00047c82 */ /* 0x01afcc0008000000 */
.L_x_1304:
[----:B0-----:R-:W0:Y:S01]  /*0270*/  LDC R6, c[0x0][0x410] ;  /* 0x00010400ff067b82 */ /* 0x001e220000000800 */
[----:B-1----:R-:W1:Y:S01]  /*0280*/  LDCU.128 UR24, c[0x0][0x400] ;  /* 0x00008000ff1877ac */ /* 0x002e620008000c00 */
[----:B------:R-:W-:Y:S02]  /*0290*/  ISETP.LE.AND P0, PT, RZ, UR10, PT ;  /* 0x0000000aff007c0c */ /* 0x000fe4000bf03270 */
[----:B------:R-:W-:Y:S01]  /*02a0*/  SHF.R.S32.HI R13, RZ, 0x1f, R45 ;  /* 0x0000001fff0d7819 */ /* 0x000fe2000001142d */
[----:B------:R-:W2:Y:S01]  /*02b0*/  LDCU.64 UR6, c[0x0][0x3b8] ;  /* 0x00007700ff0677ac */ /* 0x000ea20008000a00 */
        /* <DEDUP_REMOVED lines=10> */
[----:B0-----:R-:W0:Y:S05]  /*0360*/  MUFU.RCP R0, R0 ;  /* 0x0000000000007308 */ /* 0x001e2a0000001000 */
        /* <DEDUP_REMOVED lines=8> */
[----:B------:R-:W-:-:S04]  /*03f0*/  LOP3.LUT R2, R6, UR10, RZ, 0x3c, !PT ;  /* 0x0000000a06027c12 */ /* 0x000fc8000f8e3cff */
[----:B------:R-:W-:Y:S01]  /*0400*/  ISETP.GE.AND P3, PT, R2, RZ, PT ;  /* 0x000000ff0200720c */ /* 0x000fe20003f66270 */
[----:B------:R-:W-:-:S05]  /*0410*/  IMAD.HI.U32 R3, R3, R4, RZ ;  /* 0x0000000403037227 */ /* 0x000fca00078e00ff */
[----:B------:R-:W-:-:S05]  /*0420*/  IADD3 R0, PT, PT, -R3, RZ, RZ ;  /* 0x000000ff03007210 */ /* 0x000fca0007ffe1ff */
[----:B------:R-:W-:Y:S01]  /*0430*/  IMAD R0, R5, R0, R4 ;  /* 0x0000000005007224 */ /* 0x000fe200078e0204 */
[----:B------:R-:W-:-:S04]  /*0440*/  IADD3 R4, PT, PT, R48, 0x20, RZ ;  /* 0x0000002030047810 */ /* 0x000fc80007ffe0ff */
[----:B------:R-:W-:Y:S02]  /*0450*/  ISETP.GT.U32.AND P4, PT, R5, R0, PT ;  /* 0x000000000500720c */ /* 0x000fe40003f84070 */
[----:B------:R-:W-:-:S11]  /*0460*/  SHF.R.S32.HI R23, RZ, 0x1f, R4 ;  /* 0x0000001fff177819 */ /* 0x000fd60000011404 */
[-C--:B------:R-:W-:Y:S02]  /*0470*/  @!P4 IADD3 R0, PT, PT, R0, -R5.reuse, RZ ;  /* 0x800000050000c210 */ /* 0x080fe40007ffe0ff */
[----:B------:R-:W-:Y:S02]  /*0480*/  @!P4 IADD3 R3, PT, PT, R3, 0x1, RZ ;  /* 0x000000010303c810 */ /* 0x000fe40007ffe0ff */
[CC--:B------:R-:W-:Y:S02]  /*0490*/  ISETP.GE.U32.AND P2, PT, R0.reuse, R5.reuse, PT ;  /* 0x000000050000720c */ /* 0x0c0fe40003f46070 */
[----:B------:R-:W-:Y:S02]  /*04a0*/  ISETP.GT.U32.AND P5, PT, R5, R0, PT ;  /* 0x000000000500720c */ /* 0x000fe40003fa4070 */
[----:B------:R-:W-:Y:S02]  /*04b0*/  IADD3 R5, PT, PT, R0, -R5, RZ ;  /* 0x8000000500057210 */ /* 0x000fe40007ffe0ff */
[----:B------:R-:W-:-:S02]  /*04c0*/  ISETP.NE.AND P4, PT, R6, RZ, PT ;  /* 0x000000ff0600720c */ /* 0x000fc40003f85270 */
[----:B------:R-:W-:Y:S02]  /*04d0*/  SEL R0, R5, R0, !P5 ;  /* 0x0000000005007207 */ /* 0x000fe40006800000 */
[----:B------:R-:W-:Y:S02]  /*04e0*/  LOP3.LUT R5, RZ, R6, RZ, 0x33, !PT ;  /* 0x00000006ff057212 */ /* 0x000fe400078e33ff */
[----:B------:R-:W-:Y:S02]  /*04f0*/  @!P0 IADD3 R0, PT, PT, -R0, RZ, RZ ;  /* 0x000000ff00008210 */ /* 0x000fe40007ffe1ff */
[----:B------:R-:W-:Y:S02]  /*0500*/  @P2 IADD3 R3, PT, PT, R3, 0x1, RZ ;  /* 0x0000000103032810 */ /* 0x000fe40007ffe0ff */
[----:B------:R-:W-:Y:S02]  /*0510*/  ISETP.GE.U32.AND P2, PT, R4, UR24, PT ;  /* 0x0000001804007c0c */ /* 0x000fe4000bf46070 */
[----:B------:R-:W-:-:S02]  /*0520*/  MOV R6, R3 ;  /* 0x0000000300067202 */ /* 0x000fc40000000f00 */
[----:B------:R-:W-:Y:S01]  /*0530*/  SEL R0, R5, R0, !P4 ;  /* 0x0000000005007207 */ /* 0x000fe20006000000 */
[----:B------:R-:W0:Y:S01]  /*0540*/  @!P1 LDC.64 R2, c[0x0][0x3f8] ;  /* 0x0000fe00ff029b82 */ /* 0x000e220000000a00 */
[----:B------:R-:W-:Y:S02]  /*0550*/  @!P3 IADD3 R6, PT, PT, -R6, RZ, RZ ;  /* 0x000000ff0606b210 */ /* 0x000fe40007ffe1ff */
[----:B------:R-:W-:Y:S02]  /*0560*/  ISETP.GE.AND.EX P2, PT, R23, UR25, PT, P2 ;  /* 0x0000001917007c0c */ /* 0x000fe4000bf46320 */
[----:B------:R-:W-:Y:S01]  /*0570*/  SEL R7, R5, R6, !P4 ;  /* 0x0000000605077207 */ /* 0x000fe20006000000 */
[----:B------:R-:W-:Y:S01]  /*0580*/  IMAD R5, R0, 0xe, RZ ;  /* 0x0000000e00057824 */ /* 0x000fe200078e02ff */
[----:B------:R-:W-:Y:S02]  /*0590*/  ISETP.GE.U32.AND P0, PT, R48, UR24, PT ;  /* 0x0000001830007c0c */ /* 0x000fe4000bf06070 */
[----:B------:R-:W-:-:S02]  /*05a0*/  SHF.R.S32.HI R6, RZ, 0x1f, R7 ;  /* 0x0000001fff067819 */ /* 0x000fc40000011407 */
[----:B------:R-:W-:Y:S02]  /*05b0*/  IADD3 R52, P4, PT, R5, R40, RZ ;  /* 0x0000002805347210 */ /* 0x000fe40007f9e0ff */
[----:B------:R-:W-:Y:S01]  /*05c0*/  ISETP.GE.AND.EX P0, PT, R17, UR25, PT, P0 ;  /* 0x0000001911007c0c */ /* 0x000fe2000bf06300 */
        /* <DEDUP_REMOVED lines=9> */
[----:B------:R-:W0:Y:S01]  /*0660*/  @!P2 LDC.64 R12, c[0x0][0x3a0] ;  /* 0x0000e800ff0cab82 */ /* 0x000e220000000a00 */
[----:B------:R-:W-:Y:S01]  /*0670*/  @!P1 MOV R50, R52 ;  /* 0x0000003400329202 */ /* 0x000fe20000000f00 */
[----:B------:R-:W-:-:S04]  /*0680*/  @!P1 IMAD R25, R45, R3, R6 ;  /* 0x000000032d199224 */ /* 0x000fc800078e0206 */
[----:B------:R-:W-:Y:S02]  /*0690*/  @!P1 IMAD.WIDE.U32 R20, R45, R2, R50 ;  /* 0x000000022d149225 */ /* 0x000fe400078e0032 */
[----:B------:R-:W0:Y:S03]  /*06a0*/  @!P2 LDC.64 R26, c[0x0][0x398] ;  /* 0x0000e600ff1aab82 */ /* 0x000e260000000a00 */
[----:B------:R-:W-:Y:S02]  /*06b0*/  @!P1 IADD3 R25, PT, PT, R21, R25, RZ ;  /* 0x0000001915199210 */ /* 0x000fe40007ffe0ff */
[----:B------:R-:W-:-:S03]  /*06c0*/  @!P1 SHF.L.U32 R21, R20, 0x2, RZ ;  /* 0x0000000214159819 */ /* 0x000fc600000006ff */
[----:B------:R-:W0:Y:S01]  /*06d0*/  @!P0 LDC.64 R6, c[0x0][0x3f8] ;  /* 0x0000fe00ff068b82 */ /* 0x000e220000000a00 */
[----:B------:R-:W-:Y:S02]  /*06e0*/  @!P1 SHF.L.U64.HI R16, R20, 0x2, R25 ;  /* 0x0000000214109819 */ /* 0x000fe40000010219 */
[C---:B-1----:R-:W-:Y:S02]  /*06f0*/  @!P1 IADD3 R14, P4, PT, R21.reuse, R14, RZ ;  /* 0x0000000e150e9210 */ /* 0x042fe40007f9e0ff */
[----:B---3--:R-:W-:Y:S01]  /*0700*/  @!P1 IADD3 R10, P5, PT, R21, R10, RZ ;  /* 0x0000000a150a9210 */ /* 0x008fe20007fbe0ff */
[----:B----4-:R-:W-:Y:S01]  /*0710*/  @!P2 IMAD R23, R23, R8, RZ ;  /* 0x000000081717a224 */ /* 0x010fe200078e02ff */
[----:B------:R-:W-:Y:S01]  /*0720*/  @!P2 MOV R20, R52 ;  /* 0x000000340014a202 */ /* 0x000fe20000000f00 */
[----:B------:R-:W1:Y:S01]  /*0730*/  @!P3 LDC.64 R2, c[0x0][0x3f8] ;  /* 0x0000fe00ff02bb82 */ /* 0x000e620000000a00 */
[----:B------:R-:W-:Y:S01]  /*0740*/  @!P2 MOV R21, R51 ;  /* 0x000000330015a202 */ /* 0x000fe20000000f00 */
[----:B------:R-:W-:Y:S01]  /*0750*/  @!P2 IMAD R9, R4, R9, R23 ;  /* 0x000000090409a224 */ /* 0x000fe200078e0217 */
[----:B------:R-:W-:Y:S01]  /*0760*/  @!P1 IADD3.X R15, PT, PT, R16, R15, RZ, P4, !PT ;  /* 0x0000000f100f9210 */ /* 0x000fe200027fe4ff */
[----:B------:R-:W-:Y:S01]  /*0770*/  @!P2 IMAD.WIDE.U32 R20, R4, R8, R20 ;  /* 0x000000080414a225 */ /* 0x000fe200078e0014 */
[----:B------:R-:W-:-:S03]  /*0780*/  ISETP.NE.AND P4, PT, RZ, UR19, PT ;  /* 0x00000013ff007c0c */ /* 0x000fc6000bf85270 */
[----:B------:R-:W3:Y:S01]  /*0790*/  @!P0 LDC.64 R28, c[0x0][0x3a0] ;  /* 0x0000e800ff1c8b82 */ /* 0x000ee20000000a00 */
[----:B------:R-:W-:Y:S02]  /*07a0*/  @!P2 IADD3 R21, PT, PT, R21, R9, RZ ;  /* 0x000000091515a210 */ /* 0x000fe40007ffe0ff */
[----:B------:R-:W-:-:S05]  /*07b0*/  @!P2 SHF.L.U32 R9, R20, 0x2, RZ ;  /* 0x000000021409a819 */ /* 0x000fca00000006ff */
[----:B------:R-:W4:Y:S01]  /*07c0*/  @!P0 LDC.64 R30, c[0x0][0x398] ;  /* 0x0000e600ff1e8b82 */ /* 0x000f220000000a00 */
[----:B------:R-:W-:Y:S02]  /*07d0*/  @!P2 SHF.L.U64.HI R4, R20, 0x2, R21 ;  /* 0x000000021404a819 */ /* 0x000fe40000010215 */
[----:B------:R-:W-:Y:S01]  /*07e0*/  @!P1 IADD3.X R11, PT, PT, R16, R11, RZ, P5, !PT ;  /* 0x0000000b100b9210 */ /* 0x000fe20002ffe4ff */
[----:B0-----:R-:W-:Y:S01]  /*07f0*/  @!P0 IMAD R35, R17, R6, RZ ;  /* 0x0000000611238224 */ /* 0x001fe200078e02ff */
[----:B------:R-:W-:-:S03]  /*0800*/  @!P2 IADD3 R12, P5, PT, R9, R12, RZ ;  /* 0x0000000c090ca210 */ /* 0x000fc60007fbe0ff */
[----:B------:R-:W0:Y:S01]  /*0810*/  @!P3 LDC.64 R20, c[0x0][0x3a0] ;  /* 0x0000e800ff14bb82 */ /* 0x000e220000000a00 */
[----:B------:R-:W-:Y:S02]  /*0820*/  @!P2 IADD3 R26, P6, PT, R9, R26, RZ ;  /* 0x0000001a091aa210 */ /* 0x000fe40007fde0ff */
[----:B------:R-:W-:Y:S02]  /*0830*/  @!P0 MOV R8, R52 ;  /* 0x0000003400088202 */ /* 0x000fe40000000f00 */
[----:B------:R-:W-:-:S03]  /*0840*/  @!P0 MOV R9, R51 ;  /* 0x0000003300098202 */ /* 0x000fc60000000f00 */
[----:B------:R-:W0:Y:S01]  /*0850*/  @!P3 LDC.64 R22, c[0x0][0x398] ;  /* 0x0000e600ff16bb82 */ /* 0x000e220000000a00 */
[C---:B------:R-:W-:Y:S02]  /*0860*/  @!P0 IMAD R35, R48.reuse, R7, R35 ;  /* 0x0000000730238224 */ /* 0x040fe400078e0223 */
[----:B------:R-:W-:-:S05]  /*0870*/  @!P0 IMAD.WIDE.U32 R6, R48, R6, R8 ;  /* 0x0000000630068225 */ /* 0x000fca00078e0008 */
[----:B------:R-:W2:Y:S01]  /*0880*/  LDC.64 R16, c[0x0][0x3a8] ;  /* 0x0000ea00ff107b82 */ /* 0x000ea20000000a00 */
[----:B-1----:R-:W-:Y:S01]  /*0890*/  @!P3 IMAD R33, R41, R2, RZ ;  /* 0x000000022921b224 */ /* 0x002fe200078e02ff */
[----:B------:R-:W-:-:S06]  /*08a0*/  @!P3 MOV R8, R52 ;  /* 0x000000340008b202 */ /* 0x000fcc0000000f00 */
[----:B------:R-:W1:Y:S01]  /*08b0*/  @P4 LDC.64 R24, c[0x0][0x3b0] ;  /* 0x0000ec00ff184b82 */ /* 0x000e620000000a00 */
[----:B------:R-:W-:Y:S01]  /*08c0*/  @!P3 MOV R9, R51 ;  /* 0x000000330009b202 */ /* 0x000fe20000000f00 */
[----:B------:R-:W-:Y:S01]  /*08d0*/  @!P3 IMAD R33, R44, R3, R33 ;  /* 0x000000032c21b224 */ /* 0x000fe200078e0221 */
[----:B------:R-:W-:Y:S02]  /*08e0*/  @!P0 IADD3 R35, PT, PT, R7, R35, RZ ;  /* 0x0000002307238210 */ /* 0x000fe40007ffe0ff */
[----:B------:R-:W-:Y:S01]  /*08f0*/  @!P0 SHF.L.U32 R7, R6, 0x2, RZ ;  /* 0x0000000206078819 */ /* 0x000fe200000006ff */
[----:B------:R-:W-:Y:S01]  /*0900*/  @!P3 IMAD.WIDE.U32 R2, R44, R2, R8 ;  /* 0x000000022c02b225 */ /* 0x000fe200078e0008 */
[C---:B------:R-:W-:Y:S02]  /*0910*/  @!P2 IADD3.X R13, PT, PT, R4.reuse, R13, RZ, P5, !PT ;  /* 0x0000000d040da210 */ /* 0x040fe40002ffe4ff */
[----:B------:R-:W-:Y:S02]  /*0920*/  @!P2 IADD3.X R27, PT, PT, R4, R27, RZ, P6, !PT ;  /* 0x0000001b041ba210 */ /* 0x000fe400037fe4ff */
[----:B------:R-:W-:-:S02]  /*0930*/  @!P0 SHF.L.U64.HI R6, R6, 0x2, R35 ;  /* 0x0000000206068819 */ /* 0x000fc40000010223 */
[C---:B---3--:R-:W-:Y:S02]  /*0940*/  @!P0 IADD3 R28, P5, PT, R7.reuse, R28, RZ ;  /* 0x0000001c071c8210 */ /* 0x048fe40007fbe0ff */
[----:B----4-:R-:W-:Y:S02]  /*0950*/  @!P0 IADD3 R30, P6, PT, R7, R30, RZ ;  /* 0x0000001e071e8210 */ /* 0x010fe40007fde0ff */
[----:B------:R-:W-:Y:S02]  /*0960*/  @!P3 IADD3 R33, PT, PT, R3, R33, RZ ;  /* 0x000000210321b210 */ /* 0x000fe40007ffe0ff */
[----:B------:R-:W-:Y:S02]  /*0970*/  @!P3 SHF.L.U32 R3, R2, 0x2, RZ ;  /* 0x000000020203b819 */ /* 0x000fe400000006ff */
[C---:B------:R-:W-:Y:S02]  /*0980*/  @!P0 IADD3.X R29, PT, PT, R6.reuse, R29, RZ, P5, !PT ;  /* 0x0000001d061d8210 */ /* 0x040fe40002ffe4ff */
[----:B------:R-:W-:-:S02]  /*0990*/  @!P0 IADD3.X R31, PT, PT, R6, R31, RZ, P6, !PT ;  /* 0x0000001f061f8210 */ /* 0x000fc400037fe4ff */
[----:B------:R-:W-:Y:S02]  /*09a0*/  IADD3 R5, PT, PT, R5, R40, RZ ;  /* 0x0000002805057210 */ /* 0x000fe40007ffe0ff */
[----:B------:R-:W-:Y:S02]  /*09b0*/  @!P3 SHF.L.U64.HI R2, R2, 0x2, R33 ;  /* 0x000000020202b819 */ /* 0x000fe40000010221 */
[C---:B0-----:R-:W-:Y:S02]  /*09c0*/  @!P3 IADD3 R20, P5, PT, R3.reuse, R20, RZ ;  /* 0x000000140314b210 */ /* 0x041fe40007fbe0ff */
[----:B------:R-:W-:Y:S01]  /*09d0*/  @!P3 IADD3 R22, P6, PT, R3, R22, RZ ;  /* 0x000000160316b210 */ /* 0x000fe20007fde0ff */
[----:B------:R-:W-:Y:S01]  /*09e0*/  HFMA2 R3, -RZ, RZ, 0, 0 ;  /* 0x00000000ff037431 */ /* 0x000fe200000001ff */
[C---:B------:R-:W-:Y:S01]  /*09f0*/  @!P3 IADD3.X R21, PT, PT, R2.reuse, R21, RZ, P5, !PT ;  /* 0x000000150215b210 */ /* 0x040fe20002ffe4ff */
[----:B--2---:R-:W-:Y:S01]  /*0a00*/  IMAD.WIDE R16, R5, 0x4, R16 ;  /* 0x0000000405107825 */ /* 0x004fe200078e0210 */
[----:B------:R-:W-:-:S02]  /*0a10*/  @!P3 IADD3.X R23, PT, PT, R2, R23, RZ, P6, !PT ;  /* 0x000000170217b210 */ /* 0x000fc400037fe4ff */
[----:B------:R-:W-:Y:S02]  /*0a20*/  CS2R R6, SRZ ;  /* 0x0000000000067805 */ /* 0x000fe4000001ff00 */
[----:B------:R-:W-:Y:S01]  /*0a30*/  MOV R2, RZ ;  /* 0x000000ff00027202 */ /* 0x000fe20000000f00 */
[----:B-1----:R-:W-:Y:S01]  /*0a40*/  @P4 IMAD.WIDE R24, R5, 0x4, R24 ;  /* 0x0000000405184825 */ /* 0x002fe200078e0218 */
[----:B------:R-:W-:Y:S02]  /*0a50*/  CS2R R4, SRZ ;  /* 0x0000000000047805 */ /* 0x000fe4000001ff00 */
[----:B------:R-:W-:Y:S02]  /*0a60*/  CS2R R8, SRZ ;  /* 0x0000000000087805 */ /* 0x000fe4000001ff00 */
[----:B------:R-:W-:Y:S01]  /*0a70*/  CS2R R38, SRZ ;  /* 0x0000000000267805 */ /* 0x000fe2000001ff00 */
[----:B------:R0:W5:Y:S01]  /*0a80*/  @!P2 LDG.E.64 R6, desc[UR16][R12.64] ;  /* 0x000000100c06a981 */ /* 0x000162000c1e1b00 */
[----:B------:R-:W-:-:S03]  /*0a90*/  CS2R R36, SRZ ;  /* 0x0000000000247805 */ /* 0x000fc6000001ff00 */
[----:B------:R1:W5:Y:S04]  /*0aa0*/  @!P1 LDG.E.64 R2, desc[UR16][R14.64] ;  /* 0x000000100e029981 */ /* 0x000368000c1e1b00 */
[----:B------:R2:W5:Y:S01]  /*0ab0*/  @!P1 LDG.E.64 R4, desc[UR16][R10.64] ;  /* 0x000000100a049981 */ /* 0x000562000c1e1b00 */
[----:B0-----:R-:W-:-:S03]  /*0ac0*/  CS2R R12, SRZ ;  /* 0x00000000000c7805 */ /* 0x001fc6000001ff00 */
[----:B------:R0:W5:Y:S01]  /*0ad0*/  @!P2 LDG.E.64 R8, desc[UR16][R26.64] ;  /* 0x000000101a08a981 */ /* 0x000162000c1e1b00 */
[----:B-1----:R-:W-:-:S03]  /*0ae0*/  CS2R R14, SRZ ;  /* 0x00000000000e7805 */ /* 0x002fc6000001ff00 */
[----:B------:R0:W5:Y:S01]  /*0af0*/  @!P0 LDG.E.64 R38, desc[UR16][R28.64] ;  /* 0x000000101c268981 */ /* 0x000162000c1e1b00 */
[----:B--2---:R-:W-:-:S03]  /*0b00*/  CS2R R10, SRZ ;  /* 0x00000000000a7805 */ /* 0x004fc6000001ff00 */
[----:B------:R0:W5:Y:S04]  /*0b10*/  @!P0 LDG.E.64 R36, desc[UR16][R30.64] ;  /* 0x000000101e248981 */ /* 0x000168000c1e1b00 */
[----:B------:R0:W5:Y:S04]  /*0b20*/  @!P3 LDG.E.64 R10, desc[UR16][R20.64] ;  /* 0x00000010140ab981 */ /* 0x000168000c1e1b00 */
[----:B------:R0:W5:Y:S04]  /*0b30*/  @!P3 LDG.E.64 R12, desc[UR16][R22.64] ;  /* 0x00000010160cb981 */ /* 0x000168000c1e1b00 */
        /* <DEDUP_REMOVED lines=18> */
[-C--:B------:R-:W-:Y:S01]  /*0c60*/  FMUL.FTZ R20, R36, R16.reuse ;  /* 0x0000001024147220 */ /* 0x080fe20000410000 */
[----:B------:R-:W-:Y:S01]  /*0c70*/  FMUL.FTZ R21, R37, R17 ;  /* 0x0000001125157220 */ /* 0x000fe20000410000 */
[----:B------:R-:W-:Y:S01]  /*0c80*/  FMUL.FTZ R19, R19, UR22 ;  /* 0x0000001613137c20 */ /* 0x000fe20008410000 */
[----:B------:R-:W-:Y:S01]  /*0c90*/  FMUL.FTZ R18, R18, UR22 ;  /* 0x0000001612127c20 */ /* 0x000fe20008410000 */
[----:B------:R-:W-:Y:S01]  /*0ca0*/  FADD.FTZ R22, RZ, R20 ;  /* 0x00000014ff167221 */ /* 0x000fe20000010000 */
[----:B------:R-:W-:Y:S01]  /*0cb0*/  FMUL.FTZ R25, R4, R16 ;  /* 0x0000001004197220 */ /* 0x000fe20000410000 */
[----:B------:R-:W-:Y:S01]  /*0cc0*/  FFMA.FTZ R23, R19, R20, RZ ;  /* 0x0000001413177223 */ /* 0x000fe200000100ff */
[----:B------:R-:W-:Y:S01]  /*0cd0*/  FADD.FTZ R20, R6, -UR21 ;  /* 0x8000001506147e21 */ /* 0x000fe20008010000 */
[----:B------:R-:W-:Y:S01]  /*0ce0*/  FADD.FTZ R22, R21, R22 ;  /* 0x0000001615167221 */ /* 0x000fe20000010000 */
[----:B------:R-:W-:Y:S01]  /*0cf0*/  FFMA.FTZ R19, R36, R19, RZ ;  /* 0x0000001324137223 */ /* 0x000fe200000100ff */
[----:B------:R-:W-:Y:S01]  /*0d00*/  FFMA.FTZ R23, R18, R21, R23 ;  /* 0x0000001512177223 */ /* 0x000fe20000010017 */
[----:B------:R-:W-:Y:S01]  /*0d10*/  FMUL.FTZ R21, R8, R16 ;  /* 0x0000001008157220 */ /* 0x000fe20000410000 */
[----:B------:R-:W-:Y:S01]  /*0d20*/  FMUL.FTZ R24, R20, UR22 ;  /* 0x0000001614187c20 */ /* 0x000fe20008410000 */
[----:B------:R-:W-:Y:S01]  /*0d30*/  FADD.FTZ R20, R7, -UR21 ;  /* 0x8000001507147e21 */ /* 0x000fe20008010000 */
[----:B------:R-:W-:Y:S01]  /*0d40*/  FFMA.FTZ R18, R37, R18, RZ ;  /* 0x0000001225127223 */ /* 0x000fe200000100ff */
[----:B------:R-:W-:Y:S01]  /*0d50*/  FADD.FTZ R22, R22, R21 ;  /* 0x0000001516167221 */ /* 0x000fe20000010000 */
[----:B------:R-:W-:Y:S01]  /*0d60*/  FFMA.FTZ R23, R24, R21, R23 ;  /* 0x0000001518177223 */ /* 0x000fe20000010017 */
[-C--:B------:R-:W-:Y:S01]  /*0d70*/  FMUL.FTZ R21, R9, R17.reuse ;  /* 0x0000001109157220 */ /* 0x080fe20000410000 */
[----:B------:R-:W-:Y:S01]  /*0d80*/  FFMA.FTZ R19, R8, R24, R19 ;  /* 0x0000001808137223 */ /* 0x000fe20000010013 */
[----:B------:R-:W-:Y:S01]  /*0d90*/  FMUL.FTZ R20, R20, UR22 ;  /* 0x0000001614147c20 */ /* 0x000fe20008410000 */
[----:B------:R-:W-:Y:S01]  /*0da0*/  FADD.FTZ R24, R2, -UR21 ;  /* 0x8000001502187e21 */ /* 0x000fe20008010000 */
[----:B------:R-:W-:Y:S01]  /*0db0*/  FADD.FTZ R22, R21, R22 ;  /* 0x0000001615167221 */ /* 0x000fe20000010000 */
[----:B------:R-:W-:Y:S01]  /*0dc0*/  FMUL.FTZ R27, R13, R17 ;  /* 0x000000110d1b7220 */ /* 0x000fe20000410000 */
[----:B------:R-:W-:Y:S01]  /*0dd0*/  FFMA.FTZ R23, R20, R21, R23 ;  /* 0x0000001514177223 */ /* 0x000fe20000010017 */
[----:B------:R-:W-:Y:S01]  /*0de0*/  FMUL.FTZ R24, R24, UR22 ;  /* 0x0000001618187c20 */ /* 0x000fe20008410000 */
[----:B------:R-:W-:Y:S01]  /*0df0*/  FADD.FTZ R21, R3, -UR21 ;  /* 0x8000001503157e21 */ /* 0x000fe20008010000 */
[----:B------:R-:W-:Y:S01]  /*0e00*/  FADD.FTZ R26, R22, R25 ;  /* 0x00000019161a7221 */ /* 0x000fe20000010000 */
[----:B------:R-:W-:Y:S01]  /*0e10*/  FFMA.FTZ R18, R9, R20, R18 ;  /* 0x0000001409127223 */ /* 0x000fe20000010012 */
[----:B------:R-:W-:Y:S01]  /*0e20*/  FFMA.FTZ R25, R24, R25, R23 ;  /* 0x0000001918197223 */ /* 0x000fe20000010017 */
[----:B------:R-:W-:Y:S01]  /*0e30*/  FMUL.FTZ R23, R5, R17 ;  /* 0x0000001105177220 */ /* 0x000fe20000410000 */
[----:B------:R-:W-:Y:S01]  /*0e40*/  FMUL.FTZ R22, R21, UR22 ;  /* 0x0000001615167c20 */ /* 0x000fe20008410000 */
[----:B------:R-:W-:-:S02]  /*0e50*/  FADD.FTZ R21, R10, -UR21 ;  /* 0x800000150a157e21 */ /* 0x000fc40008010000 */
[----:B------:R-:W-:Y:S01]  /*0e60*/  FADD.FTZ R26, R23, R26 ;  /* 0x0000001a171a7221 */ /* 0x000fe20000010000 */
[----:B------:R-:W-:Y:S01]  /*0e70*/  FFMA.FTZ R20, R22, R23, R25 ;  /* 0x0000001716147223 */ /* 0x000fe20000010019 */
[----:B------:R-:W-:Y:S01]  /*0e80*/  FMUL.FTZ R25, R12, R16 ;  /* 0x000000100c197220 */ /* 0x000fe20000410000 */
[----:B------:R-:W-:Y:S01]  /*0e90*/  FMUL.FTZ R21, R21, UR22 ;  /* 0x0000001615157c20 */ /* 0x000fe20008410000 */
[----:B------:R-:W-:Y:S01]  /*0ea0*/  FFMA.FTZ R23, R4, R24, R19 ;  /* 0x0000001804177223 */ /* 0x000fe20000010013 */
[----:B------:R-:W-:Y:S01]  /*0eb0*/  FFMA.FTZ R22, R5, R22, R18 ;  /* 0x0000001605167223 */ /* 0x000fe20000010012 */
[----:B------:R-:W-:Y:S01]  /*0ec0*/  FADD.FTZ R19, RZ, R36 ;  /* 0x00000024ff137221 */ /* 0x000fe20000010000 */
[----:B------:R-:W-:Y:S01]  /*0ed0*/  FFMA.FTZ R29, R21, R25, R20 ;  /* 0x00000019151d7223 */ /* 0x000fe20000010014 */
[----:B------:R-:W-:Y:S01]  /*0ee0*/  FADD.FTZ R20, R11, -UR21 ;  /* 0x800000150b147e21 */ /* 0x000fe20008010000 */
[----:B------:R-:W-:Y:S01]  /*0ef0*/  FADD.FTZ R18, RZ, R37 ;  /* 0x00000025ff127221 */ /* 0x000fe20000010000 */
[----:B------:R-:W-:Y:S01]  /*0f00*/  FADD.FTZ R24, R26, R25 ;  /* 0x000000191a187221 */ /* 0x000fe20000010000 */
[----:B------:R-:W-:Y:S01]  /*0f10*/  FADD.FTZ R25, R8, R19 ;  /* 0x0000001308197221 */ /* 0x000fe20000010000 */
[----:B------:R-:W-:Y:S01]  /*0f20*/  FMUL.FTZ R26, R20, UR22 ;  /* 0x00000016141a7c20 */ /* 0x000fe20008410000 */
[----:B------:R-:W-:Y:S01]  /*0f30*/  FADD.FTZ R20, R9, R18 ;  /* 0x0000001209147221 */ /* 0x000fe20000010000 */
[----:B------:R-:W-:Y:S01]  /*0f40*/  FADD.FTZ R19, R27, R24 ;  /* 0x000000181b137221 */ /* 0x000fe20000010000 */
[----:B------:R-:W-:Y:S01]  /*0f50*/  FADD.FTZ R25, R4, R25 ;  /* 0x0000001904197221 */ /* 0x000fe20000010000 */
[----:B------:R-:W-:Y:S01]  /*0f60*/  FFMA.FTZ R18, R26, R27, R29 ;  /* 0x0000001b1a127223 */ /* 0x000fe2000001001d */
[----:B------:R-:W-:Y:S01]  /*0f70*/  FADD.FTZ R24, R5, R20 ;  /* 0x0000001405187221 */ /* 0x000fe20000010000 */
[C---:B------:R-:W-:Y:S01]  /*0f80*/  FFMA.FTZ R20, R12.reuse, R21, R23 ;  /* 0x000000150c147223 */ /* 0x040fe20000010017 */
[C---:B------:R-:W-:Y:S01]  /*0f90*/  FFMA.FTZ R21, R13.reuse, R26, R22 ;  /* 0x0000001a0d157223 */ /* 0x040fe20000010016 */
[----:B------:R-:W-:Y:S01]  /*0fa0*/  FADD.FTZ R22, R12, R25 ;  /* 0x000000190c167221 */ /* 0x000fe20000010000 */
[----:B------:R-:W-:Y:S01]  /*0fb0*/  FADD.FTZ R23, R13, R24 ;  /* 0x000000180d177221 */ /* 0x000fe20000010000 */
[----:B------:R-:W-:Y:S06]  /*0fc0*/  BRA `(.L_x_1275) ;  /* 0x0000000800007947 */ /* 0x000fec0003800000 */
.L_x_1274:
[----:B-----5:R-:W-:Y:S01]  /*0fd0*/  FADD.FTZ R19, R38, -UR21 ;  /* 0x8000001526137e21 */ /* 0x020fe20008010000 */
[----:B------:R-:W-:Y:S01]  /*0fe0*/  FADD.FTZ R18, R39, -UR21 ;  /* 0x8000001527127e21 */ /* 0x000fe20008010000 */
[----:B------:R-:W-:Y:S02]  /*0ff0*/  FADD.FTZ R23, R6, -UR21 ;  /* 0x8000001506177e21 */ /* 0x000fe40008010000 */
[----:B------:R-:W-:Y:S01]  /*1000*/  FMUL.FTZ R19, R19, UR22 ;  /* 0x0000001613137c20 */ /* 0x000fe20008410000 */
[----:B------:R-:W-:Y:S01]  /*1010*/  FMUL.FTZ R18, R18, UR22 ;  /* 0x0000001612127c20 */ /* 0x000fe20008410000 */
[----:B------:R-:W-:Y:S02]  /*1020*/  FMUL.FTZ R23, R23, UR22 ;  /* 0x0000001617177c20 */ /* 0x000fe40008410000 */
[C-C-:B------:R-:W-:Y:S01]  /*1030*/  FFMA.FTZ R26, R16.reuse, R19, R14.reuse ;  /* 0x00000013101a7223 */ /* 0x140fe2000001000e */
[----:B------:R-:W-:Y:S01]  /*1040*/  FFMA.FTZ R27, R17, R18, R15 ;  /* 0x00000012111b7223 */ /* 0x000fe2000001000f */
[----:B------:R-:W-:-:S02]  /*1050*/  FFMA.FTZ R28, R16, R23, R14 ;  /* 0x00000017101c7223 */ /* 0x000fc4000001000e */
[----:B------:R-:W-:Y:S01]  /*1060*/  FMUL.FTZ R20, R26, -1.4426950216293334961 ;  /* 0xbfb8aa3b1a147820 */ /* 0x000fe20000410000 */
[----:B------:R-:W-:Y:S01]  /*1070*/  FMUL.FTZ R21, R27, -1.4426950216293334961 ;  /* 0xbfb8aa3b1b157820 */ /* 0x000fe20000410000 */
[----:B------:R-:W-:-:S04]  /*1080*/  FMUL.FTZ R22, R28, -1.4426950216293334961 ;  /* 0xbfb8aa3b1c167820 */ /* 0x000fc80000410000 */
[----:B------:R-:W0:Y:S08]  /*1090*/  MUFU.EX2 R20, R20 ;  /* 0x0000001400147308 */ /* 0x000e300000000800 */
[----:B------:R-:W1:Y:S08]  /*10a0*/  MUFU.EX2 R21, R21 ;  /* 0x0000001500157308 */ /* 0x000e700000000800 */
[----:B------:R-:W-:Y:S01]  /*10b0*/  MUFU.EX2 R22, R22 ;  /* 0x0000001600167308 */ /* 0x000fe20000000800 */
[----:B0-----:R-:W-:Y:S01]  /*10c0*/  FADD.FTZ R29, R20, 1 ;  /* 0x3f800000141d7421 */ /* 0x001fe20000010000 */
[----:B------:R-:W-:-:S04]  /*10d0*/  FADD.FTZ R20, R7, -UR21 ;  /* 0x8000001507147e21 */ /* 0x000fc80008010000 */
[----:B------:R-:W-:Y:S02]  /*10e0*/  FMUL.FTZ R20, R20, UR22 ;  /* 0x0000001614147c20 */ /* 0x000fe40008410000 */
[----:B------:R-:W0:Y:S01]  /*10f0*/  MUFU.RCP R29, R29 ;  /* 0x0000001d001d7308 */ /* 0x000e220000001000 */
[----:B-1----:R-:W-:Y:S01]  /*1100*/  FADD.FTZ R24, R21, 1 ;  /* 0x3f80000015187421 */ /* 0x002fe20000010000 */
[----:B------:R-:W-:Y:S01]  /*1110*/  FADD.FTZ R21, R2, -UR21 ;  /* 0x8000001502157e21 */ /* 0x000fe20008010000 */
[----:B------:R-:W-:-:S03]  /*1120*/  FFMA.FTZ R25, R17, R20, R15 ;  /* 0x0000001411197223 */ /* 0x000fc6000001000f */
[----:B------:R-:W-:Y:S01]  /*1130*/  FMUL.FTZ R21, R21, UR22 ;  /* 0x0000001615157c20 */ /* 0x000fe20008410000 */
[----:B------:R-:W-:Y:S01]  /*1140*/  FMUL.FTZ R30, R25, -1.4426950216293334961 ;  /* 0xbfb8aa3b191e7820 */ /* 0x000fe20000410000 */
[----:B------:R-:W1:Y:S08]  /*1150*/  MUFU.RCP R24, R24 ;  /* 0x0000001800187308 */ /* 0x000e700000001000 */
[----:B------:R-:W2:Y:S01]  /*1160*/  MUFU.EX2 R30, R30 ;  /* 0x0000001e001e7308 */ /* 0x000ea20000000800 */
[----:B0-----:R-:W-:Y:S01]  /*1170*/  FADD.FTZ R31, -R29, 1 ;  /* 0x3f8000001d1f7421 */ /* 0x001fe20000010100 */
[----:B------:R-:W-:-:S03]  /*1180*/  FMUL.FTZ R34, R36, R29 ;  /* 0x0000001d24227220 */ /* 0x000fc60000410000 */
[----:B------:R-:W-:Y:S01]  /*1190*/  FFMA.FTZ R31, R26, R31, 1 ;  /* 0x3f8000001a1f7423 */ /* 0x000fe2000001001f */
[----:B------:R-:W-:-:S03]  /*11a0*/  FFMA.FTZ R26, R16, R21, R14 ;  /* 0x00000015101a7223 */ /* 0x000fc6000001000e */
[----:B------:R-:W-:Y:S01]  /*11b0*/  FMUL.FTZ R34, R34, R31 ;  /* 0x0000001f22227220 */ /* 0x000fe20000410000 */
[----:B------:R-:W-:Y:S01]  /*11c0*/  FADD.FTZ R31, R22, 1 ;  /* 0x3f800000161f7421 */ /* 0x000fe20000010000 */
[----:B------:R-:W-:Y:S01]  /*11d0*/  FADD.FTZ R22, R3, -UR21 ;  /* 0x8000001503167e21 */ /* 0x000fe20008010000 */
[----:B-1----:R-:W-:Y:S01]  /*11e0*/  FADD.FTZ R32, -R24, 1 ;  /* 0x3f80000018207421 */ /* 0x002fe20000010100 */
[----:B------:R-:W-:Y:S01]  /*11f0*/  FMUL.FTZ R29, R26, -1.4426950216293334961 ;  /* 0xbfb8aa3b1a1d7820 */ /* 0x000fe20000410000 */
[----:B------:R-:W-:Y:S01]  /*1200*/  FMUL.FTZ R24, R37, R24 ;  /* 0x0000001825187220 */ /* 0x000fe20000410000 */
[----:B------:R-:W-:Y:S01]  /*1210*/  FMUL.FTZ R22, R22, UR22 ;  /* 0x0000001616167c20 */ /* 0x000fe20008410000 */
[----:B------:R-:W-:Y:S01]  /*1220*/  FFMA.FTZ R33, R27, R32, 1 ;  /* 0x3f8000001b217423 */ /* 0x000fe20000010020 */
[----:B------:R-:W0:Y:S01]  /*1230*/  MUFU.RCP R31, R31 ;  /* 0x0000001f001f7308 */ /* 0x000e220000001000 */
[----:B--2---:R-:W-:Y:S01]  /*1240*/  FADD.FTZ R30, R30, 1 ;  /* 0x3f8000001e1e7421 */ /* 0x004fe20000010000 */
[----:B------:R-:W-:Y:S01]  /*1250*/  FFMA.FTZ R27, R17, R22, R15 ;  /* 0x00000016111b7223 */ /* 0x000fe2000001000f */
[----:B------:R-:W-:-:S03]  /*1260*/  FMUL.FTZ R24, R24, R33 ;  /* 0x0000002118187220 */ /* 0x000fc60000410000 */
[----:B------:R-:W-:Y:S02]  /*1270*/  FMUL.FTZ R32, R27, -1.4426950216293334961 ;  /* 0xbfb8aa3b1b207820 */ /* 0x000fe40000410000 */
[----:B------:R-:W1:Y:S08]  /*1280*/  MUFU.EX2 R29, R29 ;  /* 0x0000001d001d7308 */ /* 0x000e700000000800 */
[----:B------:R-:W2:Y:S01]  /*1290*/  MUFU.EX2 R32, R32 ;  /* 0x0000002000207308 */ /* 0x000ea20000000800 */
[----:B0-----:R-:W-:Y:S01]  /*12a0*/  FADD.FTZ R33, -R31, 1 ;  /* 0x3f8000001f217421 */ /* 0x001fe20000010100 */
[----:B------:R-:W-:-:S03]  /*12b0*/  FMUL.FTZ R31, R8, R31 ;  /* 0x0000001f081f7220 */ /* 0x000fc60000410000 */
[----:B------:R-:W-:-:S03]  /*12c0*/  FFMA.FTZ R28, R28, R33, 1 ;  /* 0x3f8000001c1c7423 */ /* 0x000fc60000010021 */
[----:B------:R-:W0:Y:S01]  /*12d0*/  MUFU.RCP R30, R30 ;  /* 0x0000001e001e7308 */ /* 0x000e220000001000 */
[----:B-1----:R-:W-:-:S07]  /*12e0*/  FADD.FTZ R29, R29, 1 ;  /* 0x3f8000001d1d7421 */ /* 0x002fce0000010000 */
[----:B------:R-:W1:Y:S01]  /*12f0*/  MUFU.RCP R29, R29 ;  /* 0x0000001d001d7308 */ /* 0x000e620000001000 */
[----:B--2---:R-:W-:Y:S01]  /*1300*/  FADD.FTZ R33, R32, 1 ;  /* 0x3f80000020217421 */ /* 0x004fe20000010000 */
[----:B------:R-:W-:-:S06]  /*1310*/  FMUL.FTZ R32, R31, R28 ;  /* 0x0000001c1f207220 */ /* 0x000fcc0000410000 */
[----:B------:R-:W2:Y:S01]  /*1320*/  MUFU.RCP R28, R33 ;  /* 0x00000021001c7308 */ /* 0x000ea20000001000 */
[----:B0-----:R-:W-:-:S04]  /*1330*/  FADD.FTZ R31, -R30, 1 ;  /* 0x3f8000001e1f7421 */ /* 0x001fc80000010100 */
[----:B------:R-:W-:Y:S01]  /*1340*/  FFMA.FTZ R31, R25, R31, 1 ;  /* 0x3f800000191f7423 */ /* 0x000fe2000001001f */
[----:B-1----:R-:W-:-:S04]  /*1350*/  FADD.FTZ R25, -R29, 1 ;  /* 0x3f8000001d197421 */ /* 0x002fc80000010100 */
[----:B------:R-:W-:Y:S01]  /*1360*/  FFMA.FTZ R35, R26, R25, 1 ;  /* 0x3f8000001a237423 */ /* 0x000fe20000010019 */
[----:B------:R-:W-:Y:S01]  /*1370*/  FMUL.FTZ R25, R9, R30 ;  /* 0x0000001e09197220 */ /* 0x000fe20000410000 */
[----:B------:R-:W-:Y:S01]  /*1380*/  FMUL.FTZ R26, R4, R29 ;  /* 0x0000001d041a7220 */ /* 0x000fe20000410000 */
[----:B------:R-:W-:Y:S01]  /*1390*/  FADD.FTZ R29, R10, -UR21 ;  /* 0x800000150a1d7e21 */ /* 0x000fe20008010000 */
[----:B--2---:R-:W-:Y:S01]  /*13a0*/  FADD.FTZ R30, -R28, 1 ;  /* 0x3f8000001c1e7421 */ /* 0x004fe20000010100 */
[----:B------:R-:W-:Y:S01]  /*13b0*/  FMUL.FTZ R25, R25, R31 ;  /* 0x0000001f19197220 */ /* 0x000fe20000410000 */
[----:B------:R-:W-:Y:S01]  /*13c0*/  FMUL.FTZ R31, R17, R24 ;  /* 0x00000018111f7220 */ /* 0x000fe20000410000 */
[----:B------:R-:W-:Y:S01]  /*13d0*/  FMUL.FTZ R29, R29, UR22 ;  /* 0x000000161d1d7c20 */ /* 0x000fe20008410000 */
[----:B------:R-:W-:Y:S01]  /*13e0*/  FFMA.FTZ R30, R27, R30, 1 ;  /* 0x3f8000001b1e7423 */ /* 0x000fe2000001001e */
[----:B------:R-:W-:Y:S01]  /*13f0*/  FMUL.FTZ R27, R5, R28 ;  /* 0x0000001c051b7220 */ /* 0x000fe20000410000 */
[-C--:B------:R-:W-:Y:S01]  /*1400*/  FMUL.FTZ R28, R16, R34.reuse ;  /* 0x00000022101c7220 */ /* 0x080fe20000410000 */
[----:B------:R-:W-:Y:S01]  /*1410*/  FMUL.FTZ R26, R26, R35 ;  /* 0x000000231a1a7220 */ /* 0x000fe20000410000 */
[----:B------:R-:W-:Y:S01]  /*1420*/  FFMA.FTZ R35, R19, R34, RZ ;  /* 0x0000002213237223 */ /* 0x000fe200000100ff */
[----:B------:R-:W-:Y:S01]  /*1430*/  FMUL.FTZ R27, R27, R30 ;  /* 0x0000001e1b1b7220 */ /* 0x000fe20000410000 */
[----:B------:R-:W-:Y:S01]  /*1440*/  FFMA.FTZ R33, R19, R28, RZ ;  /* 0x0000001c13217223 */ /* 0x000fe200000100ff */
[----:B------:R-:W-:Y:S01]  /*1450*/  FADD.FTZ R30, RZ, R28 ;  /* 0x0000001cff1e7221 */ /* 0x000fe20000010000 */
[----:B------:R-:W-:Y:S01]  /*1460*/  FADD.FTZ R19, RZ, R34 ;  /* 0x00000022ff137221 */ /* 0x000fe20000010000 */
[-C--:B------:R-:W-:Y:S01]  /*1470*/  FFMA.FTZ R34, R23, R32.reuse, R35 ;  /* 0x0000002017227223 */ /* 0x080fe20000010023 */
[----:B------:R-:W-:Y:S01]  /*1480*/  FFMA.FTZ R28, R18, R31, R33 ;  /* 0x0000001f121c7223 */ /* 0x000fe20000010021 */
[----:B------:R-:W-:Y:S01]  /*1490*/  FADD.FTZ R30, R31, R30 ;  /* 0x0000001e1f1e7221 */ /* 0x000fe20000010000 */
[C---:B------:R-:W-:Y:S01]  /*14a0*/  FFMA.FTZ R31, R16.reuse, R29, R14 ;  /* 0x0000001d101f7223 */ /* 0x040fe2000001000e */
[----:B------:R-:W-:Y:S01]  /*14b0*/  FMUL.FTZ R35, R16, R32 ;  /* 0x0000002010237220 */ /* 0x000fe20000410000 */
[----:B------:R-:W-:Y:S01]  /*14c0*/  FADD.FTZ R19, R19, R32 ;  /* 0x0000002013137221 */ /* 0x000fe20000010000 */
[----:B------:R-:W-:Y:S01]  /*14d0*/  FFMA.FTZ R34, R21, R26, R34 ;  /* 0x0000001a15227223 */ /* 0x000fe20000010022 */
[----:B------:R-:W-:Y:S01]  /*14e0*/  FMUL.FTZ R49, R31, -1.4426950216293334961 ;  /* 0xbfb8aa3b1f317820 */ /* 0x000fe20000410000 */
[----:B------:R-:W-:Y:S01]  /*14f0*/  FFMA.FTZ R23, R23, R35, R28 ;  /* 0x0000002317177223 */ /* 0x000fe2000001001c */
[----:B------:R-:W-:Y:S01]  /*1500*/  FADD.FTZ R30, R30, R35 ;  /* 0x000000231e1e7221 */ /* 0x000fe20000010000 */
[----:B------:R-:W-:Y:S01]  /*1510*/  FFMA.FTZ R35, R18, R24, RZ ;  /* 0x0000001812237223 */ /* 0x000fe200000100ff */
[----:B------:R-:W-:Y:S01]  /*1520*/  FADD.FTZ R18, RZ, R24 ;  /* 0x00000018ff127221 */ /* 0x000fe20000010000 */
[-C--:B------:R-:W-:Y:S01]  /*1530*/  FMUL.FTZ R24, R17, R25.reuse ;  /* 0x0000001911187220 */ /* 0x080fe20000410000 */
[----:B------:R-:W0:Y:S01]  /*1540*/  MUFU.EX2 R49, R49 ;  /* 0x0000003100317308 */ /* 0x000e220000000800 */
[----:B------:R-:W-:Y:S01]  /*1550*/  FFMA.FTZ R35, R20, R25, R35 ;  /* 0x0000001914237223 */ /* 0x000fe20000010023 */
[----:B------:R-:W-:Y:S01]  /*1560*/  FADD.FTZ R18, R18, R25 ;  /* 0x0000001912127221 */ /* 0x000fe20000010000 */
[----:B------:R-:W-:Y:S01]  /*1570*/  FFMA.FTZ R20, R20, R24, R23 ;  /* 0x0000001814147223 */ /* 0x000fe20000010017 */
[----:B------:R-:W-:Y:S01]  /*1580*/  FMUL.FTZ R25, R16, R26 ;  /* 0x0000001a10197220 */ /* 0x000fe20000410000 */
[----:B------:R-:W-:Y:S01]  /*1590*/  FADD.FTZ R30, R24, R30 ;  /* 0x0000001e181e7221 */ /* 0x000fe20000010000 */
[----:B------:R-:W-:Y:S01]  /*15a0*/  FADD.FTZ R26, R19, R26 ;  /* 0x0000001a131a7221 */ /* 0x000fe20000010000 */
[----:B------:R-:W-:Y:S01]  /*15b0*/  FFMA.FTZ R35, R22, R27, R35 ;  /* 0x0000001b16237223 */ /* 0x000fe20000010023 */
[----:B------:R-:W-:Y:S01]  /*15c0*/  FADD.FTZ R24, R18, R27 ;  /* 0x0000001b12187221 */ /* 0x000fe20000010000 */
[----:B------:R-:W-:Y:S01]  /*15d0*/  FADD.FTZ R30, R30, R25 ;  /* 0x000000191e1e7221 */ /* 0x000fe20000010000 */
[----:B0-----:R-:W-:-:S06]  /*15e0*/  FADD.FTZ R33, R49, 1 ;  /* 0x3f80000031217421 */ /* 0x001fcc0000010000 */
[----:B------:R-:W0:Y:S02]  /*15f0*/  MUFU.RCP R33, R33 ;  /* 0x0000002100217308 */ /* 0x000e240000001000 */
[----:B0-----:R-:W-:-:S04]  /*1600*/  FADD.FTZ R28, -R33, 1 ;  /* 0x3f800000211c7421 */ /* 0x001fc80000010100 */
[----:B------:R-:W-:Y:S01]  /*1610*/  FFMA.FTZ R28, R31, R28, 1 ;  /* 0x3f8000001f1c7423 */ /* 0x000fe2000001001c */
[----:B------:R-:W-:-:S04]  /*1620*/  FMUL.FTZ R31, R12, R33 ;  /* 0x000000210c1f7220 */ /* 0x000fc80000410000 */
[----:B------:R-:W-:Y:S01]  /*1630*/  FMUL.FTZ R31, R31, R28 ;  /* 0x0000001c1f1f7220 */ /* 0x000fe20000410000 */
[----:B------:R-:W-:-:S04]  /*1640*/  FADD.FTZ R28, R11, -UR21 ;  /* 0x800000150b1c7e21 */ /* 0x000fc80008010000 */
[----:B------:R-:W-:-:S04]  /*1650*/  FMUL.FTZ R28, R28, UR22 ;  /* 0x000000161c1c7c20 */ /* 0x000fc80008410000 */
[----:B------:R-:W-:-:S04]  /*1660*/  FFMA.FTZ R33, R17, R28, R15 ;  /* 0x0000001c11217223 */ /* 0x000fc8000001000f */
[----:B------:R-:W-:-:S06]  /*1670*/  FMUL.FTZ R49, R33, -1.4426950216293334961 ;  /* 0xbfb8aa3b21317820 */ /* 0x000fcc0000410000 */
[----:B------:R-:W0:Y:S02]  /*1680*/  MUFU.EX2 R49, R49 ;  /* 0x0000003100317308 */ /* 0x000e240000000800 */
[----:B0-----:R-:W-:-:S06]  /*1690*/  FADD.FTZ R32, R49, 1 ;  /* 0x3f80000031207421 */ /* 0x001fcc0000010000 */
[----:B------:R-:W0:Y:S02]  /*16a0*/  MUFU.RCP R32, R32 ;  /* 0x0000002000207308 */ /* 0x000e240000001000 */
[----:B0-----:R-:W-:-:S04]  /*16b0*/  FADD.FTZ R23, -R32, 1 ;  /* 0x3f80000020177421 */ /* 0x001fc80000010100 */
[----:B------:R-:W-:Y:S01]  /*16c0*/  FFMA.FTZ R33, R33, R23, 1 ;  /* 0x3f80000021217423 */ /* 0x000fe20000010017 */
[----:B------:R-:W-:-:S04]  /*16d0*/  FMUL.FTZ R23, R13, R32 ;  /* 0x000000200d177220 */ /* 0x000fc80000410000 */
[----:B------:R-:W-:Y:S01]  /*16e0*/  FMUL.FTZ R23, R23, R33 ;  /* 0x0000002117177220 */ /* 0x000fe20000410000 */
[----:B------:R-:W-:Y:S01]  /*16f0*/  FFMA.FTZ R33, R21, R25, R20 ;  /* 0x0000001915217223 */ /* 0x000fe20000010014 */
[C---:B------:R-:W-:Y:S02]  /*1700*/  FMUL.FTZ R21, R17.reuse, R27 ;  /* 0x0000001b11157220 */ /* 0x040fe40000410000 */
[----:B------:R-:W-:Y:S02]  /*1710*/  FMUL.FTZ R19, R17, R23 ;  /* 0x0000001711137220 */ /* 0x000fe40000410000 */
[----:B------:R-:W-:Y:S01]  /*1720*/  FFMA.FTZ R20, R22, R21, R33 ;  /* 0x0000001516147223 */ /* 0x000fe20000010021 */
[----:B------:R-:W-:Y:S01]  /*1730*/  FADD.FTZ R30, R21, R30 ;  /* 0x0000001e151e7221 */ /* 0x000fe20000010000 */
[----:B------:R-:W-:Y:S01]  /*1740*/  FMUL.FTZ R21, R16, R31 ;  /* 0x0000001f10157220 */ /* 0x000fe20000410000 */
[----:B------:R-:W-:-:S03]  /*1750*/  FADD.FTZ R22, R26, R31 ;  /* 0x0000001f1a167221 */ /* 0x000fc60000010000 */
[C---:B------:R-:W-:Y:S01]  /*1760*/  FFMA.FTZ R25, R29.reuse, R21, R20 ;  /* 0x000000151d197223 */ /* 0x040fe20000010014 */
[----:B------:R-:W-:Y:S01]  /*1770*/  FADD.FTZ R30, R30, R21 ;  /* 0x000000151e1e7221 */ /* 0x000fe20000010000 */
[C---:B------:R-:W-:Y:S01]  /*1780*/  FFMA.FTZ R21, R28.reuse, R23, R35 ;  /* 0x000000171c157223 */ /* 0x040fe20000010023 */
[----:B------:R-:W-:Y:S01]  /*1790*/  FFMA.FTZ R20, R29, R31, R34 ;  /* 0x0000001f1d147223 */ /* 0x000fe20000010022 */
[----:B------:R-:W-:Y:S01]  /*17a0*/  FFMA.FTZ R18, R28, R19, R25 ;  /* 0x000000131c127223 */ /* 0x000fe20000010019 */
[----:B------:R-:W-:Y:S01]  /*17b0*/  FADD.FTZ R19, R19, R30 ;  /* 0x0000001e13137221 */ /* 0x000fe20000010000 */
[----:B------:R-:W-:-:S07]  /*17c0*/  FADD.FTZ R23, R24, R23 ;  /* 0x0000001718177221 */ /* 0x000fce0000010000 */
.L_x_1275:
[----:B------:R-:W-:Y:S01]  /*17d0*/  MOV R25, R18 ;  /* 0x0000001200197202 */ /* 0x000fe20000000f00 */
[----:B------:R-:W-:Y:S01]  /*17e0*/  STS.128 [R47], R20 ;  /* 0x000000142f007388 */ /* 0x000fe20000000c00 */
[----:B------:R-:W-:Y:S01]  /*17f0*/  MOV R24, R19 ;  /* 0x0000001300187202 */ /* 0x000fe20000000f00 */
[----:B------:R-:W-:Y:S01]  /*1800*/  BSSY.RECONVERGENT B0, `(.L_x_1276) ;  /* 0x0000021000007945 */ /* 0x000fe20003800200 */
[C---:B------:R-:W-:Y:S01]  /*1810*/  ISETP.GT.AND P1, PT, R42.reuse, 0x1e, PT ;  /* 0x0000001e2a00780c */ /* 0x040fe20003f24270 */
[----:B------:R-:W0:Y:S01]  /*1820*/  SHFL.DOWN PT, R18, R25, 0x1, 0x1f ;  /* 0x08201f0019127f89 */ /* 0x000e2200000e0000 */
[----:B------:R-:W-:Y:S02]  /*1830*/  ISETP.GT.AND P3, PT, R42, 0xf, PT ;  /* 0x0000000f2a00780c */ /* 0x000fe40003f64270 */
[C---:B------:R-:W-:Y:S01]  /*1840*/  ISETP.NE.AND P2, PT, R43.reuse, RZ, PT ;  /* 0x000000ff2b00720c */ /* 0x040fe20003f45270 */
[----:B------:R-:W1:Y:S01]  /*1850*/  SHFL.DOWN PT, R19, R24, 0x1, 0x1f ;  /* 0x08201f0018137f89 */ /* 0x000e6200000e0000 */
[----:B------:R-:W-:-:S07]  /*1860*/  ISETP.GT.U32.AND P5, PT, R43, 0x6, PT ;  /* 0x000000062b00780c */ /* 0x000fce0003fa4070 */
        /* <DEDUP_REMOVED lines=26> */
.L_x_1277:
[----:B------:R-:W-:Y:S05]  /*1a10*/  BSYNC.RECONVERGENT B0 ;  /* 0x0000000000007941 */ /* 0x000fea0003800200 */
.L_x_1276:
        /* <DEDUP_REMOVED lines=10> */
[----:B0--3--:R-:W-:-:S03]  /*1ac0*/  FADD.FTZ R18, R19, R29 ;  /* 0x0000001d13127221 */ /* 0x009fc60000010000 */
        /* <DEDUP_REMOVED lines=8> */
[----:B------:R-:W-:Y:S01]  /*1b50*/  FADD.FTZ R18, R49, R26 ;  /* 0x0000001a31127221 */ /* 0x000fe20000010000 */
[----:B------:R-:W-:-:S07]  /*1b60*/  FADD.FTZ R19, R24, R27 ;  /* 0x0000001b18137221 */ /* 0x000fce0000010000 */
.L_x_1279:
[----:B------:R-:W-:Y:S05]  /*1b70*/  BSYNC.RECONVERGENT B0 ;  /* 0x0000000000007941 */ /* 0x000fea0003800200 */
.L_x_1278:
        /* <DEDUP_REMOVED lines=140> */
[----:B------:R-:W-:Y:S01]  /*2440*/  LDS.128 R28, [R47+0xd90] ;  /* 0x000d90002f1c7984 */ /* 0x000fe20000000c00 */
        /* <DEDUP_REMOVED lines=17> */
.L_x_1281:
[----:B------:R-:W-:Y:S05]  /*2560*/  BSYNC.RECONVERGENT B0 ;  /* 0x0000000000007941 */ /* 0x000fea0003800200 */
.L_x_1280:
        /* <DEDUP_REMOVED lines=12> */
[----:B------:R-:W-:Y:S02]  /*2630*/  SHF.L.U32 R27, R29, 0x1, RZ ;  /* 0x000000011d1b7819 */ /* 0x000fe400000006ff */
[----:B------:R-:W-:-:S02]  /*2640*/  IADD3.X R33, PT, PT, RZ, R33, RZ, P3, !PT ;  /* 0x00000021ff217210 */ /* 0x000fc40001ffe4ff */
[C---:B------:R-:W-:Y:S01]  /*2650*/  SHF.L.U32 R35, R26.reuse, 0x1, RZ ;  /* 0x000000011a237819 */ /* 0x040fe200000006ff */
[----:B------:R4:W-:Y:S01]  /*2660*/  REDG.E.ADD.F32.FTZ.RN.STRONG.GPU desc[UR16][R30.64], R20 ;  /* 0x000000141e0079a6 */ /* 0x0009e2000c12f310 */
[----:B------:R-:W-:Y:S02]  /*2670*/  SHF.L.U64.HI R33, R26, 0x1, R33 ;  /* 0x000000011a217819 */ /* 0x000fe40000010221 */
[----:B------:R-:W-:Y:S02]  /*2680*/  LOP3.LUT R27, R27, 0xfffffffc, RZ, 0xc0, !PT ;  /* 0xfffffffc1b1b7812 */ /* 0x000fe400078ec0ff */
[----:B------:R-:W-:Y:S02]  /*2690*/  LEA R26, P3, R24, R30, 0x2 ;  /* 0x0000001e181a7211 */ /* 0x000fe400078610ff */
[----:B------:R-:W-:Y:S02]  /*26a0*/  LOP3.LUT R35, R35, 0xfffffffc, RZ, 0xc0, !PT ;  /* 0xfffffffc23237812 */ /* 0x000fe400078ec0ff */
[----:B------:R-:W-:-:S02]  /*26b0*/  SHF.L.U64.HI R29, R29, 0x1, R0 ;  /* 0x000000011d1d7819 */ /* 0x000fc40000010200 */
[----:B------:R-:W-:Y:S02]  /*26c0*/  IADD3 R28, P1, PT, R30, R27, RZ ;  /* 0x0000001b1e1c7210 */ /* 0x000fe40007f3e0ff */
[----:B------:R-:W-:Y:S02]  /*26d0*/  LEA.HI.X R27, R24, R31, R25, 0x2, P3 ;  /* 0x0000001f181b7211 */ /* 0x000fe400018f1419 */
[----:B------:R-:W-:Y:S02]  /*26e0*/  IADD3 R24, P3, PT, R30, R35, RZ ;  /* 0x000000231e187210 */ /* 0x000fe40007f7e0ff */
[C---:B------:R-:W-:Y:S02]  /*26f0*/  IADD3.X R29, PT, PT, R31.reuse, R29, RZ, P1, !PT ;  /* 0x0000001d1f1d7210 */ /* 0x040fe40000ffe4ff */
[----:B------:R-:W-:-:S03]  /*2700*/  IADD3.X R25, PT, PT, R31, R33, RZ, P3, !PT ;  /* 0x000000211f197210 */ /* 0x000fc60001ffe4ff */
[----:B------:R4:W-:Y:S04]  /*2710*/  REDG.E.ADD.F32.FTZ.RN.STRONG.GPU desc[UR16][R28.64], R21 ;  /* 0x000000151c0079a6 */ /* 0x0009e8000c12f310 */
[----:B------:R4:W-:Y:S04]  /*2720*/  REDG.E.ADD.F32.FTZ.RN.STRONG.GPU desc[UR16][R26.64], R22 ;  /* 0x000000161a0079a6 */ /* 0x0009e8000c12f310 */
[----:B------:R4:W-:Y:S02]  /*2730*/  REDG.E.ADD.F32.FTZ.RN.STRONG.GPU desc[UR16][R24.64], R23 ;  /* 0x00000017180079a6 */ /* 0x0009e4000c12f310 */
.L_x_1283:
[----:B------:R-:W-:Y:S05]  /*2740*/  BSYNC.RECONVERGENT B0 ;  /* 0x0000000000007941 */ /* 0x000fea0003800200 */
.L_x_1282:
        /* <DEDUP_REMOVED lines=17> */
[----:B------:R-:W-:Y:S02]  /*2860*/  SEL R27, RZ, UR20, P1 ;  /* 0x00000014ff1b7c07 */ /* 0x000fe40008800000 */
[----:B------:R-:W-:Y:S02]  /*2870*/  MOV R23, UR11 ;  /* 0x0000000b00177c02 */ /* 0x000fe40008000f00 */
[----:B------:R-:W-:Y:S02]  /*2880*/  ISETP.NE.AND P1, PT, R27, -0x1, PT ;  /* 0xffffffff1b00780c */ /* 0x000fe40003f25270 */
[----:B------:R-:W-:Y:S02]  /*2890*/  MOV R22, UR12 ;  /* 0x0000000c00167c02 */ /* 0x000fe40008000f00 */
[----:B-1----:R-:W-:Y:S01]  /*28a0*/  IADD3 R25, PT, PT, -R0, 0x1, RZ ;  /* 0x0000000100197810 */ /* 0x002fe20007ffe1ff */
        /* <DEDUP_REMOVED lines=8> */
.L_x_1286:
[----:B------:R-:W4:Y:S04]  /*2930*/  LDG.E.STRONG.GPU R0, desc[UR16][R20.64] ;  /* 0x0000001014007981 */ /* 0x000f28000c1ef900 */
[----:B----4-:R-:W-:Y:S01]  /*2940*/  CCTL.IVALL ;  /* 0x00000000ff00798f */ /* 0x010fe20002000000 */
[----:B------:R-:W-:Y:S05]  /*2950*/  YIELD ;  /* 0x0000000000007946 */ /* 0x000fea0003800000 */
[----:B------:R-:W-:-:S13]  /*2960*/  ISETP.NE.AND P1, PT, R0, R27, PT ;  /* 0x0000001b0000720c */ /* 0x000fda0003f25270 */
[----:B------:R-:W-:Y:S05]  /*2970*/  @P1 BRA `(.L_x_1286) ;  /* 0xfffffffc00ec1947 */ /* 0x000fea000383ffff */
.L_x_1285:
[----:B------:R-:W-:Y:S05]  /*2980*/  WARPSYNC.ALL ;  /* 0x0000000000007948 */ /* 0x000fea0003800000 */
[----:B------:R-:W-:Y:S01]  /*2990*/  BAR.SYNC.DEFER_BLOCKING 0x0 ;  /* 0x0000000000007b1d */ /* 0x000fe20000010000 */
[----:B------:R-:W-:-:S05]  /*29a0*/  HFMA2 R0, -RZ, RZ, 0, 0 ;  /* 0x00000000ff007431 */ /* 0x000fca00000001ff */
[----:B------:R-:W-:Y:S05]  /*29b0*/  @!P3 BRA `(.L_x_1287) ;  /* 0x00000004007cb947 */ /* 0x000fea0003800000 */
[----:B------:R-:W-:Y:S01]  /*29c0*/  MOV R0, RZ ;  /* 0x000000ff00007202 */ /* 0x000fe20000000f00 */
[----:B------:R-:W-:Y:S02]  /*29d0*/  ULEA UR25, UR18, UR5, 0x1 ;  /* 0x0000000512197291 */ /* 0x000fe4000f8e08ff */
[----:B------:R-:W-:Y:S02]  /*29e0*/  UIMAD UR27, UR18, 0x6, UR5 ;  /* 0x00000006121b78a4 */ /* 0x000fe4000f8e0205 */
[----:B------:R-:W-:Y:S02]  /*29f0*/  UIMAD UR26, UR18, 0x5, UR5 ;  /* 0x00000005121a78a4 */ /* 0x000fe4000f8e0205 */
[----:B------:R-:W-:Y:S02]  /*2a00*/  ULEA UR12, UR18, UR5, 0x2 ;  /* 0x00000005120c7291 */ /* 0x000fe4000f8e10ff */
[----:B------:R-:W-:Y:S02]  /*2a10*/  UIMAD UR13, UR18, 0x7, UR5 ;  /* 0x00000007120d78a4 */ /* 0x000fe4000f8e0205 */
[----:B------:R-:W-:-:S02]  /*2a20*/  UIMAD UR14, UR18, 0x3, UR5 ;  /* 0x00000003120e78a4 */ /* 0x000fc4000f8e0205 */
[----:B------:R-:W-:Y:S02]  /*2a30*/  UIADD3 UR23, UPT, UPT, UR5, UR18, URZ ;  /* 0x0000001205177290 */ /* 0x000fe4000fffe0ff */
[----:B------:R-:W-:Y:S02]  /*2a40*/  UIADD3 UR24, UPT, UPT, -UR15, URZ, URZ ;  /* 0x000000ff0f187290 */ /* 0x000fe4000fffe1ff */
[----:B------:R-:W-:Y:S01]  /*2a50*/  ULOP3.LUT UR32, UR20, 0x7ffffff8, URZ, 0xc0, !UPT ;  /* 0x7ffffff814207892 */ /* 0x000fe2000f8ec0ff */
[----:B------:R-:W-:-:S11]  /*2a60*/  UMOV UR11, UR5 ;  /* 0x00000005000b7c82 */ /* 0x000fd60008000000 */
.L_x_1288:
        /* <DEDUP_REMOVED lines=84> */
.L_x_1287:
[----:B------:R-:W-:-:S04]  /*2fb0*/  ULOP3.LUT UR11, UR20, 0x7, URZ, 0xc0, !UPT ;  /* 0x00000007140b7892 */ /* 0x000fc8000f8ec0ff */
[----:B------:R-:W-:-:S09]  /*2fc0*/  UISETP.NE.AND UP0, UPT, UR11, URZ, UPT ;  /* 0x000000ff0b00728c */ /* 0x000fd2000bf05270 */
[----:B------:R-:W-:Y:S05]  /*2fd0*/  BRA.U !UP0, `(.L_x_1284) ;  /* 0x0000000508287547 */ /* 0x000fea000b800000 */
[----:B------:R-:W-:Y:S02]  /*2fe0*/  UIADD3 UR11, UPT, UPT, UR11, -0x1, URZ ;  /* 0xffffffff0b0b7890 */ /* 0x000fe4000fffe0ff */
[----:B------:R-:W-:Y:S02]  /*2ff0*/  ULOP3.LUT UP1, UR12, UR20, 0x3, URZ, 0xc0, !UPT ;  /* 0x00000003140c7892 */ /* 0x000fe4000f82c0ff */
[----:B------:R-:W-:-:S09]  /*3000*/  UISETP.GE.U32.AND UP0, UPT, UR11, 0x3, UPT ;  /* 0x000000030b00788c */ /* 0x000fd2000bf06070 */
[----:B------:R-:W-:Y:S05]  /*3010*/  BRA.U !UP0, `(.L_x_1289) ;  /* 0x00000001088c7547 */ /* 0x000fea000b800000 */
[C---:B-1--4-:R-:W-:Y:S02]  /*3020*/  IADD3 R22, PT, PT, R0.reuse, 0x1, RZ ;  /* 0x0000000100167810 */ /* 0x052fe40007ffe0ff */
[----:B------:R-:W-:Y:S02]  /*3030*/  ISETP.EQ.OR P1, PT, R0, UR15, P2 ;  /* 0x0000000f00007c0c */ /* 0x000fe40009722670 */
[----:B------:R-:W-:Y:S02]  /*3040*/  ISETP.EQ.OR P3, PT, R22, UR15, P2 ;  /* 0x0000000f16007c0c */ /* 0x000fe40009762670 */
[----:B------:R-:W-:Y:S02]  /*3050*/  IADD3 R26, PT, PT, R0, 0x2, RZ ;  /* 0x00000002001a7810 */ /* 0x000fe40007ffe0ff */
[----:B------:R-:W-:Y:S02]  /*3060*/  MOV R25, UR18 ;  /* 0x0000001200197c02 */ /* 0x000fe40008000f00 */
[----:B------:R-:W-:-:S02]  /*3070*/  ISETP.EQ.OR P5, PT, R26, UR15, P2 ;  /* 0x0000000f1a007c0c */ /* 0x000fc400097a2670 */
[----:B--2---:R-:W-:Y:S02]  /*3080*/  IADD3 R24, PT, PT, R0, 0x3, RZ ;  /* 0x0000000300187810 */ /* 0x004fe40007ffe0ff */
        /* <DEDUP_REMOVED lines=28> */
.L_x_1289:
[----:B------:R-:W-:Y:S05]  /*3250*/  BRA.U !UP1, `(.L_x_1284) ;  /* 0x0000000109887547 */ /* 0x000fea000b800000 */
[----:B------:R-:W-:Y:S02]  /*3260*/  UISETP.NE.AND UP0, UPT, UR12, 0x1, UPT ;  /* 0x000000010c00788c */ /* 0x000fe4000bf05270 */
[----:B------:R-:W-:-:S06]  /*3270*/  ULOP3.LUT UR11, UR20, 0x1, URZ, 0xc0, !UPT ;  /* 0x00000001140b7892 */ /* 0x000fcc000f8ec0ff */
[----:B--2-4-:R-:W-:Y:S01]  /*3280*/  MOV R24, UR11 ;  /* 0x0000000b00187c02 */ /* 0x014fe20008000f00 */
[----:B------:R-:W-:Y:S06]  /*3290*/  BRA.U !UP0, `(.L_x_1290) ;  /* 0x0000000108487547 */ /* 0x000fec000b800000 */
[C---:B-1----:R-:W-:Y:S01]  /*32a0*/  IADD3 R22, PT, PT, R0.reuse, 0x1, RZ ;  /* 0x0000000100167810 */ /* 0x042fe20007ffe0ff */
        /* <DEDUP_REMOVED lines=17> */
.L_x_1290:
[----:B------:R-:W-:Y:S01]  /*33c0*/  ISETP.EQ.OR P1, PT, R0, UR15, P2 ;  /* 0x0000000f00007c0c */ /* 0x000fe20009722670 */
[----:B------:R-:W-:Y:S03]  /*33d0*/  BSSY.RECONVERGENT B0, `(.L_x_1284) ;  /* 0x000000a000007945 */ /* 0x000fe60003800200 */
[----:B------:R-:W-:-:S13]  /*33e0*/  ISETP.NE.U32.OR P1, PT, R24, 0x1, P1 ;  /* 0x000000011800780c */ /* 0x000fda0000f25470 */
[----:B------:R-:W-:Y:S05]  /*33f0*/  @P1 BRA `(.L_x_1291) ;  /* 0x00000000001c1947 */ /* 0x000fea0003800000 */
[----:B-1----:R-:W-:Y:S01]  /*3400*/  HFMA2 R23, -RZ, RZ, 0, 4.76837158203125e-07 ;  /* 0x00000008ff177431 */ /* 0x002fe200000001ff */
[----:B------:R-:W-:-:S05]  /*3410*/  MOV R21, UR18 ;  /* 0x0000001200157c02 */ /* 0x000fca0008000f00 */
[----:B------:R-:W-:-:S04]  /*3420*/  IMAD R20, R0, R21, UR5 ;  /* 0x0000000500147e24 */ /* 0x000fc8000f8e0215 */
[----:B------:R-:W-:-:S06]  /*3430*/  IMAD.WIDE.U32 R20, R20, R23, UR6 ;  /* 0x0000000614147e25 */ /* 0x000fcc000f8e0017 */
[----:B------:R-:W0:Y:S02]  /*3440*/  LDG.E.64 R20, desc[UR16][R20.64] ;  /* 0x0000001014147981 */ /* 0x000e24000c1e1b00 */
[----:B0--3--:R-:W-:Y:S01]  /*3450*/  FADD.FTZ R18, R18, R20 ;  /* 0x0000001412127221 */ /* 0x009fe20000010000 */
[----:B------:R-:W-:-:S07]  /*3460*/  FADD.FTZ R19, R19, R21 ;  /* 0x0000001513137221 */ /* 0x000fce0000010000 */
.L_x_1291:
[----:B------:R-:W-:Y:S05]  /*3470*/  BSYNC.RECONVERGENT B0 ;  /* 0x0000000000007941 */ /* 0x000fea0003800200 */
.L_x_1284:
[----:B------:R-:W5:Y:S01]  /*3480*/  S2UR UR7, SR_CgaCtaId ;  /* 0x00000000000779c3 */ /* 0x000f620000008800 */
[----:B------:R-:W-:Y:S01]  /*3490*/  UMOV UR6, 0x400 ;  /* 0x0000040000067882 */ /* 0x000fe20000000000 */
[----:B-1--4-:R-:W-:Y:S01]  /*34a0*/  FADD.FTZ R23, R38, -UR21 ;  /* 0x8000001526177e21 */ /* 0x012fe20008010000 */
[----:B------:R-:W-:Y:S01]  /*34b0*/  FADD.FTZ R39, R39, -UR21 ;  /* 0x8000001527277e21 */ /* 0x000fe20008010000 */
[----:B------:R-:W1:Y:S01]  /*34c0*/  LDCU.64 UR24, c[0x0][0x400] ;  /* 0x00008000ff1877ac */ /* 0x000e620008000a00 */
[----:B------:R-:W-:Y:S01]  /*34d0*/  FADD.FTZ R6, R6, -UR21 ;  /* 0x8000001506067e21 */ /* 0x000fe20008010000 */
        /* <DEDUP_REMOVED lines=8> */
[----:B------:R-:W-:Y:S01]  /*3560*/  FMUL.FTZ R20, R39, UR22 ;  /* 0x0000001627147c20 */ /* 0x000fe20008410000 */
[----:B-1----:R-:W-:Y:S06]  /*3570*/  @!P4 BRA `(.L_x_1292) ;  /* 0x000000000048c947 */ /* 0x002fec0003800000 */
[----:B0--3--:R-:W-:Y:S01]  /*3580*/  FFMA.FTZ R18, R16, R23, R14 ;  /* 0x0000001710127223 */ /* 0x009fe2000001000e */
        /* <DEDUP_REMOVED lines=17> */
.L_x_1292:
[----:B------:R-:W-:Y:S04]  /*36a0*/  BSSY.RECONVERGENT B0, `(.L_x_1293) ;  /* 0x0000014000007945 */ /* 0x000fe80003800200 */
[----:B------:R-:W-:Y:S05]  /*36b0*/  @P0 BRA `(.L_x_1294) ;  /* 0x0000000000480947 */ /* 0x000fea0003800000 */
[----:B------:R-:W1:Y:S01]  /*36c0*/  LDCU.64 UR12, c[0x0][0x3f8] ;  /* 0x00007f00ff0c77ac */ /* 0x000e620008000a00 */
[----:B------:R-:W-:Y:S01]  /*36d0*/  SHF.R.S32.HI R25, RZ, 0x1f, R48 ;  /* 0x0000001fff197819 */ /* 0x000fe20000011430 */
[C-C-:B------:R-:W-:Y:S01]  /*36e0*/  FFMA.FTZ R23, R0.reuse, R23, R21.reuse ;  /* 0x0000001700177223 */ /* 0x140fe20000010015 */
[----:B0--3--:R-:W-:Y:S01]  /*36f0*/  MOV R18, R52 ;  /* 0x0000003400127202 */ /* 0x009fe20000000f00 */
[----:B------:R-:W0:Y:S01]  /*3700*/  LDCU.64 UR6, c[0x0][0x380] ;  /* 0x00007000ff0677ac */ /* 0x000e220008000a00 */
[----:B------:R-:W-:Y:S01]  /*3710*/  MOV R19, R51 ;  /* 0x0000003300137202 */ /* 0x000fe20000000f00 */
[----:B------:R-:W-:Y:S01]  /*3720*/  FFMA.FTZ R20, R0, R20, R21 ;  /* 0x0000001400147223 */ /* 0x000fe20000010015 */
[----:B------:R-:W-:-:S03]  /*3730*/  FFMA.FTZ R23, R16, R36, -R23 ;  /* 0x0000002410177223 */ /* 0x000fc60000010817 */
[----:B------:R-:W-:Y:S01]  /*3740*/  FFMA.FTZ R20, R17, R37, -R20 ;  /* 0x0000002511147223 */ /* 0x000fe20000010814 */
[----:B--2---:R-:W-:Y:S01]  /*3750*/  FMUL.FTZ R24, R23, UR22 ;  /* 0x0000001617187c20 */ /* 0x004fe20008410000 */
[----:B-1----:R-:W-:Y:S02]  /*3760*/  IMAD R25, R25, UR12, RZ ;  /* 0x0000000c19197c24 */ /* 0x002fe4000f8e02ff */
[----:B------:R-:W-:-:S04]  /*3770*/  IMAD.WIDE.U32 R18, R48, UR12, R18 ;  /* 0x0000000c30127c25 */ /* 0x000fc8000f8e0012 */
[----:B------:R-:W-:Y:S01]  /*3780*/  IMAD R25, R48, UR13, R25 ;  /* 0x0000000d30197c24 */ /* 0x000fe2000f8e0219 */
[----:B0-----:R-:W-:-:S04]  /*3790*/  LEA R22, P0, R18, UR6, 0x2 ;  /* 0x0000000612167c11 */ /* 0x001fc8000f8010ff */
[----:B------:R-:W-:-:S04]  /*37a0*/  IADD3 R25, PT, PT, R19, R25, RZ ;  /* 0x0000001913197210 */ /* 0x000fc80007ffe0ff */
[----:B------:R-:W-:Y:S01]  /*37b0*/  LEA.HI.X R23, R18, UR7, R25, 0x2, P0 ;  /* 0x0000000712177c11 */ /* 0x000fe200080f1419 */
[----:B------:R-:W-:-:S05]  /*37c0*/  FMUL.FTZ R25, R20, UR22 ;  /* 0x0000001614197c20 */ /* 0x000fca0008410000 */
[----:B------:R1:W-:Y:S02]  /*37d0*/  STG.E.64 desc[UR16][R22.64], R24 ;  /* 0x0000001816007986 */ /* 0x0003e4000c101b10 */
.L_x_1294:
[----:B------:R-:W-:Y:S05]  /*37e0*/  BSYNC.RECONVERGENT B0 ;  /* 0x0000000000007941 */ /* 0x000fea0003800200 */
.L_x_1293:
[----:B------:R-:W-:Y:S01]  /*37f0*/  UISETP.NE.AND UP0, UPT, UR19, URZ, UPT ;  /* 0x000000ff1300728c */ /* 0x000fe2000bf05270 */
[----:B0--3--:R-:W-:Y:S01]  /*3800*/  FADD.FTZ R18, R7, -UR21 ;  /* 0x8000001507127e21 */ /* 0x009fe20008010000 */
[----:B------:R-:W-:Y:S01]  /*3810*/  FADD.FTZ R20, R2, -UR21 ;  /* 0x8000001502147e21 */ /* 0x000fe20008010000 */
[----:B-1----:R-:W-:Y:S01]  /*3820*/  FADD.FTZ R22, R3, -UR21 ;  /* 0x8000001503167e21 */ /* 0x002fe20008010000 */
[----:B------:R-:W-:Y:S01]  /*3830*/  FADD.FTZ R10, R10, -UR21 ;  /* 0x800000150a0a7e21 */ /* 0x000fe20008010000 */
[----:B------:R-:W-:Y:S01]  /*3840*/  FADD.FTZ R11, R11, -UR21 ;  /* 0x800000150b0b7e21 */ /* 0x000fe20008010000 */
[----:B------:R-:W-:Y:S01]  /*3850*/  IADD3 R7, PT, PT, R48, 0x20, RZ ;  /* 0x0000002030077810 */ /* 0x000fe20007ffe0ff */
[----:B------:R-:W-:Y:S01]  /*3860*/  FMUL.FTZ R25, R6, UR22 ;  /* 0x0000001606197c20 */ /* 0x000fe20008410000 */
[----:B------:R-:W-:Y:S01]  /*3870*/  FMUL.FTZ R28, R18, UR22 ;  /* 0x00000016121c7c20 */ /* 0x000fe20008410000 */
[----:B------:R-:W-:Y:S01]  /*3880*/  FMUL.FTZ R20, R20, UR22 ;  /* 0x0000001614147c20 */ /* 0x000fe20008410000 */
[----:B------:R-:W-:Y:S01]  /*3890*/  FMUL.FTZ R22, R22, UR22 ;  /* 0x0000001616167c20 */ /* 0x000fe20008410000 */
[----:B------:R-:W-:Y:S01]  /*38a0*/  FMUL.FTZ R10, R10, UR22 ;  /* 0x000000160a0a7c20 */ /* 0x000fe20008410000 */
[----:B------:R-:W-:Y:S01]  /*38b0*/  SHF.R.S32.HI R19, RZ, 0x1f, R45 ;  /* 0x0000001fff137819 */ /* 0x000fe2000001142d */
[----:B------:R-:W-:Y:S01]  /*38c0*/  FMUL.FTZ R18, R11, UR22 ;  /* 0x000000160b127c20 */ /* 0x000fe20008410000 */
[----:B------:R-:W-:Y:S01]  /*38d0*/  ISETP.GE.U32.AND P0, PT, R7, UR24, PT ;  /* 0x0000001807007c0c */ /* 0x000fe2000bf06070 */
[C-C-:B------:R-:W-:Y:S01]  /*38e0*/  FFMA.FTZ R3, R0.reuse, R25, R21.reuse ;  /* 0x0000001900037223 */ /* 0x140fe20000010015 */
[----:B------:R-:W-:Y:S01]  /*38f0*/  ISETP.GE.U32.AND P1, PT, R45, UR24, PT ;  /* 0x000000182d007c0c */ /* 0x000fe2000bf26070 */
[C---:B------:R-:W-:Y:S01]  /*3900*/  FFMA.FTZ R6, R0.reuse, R28, R21 ;  /* 0x0000001c00067223 */ /* 0x040fe20000010015 */
[----:B------:R-:W-:Y:S01]  /*3910*/  SHF.R.S32.HI R2, RZ, 0x1f, R7 ;  /* 0x0000001fff027819 */ /* 0x000fe20000011407 */
[C-C-:B------:R-:W-:Y:S01]  /*3920*/  FFMA.FTZ R23, R0.reuse, R20, R21.reuse ;  /* 0x0000001400177223 */ /* 0x140fe20000010015 */
[C-C-:B--2---:R-:W-:Y:S01]  /*3930*/  FFMA.FTZ R24, R0.reuse, R22, R21.reuse ;  /* 0x0000001600187223 */ /* 0x144fe20000010015 */
[--C-:B------:R-:W-:Y:S01]  /*3940*/  FFMA.FTZ R11, R0, R10, R21.reuse ;  /* 0x0000000a000b7223 */ /* 0x100fe20000010015 */
[----:B------:R-:W-:Y:S01]  /*3950*/  ISETP.GE.U32.AND P2, PT, R44, UR24, PT ;  /* 0x000000182c007c0c */ /* 0x000fe2000bf46070 */
[----:B------:R-:W-:Y:S01]  /*3960*/  FFMA.FTZ R0, R0, R18, R21 ;  /* 0x0000001200007223 */ /* 0x000fe20000010015 */
        /* <DEDUP_REMOVED lines=21> */
.L_x_1295:
        /* <DEDUP_REMOVED lines=8> */
[----:B------:R-:W1:Y:S01]  /*3b40*/  LDCU.64 UR12, c[0x0][0x380] ;  /* 0x00007000ff0c77ac */ /* 0x000e620008000a00 */
[----:B0-----:R-:W-:Y:S01]  /*3b50*/  IMAD R6, R2, UR6, RZ ;  /* 0x0000000602067c24 */ /* 0x001fe2000f8e02ff */
[----:B------:R-:W-:-:S05]  /*3b60*/  MOV R2, R52 ;  /* 0x0000003400027202 */ /* 0x000fca0000000f00 */
[----:B------:R-:W-:-:S04]  /*3b70*/  IMAD.WIDE.U32 R2, R7, UR6, R2 ;  /* 0x0000000607027c25 */ /* 0x000fc8000f8e0002 */
[----:B------:R-:W-:Y:S01]  /*3b80*/  IMAD R7, R7, UR7, R6 ;  /* 0x0000000707077c24 */ /* 0x000fe2000f8e0206 */
[----:B-1----:R-:W-:-:S04]  /*3b90*/  LEA R6, P0, R2, UR12, 0x2 ;  /* 0x0000000c02067c11 */ /* 0x002fc8000f8010ff */
[----:B------:R-:W-:-:S04]  /*3ba0*/  IADD3 R7, PT, PT, R3, R7, RZ ;  /* 0x0000000703077210 */ /* 0x000fc80007ffe0ff */
[----:B------:R-:W-:-:S05]  /*3bb0*/  LEA.HI.X R7, R2, UR13, R7, 0x2, P0 ;  /* 0x0000000d02077c11 */ /* 0x000fca00080f1407 */
[----:B------:R0:W-:Y:S02]  /*3bc0*/  STG.E.64 desc[UR16][R6.64], R8 ;  /* 0x0000000806007986 */ /* 0x0001e4000c101b10 */
.L_x_1297:
[----:B------:R-:W-:Y:S05]  /*3bd0*/  BSYNC.RECONVERGENT B0 ;  /* 0x0000000000007941 */ /* 0x000fea0003800200 */
.L_x_1296:
[----:B------:R-:W-:Y:S05]  /*3be0*/  BRA.U !UP0, `(.L_x_1298) ;  /* 0x0000000108487547 */ /* 0x000fea000b800000 */
        /* <DEDUP_REMOVED lines=18> */
.L_x_1298:
        /* <DEDUP_REMOVED lines=11> */
[----:B------:R-:W-:Y:S01]  /*3dc0*/  IMAD R3, R45, UR7, R6 ;  /* 0x000000072d037c24 */ /* 0x000fe2000f8e0206 */
[----:B-1----:R-:W-:Y:S01]  /*3dd0*/  LEA R2, P0, R4, UR12, 0x2 ;  /* 0x0000000c04027c11 */ /* 0x002fe2000f8010ff */
[----:B------:R-:W-:-:S03]  /*3de0*/  FMUL.FTZ R6, R23, UR22 ;  /* 0x0000001617067c20 */ /* 0x000fc60008410000 */
[----:B------:R-:W-:-:S04]  /*3df0*/  IADD3 R3, PT, PT, R5, R3, RZ ;  /* 0x0000000305037210 */ /* 0x000fc80007ffe0ff */
[----:B------:R-:W-:-:S05]  /*3e00*/  LEA.HI.X R3, R4, UR13, R3, 0x2, P0 ;  /* 0x0000000d04037c11 */ /* 0x000fca00080f1403 */
[----:B------:R0:W-:Y:S02]  /*3e10*/  STG.E.64 desc[UR16][R2.64], R6 ;  /* 0x0000000602007986 */ /* 0x0001e4000c101b10 */
.L_x_1300:
[----:B------:R-:W-:Y:S05]  /*3e20*/  BSYNC.RECONVERGENT B0 ;  /* 0x0000000000007941 */ /* 0x000fea0003800200 */
.L_x_1299:
[----:B------:R-:W-:Y:S05]  /*3e30*/  BRA.U !UP0, `(.L_x_1301) ;  /* 0x0000000108487547 */ /* 0x000fea000b800000 */
        /* <DEDUP_REMOVED lines=18> */
.L_x_1301:
        /* <DEDUP_REMOVED lines=10> */
[----:B0-----:R-:W-:-:S03]  /*4000*/  IMAD R3, R41, UR6, RZ ;  /* 0x0000000629037c24 */ /* 0x001fc6000f8e02ff */
[----:B------:R-:W-:-:S04]  /*4010*/  IMAD.WIDE.U32 R50, R44, UR6, R50 ;  /* 0x000000062c327c25 */ /* 0x000fc8000f8e0032 */
[----:B------:R-:W-:Y:S01]  /*4020*/  IMAD R3, R44, UR7, R3 ;  /* 0x000000072c037c24 */ /* 0x000fe2000f8e0203 */
[----:B-1----:R-:W-:-:S04]  /*4030*/  LEA R2, P0, R50, UR12, 0x2 ;  /* 0x0000000c32027c11 */ /* 0x002fc8000f8010ff */
[----:B------:R-:W-:-:S04]  /*4040*/  IADD3 R3, PT, PT, R51, R3, RZ ;  /* 0x0000000333037210 */ /* 0x000fc80007ffe0ff */
[----:B------:R-:W-:-:S05]  /*4050*/  LEA.HI.X R3, R50, UR13, R3, 0x2, P0 ;  /* 0x0000000d32037c11 */ /* 0x000fca00080f1403 */
[----:B------:R1:W-:Y:S02]  /*4060*/  STG.E.64 desc[UR16][R2.64], R4 ;  /* 0x0000000402007986 */ /* 0x0003e4000c101b10 */
.L_x_1303:
[----:B------:R-:W-:Y:S05]  /*4070*/  BSYNC.RECONVERGENT B0 ;  /* 0x0000000000007941 */ /* 0x000fea0003800200 */
.L_x_1302:
[----:B------:R-:W-:Y:S02]  /*4080*/  UIADD3 UR10, UPT, UPT, UR18, UR10, URZ ;  /* 0x0000000a120a7290 */ /* 0x000fe4000fffe0ff */
[----:B------:R-:W-:Y:S02]  /*4090*/  UIADD3 UR4, UPT, UPT, UR4, 0x1, URZ ;  /* 0x0000000104047890 */ /* 0x000fe4000fffe0ff */
[----:B------:R-:W-:-:S09]  /*40a0*/  UISETP.GE.AND UP0, UPT, UR10, UR8, UPT ;  /* 0x000000080a00728c */ /* 0x000fd2000bf06270 */
[----:B------:R-:W-:Y:S05]  /*40b0*/  BRA.U !UP0, `(.L_x_1304) ;  /* 0xffffffc1086c7547 */ /* 0x000fea000b83ffff */
.L_x_1273:
[----:B-1----:R-:W1:Y:S01]  /*40c0*/  LDC R4, c[0x0][0x370] ;  /* 0x0000dc00ff047b82 */ /* 0x002e620000000800 */
        /* <DEDUP_REMOVED lines=18> */
.L_x_1306:
[----:B------:R-:W-:Y:S05]  /*41f0*/  BSYNC.RECONVERGENT B0 ;  /* 0x0000000000007941 */ /* 0x000fea0003800200 */
.L_x_1305:
[----:B------:R-:W-:Y:S05]  /*4200*/  @P0 EXIT ;  /* 0x000000000000094d */ /* 0x000fea0003800000 */
[----:B------:R-:W-:Y:S05]  /*4210*/  @P2 BRA `(.L_x_1307) ;  /* 0x0000000000202947 */ /* 0x000fea0003800000 */
[----:B------:R-:W-:-:S05]  /*4220*/  IMAD R0, R4, R7, RZ ;  /* 0x0000000704007224 */ /* 0x000fca00078e02ff */
[----:B------:R-:W-:-:S13]  /*4230*/  ISETP.NE.AND P0, PT, R0, -0x1, PT ;  /* 0xffffffff0000780c */ /* 0x000fda0003f05270 */
[----:B------:R-:W-:Y:S05]  /*4240*/  @!P0 BRA `(.L_x_1307) ;  /* 0x0000000000148947 */ /* 0x000fea0003800000 */
.L_x_1308:
[----:B0-----:R-:W2:Y:S04]  /*4250*/  LDG.E.STRONG.GPU R5, desc[UR16][R2.64] ;  /* 0x0000001002057981 */ /* 0x001ea8000c1ef900 */
[----:B--2---:R-:W-:Y:S01]  /*4260*/  CCTL.IVALL ;  /* 0x00000000ff00798f */ /* 0x004fe20002000000 */
[----:B------:R-:W-:Y:S05]  /*4270*/  YIELD ;  /* 0x0000000000007946 */ /* 0x000fea0003800000 */
[----:B------:R-:W-:-:S13]  /*4280*/  ISETP.NE.AND P0, PT, R5, R0, PT ;  /* 0x000000000500720c */ /* 0x000fda0003f05270 */
[----:B------:R-:W-:Y:S05]  /*4290*/  @P0 BRA `(.L_x_1308) ;  /* 0xfffffffc00ec0947 */ /* 0x000fea000383ffff */
.L_x_1307:
        /* <DEDUP_REMOVED lines=75> */
.L_x_1311:
        /* <DEDUP_REMOVED lines=29> */
.L_x_1310:
[----:B------:R-:W-:Y:S05]  /*4920*/  BSYNC.RECONVERGENT B0 ;  /* 0x0000000000007941 */ /* 0x000fea0003800200 */
.L_x_1309:
        /* <DEDUP_REMOVED lines=10> */
.L_x_1312:
        /* <DEDUP_REMOVED lines=82> */
.L_x_1313:
        /* <DEDUP_REMOVED lines=9> */
.L_x_3432:


//--------------------- .text._Z35group_norm_nhwc_bwd_one_pass_kernelI11Fp32IOFp32WLi256ELi14ELi224EEv26Group_norm_nhwc_bwd_params --------------------------
	.section	.text._Z35group_norm_nhwc_bwd_one_pass_kernelI11Fp32IOFp32WLi256ELi14ELi224EEv26Group_norm_nhwc_bwd_params,"ax",@progbits
	.align	128
        .global         _Z35group_norm_nhwc_bwd_one_pass_kernelI11Fp32IOFp32WLi256ELi14ELi224EEv26Group_norm_nhwc_bwd_params
        .type           _Z35group_norm_nhwc_bwd_one_pass_kernelI11Fp32IOFp32WLi256ELi14ELi224EEv26Group_norm_nhwc_bwd_params,@function
        .size           _Z35group_norm_nhwc_bwd_one_pass_kernelI11Fp32IOFp32WLi256ELi14ELi224EEv26Group_norm_nhwc_bwd_params,(.L_x_3433 - _Z35group_norm_nhwc_bwd_one_pass_kernelI11Fp32IOFp32WLi256ELi14ELi224EEv26Group_norm_nhwc_bwd_params)
        .other          _Z35group_norm_nhwc_bwd_one_pass_kernelI11Fp32IOFp32WLi256ELi14ELi224EEv26Group_norm_nhwc_bwd_params,@"STO_CUDA_ENTRY STV_DEFAULT"
_Z35group_norm_nhwc_bwd_one_pass_kernelI11Fp32IOFp32WLi256ELi14ELi224EEv26Group_norm_nhwc_bwd_params:
.text._Z35group_norm_nhwc_bwd_one_pass_kernelI11Fp32IOFp32WLi256ELi14ELi224EEv26Group_norm_nhwc_bwd_params:
        /* <DEDUP_REMOVED lines=13> */
[----:B------:R-:W-:Y:S01]  /*00d0*/  HFMA2 R66, -RZ, RZ, 0, 0 ;  /* 0x00000000ff427431 */ /* 0x000fe200000001ff */
[----:B------:R-:W-:Y:S01]  /*00e0*/  UIADD3 UR6, UPT, UPT, UR5, 0x50, URZ ;  /* 0x0000005005067890 */ /* 0x000fe2000fffe0ff */
[----:B------:R-:W-:Y:S01]  /*00f0*/  MOV R65, R68 ;  /* 0x0000004400417202 */ /* 0x000fe20000000f00 */
[----:B------:R-:W-:Y:S01]  /*0100*/  IMAD R0, R0, 0x2493, RZ ;  /* 0x0000249300007824 */ /* 0x000fe200078e02ff */
[----:B------:R-:W1:Y:S01]  /*0110*/  LDCU.U8 UR12, c[0x0][0x414] ;  /* 0x00008280ff0c77ac */ /* 0x000e620008000000 */
[----:B------:R-:W2:Y:S03]  /*0120*/  S2UR UR7, SR_CgaCtaId ;  /* 0x00000000000779c3 */ /* 0x000ea60000008800 */
[----:B------:R-:W-:-:S04]  /*0130*/  SHF.R.U32.HI R4, RZ, 0x10, R0 ;  /* 0x00000010ff047819 */ /* 0x000fc80000011600 */
[----:B------:R-:W-:Y:S01]  /*0140*/  PRMT R2, R4, 0x9910, RZ ;  /* 0x0000991004027816 */ /* 0x000fe200000000ff */
[----:B------:R-:W3:Y:S03]  /*0150*/  LDC R0, c[0x0][0x374] ;  /* 0x0000dd00ff007b82 */ /* 0x000ee60000000800 */
[----:B------:R-:W-:-:S05]  /*0160*/  LEA R2, R2, -R2, 0x3 ;  /* 0x8000000202027211 */ /* 0x000fca00078e18ff */
[----:B------:R-:W4:Y:S01]  /*0170*/  LDC R64, c[0x0][0x370] ;  /* 0x0000dc00ff407b82 */ /* 0x000f220000000800 */
[----:B0-----:R-:W-:Y:S01]  /*0180*/  IMAD R4, R3, UR11, R4 ;  /* 0x0000000b03047c24 */ /* 0x001fe2000f8e0204 */
[----:B------:R-:W-:-:S04]  /*0190*/  IADD3 R3, PT, PT, RZ, -R2, RZ ;  /* 0x80000002ff037210 */ /* 0x000fc80007ffe0ff */
[----:B------:R-:W-:Y:S01]  /*01a0*/  PRMT R3, R3, 0x7710, RZ ;  /* 0x0000771003037816 */ /* 0x000fe200000000ff */
[----:B--2---:R-:W-:-:S03]  /*01b0*/  ULEA UR6, UR7, UR6, 0x18 ;  /* 0x0000000607067291 */ /* 0x004fc6000f8ec0ff */
[----:B------:R-:W-:Y:S01]  /*01c0*/  IADD3 R2, PT, PT, R3, R5, RZ ;  /* 0x0000000503027210 */ /* 0x000fe20007ffe0ff */
[----:B------:R-:W-:-:S03]  /*01d0*/  ULEA UR5, UR7, UR5, 0x18 ;  /* 0x0000000507057291 */ /* 0x000fc6000f8ec0ff */
[----:B------:R-:W-:Y:S01]  /*01e0*/  SHF.L.U32 R2, R2, 0x1, RZ ;  /* 0x0000000102027819 */ /* 0x000fe200000006ff */
[C---:B---3--:R-:W-:Y:S01]  /*01f0*/  IMAD R3, R0.reuse, 0x7, R68 ;  /* 0x0000000700037824 */ /* 0x048fe200078e0244 */
[----:B------:R-:W-:Y:S02]  /*0200*/  LEA R6, R0, R68, 0x1 ;  /* 0x0000004400067211 */ /* 0x000fe400078e08ff */
[----:B------:R-:W-:Y:S02]  /*0210*/  LEA R5, R5, UR6, 0x4 ;  /* 0x0000000605057c11 */ /* 0x000fe4000f8e20ff */
[----:B------:R-:W-:Y:S02]  /*0220*/  LOP3.LUT R67, R2, 0xffff, RZ, 0xc0, !PT ;  /* 0x0000ffff02437812 */ /* 0x000fe400078ec0ff */
[C---:B----4-:R-:W-:Y:S02]  /*0230*/  LOP3.LUT R3, R64.reuse, 0x7, RZ, 0xc0, !PT ;  /* 0x0000000740037812 */ /* 0x050fe400078ec0ff */
[----:B-1----:R-:W-:-:S07]  /*0240*/  LOP3.LUT R69, R64, 0x7ffffff8, RZ, 0xc0, !PT ;  /* 0x7ffffff840457812 */ /* 0x002fce00078ec0ff */
.L_x_1357:
[----:B0-----:R-:W0:Y:S01]  /*0250*/  LDC R10, c[0x0][0x410] ;  /* 0x00010400ff0a7b82 */ /* 0x001e220000000800 */
[----:B------:R-:W1:Y:S01]  /*0260*/  LDCU.128 UR16, c[0x0][0x400] ;  /* 0x00008000ff1077ac */ /* 0x000e620008000c00 */
[----:B------:R-:W-:Y:S02]  /*0270*/  SHF.R.S32.HI R11, RZ, 0x1f, R4 ;  /* 0x0000001fff0b7819 */ /* 0x000fe40000011404 */
[----:B------:R-:W-:Y:S02]  /*0280*/  CS2R R62, SRZ ;  /* 0x00000000003e7805 */ /* 0x000fe4000001ff00 */
[----:B------:R-:W-:Y:S02]  /*0290*/  IADD3 R21, PT, PT, R4, 0x20, RZ ;  /* 0x0000002004157810 */ /* 0x000fe40007ffe0ff */
[----:B------:R-:W-:Y:S02]  /*02a0*/  ISETP.GE.AND P0, PT, R65, RZ, PT ;  /* 0x000000ff4100720c */ /* 0x000fe40003f06270 */
[----:B------:R-:W-:-:S02]  /*02b0*/  SHF.R.S32.HI R15, RZ, 0x1f, R21 ;  /* 0x0000001fff0f7819 */ /* 0x000fc40000011415 */
[C---:B------:R-:W-:Y:S02]  /*02c0*/  IADD3 R33, PT, PT, R4.reuse, 0x60, RZ ;  /* 0x0000006004217810 */ /* 0x040fe40007ffe0ff */
[C---:B------:R-:W-:Y:S02]  /*02d0*/  IADD3 R30, PT, PT, R4.reuse, 0x80, RZ ;  /* 0x00000080041e7810 */ /* 0x040fe40007ffe0ff */
[----:B------:R-:W-:Y:S02]  /*02e0*/  SHF.R.S32.HI R39, RZ, 0x1f, R33 ;  /* 0x0000001fff277819 */ /* 0x000fe40000011421 */
[----:B------:R-:W-:Y:S02]  /*02f0*/  SHF.R.S32.HI R31, RZ, 0x1f, R30 ;  /* 0x0000001fff1f7819 */ /* 0x000fe4000001141e */
[C---:B------:R-:W-:Y:S02]  /*0300*/  IADD3 R14, PT, PT, R4.reuse, 0xa0, RZ ;  /* 0x000000a0040e7810 */ /* 0x040fe40007ffe0ff */
[----:B-1----:R-:W-:-:S02]  /*0310*/  ISETP.GE.U32.AND P4, PT, R4, UR16, PT ;  /* 0x0000001004007c0c */ /* 0x002fc4000bf86070 */
[----:B0-----:R-:W-:Y:S02]  /*0320*/  IABS R7, R10 ;  /* 0x0000000a00077213 */ /* 0x001fe40000000000 */
[----:B------:R-:W-:Y:S02]  /*0330*/  ISETP.GE.AND.EX P4, PT, R11, UR17, PT, P4 ;  /* 0x000000110b007c0c */ /* 0x000fe4000bf86340 */
[----:B------:R-:W0:Y:S11]  /*0340*/  I2F.RP R6, R7 ;  /* 0x0000000700067306 */ /* 0x000e360000209400 */
[----:B------:R-:W1:Y:S01]  /*0350*/  @!P4 LDC.64 R26, c[0x0][0x3f8] ;  /* 0x0000fe00ff1acb82 */ /* 0x000e620000000a00 */
[----:B0-----:R-:W0:Y:S07]  /*0360*/  MUFU.RCP R6, R6 ;  /* 0x0000000600067308 */ /* 0x001e2e0000001000 */
[----:B------:R-:W2:Y:S08]  /*0370*/  @!P4 LDC.64 R22, c[0x0][0x3a0] ;  /* 0x0000e800ff16cb82 */ /* 0x000eb00000000a00 */
        /* <DEDUP_REMOVED lines=8> */
[----:B------:R-:W-:-:S04]  /*0400*/  LOP3.LUT R2, R65, R10, RZ, 0x3c, !PT ;  /* 0x0000000a41027212 */ /* 0x000fc800078e3cff */
        /* <DEDUP_REMOVED lines=12> */
[----:B------:R-:W-:Y:S02]  /*04d0*/  ISETP.GE.U32.AND P5, PT, R21, UR16, PT ;  /* 0x0000001015007c0c */ /* 0x000fe4000bfa6070 */
[----:B------:R-:W-:Y:S02]  /*04e0*/  LOP3.LUT R7, RZ, R10, RZ, 0x33, !PT ;  /* 0x0000000aff077212 */ /* 0x000fe400078e33ff */
[----:B------:R-:W-:Y:S02]  /*04f0*/  ISETP.GE.AND.EX P5, PT, R15, UR17, PT, P5 ;  /* 0x000000110f007c0c */ /* 0x000fe4000bfa6350 */
[----:B------:R-:W-:Y:S02]  /*0500*/  @P2 IADD3 R3, PT, PT, R3, 0x1, RZ ;  /* 0x0000000103032810 */ /* 0x000fe40007ffe0ff */
[----:B------:R-:W-:-:S02]  /*0510*/  ISETP.NE.AND P2, PT, R10, RZ, PT ;  /* 0x000000ff0a00720c */ /* 0x000fc40003f45270 */
[----:B------:R-:W-:Y:S02]  /*0520*/  @!P0 IADD3 R6, PT, PT, -R6, RZ, RZ ;  /* 0x000000ff06068210 */ /* 0x000fe40007ffe1ff */
[----:B------:R-:W-:Y:S02]  /*0530*/  @!P1 IADD3 R3, PT, PT, -R3, RZ, RZ ;  /* 0x000000ff03039210 */ /* 0x000fe40007ffe1ff */
[C---:B------:R-:W-:Y:S02]  /*0540*/  SEL R56, R7.reuse, R6, !P2 ;  /* 0x0000000607387207 */ /* 0x040fe40005000000 */
[----:B------:R-:W-:Y:S01]  /*0550*/  SEL R3, R7, R3, !P2 ;  /* 0x0000000307037207 */ /* 0x000fe20005000000 */
[----:B------:R-:W0:Y:S01]  /*0560*/  @!P5 LDC.64 R18, c[0x0][0x3f8] ;  /* 0x0000fe00ff12db82 */ /* 0x000e220000000a00 */
[----:B------:R-:W-:Y:S01]  /*0570*/  ISETP.GE.AND.EX P3, PT, R39, UR17, PT, P3 ;  /* 0x0000001127007c0c */ /* 0x000fe2000bf66330 */
[----:B------:R-:W-:Y:S01]  /*0580*/  IMAD R8, R56, 0xe, RZ ;  /* 0x0000000e38087824 */ /* 0x000fe200078e02ff */
[----:B------:R-:W-:-:S02]  /*0590*/  SHF.R.S32.HI R2, RZ, 0x1f, R3 ;  /* 0x0000001fff027819 */ /* 0x000fc40000011403 */
[----:B------:R-:W-:Y:S02]  /*05a0*/  ISETP.GE.U32.AND P2, PT, R14, UR16, PT ;  /* 0x000000100e007c0c */ /* 0x000fe4000bf46070 */
[----:B------:R-:W-:Y:S01]  /*05b0*/  IADD3 R6, P0, PT, R8, R67, RZ ;  /* 0x0000004308067210 */ /* 0x000fe20007f1e0ff */
[----:B------:R-:W-:Y:S01]  /*05c0*/  IMAD R2, R2, UR18, RZ ;  /* 0x0000001202027c24 */ /* 0x000fe2000f8e02ff */
[----:B------:R-:W4:Y:S02]  /*05d0*/  @!P5 LDC.64 R16, c[0x0][0x398] ;  /* 0x0000e600ff10db82 */ /* 0x000f240000000a00 */
[----:B------:R-:W-:Y:S01]  /*05e0*/  LEA.HI.X.SX32 R7, R8, RZ, 0x1, P0 ;  /* 0x000000ff08077211 */ /* 0x000fe200000f0eff */
[----:B------:R-:W-:Y:S01]  /*05f0*/  IMAD R9, R3, UR19, R2 ;  /* 0x0000001303097c24 */ /* 0x000fe2000f8e0202 */
[----:B------:R-:W-:Y:S01]  /*0600*/  ISETP.GE.U32.AND P0, PT, R30, UR16, PT ;  /* 0x000000101e007c0c */ /* 0x000fe2000bf06070 */
[----:B-1----:R-:W-:Y:S02]  /*0610*/  @!P4 IMAD R2, R11, R26, RZ ;  /* 0x0000001a0b02c224 */ /* 0x002fe400078e02ff */
[----:B------:R-:W-:Y:S01]  /*0620*/  IMAD.WIDE.U32 R6, R3, UR18, R6 ;  /* 0x0000001203067c25 */ /* 0x000fe2000f8e0006 */
[----:B------:R-:W1:Y:S01]  /*0630*/  @!P3 LDC.64 R12, c[0x0][0x3f8] ;  /* 0x0000fe00ff0cbb82 */ /* 0x000e620000000a00 */
[----:B------:R-:W-:-:S02]  /*0640*/  ISETP.GE.AND.EX P0, PT, R31, UR17, PT, P0 ;  /* 0x000000111f007c0c */ /* 0x000fc4000bf06300 */
[C---:B------:R-:W-:Y:S01]  /*0650*/  @!P4 IMAD R35, R4.reuse, R27, R2 ;  /* 0x0000001b0423c224 */ /* 0x040fe200078e0202 */
[----:B------:R-:W-:Y:S02]  /*0660*/  IADD3 R9, PT, PT, R7, R9, RZ ;  /* 0x0000000907097210 */ /* 0x000fe40007ffe0ff */
[----:B------:R-:W-:Y:S01]  /*0670*/  @!P4 MOV R8, R6 ;  /* 0x000000060008c202 */ /* 0x000fe20000000f00 */
[----:B0-----:R-:W-:Y:S01]  /*0680*/  @!P5 IMAD R2, R15, R18, RZ ;  /* 0x000000120f02d224 */ /* 0x001fe200078e02ff */
[----:B------:R-:W-:Y:S01]  /*0690*/  @!P5 MOV R3, R9 ;  /* 0x000000090003d202 */ /* 0x000fe20000000f00 */
[----:B------:R-:W0:Y:S01]  /*06a0*/  @!P5 LDC.64 R10, c[0x0][0x3a0] ;  /* 0x0000e800ff0adb82 */ /* 0x000e220000000a00 */
[----:B------:R-:W-:Y:S01]  /*06b0*/  SHF.R.S32.HI R15, RZ, 0x1f, R14 ;  /* 0x0000001fff0f7819 */ /* 0x000fe2000001140e */
[----:B------:R-:W-:Y:S01]  /*06c0*/  @!P5 IMAD R37, R21, R19, R2 ;  /* 0x000000131525d224 */ /* 0x000fe200078e0202 */
[----:B------:R-:W-:Y:S01]  /*06d0*/  @!P5 MOV R2, R6 ;  /* 0x000000060002d202 */ /* 0x000fe20000000f00 */
[----:B------:R-:W-:Y:S01]  /*06e0*/  @!P4 IMAD.WIDE.U32 R26, R4, R26, R8 ;  /* 0x0000001a041ac225 */ /* 0x000fe200078e0008 */
[----:B------:R-:W-:-:S03]  /*06f0*/  ISETP.GE.AND.EX P2, PT, R15, UR17, PT, P2 ;  /* 0x000000110f007c0c */ /* 0x000fc6000bf46320 */
[----:B------:R-:W-:Y:S01]  /*0700*/  @!P5 IMAD.WIDE.U32 R18, R21, R18, R2 ;  /* 0x000000121512d225 */ /* 0x000fe200078e0002 */
[----:B------:R-:W4:Y:S01]  /*0710*/  @!P3 LDC.64 R24, c[0x0][0x3a0] ;  /* 0x0000e800ff18bb82 */ /* 0x000f220000000a00 */
[----:B------:R-:W-:Y:S02]  /*0720*/  @!P4 IADD3 R35, PT, PT, R27, R35, RZ ;  /* 0x000000231b23c210 */ /* 0x000fe40007ffe0ff */
[C---:B------:R-:W-:Y:S02]  /*0730*/  @!P4 SHF.L.U32 R27, R26.reuse, 0x2, RZ ;  /* 0x000000021a1bc819 */ /* 0x040fe400000006ff */
[----:B------:R-:W-:Y:S02]  /*0740*/  @!P5 IADD3 R19, PT, PT, R19, R37, RZ ;  /* 0x000000251313d210 */ /* 0x000fe40007ffe0ff */
[----:B------:R-:W-:Y:S01]  /*0750*/  @!P4 SHF.L.U64.HI R34, R26, 0x2, R35 ;  /* 0x000000021a22c819 */ /* 0x000fe20000010223 */
[----:B------:R-:W4:Y:S01]  /*0760*/  @!P3 LDC.64 R20, c[0x0][0x398] ;  /* 0x0000e600ff14bb82 */ /* 0x000f220000000a00 */
[C---:B------:R-:W-:Y:S01]  /*0770*/  @!P5 SHF.L.U32 R35, R18.reuse, 0x2, RZ ;  /* 0x000000021223d819 */ /* 0x040fe200000006ff */
[----:B-1----:R-:W-:Y:S01]  /*0780*/  @!P3 IMAD R26, R39, R12, RZ ;  /* 0x0000000c271ab224 */ /* 0x002fe200078e02ff */
[----:B------:R-:W-:-:S02]  /*0790*/  @!P5 SHF.L.U64.HI R32, R18, 0x2, R19 ;  /* 0x000000021220d819 */ /* 0x000fc40000010213 */
[----:B------:R-:W-:Y:S01]  /*07a0*/  @!P3 MOV R18, R6 ;  /* 0x000000060012b202 */ /* 0x000fe20000000f00 */
[----:B------:R-:W-:Y:S01]  /*07b0*/  @!P3 IMAD R37, R33, R13, R26 ;  /* 0x0000000d2125b224 */ /* 0x000fe200078e021a */
[----:B------:R-:W-:Y:S01]  /*07c0*/  @!P3 MOV R19, R9 ;  /* 0x000000090013b202 */ /* 0x000fe20000000f00 */
[----:B------:R-:W1:Y:S01]  /*07d0*/  @!P0 LDC.64 R2, c[0x0][0x3f8] ;  /* 0x0000fe00ff028b82 */ /* 0x000e620000000a00 */
[C---:B--2---:R-:W-:Y:S02]  /*07e0*/  @!P4 IADD3 R22, P6, PT, R27.reuse, R22, RZ ;  /* 0x000000161b16c210 */ /* 0x044fe40007fde0ff */
[----:B---3--:R-:W-:Y:S01]  /*07f0*/  @!P4 IADD3 R28, P1, PT, R27, R28, RZ ;  /* 0x0000001c1b1cc210 */ /* 0x008fe20007f3e0ff */
[----:B------:R-:W-:Y:S01]  /*0800*/  @!P3 IMAD.WIDE.U32 R12, R33, R12, R18 ;  /* 0x0000000c210cb225 */ /* 0x000fe200078e0012 */
[C---:B------:R-:W-:Y:S02]  /*0810*/  @!P4 IADD3.X R23, PT, PT, R34.reuse, R23, RZ, P6, !PT ;  /* 0x000000172217c210 */ /* 0x040fe400037fe4ff */
[----:B------:R-:W-:Y:S01]  /*0820*/  @!P4 IADD3.X R29, PT, PT, R34, R29, RZ, P1, !PT ;  /* 0x0000001d221dc210 */ /* 0x000fe20000ffe4ff */
[----:B------:R-:W2:Y:S01]  /*0830*/  @!P2 LDC.64 R26, c[0x0][0x3f8] ;  /* 0x0000fe00ff1aab82 */ /* 0x000ea20000000a00 */
[C---:B0-----:R-:W-:Y:S01]  /*0840*/  @!P5 IADD3 R10, P6, PT, R35.reuse, R10, RZ ;  /* 0x0000000a230ad210 */ /* 0x041fe20007fde0ff */
[----:B------:R0:W5:Y:S01]  /*0850*/  @!P4 LDG.E.64 R62, desc[UR8][R22.64] ;  /* 0x00000008163ec981 */ /* 0x000162000c1e1b00 */
[----:B----4-:R-:W-:-:S02]  /*0860*/  @!P5 IADD3 R16, P1, PT, R35, R16, RZ ;  /* 0x000000102310d210 */ /* 0x010fc40007f3e0ff */
[----:B------:R-:W-:Y:S02]  /*0870*/  @!P3 IADD3 R19, PT, PT, R13, R37, RZ ;  /* 0x000000250d13b210 */ /* 0x000fe40007ffe0ff */
[----:B------:R-:W-:Y:S01]  /*0880*/  @!P3 SHF.L.U32 R13, R12, 0x2, RZ ;  /* 0x000000020c0db819 */ /* 0x000fe200000006ff */
[----:B------:R-:W3:Y:S01]  /*0890*/  @!P0 LDC.64 R36, c[0x0][0x3a0] ;  /* 0x0000e800ff248b82 */ /* 0x000ee20000000a00 */
[C---:B------:R-:W-:Y:S02]  /*08a0*/  @!P5 IADD3.X R11, PT, PT, R32.reuse, R11, RZ, P6, !PT ;  /* 0x0000000b200bd210 */ /* 0x040fe400037fe4ff */
[----:B------:R-:W-:Y:S02]  /*08b0*/  @!P5 IADD3.X R17, PT, PT, R32, R17, RZ, P1, !PT ;  /* 0x000000112011d210 */ /* 0x000fe40000ffe4ff */
[----:B------:R-:W-:Y:S02]  /*08c0*/  @!P3 SHF.L.U64.HI R18, R12, 0x2, R19 ;  /* 0x000000020c12b819 */ /* 0x000fe40000010213 */
[----:B------:R-:W-:Y:S01]  /*08d0*/  @!P3 IADD3 R24, P1, PT, R13, R24, RZ ;  /* 0x000000180d18b210 */ /* 0x000fe20007f3e0ff */
[----:B-1----:R-:W-:Y:S01]  /*08e0*/  @!P0 IMAD R31, R31, R2, RZ ;  /* 0x000000021f1f8224 */ /* 0x002fe200078e02ff */
[----:B------:R-:W-:Y:S01]  /*08f0*/  @!P3 IADD3 R20, P6, PT, R13, R20, RZ ;  /* 0x000000140d14b210 */ /* 0x000fe20007fde0ff */
[----:B0-----:R-:W0:Y:S01]  /*0900*/  LDC.64 R22, c[0x0][0x3b8] ;  /* 0x0000ee00ff167b82 */ /* 0x001e220000000a00 */
[----:B------:R-:W-:Y:S01]  /*0910*/  @!P0 MOV R12, R6 ;  /* 0x00000006000c8202 */ /* 0x000fe20000000f00 */
[----:B------:R-:W-:Y:S01]  /*0920*/  @!P0 IMAD R31, R30, R3, R31 ;  /* 0x000000031e1f8224 */ /* 0x000fe200078e021f */
[----:B------:R-:W-:-:S02]  /*0930*/  @!P0 MOV R13, R9 ;  /* 0x00000009000d8202 */ /* 0x000fc40000000f00 */
[----:B------:R-:W-:Y:S01]  /*0940*/  IADD3 R19, PT, PT, R4, 0xc0, RZ ;  /* 0x000000c004137810 */ /* 0x000fe20007ffe0ff */
[----:B--2---:R-:W-:Y:S01]  /*0950*/  @!P2 IMAD R15, R15, R26, RZ ;  /* 0x0000001a0f0fa224 */ /* 0x004fe200078e02ff */
[----:B------:R-:W-:Y:S01]  /*0960*/  @!P3 IADD3.X R25, PT, PT, R18, R25, RZ, P1, !PT ;  /* 0x000000191219b210 */ /* 0x000fe20000ffe4ff */
[----:B------:R-:W-:Y:S01]  /*0970*/  @!P0 IMAD.WIDE.U32 R2, R30, R2, R12 ;  /* 0x000000021e028225 */ /* 0x000fe200078e000c */
[----:B------:R-:W-:Y:S01]  /*0980*/  ISETP.GE.U32.AND P1, PT, R19, UR16, PT ;  /* 0x0000001013007c0c */ /* 0x000fe2000bf26070 */
[----:B------:R-:W1:Y:S01]  /*0990*/  @!P0 LDC.64 R12, c[0x0][0x398] ;  /* 0x0000e600ff0c8b82 */ /* 0x000e620000000a00 */
[----:B------:R-:W-:Y:S01]  /*09a0*/  IADD3 R43, PT, PT, R4, 0x40, RZ ;  /* 0x00000040042b7810 */ /* 0x000fe20007ffe0ff */
[----:B------:R-:W-:Y:S01]  /*09b0*/  @!P2 IMAD R35, R14, R27, R15 ;  /* 0x0000001b0e23a224 */ /* 0x000fe200078e020f */
[----:B------:R-:W-:Y:S02]  /*09c0*/  @!P0 IADD3 R3, PT, PT, R3, R31, RZ ;  /* 0x0000001f03038210 */ /* 0x000fe40007ffe0ff */
[----:B------:R-:W-:-:S02]  /*09d0*/  SHF.R.S32.HI R31, RZ, 0x1f, R19 ;  /* 0x0000001fff1f7819 */ /* 0x000fc40000011413 */
[C---:B------:R-:W-:Y:S02]  /*09e0*/  @!P0 SHF.L.U32 R33, R2.reuse, 0x2, RZ ;  /* 0x0000000202218819 */ /* 0x040fe400000006ff */
[----:B------:R-:W-:Y:S02]  /*09f0*/  @!P0 SHF.L.U64.HI R30, R2, 0x2, R3 ;  /* 0x00000002021e8819 */ /* 0x000fe40000010203 */
[----:B------:R-:W-:Y:S02]  /*0a00*/  ISETP.GE.AND.EX P1, PT, R31, UR17, PT, P1 ;  /* 0x000000111f007c0c */ /* 0x000fe4000bf26310 */
[----:B------:R-:W-:Y:S02]  /*0a10*/  @!P2 MOV R2, R6 ;  /* 0x000000060002a202 */ /* 0x000fe40000000f00 */
[----:B------:R-:W-:Y:S02]  /*0a20*/  @!P2 MOV R3, R9 ;  /* 0x000000090003a202 */ /* 0x000fe40000000f00 */
[----:B------:R-:W-:Y:S01]  /*0a30*/  @!P3 IADD3.X R21, PT, PT, R18, R21, RZ, P6, !PT ;  /* 0x000000151215b210 */ /* 0x000fe200037fe4ff */
[----:B------:R-:W-:Y:S01]  /*0a40*/  @!P2 IMAD.WIDE.U32 R26, R14, R26, R2 ;  /* 0x0000001a0e1aa225 */ /* 0x000fe200078e0002 */
[----:B------:R-:W-:Y:S01]  /*0a50*/  MOV R3, RZ ;  /* 0x000000ff00037202 */ /* 0x000fe20000000f00 */
[----:B------:R-:W2:Y:S01]  /*0a60*/  @!P2 LDC.64 R14, c[0x0][0x3a0] ;  /* 0x0000e800ff0eab82 */ /* 0x000ea20000000a00 */
[----:B------:R-:W-:Y:S01]  /*0a70*/  MOV R2, RZ ;  /* 0x000000ff00027202 */ /* 0x000fe20000000f00 */
[----:B0-----:R-:W-:Y:S01]  /*0a80*/  IMAD.WIDE R22, R65, 0x8, R22 ;  /* 0x0000000841167825 */ /* 0x001fe200078e0216 */
[----:B---3--:R-:W-:-:S02]  /*0a90*/  @!P0 IADD3 R36, P6, PT, R33, R36, RZ ;  /* 0x0000002421248210 */ /* 0x008fc40007fde0ff */
[----:B------:R-:W-:Y:S02]  /*0aa0*/  SHF.R.S32.HI R18, RZ, 0x1f, R43 ;  /* 0x0000001fff127819 */ /* 0x000fe4000001142b */
[----:B------:R0:W5:Y:S01]  /*0ab0*/  @!P4 LDG.E.64 R2, desc[UR8][R28.64] ;  /* 0x000000081c02c981 */ /* 0x000162000c1e1b00 */
[----:B------:R-:W3:Y:S01]  /*0ac0*/  @!P1 LDC.64 R38, c[0x0][0x3f8] ;  /* 0x0000fe00ff269b82 */ /* 0x000ee20000000a00 */
[----:B------:R-:W-:Y:S02]  /*0ad0*/  ISETP.GE.U32.AND P4, PT, R43, UR16, PT ;  /* 0x000000102b007c0c */ /* 0x000fe4000bf86070 */
[----:B------:R-:W-:Y:S01]  /*0ae0*/  @!P0 IADD3.X R37, PT, PT, R30, R37, RZ, P6, !PT ;  /* 0x000000251e258210 */ /* 0x000fe200037fe4ff */
[----:B------:R-:W4:Y:S01]  /*0af0*/  LDG.E.64 R22, desc[UR8][R22.64] ;  /* 0x0000000816167981 */ /* 0x000f22000c1e1b00 */
[----:B-1----:R-:W-:Y:S02]  /*0b00*/  @!P0 IADD3 R12, P6, PT, R33, R12, RZ ;  /* 0x0000000c210c8210 */ /* 0x002fe40007fde0ff */
[----:B------:R-:W-:Y:S01]  /*0b10*/  ISETP.GE.AND.EX P4, PT, R18, UR17, PT, P4 ;  /* 0x0000001112007c0c */ /* 0x000fe2000bf86340 */
[----:B------:R-:W1:Y:S01]  /*0b20*/  @!P2 LDC.64 R32, c[0x0][0x398] ;  /* 0x0000e600ff20ab82 */ /* 0x000e620000000a00 */
[----:B------:R-:W-:-:S02]  /*0b30*/  @!P2 IADD3 R27, PT, PT, R27, R35, RZ ;  /* 0x000000231b1ba210 */ /* 0x000fc40007ffe0ff */
[----:B------:R-:W-:Y:S02]  /*0b40*/  CS2R R60, SRZ ;  /* 0x00000000003c7805 */ /* 0x000fe4000001ff00 */
[----:B------:R-:W-:Y:S02]  /*0b50*/  CS2R R44, SRZ ;  /* 0x00000000002c7805 */ /* 0x000fe4000001ff00 */
[----:B------:R-:W-:Y:S02]  /*0b60*/  @!P0 IADD3.X R13, PT, PT, R30, R13, RZ, P6, !PT ;  /* 0x0000000d1e0d8210 */ /* 0x000fe400037fe4ff */
[C---:B------:R-:W-:Y:S02]  /*0b70*/  @!P2 SHF.L.U32 R35, R26.reuse, 0x2, RZ ;  /* 0x000000021a23a819 */ /* 0x040fe400000006ff */
[----:B------:R-:W-:Y:S01]  /*0b80*/  @!P2 SHF.L.U64.HI R30, R26, 0x2, R27 ;  /* 0x000000021a1ea819 */ /* 0x000fe2000001021b */
[----:B------:R2:W5:Y:S01]  /*0b90*/  @!P5 LDG.E.64 R60, desc[UR8][R10.64] ;  /* 0x000000080a3cd981 */ /* 0x000562000c1e1b00 */
[----:B0-----:R-:W-:Y:S01]  /*0ba0*/  IADD3 R28, PT, PT, R4, 0xe0, RZ ;  /* 0x000000e0041c7810 */ /* 0x001fe20007ffe0ff */
[----:B------:R-:W0:Y:S02]  /*0bb0*/  @!P4 LDC.64 R26, c[0x0][0x3f8] ;  /* 0x0000fe00ff1acb82 */ /* 0x000e240000000a00 */
[----:B------:R2:W5:Y:S01]  /*0bc0*/  @!P5 LDG.E.64 R44, desc[UR8][R16.64] ;  /* 0x00000008102cd981 */ /* 0x000562000c1e1b00 */
[----:B------:R-:W-:-:S02]  /*0bd0*/  ISETP.GE.U32.AND P5, PT, R28, UR16, PT ;  /* 0x000000101c007c0c */ /* 0x000fc4000bfa6070 */
[----:B------:R-:W-:Y:S01]  /*0be0*/  SHF.R.S32.HI R29, RZ, 0x1f, R28 ;  /* 0x0000001fff1d7819 */ /* 0x000fe2000001141c */
[----:B---3--:R-:W-:Y:S01]  /*0bf0*/  @!P1 IMAD R34, R31, R38, RZ ;  /* 0x000000261f229224 */ /* 0x008fe200078e02ff */
[----:B--2---:R-:W-:Y:S02]  /*0c00*/  @!P2 IADD3 R14, P6, PT, R35, R14, RZ ;  /* 0x0000000e230ea210 */ /* 0x004fe40007fde0ff */
[----:B------:R-:W-:Y:S02]  /*0c10*/  ISETP.GE.AND.EX P5, PT, R29, UR17, PT, P5 ;  /* 0x000000111d007c0c */ /* 0x000fe4000bfa6350 */
[----:B------:R-:W-:Y:S02]  /*0c20*/  @!P1 MOV R10, R6 ;  /* 0x00000006000a9202 */ /* 0x000fe40000000f00 */
[----:B------:R-:W-:Y:S01]  /*0c30*/  @!P1 MOV R11, R9 ;  /* 0x00000009000b9202 */ /* 0x000fe20000000f00 */
[----:B------:R-:W-:Y:S01]  /*0c40*/  @!P1 IMAD R31, R19, R39, R34 ;  /* 0x00000027131f9224 */ /* 0x000fe200078e0222 */
[----:B------:R-:W-:Y:S01]  /*0c50*/  @!P2 IADD3.X R15, PT, PT, R30, R15, RZ, P6, !PT ;  /* 0x0000000f1e0fa210 */ /* 0x000fe200037fe4ff */
[----:B------:R-:W2:Y:S01]  /*0c60*/  @!P1 LDC.64 R16, c[0x0][0x398] ;  /* 0x0000e600ff109b82 */ /* 0x000ea20000000a00 */
[----:B-1----:R-:W-:Y:S01]  /*0c70*/  @!P2 IADD3 R32, P6, PT, R35, R32, RZ ;  /* 0x000000202320a210 */ /* 0x002fe20007fde0ff */
[----:B------:R-:W-:-:S06]  /*0c80*/  @!P1 IMAD.WIDE.U32 R38, R19, R38, R10 ;  /* 0x0000002613269225 */ /* 0x000fcc00078e000a */
[----:B------:R-:W1:Y:S01]  /*0c90*/  @!P1 LDC.64 R34, c[0x0][0x3a0] ;  /* 0x0000e800ff229b82 */ /* 0x000e620000000a00 */
[----:B------:R-:W-:Y:S02]  /*0ca0*/  @!P1 IADD3 R19, PT, PT, R39, R31, RZ ;  /* 0x0000001f27139210 */ /* 0x000fe40007ffe0ff */
[----:B------:R-:W-:Y:S02]  /*0cb0*/  CS2R R54, SRZ ;  /* 0x0000000000367805 */ /* 0x000fe4000001ff00 */
[----:B------:R-:W-:Y:S01]  /*0cc0*/  @!P2 IADD3.X R33, PT, PT, R30, R33, RZ, P6, !PT ;  /* 0x000000211e21a210 */ /* 0x000fe200037fe4ff */
[----:B0-----:R-:W-:Y:S01]  /*0cd0*/  @!P4 IMAD R30, R18, R26, RZ ;  /* 0x0000001a121ec224 */ /* 0x001fe200078e02ff */
[C---:B------:R-:W-:Y:S01]  /*0ce0*/  @!P1 SHF.L.U32 R42, R38.reuse, 0x2, RZ ;  /* 0x00000002262a9819 */ /* 0x040fe200000006ff */
[----:B------:R-:W0:Y:S01]  /*0cf0*/  @!P5 LDC.64 R10, c[0x0][0x3f8] ;  /* 0x0000fe00ff0adb82 */ /* 0x000e220000000a00 */
[----:B------:R-:W-:Y:S01]  /*0d00*/  @!P1 SHF.L.U64.HI R38, R38, 0x2, R19 ;  /* 0x0000000226269819 */ /* 0x000fe20000010213 */
[----:B------:R-:W-:Y:S01]  /*0d10*/  @!P4 IMAD R39, R43, R27, R30 ;  /* 0x0000001b2b27c224 */ /* 0x000fe200078e021e */
[----:B------:R-:W-:Y:S01]  /*0d20*/  CS2R R40, SRZ ;  /* 0x0000000000287805 */ /* 0x000fe2000001ff00 */
[----:B------:R3:W5:Y:S04]  /*0d30*/  @!P3 LDG.E.64 R54, desc[UR8][R24.64] ;  /* 0x000000081836b981 */ /* 0x000768000c1e1b00 */
[----:B------:R-:W0:Y:S01]  /*0d40*/  @!P4 LDC.64 R18, c[0x0][0x3a0] ;  /* 0x0000e800ff12cb82 */ /* 0x000e220000000a00 */
[----:B------:R1:W5:Y:S01]  /*0d50*/  @!P3 LDG.E.64 R40, desc[UR8][R20.64] ;  /* 0x000000081428b981 */ /* 0x000362000c1e1b00 */
[----:B---3--:R-:W-:-:S06]  /*0d60*/  @!P4 MOV R24, R6 ;  /* 0x000000060018c202 */ /* 0x008fcc0000000f00 */
[----:B------:R-:W3:Y:S01]  /*0d70*/  @!P4 LDC.64 R30, c[0x0][0x398] ;  /* 0x0000e600ff1ecb82 */ /* 0x000ee20000000a00 */
[----:B------:R-:W-:Y:S02]  /*0d80*/  @!P4 MOV R25, R9 ;  /* 0x000000090019c202 */ /* 0x000fe40000000f00 */
[----:B-1----:R-:W-:Y:S01]  /*0d90*/  @!P1 IADD3 R34, P3, PT, R42, R34, RZ ;  /* 0x000000222a229210 */ /* 0x002fe20007f7e0ff */
[----:B------:R-:W-:-:S04]  /*0da0*/  @!P4 IMAD.WIDE.U32 R26, R43, R26, R24 ;  /* 0x0000001a2b1ac225 */ /* 0x000fc800078e0018 */
[----:B------:R-:W1:Y:S01]  /*0db0*/  @!P5 LDC.64 R20, c[0x0][0x3a0] ;  /* 0x0000e800ff14db82 */ /* 0x000e620000000a00 */
[----:B--2---:R-:W-:Y:S02]  /*0dc0*/  @!P1 IADD3 R16, P6, PT, R42, R16, RZ ;  /* 0x000000102a109210 */ /* 0x004fe40007fde0ff */
[C---:B------:R-:W-:Y:S02]  /*0dd0*/  @!P1 IADD3.X R35, PT, PT, R38.reuse, R35, RZ, P3, !PT ;  /* 0x0000002326239210 */ /* 0x040fe40001ffe4ff */
[----:B------:R-:W-:Y:S02]  /*0de0*/  @!P4 IADD3 R27, PT, PT, R27, R39, RZ ;  /* 0x000000271b1bc210 */ /* 0x000fe40007ffe0ff */
[----:B------:R-:W-:Y:S01]  /*0df0*/  ISETP.NE.AND P3, PT, RZ, UR12, PT ;  /* 0x0000000cff007c0c */ /* 0x000fe2000bf65270 */
[----:B------:R-:W2:Y:S01]  /*0e00*/  @!P5 LDC.64 R24, c[0x0][0x398] ;  /* 0x0000e600ff18db82 */ /* 0x000ea20000000a00 */
[----:B------:R-:W-:Y:S01]  /*0e10*/  @!P1 IADD3.X R17, PT, PT, R38, R17, RZ, P6, !PT ;  /* 0x0000001126119210 */ /* 0x000fe200037fe4ff */
[----:B0-----:R-:W-:Y:S01]  /*0e20*/  @!P5 IMAD R42, R29, R10, RZ ;  /* 0x0000000a1d2ad224 */ /* 0x001fe200078e02ff */
[----:B------:R-:W-:-:S02]  /*0e30*/  @!P4 SHF.L.U32 R39, R26, 0x2, RZ ;  /* 0x000000021a27c819 */ /* 0x000fc400000006ff */
[----:B------:R-:W-:Y:S02]  /*0e40*/  @!P4 SHF.L.U64.HI R38, R26, 0x2, R27 ;  /* 0x000000021a26c819 */ /* 0x000fe4000001021b */
[----:B------:R-:W-:Y:S02]  /*0e50*/  @!P5 MOV R26, R6 ;  /* 0x00000006001ad202 */ /* 0x000fe40000000f00 */
[----:B------:R-:W-:Y:S01]  /*0e60*/  @!P5 MOV R27, R9 ;  /* 0x00000009001bd202 */ /* 0x000fe20000000f00 */
[C---:B------:R-:W-:Y:S01]  /*0e70*/  @!P5 IMAD R42, R28.reuse, R11, R42 ;  /* 0x0000000b1c2ad224 */ /* 0x040fe200078e022a */
[----:B------:R-:W-:Y:S01]  /*0e80*/  @!P4 IADD3 R18, P6, PT, R39, R18, RZ ;  /* 0x000000122712c210 */ /* 0x000fe20007fde0ff */
[----:B------:R-:W-:-:S03]  /*0e90*/  @!P5 IMAD.WIDE.U32 R10, R28, R10, R26 ;  /* 0x0000000a1c0ad225 */ /* 0x000fc600078e001a */
[----:B------:R-:W-:Y:S01]  /*0ea0*/  @!P4 IADD3.X R19, PT, PT, R38, R19, RZ, P6, !PT ;  /* 0x000000132613c210 */ /* 0x000fe200037fe4ff */
[----:B------:R-:W0:Y:S01]  /*0eb0*/  LDC.64 R26, c[0x0][0x3a8] ;  /* 0x0000ea00ff1a7b82 */ /* 0x000e220000000a00 */
[----:B---3--:R-:W-:Y:S02]  /*0ec0*/  @!P4 IADD3 R30, P6, PT, R39, R30, RZ ;  /* 0x0000001e271ec210 */ /* 0x008fe40007fde0ff */
[----:B------:R-:W-:Y:S02]  /*0ed0*/  @!P5 IADD3 R39, PT, PT, R11, R42, RZ ;  /* 0x0000002a0b27d210 */ /* 0x000fe40007ffe0ff */
[----:B------:R-:W-:-:S03]  /*0ee0*/  @!P5 SHF.L.U32 R11, R10, 0x2, RZ ;  /* 0x000000020a0bd819 */ /* 0x000fc600000006ff */
[----:B------:R-:W3:Y:S01]  /*0ef0*/  @P3 LDC.64 R28, c[0x0][0x3b0] ;  /* 0x0000ec00ff1c3b82 */ /* 0x000ee20000000a00 */
[----:B------:R-:W-:Y:S02]  /*0f00*/  @!P4 IADD3.X R31, PT, PT, R38, R31, RZ, P6, !PT ;  /* 0x0000001f261fc210 */ /* 0x000fe400037fe4ff */
[----:B------:R-:W-:Y:S02]  /*0f10*/  @!P5 SHF.L.U64.HI R10, R10, 0x2, R39 ;  /* 0x000000020a0ad819 */ /* 0x000fe40000010227 */
[C---:B-1----:R-:W-:Y:S02]  /*0f20*/  @!P5 IADD3 R20, P6, PT, R11.reuse, R20, RZ ;  /* 0x000000140b14d210 */ /* 0x042fe40007fde0ff */
[----:B------:R-:W-:Y:S02]  /*0f30*/  CS2R R50, SRZ ;  /* 0x0000000000327805 */ /* 0x000fe4000001ff00 */
[----:B------:R-:W-:Y:S02]  /*0f40*/  @!P5 IADD3.X R21, PT, PT, R10, R21, RZ, P6, !PT ;  /* 0x000000150a15d210 */ /* 0x000fe400037fe4ff */
[----:B--2---:R-:W-:Y:S01]  /*0f50*/  @!P5 IADD3 R24, P6, PT, R11, R24, RZ ;  /* 0x000000180b18d210 */ /* 0x004fe20007fde0ff */
[----:B------:R-:W-:Y:S01]  /*0f60*/  IMAD R38, R56, 0xe, RZ ;  /* 0x0000000e38267824 */ /* 0x000fe200078e02ff */
[----:B------:R1:W5:Y:S01]  /*0f70*/  @!P2 LDG.E.64 R50, desc[UR8][R14.64] ;  /* 0x000000080e32a981 */ /* 0x000362000c1e1b00 */
[----:B------:R-:W-:-:S02]  /*0f80*/  CS2R R58, SRZ ;  /* 0x00000000003a7805 */ /* 0x000fc4000001ff00 */
[----:B------:R-:W-:Y:S02]  /*0f90*/  @!P5 IADD3.X R25, PT, PT, R10, R25, RZ, P6, !PT ;  /* 0x000000190a19d210 */ /* 0x000fe400037fe4ff */
[----:B------:R-:W-:Y:S02]  /*0fa0*/  CS2R R10, SRZ ;  /* 0x00000000000a7805 */ /* 0x000fe4000001ff00 */
[----:B------:R-:W-:Y:S02]  /*0fb0*/  IADD3 R39, PT, PT, R38, R67, RZ ;  /* 0x0000004326277210 */ /* 0x000fe40007ffe0ff */
[----:B------:R-:W-:Y:S02]  /*0fc0*/  CS2R R46, SRZ ;  /* 0x00000000002e7805 */ /* 0x000fe4000001ff00 */
[----:B------:R-:W-:Y:S01]  /*0fd0*/  CS2R R48, SRZ ;  /* 0x0000000000307805 */ /* 0x000fe2000001ff00 */
[----:B------:R2:W5:Y:S01]  /*0fe0*/  @!P4 LDG.E.64 R58, desc[UR8][R18.64] ;  /* 0x00000008123ac981 */ /* 0x000562000c1e1b00 */
[----:B-1----:R-:W-:-:S03]  /*0ff0*/  CS2R R14, SRZ ;  /* 0x00000000000e7805 */ /* 0x002fc6000001ff00 */
[----:B------:R1:W5:Y:S01]  /*1000*/  @!P0 LDG.E.64 R10, desc[UR8][R12.64] ;  /* 0x000000080c0a8981 */ /* 0x000362000c1e1b00 */
[----:B------:R-:W-:Y:S01]  /*1010*/  CS2R R42, SRZ ;  /* 0x00000000002a7805 */ /* 0x000fe2000001ff00 */
[----:B0-----:R-:W-:Y:S02]  /*1020*/  IMAD.WIDE R26, R39, 0x4, R26 ;  /* 0x00000004271a7825 */ /* 0x001fe400078e021a */
[----:B------:R-:W5:Y:S01]  /*1030*/  @!P5 LDG.E.64 R46, desc[UR8][R20.64] ;  /* 0x00000008142ed981 */ /* 0x000f62000c1e1b00 */
[----:B--2---:R-:W-:-:S03]  /*1040*/  CS2R R18, SRZ ;  /* 0x0000000000127805 */ /* 0x004fc6000001ff00 */
[----:B------:R0:W5:Y:S01]  /*1050*/  @!P1 LDG.E.64 R14, desc[UR8][R16.64] ;  /* 0x00000008100e9981 */ /* 0x000162000c1e1b00 */
[----:B---3--:R-:W-:Y:S01]  /*1060*/  @P3 IMAD.WIDE R28, R39, 0x4, R28 ;  /* 0x00000004271c3825 */ /* 0x008fe200078e021c */
[----:B-1----:R-:W-:Y:S02]  /*1070*/  CS2R R12, SRZ ;  /* 0x00000000000c7805 */ /* 0x002fe4000001ff00 */
[----:B------:R1:W5:Y:S04]  /*1080*/  @!P1 LDG.E.64 R48, desc[UR8][R34.64] ;  /* 0x0000000822309981 */ /* 0x000368000c1e1b00 */
[----:B------:R1:W5:Y:S01]  /*1090*/  @!P2 LDG.E.64 R12, desc[UR8][R32.64] ;  /* 0x00000008200ca981 */ /* 0x000362000c1e1b00 */
[----:B0-----:R-:W-:-:S03]  /*10a0*/  CS2R R16, SRZ ;  /* 0x0000000000107805 */ /* 0x001fc6000001ff00 */
[----:B------:R1:W5:Y:S04]  /*10b0*/  @!P4 LDG.E.64 R42, desc[UR8][R30.64] ;  /* 0x000000081e2ac981 */ /* 0x000368000c1e1b00 */
[----:B------:R1:W5:Y:S04]  /*10c0*/  @!P5 LDG.E.64 R16, desc[UR8][R24.64] ;  /* 0x000000081810d981 */ /* 0x000368000c1e1b00 */
[----:B------:R1:W5:Y:S04]  /*10d0*/  @P3 LDG.E.64 R18, desc[UR8][R28.64] ;  /* 0x000000081c123981 */ /* 0x000368000c1e1b00 */
[----:B------:R1:W5:Y:S01]  /*10e0*/  LDG.E.64 R20, desc[UR8][R26.64] ;  /* 0x000000081a147981 */ /* 0x000362000c1e1b00 */
[----:B------:R-:W-:-:S06]  /*10f0*/  CS2R R52, SRZ ;  /* 0x0000000000347805 */ /* 0x000fcc000001ff00 */
[----:B------:R1:W5:Y:S01]  /*1100*/  @!P0 LDG.E.64 R52, desc[UR8][R36.64] ;  /* 0x0000000824348981 */ /* 0x000362000c1e1b00 */
        /* <DEDUP_REMOVED lines=13> */
[----:B-1----:R-:W-:Y:S05]  /*11e0*/  BRA.U UP1, `(.L_x_1315) ;  /* 0x0000000501c47547 */ /* 0x002fea000b800000 */
[----:B-----5:R-:W-:Y:S01]  /*11f0*/  FADD.FTZ R23, R62, -UR13 ;  /* 0x8000000d3e177e21 */ /* 0x020fe20008010000 */
[----:B------:R-:W-:Y:S01]  /*1200*/  FMUL.FTZ R26, R2, R20 ;  /* 0x00000014021a7220 */ /* 0x000fe20000410000 */
[----:B------:R-:W-:Y:S01]  /*1210*/  FADD.FTZ R24, R63, -UR13 ;  /* 0x8000000d3f187e21 */ /* 0x000fe20008010000 */
[----:B------:R-:W-:Y:S01]  /*1220*/  FADD.FTZ R29, R60, -UR13 ;  /* 0x8000000d3c1d7e21 */ /* 0x000fe20008010000 */
[----:B------:R-:W-:Y:S01]  /*1230*/  FMUL.FTZ R23, R23, UR10 ;  /* 0x0000000a17177c20 */ /* 0x000fe20008410000 */
[----:B------:R-:W-:Y:S01]  /*1240*/  FMUL.FTZ R25, R3, R21 ;  /* 0x0000001503197220 */ /* 0x000fe20000410000 */
[----:B------:R-:W-:Y:S01]  /*1250*/  FADD.FTZ R28, RZ, R26 ;  /* 0x0000001aff1c7221 */ /* 0x000fe20000010000 */
[----:B------:R-:W-:Y:S01]  /*1260*/  FMUL.FTZ R24, R24, UR10 ;  /* 0x0000000a18187c20 */ /* 0x000fe20008410000 */
[----:B------:R-:W-:Y:S01]  /*1270*/  FFMA.FTZ R27, R23, R26, RZ ;  /* 0x0000001a171b7223 */ /* 0x000fe200000100ff */
[----:B------:R-:W-:Y:S01]  /*1280*/  FMUL.FTZ R30, R29, UR10 ;  /* 0x0000000a1d1e7c20 */ /* 0x000fe20008410000 */
[----:B------:R-:W-:Y:S01]  /*1290*/  FMUL.FTZ R22, R44, R20 ;  /* 0x000000142c167220 */ /* 0x000fe20000410000 */
[----:B------:R-:W-:Y:S01]  /*12a0*/  FADD.FTZ R29, R25, R28 ;  /* 0x0000001c191d7221 */ /* 0x000fe20000010000 */
[----:B------:R-:W-:Y:S01]  /*12b0*/  FFMA.FTZ R27, R24, R25, R27 ;  /* 0x00000019181b7223 */ /* 0x000fe2000001001b */
[----:B------:R-:W-:Y:S01]  /*12c0*/  FADD.FTZ R26, R61, -UR13 ;  /* 0x8000000d3d1a7e21 */ /* 0x000fe20008010000 */
[----:B------:R-:W-:Y:S01]  /*12d0*/  FMUL.FTZ R28, R45, R21 ;  /* 0x000000152d1c7220 */ /* 0x000fe20000410000 */
[----:B------:R-:W-:Y:S01]  /*12e0*/  FADD.FTZ R25, R29, R22 ;  /* 0x000000161d197221 */ /* 0x000fe20000010000 */
[----:B------:R-:W-:Y:S01]  /*12f0*/  FFMA.FTZ R29, R30, R22, R27 ;  /* 0x000000161e1d7223 */ /* 0x000fe2000001001b */
[----:B------:R-:W-:Y:S01]  /*1300*/  FMUL.FTZ R26, R26, UR10 ;  /* 0x0000000a1a1a7c20 */ /* 0x000fe20008410000 */
[----:B------:R-:W-:Y:S01]  /*1310*/  FFMA.FTZ R22, R3, R24, RZ ;  /* 0x0000001803167223 */ /* 0x000fe200000100ff */
[----:B------:R-:W-:Y:S01]  /*1320*/  FADD.FTZ R27, R58, -UR13 ;  /* 0x8000000d3a1b7e21 */ /* 0x000fe20008010000 */
[----:B------:R-:W-:Y:S01]  /*1330*/  FFMA.FTZ R23, R2, R23, RZ ;  /* 0x0000001702177223 */ /* 0x000fe200000100ff */
[----:B------:R-:W-:Y:S01]  /*1340*/  FMUL.FTZ R24, R42, R20 ;  /* 0x000000142a187220 */ /* 0x000fe20000410000 */
[----:B------:R-:W-:Y:S01]  /*1350*/  FFMA.FTZ R22, R45, R26, R22 ;  /* 0x0000001a2d167223 */ /* 0x000fe20000010016 */
[----:B------:R-:W-:Y:S01]  /*1360*/  FMUL.FTZ R27, R27, UR10 ;  /* 0x0000000a1b1b7c20 */ /* 0x000fe20008410000 */
[----:B------:R-:W-:Y:S01]  /*1370*/  FFMA.FTZ R26, R26, R28, R29 ;  /* 0x0000001c1a1a7223 */ /* 0x000fe2000001001d */
[----:B------:R-:W-:Y:S01]  /*1380*/  FFMA.FTZ R23, R44, R30, R23 ;  /* 0x0000001e2c177223 */ /* 0x000fe20000010017 */
[----:B------:R-:W-:Y:S01]  /*1390*/  FADD.FTZ R25, R28, R25 ;  /* 0x000000191c197221 */ /* 0x000fe20000010000 */
[----:B------:R-:W-:Y:S01]  /*13a0*/  FADD.FTZ R28, R59, -UR13 ;  /* 0x8000000d3b1c7e21 */ /* 0x000fe20008010000 */
[----:B------:R-:W-:Y:S01]  /*13b0*/  FFMA.FTZ R29, R27, R24, R26 ;  /* 0x000000181b1d7223 */ /* 0x000fe2000001001a */
[----:B------:R-:W-:Y:S01]  /*13c0*/  FFMA.FTZ R23, R42, R27, R23 ;  /* 0x0000001b2a177223 */ /* 0x000fe20000010017 */
[----:B------:R-:W-:Y:S01]  /*13d0*/  FADD.FTZ R25, R25, R24 ;  /* 0x0000001819197221 */ /* 0x000fe20000010000 */
[----:B------:R-:W-:Y:S01]  /*13e0*/  FMUL.FTZ R26, R43, R21 ;  /* 0x000000152b1a7220 */ /* 0x000fe20000410000 */
[----:B------:R-:W-:Y:S01]  /*13f0*/  FADD.FTZ R27, R54, -UR13 ;  /* 0x8000000d361b7e21 */ /* 0x000fe20008010000 */
[----:B------:R-:W-:Y:S01]  /*1400*/  FMUL.FTZ R28, R28, UR10 ;  /* 0x0000000a1c1c7c20 */ /* 0x000fe20008410000 */
[----:B------:R-:W-:Y:S01]  /*1410*/  FMUL.FTZ R24, R40, R20 ;  /* 0x0000001428187220 */ /* 0x000fe20000410000 */
[----:B------:R-:W-:Y:S01]  /*1420*/  FADD.FTZ R25, R26, R25 ;  /* 0x000000191a197221 */ /* 0x000fe20000010000 */
[----:B------:R-:W-:Y:S01]  /*1430*/  FMUL.FTZ R27, R27, UR10 ;  /* 0x0000000a1b1b7c20 */ /* 0x000fe20008410000 */
[----:B------:R-:W-:Y:S01]  /*1440*/  FFMA.FTZ R26, R28, R26, R29 ;  /* 0x0000001a1c1a7223 */ /* 0x000fe2000001001d */
[----:B------:R-:W-:Y:S01]  /*1450*/  FFMA.FTZ R22, R43, R28, R22 ;  /* 0x0000001c2b167223 */ /* 0x000fe20000010016 */
        /* <DEDUP_REMOVED lines=38> */
[----:B------:R-:W-:Y:S01]  /*16c0*/  FADD.FTZ R25, R25, R24 ;  /* 0x0000001819197221 */ /* 0x000fe20000010000 */
[----:B------:R-:W-:Y:S01]  /*16d0*/  FFMA.FTZ R31, R27, R24, R26 ;  /* 0x000000181b1f7223 */ /* 0x000fe2000001001a */
[----:B------:R-:W-:Y:S01]  /*16e0*/  FADD.FTZ R27, RZ, R2 ;  /* 0x00000002ff1b7221 */ /* 0x000fe20000010000 */
[----:B------:R-:W-:Y:S01]  /*16f0*/  FADD.FTZ R24, RZ, R3 ;  /* 0x00000003ff187221 */ /* 0x000fe20000010000 */
[----:B------:R-:W-:Y:S01]  /*1700*/  FMUL.FTZ R28, R28, UR10 ;  /* 0x0000000a1c1c7c20 */ /* 0x000fe20008410000 */
[-C--:B------:R-:W-:Y:S01]  /*1710*/  FMUL.FTZ R30, R15, R21.reuse ;  /* 0x000000150f1e7220 */ /* 0x080fe20000410000 */
[----:B------:R-:W-:Y:S01]  /*1720*/  FADD.FTZ R29, R44, R27 ;  /* 0x0000001b2c1d7221 */ /* 0x000fe20000010000 */
[----:B------:R-:W-:Y:S01]  /*1730*/  FADD.FTZ R24, R45, R24 ;  /* 0x000000182d187221 */ /* 0x000fe20000010000 */
[----:B------:R-:W-:Y:S01]  /*1740*/  FFMA.FTZ R26, R15, R28, R22 ;  /* 0x0000001c0f1a7223 */ /* 0x000fe20000010016 */
[----:B------:R-:W-:Y:S01]  /*1750*/  FADD.FTZ R25, R30, R25 ;  /* 0x000000191e197221 */ /* 0x000fe20000010000 */
[----:B------:R-:W-:Y:S01]  /*1760*/  FADD.FTZ R29, R42, R29 ;  /* 0x0000001d2a1d7221 */ /* 0x000fe20000010000 */
[----:B------:R-:W-:Y:S01]  /*1770*/  FADD.FTZ R22, R43, R24 ;  /* 0x000000182b167221 */ /* 0x000fe20000010000 */
[----:B------:R-:W-:Y:S01]  /*1780*/  FFMA.FTZ R27, R28, R30, R31 ;  /* 0x0000001e1c1b7223 */ /* 0x000fe2000001001f */
[----:B------:R-:W-:Y:S01]  /*1790*/  FMUL.FTZ R32, R16, R20 ;  /* 0x0000001410207220 */ /* 0x000fe20000410000 */
[----:B------:R-:W-:Y:S01]  /*17a0*/  FADD.FTZ R29, R40, R29 ;  /* 0x0000001d281d7221 */ /* 0x000fe20000010000 */
[----:B------:R-:W-:Y:S01]  /*17b0*/  FADD.FTZ R30, R41, R22 ;  /* 0x00000016291e7221 */ /* 0x000fe20000010000 */
[----:B------:R-:W-:Y:S01]  /*17c0*/  FADD.FTZ R28, R46, -UR13 ;  /* 0x8000000d2e1c7e21 */ /* 0x000fe20008010000 */
[----:B------:R-:W-:Y:S01]  /*17d0*/  FADD.FTZ R22, R25, R32 ;  /* 0x0000002019167221 */ /* 0x000fe20000010000 */
[----:B------:R-:W-:Y:S01]  /*17e0*/  FADD.FTZ R29, R10, R29 ;  /* 0x0000001d0a1d7221 */ /* 0x000fe20000010000 */
[----:B------:R-:W-:Y:S01]  /*17f0*/  FADD.FTZ R30, R11, R30 ;  /* 0x0000001e0b1e7221 */ /* 0x000fe20000010000 */
[----:B------:R-:W-:Y:S01]  /*1800*/  FMUL.FTZ R24, R28, UR10 ;  /* 0x0000000a1c187c20 */ /* 0x000fe20008410000 */
[----:B------:R-:W-:Y:S01]  /*1810*/  FADD.FTZ R25, R47, -UR13 ;  /* 0x8000000d2f197e21 */ /* 0x000fe20008010000 */
[----:B------:R-:W-:Y:S01]  /*1820*/  FADD.FTZ R29, R12, R29 ;  /* 0x0000001d0c1d7221 */ /* 0x000fe20000010000 */
[----:B------:R-:W-:Y:S01]  /*1830*/  FADD.FTZ R30, R13, R30 ;  /* 0x0000001e0d1e7221 */ /* 0x000fe20000010000 */
[----:B------:R-:W-:Y:S01]  /*1840*/  FMUL.FTZ R37, R17, R21 ;  /* 0x0000001511257220 */ /* 0x000fe20000410000 */
[----:B------:R-:W-:Y:S01]  /*1850*/  FFMA.FTZ R28, R24, R32, R27 ;  /* 0x00000020181c7223 */ /* 0x000fe2000001001b */
[----:B------:R-:W-:Y:S01]  /*1860*/  FMUL.FTZ R25, R25, UR10 ;  /* 0x0000000a19197c20 */ /* 0x000fe20008410000 */
[----:B------:R-:W-:Y:S01]  /*1870*/  FADD.FTZ R29, R14, R29 ;  /* 0x0000001d0e1d7221 */ /* 0x000fe20000010000 */
[----:B------:R-:W-:Y:S01]  /*1880*/  FADD.FTZ R30, R15, R30 ;  /* 0x0000001e0f1e7221 */ /* 0x000fe20000010000 */
[----:B------:R-:W-:Y:S01]  /*1890*/  FADD.FTZ R22, R37, R22 ;  /* 0x0000001625167221 */ /* 0x000fe20000010000 */
[----:B------:R-:W-:Y:S01]  /*18a0*/  FFMA.FTZ R37, R25, R37, R28 ;  /* 0x0000002519257223 */ /* 0x000fe2000001001c */
[C---:B------:R-:W-:Y:S01]  /*18b0*/  FFMA.FTZ R25, R17.reuse, R25, R26 ;  /* 0x0000001911197223 */ /* 0x040fe2000001001a */
[C---:B------:R-:W-:Y:S01]  /*18c0*/  FFMA.FTZ R24, R16.reuse, R24, R23 ;  /* 0x0000001810187223 */ /* 0x040fe20000010017 */
[----:B------:R-:W-:Y:S01]  /*18d0*/  FADD.FTZ R26, R16, R29 ;  /* 0x0000001d101a7221 */ /* 0x000fe20000010000 */
[----:B------:R-:W-:Y:S01]  /*18e0*/  FADD.FTZ R27, R17, R30 ;  /* 0x0000001e111b7221 */ /* 0x000fe20000010000 */
[----:B------:R-:W-:Y:S06]  /*18f0*/  BRA `(.L_x_1316) ;  /* 0x0000001000007947 */ /* 0x000fec0003800000 */
.L_x_1315:
        /* <DEDUP_REMOVED lines=15> */
[----:B------:R-:W-:Y:S01]  /*19f0*/  FMUL.FTZ R31, R35, -1.4426950216293334961 ;  /* 0xbfb8aa3b231f7820 */ /* 0x000fe20000410000 */
        /* <DEDUP_REMOVED lines=13> */
[----:B------:R-:W-:Y:S01]  /*1ad0*/  FFMA.FTZ R33, R33, R26, 1 ;  /* 0x3f80000021217423 */ /* 0x000fe2000001001a */
[----:B------:R-:W-:Y:S02]  /*1ae0*/  FADD.FTZ R26, R58, -UR13 ;  /* 0x8000000d3a1a7e21 */ /* 0x000fe40008010000 */
[----:B------:R-:W1:Y:S01]  /*1af0*/  MUFU.RCP R36, R36 ;  /* 0x0000002400247308 */ /* 0x000e620000001000 */
[----:B--2---:R-:W-:Y:S01]  /*1b00*/  FADD.FTZ R28, -R27, 1 ;  /* 0x3f8000001b1c7421 */ /* 0x004fe20000010100 */
[----:B------:R-:W-:Y:S01]  /*1b10*/  FMUL.FTZ R27, R2, R27 ;  /* 0x0000001b021b7220 */ /* 0x000fe20000410000 */
[----:B------:R-:W-:Y:S01]  /*1b20*/  FMUL.FTZ R26, R26, UR10 ;  /* 0x0000000a1a1a7c20 */ /* 0x000fe20008410000 */
[----:B------:R-:W-:Y:S01]  /*1b30*/  FMUL.FTZ R33, R25, R33 ;  /* 0x0000002119217220 */ /* 0x000fe20000410000 */
[----:B------:R-:W-:Y:S02]  /*1b40*/  FFMA.FTZ R29, R29, R28, 1 ;  /* 0x3f8000001d1d7423 */ /* 0x000fe4000001001c */
[----:B------:R-:W-:-:S02]  /*1b50*/  FFMA.FTZ R31, R20, R26, R18 ;  /* 0x0000001a141f7223 */ /* 0x000fc40000010012 */
[----:B------:R-:W-:Y:S01]  /*1b60*/  FMUL.FTZ R29, R27, R29 ;  /* 0x0000001d1b1d7220 */ /* 0x000fe20000410000 */
[----:B------:R-:W-:Y:S01]  /*1b70*/  FADD.FTZ R27, R59, -UR13 ;  /* 0x8000000d3b1b7e21 */ /* 0x000fe20008010000 */
[----:B------:R-:W-:Y:S01]  /*1b80*/  FMUL.FTZ R25, R31, -1.4426950216293334961 ;  /* 0xbfb8aa3b1f197820 */ /* 0x000fe20000410000 */
[----:B0-----:R-:W-:Y:S01]  /*1b90*/  FADD.FTZ R28, -R24, 1 ;  /* 0x3f800000181c7421 */ /* 0x001fe20000010100 */
[----:B------:R-:W-:Y:S01]  /*1ba0*/  FMUL.FTZ R24, R44, R24 ;  /* 0x000000182c187220 */ /* 0x000fe20000410000 */
[----:B------:R-:W-:Y:S02]  /*1bb0*/  FMUL.FTZ R27, R27, UR10 ;  /* 0x0000000a1b1b7c20 */ /* 0x000fe40008410000 */
[----:B------:R-:W-:Y:S01]  /*1bc0*/  FFMA.FTZ R39, R39, R28, 1 ;  /* 0x3f80000027277423 */ /* 0x000fe2000001001c */
[----:B------:R-:W0:Y:S01]  /*1bd0*/  MUFU.EX2 R25, R25 ;  /* 0x0000001900197308 */ /* 0x000e220000000800 */
[----:B------:R-:W-:Y:S02]  /*1be0*/  FFMA.FTZ R32, R21, R27, R19 ;  /* 0x0000001b15207223 */ /* 0x000fe40000010013 */
[----:B------:R-:W-:Y:S01]  /*1bf0*/  FMUL.FTZ R39, R24, R39 ;  /* 0x0000002718277220 */ /* 0x000fe20000410000 */
[----:B-1----:R-:W-:Y:S01]  /*1c00*/  FADD.FTZ R24, -R36, 1 ;  /* 0x3f80000024187421 */ /* 0x002fe20000010100 */
[----:B------:R-:W-:Y:S01]  /*1c10*/  FMUL.FTZ R28, R32, -1.4426950216293334961 ;  /* 0xbfb8aa3b201c7820 */ /* 0x000fe20000410000 */
[----:B------:R-:W-:-:S02]  /*1c20*/  FMUL.FTZ R36, R45, R36 ;  /* 0x000000242d247220 */ /* 0x000fc40000410000 */
[----:B------:R-:W-:Y:S01]  /*1c30*/  FFMA.FTZ R35, R35, R24, 1 ;  /* 0x3f80000023237423 */ /* 0x000fe20000010018 */
[----:B------:R-:W-:Y:S02]  /*1c40*/  FADD.FTZ R24, R54, -UR13 ;  /* 0x8000000d36187e21 */ /* 0x000fe40008010000 */
[----:B------:R-:W1:Y:S01]  /*1c50*/  MUFU.EX2 R28, R28 ;  /* 0x0000001c001c7308 */ /* 0x000e620000000800 */
[----:B------:R-:W-:Y:S01]  /*1c60*/  FMUL.FTZ R35, R36, R35 ;  /* 0x0000002324237220 */ /* 0x000fe20000410000 */
[----:B------:R-:W-:Y:S01]  /*1c70*/  FMUL.FTZ R24, R24, UR10 ;  /* 0x0000000a18187c20 */ /* 0x000fe20008410000 */
[----:B0-----:R-:W-:-:S03]  /*1c80*/  FADD.FTZ R25, R25, 1 ;  /* 0x3f80000019197421 */ /* 0x001fc60000010000 */
[----:B------:R-:W-:-:S04]  /*1c90*/  FFMA.FTZ R30, R20, R24, R18 ;  /* 0x00000018141e7223 */ /* 0x000fc80000010012 */
[----:B------:R-:W-:Y:S01]  /*1ca0*/  FMUL.FTZ R34, R30, -1.4426950216293334961 ;  /* 0xbfb8aa3b1e227820 */ /* 0x000fe20000410000 */
[----:B------:R-:W0:Y:S01]  /*1cb0*/  MUFU.RCP R25, R25 ;  /* 0x0000001900197308 */ /* 0x000e220000001000 */
[----:B-1----:R-:W-:-:S07]  /*1cc0*/  FADD.FTZ R28, R28, 1 ;  /* 0x3f8000001c1c7421 */ /* 0x002fce0000010000 */
[----:B------:R-:W1:Y:S08]  /*1cd0*/  MUFU.EX2 R34, R34 ;  /* 0x0000002200227308 */ /* 0x000e700000000800 */
[----:B------:R-:W2:Y:S01]  /*1ce0*/  MUFU.RCP R28, R28 ;  /* 0x0000001c001c7308 */ /* 0x000ea20000001000 */
[----:B0-----:R-:W-:Y:S01]  /*1cf0*/  FADD.FTZ R36, -R25, 1 ;  /* 0x3f80000019247421 */ /* 0x001fe20000010100 */
[----:B------:R-:W-:-:S03]  /*1d00*/  FMUL.FTZ R25, R42, R25 ;  /* 0x000000192a197220 */ /* 0x000fc60000410000 */
[----:B------:R-:W-:Y:S01]  /*1d10*/  FFMA.FTZ R36, R31, R36, 1 ;  /* 0x3f8000001f247423 */ /* 0x000fe20000010024 */
[----:B-1----:R-:W-:-:S06]  /*1d20*/  FADD.FTZ R31, R34, 1 ;  /* 0x3f800000221f7421 */ /* 0x002fcc0000010000 */
[----:B------:R-:W0:Y:S01]  /*1d30*/  MUFU.RCP R31, R31 ;  /* 0x0000001f001f7308 */ /* 0x000e220000001000 */
[----:B--2---:R-:W-:-:S04]  /*1d40*/  FADD.FTZ R34, -R28, 1 ;  /* 0x3f8000001c227421 */ /* 0x004fc80000010100 */
[----:B------:R-:W-:Y:S01]  /*1d50*/  FFMA.FTZ R32, R32, R34, 1 ;  /* 0x3f80000020207423 */ /* 0x000fe20000010022 */
[----:B------:R-:W-:Y:S01]  /*1d60*/  FMUL.FTZ R34, R43, R28 ;  /* 0x0000001c2b227220 */ /* 0x000fe20000410000 */
[----:B------:R-:W-:Y:S01]  /*1d70*/  FMUL.FTZ R28, R25, R36 ;  /* 0x00000024191c7220 */ /* 0x000fe20000410000 */
[----:B------:R-:W-:Y:S02]  /*1d80*/  FMUL.FTZ R36, R21, R33 ;  /* 0x0000002115247220 */ /* 0x000fe40000410000 */
[----:B------:R-:W-:Y:S01]  /*1d90*/  FMUL.FTZ R25, R34, R32 ;  /* 0x0000002022197220 */ /* 0x000fe20000410000 */
[----:B------:R-:W-:-:S04]  /*1da0*/  FMUL.FTZ R32, R20, R29 ;  /* 0x0000001d14207220 */ /* 0x000fc80000410000 */
[----:B------:R-:W-:Y:S01]  /*1db0*/  FFMA.FTZ R34, R23, R32, RZ ;  /* 0x0000002017227223 */ /* 0x000fe200000100ff */
[----:B------:R-:W-:-:S03]  /*1dc0*/  FADD.FTZ R32, RZ, R32 ;  /* 0x00000020ff207221 */ /* 0x000fc60000010000 */
[----:B------:R-:W-:Y:S01]  /*1dd0*/  FFMA.FTZ R34, R22, R36, R34 ;  /* 0x0000002416227223 */ /* 0x000fe20000010022 */
[----:B------:R-:W-:Y:S01]  /*1de0*/  FADD.FTZ R32, R36, R32 ;  /* 0x0000002024207221 */ /* 0x000fe20000010000 */
[----:B0-----:R-:W-:Y:S01]  /*1df0*/  FADD.FTZ R36, -R31, 1 ;  /* 0x3f8000001f247421 */ /* 0x001fe20000010100 */
[----:B------:R-:W-:-:S03]  /*1e00*/  FMUL.FTZ R31, R40, R31 ;  /* 0x0000001f281f7220 */ /* 0x000fc60000410000 */
[----:B------:R-:W-:Y:S01]  /*1e10*/  FFMA.FTZ R36, R30, R36, 1 ;  /* 0x3f8000001e247423 */ /* 0x000fe20000010024 */
[----:B------:R-:W-:Y:S01]  /*1e20*/  FFMA.FTZ R30, R23, R29, RZ ;  /* 0x0000001d171e7223 */ /* 0x000fe200000100ff */
[----:B------:R-:W-:Y:S02]  /*1e30*/  FADD.FTZ R23, RZ, R29 ;  /* 0x0000001dff177221 */ /* 0x000fe40000010000 */
[----:B------:R-:W-:Y:S01]  /*1e40*/  FMUL.FTZ R29, R31, R36 ;  /* 0x000000241f1d7220 */ /* 0x000fe20000410000 */
[-C--:B------:R-:W-:Y:S01]  /*1e50*/  FFMA.FTZ R30, R38, R39.reuse, R30 ;  /* 0x00000027261e7223 */ /* 0x080fe2000001001e */
[----:B------:R-:W-:Y:S01]  /*1e60*/  FADD.FTZ R31, R23, R39 ;  /* 0x00000027171f7221 */ /* 0x000fe20000010000 */
[----:B------:R-:W-:Y:S01]  /*1e70*/  FADD.FTZ R23, R55, -UR13 ;  /* 0x8000000d37177e21 */ /* 0x000fe20008010000 */
[----:B------:R-:W-:Y:S01]  /*1e80*/  FMUL.FTZ R39, R20, R39 ;  /* 0x0000002714277220 */ /* 0x000fe20000410000 */
[-C--:B------:R-:W-:Y:S01]  /*1e90*/  FFMA.FTZ R30, R26, R28.reuse, R30 ;  /* 0x0000001c1a1e7223 */ /* 0x080fe2000001001e */
[----:B------:R-:W-:Y:S01]  /*1ea0*/  FADD.FTZ R31, R31, R28 ;  /* 0x0000001c1f1f7221 */ /* 0x000fe20000010000 */
[----:B------:R-:W-:Y:S01]  /*1eb0*/  FMUL.FTZ R23, R23, UR10 ;  /* 0x0000000a17177c20 */ /* 0x000fe20008410000 */
[----:B------:R-:W-:Y:S01]  /*1ec0*/  FFMA.FTZ R38, R38, R39, R34 ;  /* 0x0000002726267223 */ /* 0x000fe20000010022 */
[----:B------:R-:W-:Y:S01]  /*1ed0*/  FADD.FTZ R32, R32, R39 ;  /* 0x0000002720207221 */ /* 0x000fe20000010000 */
[----:B------:R-:W-:Y:S01]  /*1ee0*/  FMUL.FTZ R28, R20, R28 ;  /* 0x0000001c141c7220 */ /* 0x000fe20000410000 */
[----:B------:R-:W-:Y:S01]  /*1ef0*/  FFMA.FTZ R34, R21, R23, R19 ;  /* 0x0000001715227223 */ /* 0x000fe20000010013 */
[----:B------:R-:W-:Y:S01]  /*1f00*/  FADD.FTZ R31, R31, R29 ;  /* 0x0000001d1f1f7221 */ /* 0x000fe20000010000 */
[-C--:B------:R-:W-:Y:S01]  /*1f10*/  FFMA.FTZ R30, R24, R29.reuse, R30 ;  /* 0x0000001d181e7223 */ /* 0x080fe2000001001e */
[----:B------:R-:W-:Y:S01]  /*1f20*/  FMUL.FTZ R29, R20, R29 ;  /* 0x0000001d141d7220 */ /* 0x000fe20000410000 */
[----:B------:R-:W-:-:S06]  /*1f30*/  FMUL.FTZ R36, R34, -1.4426950216293334961 ;  /* 0xbfb8aa3b22247820 */ /* 0x000fcc0000410000 */
[----:B------:R-:W0:Y:S02]  /*1f40*/  MUFU.EX2 R36, R36 ;  /* 0x0000002400247308 */ /* 0x000e240000000800 */
[----:B0-----:R-:W-:-:S06]  /*1f50*/  FADD.FTZ R36, R36, 1 ;  /* 0x3f80000024247421 */ /* 0x001fcc0000010000 */
[----:B------:R-:W0:Y:S02]  /*1f60*/  MUFU.RCP R36, R36 ;  /* 0x0000002400247308 */ /* 0x000e240000001000 */
[----:B0-----:R-:W-:Y:S01]  /*1f70*/  FADD.FTZ R39, -R36, 1 ;  /* 0x3f80000024277421 */ /* 0x001fe20000010100 */
[----:B------:R-:W-:-:S03]  /*1f80*/  FMUL.FTZ R36, R41, R36 ;  /* 0x0000002429247220 */ /* 0x000fc60000410000 */
[----:B------:R-:W-:Y:S01]  /*1f90*/  FFMA.FTZ R39, R34, R39, 1 ;  /* 0x3f80000022277423 */ /* 0x000fe20000010027 */
[----:B------:R-:W-:Y:S01]  /*1fa0*/  FFMA.FTZ R34, R22, R33, RZ ;  /* 0x0000002116227223 */ /* 0x000fe200000100ff */
[----:B------:R-:W-:Y:S02]  /*1fb0*/  FADD.FTZ R33, RZ, R33 ;  /* 0x00000021ff217221 */ /* 0x000fe40000010000 */
[----:B------:R-:W-:Y:S01]  /*1fc0*/  FMUL.FTZ R22, R36, R39 ;  /* 0x0000002724167220 */ /* 0x000fe20000410000 */
[----:B------:R-:W-:Y:S01]  /*1fd0*/  FADD.FTZ R36, R52, -UR13 ;  /* 0x8000000d34247e21 */ /* 0x000fe20008010000 */
[----:B------:R-:W-:Y:S01]  /*1fe0*/  FADD.FTZ R33, R33, R35 ;  /* 0x0000002321217221 */ /* 0x000fe20000010000 */
[-C--:B------:R-:W-:Y:S01]  /*1ff0*/  FFMA.FTZ R34, R37, R35.reuse, R34 ;  /* 0x0000002325227223 */ /* 0x080fe20000010022 */
[----:B------:R-:W-:Y:S01]  /*2000*/  FMUL.FTZ R35, R21, R35 ;  /* 0x0000002315237220 */ /* 0x000fe20000410000 */
[----:B------:R-:W-:Y:S01]  /*2010*/  FMUL.FTZ R36, R36, UR10 ;  /* 0x0000000a24247c20 */ /* 0x000fe20008410000 */
[----:B------:R-:W-:Y:S01]  /*2020*/  FADD.FTZ R33, R33, R25 ;  /* 0x0000001921217221 */ /* 0x000fe20000010000 */
[----:B------:R-:W-:Y:S01]  /*2030*/  FFMA.FTZ R34, R27, R25, R34 ;  /* 0x000000191b227223 */ /* 0x000fe20000010022 */
[----:B------:R-:W-:Y:S01]  /*2040*/  FFMA.FTZ R37, R37, R35, R38 ;  /* 0x0000002325257223 */ /* 0x000fe20000010026 */
[----:B------:R-:W-:Y:S01]  /*2050*/  FFMA.FTZ R39, R20, R36, R18 ;  /* 0x0000002414277223 */ /* 0x000fe20000010012 */
[----:B------:R-:W-:Y:S01]  /*2060*/  FADD.FTZ R32, R35, R32 ;  /* 0x0000002023207221 */ /* 0x000fe20000010000 */
[----:B------:R-:W-:Y:S01]  /*2070*/  FMUL.FTZ R25, R21, R25 ;  /* 0x0000001915197220 */ /* 0x000fe20000410000 */
[----:B------:R-:W-:Y:S01]  /*2080*/  FFMA.FTZ R37, R26, R28, R37 ;  /* 0x0000001c1a257223 */ /* 0x000fe20000010025 */
[----:B------:R-:W-:Y:S01]  /*2090*/  FMUL.FTZ R38, R39, -1.4426950216293334961 ;  /* 0xbfb8aa3b27267820 */ /* 0x000fe20000410000 */
[----:B------:R-:W-:Y:S01]  /*20a0*/  FADD.FTZ R32, R32, R28 ;  /* 0x0000001c20207221 */ /* 0x000fe20000010000 */
[----:B------:R-:W-:Y:S01]  /*20b0*/  FADD.FTZ R33, R33, R22 ;  /* 0x0000001621217221 */ /* 0x000fe20000010000 */
[----:B------:R-:W-:Y:S01]  /*20c0*/  FFMA.FTZ R37, R27, R25, R37 ;  /* 0x000000191b257223 */ /* 0x000fe20000010025 */
[-C--:B------:R-:W-:Y:S01]  /*20d0*/  FFMA.FTZ R34, R23, R22.reuse, R34 ;  /* 0x0000001617227223 */ /* 0x080fe20000010022 */
[----:B------:R-:W-:Y:S01]  /*20e0*/  FADD.FTZ R32, R25, R32 ;  /* 0x0000002019207221 */ /* 0x000fe20000010000 */
[----:B------:R-:W0:Y:S01]  /*20f0*/  MUFU.EX2 R38, R38 ;  /* 0x0000002600267308 */ /* 0x000e220000000800 */
[----:B------:R-:W-:Y:S01]  /*2100*/  FFMA.FTZ R37, R24, R29, R37 ;  /* 0x0000001d18257223 */ /* 0x000fe20000010025 */
[----:B------:R-:W-:Y:S01]  /*2110*/  FMUL.FTZ R22, R21, R22 ;  /* 0x0000001615167220 */ /* 0x000fe20000410000 */
[----:B------:R-:W-:-:S03]  /*2120*/  FADD.FTZ R32, R32, R29 ;  /* 0x0000001d20207221 */ /* 0x000fc60000010000 */
[----:B------:R-:W-:Y:S01]  /*2130*/  FFMA.FTZ R37, R23, R22, R37 ;  /* 0x0000001617257223 */ /* 0x000fe20000010025 */
[----:B------:R-:W-:Y:S01]  /*2140*/  FADD.FTZ R32, R22, R32 ;  /* 0x0000002016207221 */ /* 0x000fe20000010000 */
[----:B0-----:R-:W-:-:S06]  /*2150*/  FADD.FTZ R38, R38, 1 ;  /* 0x3f80000026267421 */ /* 0x001fcc0000010000 */
[----:B------:R-:W0:Y:S02]  /*2160*/  MUFU.RCP R38, R38 ;  /* 0x0000002600267308 */ /* 0x000e240000001000 */
[----:B0-----:R-:W-:Y:S01]  /*2170*/  FADD.FTZ R35, -R38, 1 ;  /* 0x3f80000026237421 */ /* 0x001fe20000010100 */
[----:B------:R-:W-:-:S03]  /*2180*/  FMUL.FTZ R38, R10, R38 ;  /* 0x000000260a267220 */ /* 0x000fc60000410000 */
[----:B------:R-:W-:-:S04]  /*2190*/  FFMA.FTZ R35, R39, R35, 1 ;  /* 0x3f80000027237423 */ /* 0x000fc80000010023 */
[----:B------:R-:W-:Y:S01]  /*21a0*/  FMUL.FTZ R35, R38, R35 ;  /* 0x0000002326237220 */ /* 0x000fe20000410000 */
[----:B------:R-:W-:-:S03]  /*21b0*/  FADD.FTZ R38, R53, -UR13 ;  /* 0x8000000d35267e21 */ /* 0x000fc60008010000 */
[----:B------:R-:W-:Y:S01]  /*21c0*/  FADD.FTZ R31, R31, R35 ;  /* 0x000000231f1f7221 */ /* 0x000fe20000010000 */
[----:B------:R-:W-:Y:S01]  /*21d0*/  FMUL.FTZ R38, R38, UR10 ;  /* 0x0000000a26267c20 */ /* 0x000fe20008410000 */
[-C--:B------:R-:W-:Y:S01]  /*21e0*/  FFMA.FTZ R30, R36, R35.reuse, R30 ;  /* 0x00000023241e7223 */ /* 0x080fe2000001001e */
[----:B------:R-:W-:Y:S02]  /*21f0*/  FMUL.FTZ R35, R20, R35 ;  /* 0x0000002314237220 */ /* 0x000fe40000410000 */
[----:B------:R-:W-:Y:S02]  /*2200*/  FFMA.FTZ R39, R21, R38, R19 ;  /* 0x0000002615277223 */ /* 0x000fe40000010013 */
[----:B------:R-:W-:Y:S01]  /*2210*/  FFMA.FTZ R37, R36, R35, R37 ;  /* 0x0000002324257223 */ /* 0x000fe20000010025 */
[----:B------:R-:W-:Y:S01]  /*2220*/  FADD.FTZ R32, R32, R35 ;  /* 0x0000002320207221 */ /* 0x000fe20000010000 */
        /* <DEDUP_REMOVED lines=57> */
[-C--:B------:R-:W-:Y:S01]  /*25c0*/  FMUL.FTZ R24, R20, R22.reuse ;  /* 0x0000001614187220 */ /* 0x080fe20000410000 */
[----:B------:R-:W-:Y:S01]  /*25d0*/  FMUL.FTZ R23, R23, UR10 ;  /* 0x0000000a17177c20 */ /* 0x000fe20008410000 */
[----:B------:R-:W-:Y:S01]  /*25e0*/  FFMA.FTZ R30, R29, R22, R30 ;  /* 0x000000161d1e7223 */ /* 0x000fe2000001001e */
[----:B------:R-:W-:Y:S01]  /*25f0*/  FADD.FTZ R31, R31, R22 ;  /* 0x000000161f1f7221 */ /* 0x000fe20000010000 */
        /* <DEDUP_REMOVED lines=28> */
[----:B------:R-:W-:Y:S01]  /*27c0*/  FMUL.FTZ R24, R20, R26 ;  /* 0x0000001a14187220 */ /* 0x000fe20000410000 */
[----:B------:R-:W-:-:S03]  /*27d0*/  FMUL.FTZ R38, R38, UR10 ;  /* 0x0000000a26267c20 */ /* 0x000fc60008410000 */
[----:B------:R-:W-:Y:S01]  /*27e0*/  FFMA.FTZ R37, R36, R24, R37 ;  /* 0x0000001824257223 */ /* 0x000fe20000010025 */
[----:B------:R-:W-:Y:S01]  /*27f0*/  FFMA.FTZ R39, R21, R38, R19 ;  /* 0x0000002615277223 */ /* 0x000fe20000010013 */
[----:B------:R-:W-:Y:S01]  /*2800*/  FADD.FTZ R32, R32, R24 ;  /* 0x0000001820207221 */ /* 0x000fe20000010000 */
        /* <DEDUP_REMOVED lines=15> */
.L_x_1316:
[----:B------:R-:W0:Y:S01]  /*2900*/  S2R R33, SR_LANEID ;  /* 0x0000000000217919 */ /* 0x000e220000000000 */
[----:B------:R-:W-:Y:S01]  /*2910*/  MOV R28, R22 ;  /* 0x00000016001c7202 */ /* 0x000fe20000000f00 */
        /* <DEDUP_REMOVED lines=32> */
[----:B------:R-:W3:Y:S01]  /*2b20*/  S2R R32, SR_TID.X ;  /* 0x0000000000207919 */ /* 0x000ee20000002100 */
[----:B------:R-:W-:Y:S01]  /*2b30*/  ISETP.NE.AND P5, PT, R33, RZ, PT ;  /* 0x000000ff2100720c */ /* 0x000fe20003fa5270 */
[----:B01----:R-:W-:Y:S01]  /*2b40*/  FADD.FTZ R22, R30, R31 ;  /* 0x0000001f1e167221 */ /* 0x003fe20000010000 */
[----:B--2---:R-:W-:Y:S01]  /*2b50*/  FADD.FTZ R23, R29, R28 ;  /* 0x0000001c1d177221 */ /* 0x004fe20000010000 */
[----:B---3--:R-:W-:-:S04]  /*2b60*/  SHF.R.U32.HI R32, RZ, 0x2, R32 ;  /* 0x00000002ff207819 */ /* 0x008fc80000011620 */
[----:B------:R-:W-:-:S06]  /*2b70*/  LOP3.LUT R32, R32, 0xf8, RZ, 0xc0, !PT ;  /* 0x000000f820207812 */ /* 0x000fcc00078ec0ff */
[----:B------:R3:W-:Y:S02]  /*2b80*/  @!P5 STS.64 [R32+UR5+0x8], R22 ;  /* 0x000008162000d988 */ /* 0x0007e40008000a05 */
.L_x_1318:
[----:B------:R-:W-:Y:S05]  /*2b90*/  BSYNC.RECONVERGENT B0 ;  /* 0x0000000000007941 */ /* 0x000fea0003800200 */
.L_x_1317:
[----:B------:R-:W-:Y:S06]  /*2ba0*/  BAR.SYNC.DEFER_BLOCKING 0x0 ;  /* 0x0000000000007b1d */ /* 0x000fec0000010000 */
[----:B------:R-:W-:Y:S04]  /*2bb0*/  BSSY.RECONVERGENT B0, `(.L_x_1319) ;  /* 0x0000014000007945 */ /* 0x000fe80003800200 */
[----:B------:R-:W-:Y:S05]  /*2bc0*/  @P1 BRA `(.L_x_1320) ;  /* 0x0000000000481947 */ /* 0x000fea0003800000 */
[----:B------:R-:W4:Y:S01]  /*2bd0*/  S2UR UR7, SR_CgaCtaId ;  /* 0x00000000000779c3 */ /* 0x000f220000008800 */
[----:B------:R-:W-:Y:S02]  /*2be0*/  UMOV UR6, 0x400 ;  /* 0x0000040000067882 */ /* 0x000fe40000000000 */
[----:B----4-:R-:W-:-:S09]  /*2bf0*/  ULEA UR6, UR7, UR6, 0x18 ;  /* 0x0000000607067291 */ /* 0x010fd2000f8ec0ff */
[----:B-12---:R-:W1:Y:S04]  /*2c00*/  LDS.128 R28, [UR6+0x10] ;  /* 0x00001006ff1c7984 */ /* 0x006e680008000c00 */
[----:B---3--:R-:W0:Y:S04]  /*2c10*/  LDS.128 R32, [UR6+0x20] ;  /* 0x00002006ff207984 */ /* 0x008e280008000c00 */
[----:B------:R-:W2:Y:S01]  /*2c20*/  LDS.128 R36, [UR6+0x30] ;  /* 0x00003006ff247984 */ /* 0x000ea20008000c00 */
[----:B-1----:R-:W-:Y:S01]  /*2c30*/  FADD.FTZ R28, R22, R28 ;  /* 0x0000001c161c7221 */ /* 0x002fe20000010000 */
[----:B------:R-:W-:-:S03]  /*2c40*/  FADD.FTZ R29, R23, R29 ;  /* 0x0000001d171d7221 */ /* 0x000fc60000010000 */
[----:B------:R-:W-:Y:S01]  /*2c50*/  FADD.FTZ R28, R28, R30 ;  /* 0x0000001e1c1c7221 */ /* 0x000fe20000010000 */
[----:B------:R-:W-:-:S03]  /*2c60*/  FADD.FTZ R29, R29, R31 ;  /* 0x0000001f1d1d7221 */ /* 0x000fc60000010000 */
[----:B0-----:R-:W-:Y:S01]  /*2c70*/  FADD.FTZ R23, R28, R32 ;  /* 0x000000201c177221 */ /* 0x001fe20000010000 */
[----:B------:R-:W-:-:S03]  /*2c80*/  FADD.FTZ R22, R29, R33 ;  /* 0x000000211d167221 */ /* 0x000fc60000010000 */
[----:B------:R-:W-:Y:S01]  /*2c90*/  FADD.FTZ R23, R23, R34 ;  /* 0x0000002217177221 */ /* 0x000fe20000010000 */
[----:B------:R-:W-:-:S03]  /*2ca0*/  FADD.FTZ R22, R22, R35 ;  /* 0x0000002316167221 */ /* 0x000fc60000010000 */
[----:B--2---:R-:W-:Y:S01]  /*2cb0*/  FADD.FTZ R23, R23, R36 ;  /* 0x0000002417177221 */ /* 0x004fe20000010000 */
[----:B------:R-:W-:-:S03]  /*2cc0*/  FADD.FTZ R28, R22, R37 ;  /* 0x00000025161c7221 */ /* 0x000fc60000010000 */
[----:B------:R-:W-:Y:S01]  /*2cd0*/  FADD.FTZ R22, R23, R38 ;  /* 0x0000002617167221 */ /* 0x000fe20000010000 */
[----:B------:R-:W-:-:S07]  /*2ce0*/  FADD.FTZ R23, R28, R39 ;  /* 0x000000271c177221 */ /* 0x000fce0000010000 */
.L_x_1320:
[----:B------:R-:W-:Y:S05]  /*2cf0*/  BSYNC.RECONVERGENT B0 ;  /* 0x0000000000007941 */ /* 0x000fea0003800200 */
.L_x_1319:
[----:B------:R-:W-:Y:S06]  /*2d00*/  BAR.SYNC.DEFER_BLOCKING 0x0 ;  /* 0x0000000000007b1d */ /* 0x000fec0000010000 */
[----:B------:R-:W-:Y:S04]  /*2d10*/  BSSY.RECONVERGENT B0, `(.L_x_1321) ;  /* 0x000009d000007945 */ /* 0x000fe80003800200 */
[----:B------:R-:W-:Y:S05]  /*2d20*/  @P0 BRA `(.L_x_1322) ;  /* 0x00000008006c0947 */ /* 0x000fea0003800000 */
[----:B---3--:R-:W3:Y:S04]  /*2d30*/  LDS.128 R32, [R5+0x70] ;  /* 0x0000700005207984 */ /* 0x008ee80000000c00 */
[----:B-12---:R-:W1:Y:S01]  /*2d40*/  LDS.128 R28, [R5+0xe0] ;  /* 0x0000e000051c7984 */ /* 0x006e620000000c00 */
[----:B---3--:R-:W-:Y:S01]  /*2d50*/  FADD.FTZ R36, R24, R32 ;  /* 0x0000002018247221 */ /* 0x008fe20000010000 */
[----:B------:R-:W-:Y:S01]  /*2d60*/  FADD.FTZ R37, R25, R33 ;  /* 0x0000002119257221 */ /* 0x000fe20000010000 */
[----:B------:R-:W-:Y:S01]  /*2d70*/  FADD.FTZ R38, R26, R34 ;  /* 0x000000221a267221 */ /* 0x000fe20000010000 */
[----:B------:R-:W-:Y:S01]  /*2d80*/  FADD.FTZ R39, R27, R35 ;  /* 0x000000231b277221 */ /* 0x000fe20000010000 */
[----:B-1----:R-:W-:Y:S01]  /*2d90*/  FADD.FTZ R28, R36, R28 ;  /* 0x0000001c241c7221 */ /* 0x002fe20000010000 */
        /* <DEDUP_REMOVED lines=14> */
[----:B------:R-:W2:Y:S04]  /*2e80*/  LDS.128 R32, [R5+0x2a0] ;  /* 0x0002a00005207984 */ /* 0x000ea80000000c00 */
        /* <DEDUP_REMOVED lines=133> */
.L_x_1322:
[----:B------:R-:W-:Y:S05]  /*36e0*/  BSYNC.RECONVERGENT B0 ;  /* 0x0000000000007941 */ /* 0x000fea0003800200 */
.L_x_1321:
[----:B------:R-:W-:Y:S04]  /*36f0*/  BSSY.RECONVERGENT B0, `(.L_x_1323) ;  /* 0x000001d000007945 */ /* 0x000fe80003800200 */
[----:B------:R-:W-:Y:S05]  /*3700*/  @P0 BRA `(.L_x_1324) ;  /* 0x00000000006c0947 */ /* 0x000fea0003800000 */
[----:B--2---:R-:W1:Y:S01]  /*3710*/  LDC.64 R28, c[0x0][0x3f8] ;  /* 0x0000fe00ff1c7b82 */ /* 0x004e620000000a00 */
[----:B------:R-:W-:-:S07]  /*3720*/  IMAD R56, R56, 0x7, R57 ;  /* 0x0000000738387824 */ /* 0x000fce00078e0239 */
[----:B------:R-:W2:Y:S01]  /*3730*/  LDC.64 R34, c[0x0][0x3d8] ;  /* 0x0000f600ff227b82 */ /* 0x000ea20000000a00 */
[----:B-1----:R-:W-:Y:S01]  /*3740*/  IMAD.WIDE.U32 R30, R28, 0x3, RZ ;  /* 0x000000031c1e7825 */ /* 0x002fe200078e00ff */
[----:B------:R-:W-:-:S04]  /*3750*/  LEA R33, R29, R29, 0x1 ;  /* 0x0000001d1d217211 */ /* 0x000fc800078e08ff */
[----:B------:R-:W-:Y:S02]  /*3760*/  IADD3 R36, PT, PT, R31, R33, RZ ;  /* 0x000000211f247210 */ /* 0x000fe40007ffe0ff */
[----:B------:R-:W-:Y:S01]  /*3770*/  LEA.HI R33, P0, R29, R28, RZ, 0x1 ;  /* 0x0000001c1d217211 */ /* 0x000fe200078108ff */
[----:B--2---:R-:W-:Y:S01]  /*3780*/  IMAD.WIDE R34, R56, 0x4, R34 ;  /* 0x0000000438227825 */ /* 0x004fe200078e0222 */
[----:B------:R-:W-:Y:S02]  /*3790*/  LEA.HI R30, P5, R36, R30, RZ, 0x1 ;  /* 0x0000001e241e7211 */ /* 0x000fe400078b08ff */
[----:B---3--:R-:W-:Y:S02]  /*37a0*/  SHF.L.U32 R32, R33, 0x1, RZ ;  /* 0x0000000121207819 */ /* 0x008fe400000006ff */
[----:B------:R-:W-:Y:S01]  /*37b0*/  IADD3.X R36, PT, PT, RZ, R36, RZ, P5, !PT ;  /* 0x00000024ff247210 */ /* 0x000fe20002ffe4ff */
[----:B------:R4:W-:Y:S01]  /*37c0*/  REDG.E.ADD.F32.FTZ.RN.STRONG.GPU desc[UR8][R34.64], R24 ;  /* 0x00000018220079a6 */ /* 0x0009e2000c12f308 */
[----:B------:R-:W-:-:S02]  /*37d0*/  SHF.L.U32 R37, R30, 0x1, RZ ;  /* 0x000000011e257819 */ /* 0x000fc400000006ff */
[----:B------:R-:W-:Y:S02]  /*37e0*/  IADD3.X R31, PT, PT, RZ, R29, RZ, P0, !PT ;  /* 0x0000001dff1f7210 */ /* 0x000fe400007fe4ff */
        /* <DEDUP_REMOVED lines=13> */
.L_x_1324:
[----:B------:R-:W-:Y:S05]  /*38c0*/  BSYNC.RECONVERGENT B0 ;  /* 0x0000000000007941 */ /* 0x000fea0003800200 */
.L_x_1323:
        /* <DEDUP_REMOVED lines=10> */
[----:B--2---:R-:W-:Y:S01]  /*3970*/  LOP3.LUT P0, R28, R66, 0x2, RZ, 0xc0, !PT ;  /* 0x00000002421c7812 */ /* 0x004fe2000780c0ff */
        /* <DEDUP_REMOVED lines=13> */
.L_x_1327:
[----:B----4-:R-:W2:Y:S04]  /*3a50*/  LDG.E.STRONG.GPU R26, desc[UR8][R24.64] ;  /* 0x00000008181a7981 */ /* 0x010ea8000c1ef900 */
[----:B--2---:R-:W-:Y:S01]  /*3a60*/  CCTL.IVALL ;  /* 0x00000000ff00798f */ /* 0x004fe20002000000 */
[----:B------:R-:W-:Y:S05]  /*3a70*/  YIELD ;  /* 0x0000000000007946 */ /* 0x000fea0003800000 */
[----:B------:R-:W-:-:S13]  /*3a80*/  ISETP.NE.AND P0, PT, R26, R31, PT ;  /* 0x0000001f1a00720c */ /* 0x000fda0003f05270 */
[----:B------:R-:W-:Y:S05]  /*3a90*/  @P0 BRA `(.L_x_1327) ;  /* 0xfffffffc00ec0947 */ /* 0x000fea000383ffff */
.L_x_1326:
[----:B------:R-:W-:Y:S05]  /*3aa0*/  WARPSYNC.ALL ;  /* 0x0000000000007948 */ /* 0x000fea0003800000 */
[----:B------:R-:W-:Y:S01]  /*3ab0*/  BAR.SYNC.DEFER_BLOCKING 0x0 ;  /* 0x0000000000007b1d */ /* 0x000fe20000010000 */
[----:B------:R-:W-:-:S05]  /*3ac0*/  HFMA2 R30, -RZ, RZ, 0, 0 ;  /* 0x00000000ff1e7431 */ /* 0x000fca00000001ff */
[----:B------:R-:W-:Y:S05]  /*3ad0*/  @!P2 BRA `(.L_x_1328) ;  /* 0x00000004001ca947 */ /* 0x000fea0003800000 */
[C-C-:B------:R-:W-:Y:S01]  /*3ae0*/  IMAD R33, R0.reuse, 0x7, R68.reuse ;  /* 0x0000000700217824 */ /* 0x140fe200078e0244 */
[C---:B----4-:R-:W-:Y:S01]  /*3af0*/  LEA R27, R0.reuse, R68, 0x2 ;  /* 0x00000044001b7211 */ /* 0x050fe200078e10ff */
[--C-:B------:R-:W-:Y:S01]  /*3b00*/  IMAD R26, R0, 0x6, R68.reuse ;  /* 0x00000006001a7824 */ /* 0x100fe200078e0244 */
[----:B------:R-:W-:Y:S01]  /*3b10*/  IADD3 R29, PT, PT, R68, R0, RZ ;  /* 0x00000000441d7210 */ /* 0x000fe20007ffe0ff */
[C-C-:B------:R-:W-:Y:S01]  /*3b20*/  IMAD R24, R0.reuse, 0x5, R68.reuse ;  /* 0x0000000500187824 */ /* 0x140fe200078e0244 */
[CC--:B--2---:R-:W-:Y:S01]  /*3b30*/  LEA R28, R0.reuse, R68.reuse, 0x1 ;  /* 0x00000044001c7211 */ /* 0x0c4fe200078e08ff */
[----:B------:R-:W-:Y:S01]  /*3b40*/  IMAD R30, R0, 0x3, R68 ;  /* 0x00000003001e7824 */ /* 0x000fe200078e0244 */
[----:B---3--:R-:W-:Y:S01]  /*3b50*/  MOV R32, RZ ;  /* 0x000000ff00207202 */ /* 0x008fe20000000f00 */
[----:B------:R-:W-:Y:S01]  /*3b60*/  UIADD3 UR6, UPT, UPT, -UR11, URZ, URZ ;  /* 0x000000ff0b067290 */ /* 0x000fe2000fffe1ff */
[----:B-1----:R-:W-:Y:S02]  /*3b70*/  MOV R31, R68 ;  /* 0x00000044001f7202 */ /* 0x002fe40000000f00 */
[----:B------:R-:W-:-:S09]  /*3b80*/  MOV R25, R33 ;  /* 0x0000002100197202 */ /* 0x000fd20000000f00 */
.L_x_1329:
[----:B------:R-:W-:Y:S02]  /*3b90*/  ISETP.EQ.OR P0, PT, RZ, UR6, P1 ;  /* 0x00000006ff007c0c */ /* 0x000fe40008f02670 */
[----:B------:R-:W-:-:S04]  /*3ba0*/  IADD3 R33, PT, PT, R32, 0x1, RZ ;  /* 0x0000000120217810 */ /* 0x000fc80007ffe0ff */
[----:B------:R-:W-:-:S07]  /*3bb0*/  ISETP.EQ.OR P5, PT, R33, UR11, P1 ;  /* 0x0000000b21007c0c */ /* 0x000fce0008fa2670 */
[----:B------:R-:W-:-:S06]  /*3bc0*/  @!P0 IMAD.WIDE.U32 R36, R31, 0x8, R34 ;  /* 0x000000081f248825 */ /* 0x000fcc00078e0022 */
[----:B------:R-:W0:Y:S01]  /*3bd0*/  @!P0 LDG.E.64 R36, desc[UR8][R36.64] ;  /* 0x0000000824248981 */ /* 0x000e22000c1e1b00 */
[----:B------:R-:W-:-:S06]  /*3be0*/  @!P5 IMAD.WIDE.U32 R38, R29, 0x8, R34 ;  /* 0x000000081d26d825 */ /* 0x000fcc00078e0022 */
[----:B------:R-:W2:Y:S01]  /*3bf0*/  @!P5 LDG.E.64 R38, desc[UR8][R38.64] ;  /* 0x000000082626d981 */ /* 0x000ea2000c1e1b00 */
[----:B------:R-:W-:-:S04]  /*3c00*/  IADD3 R33, PT, PT, R32, 0x2, RZ ;  /* 0x0000000220217810 */ /* 0x000fc80007ffe0ff */
[----:B------:R-:W-:Y:S02]  /*3c10*/  ISETP.EQ.OR P6, PT, R33, UR11, P1 ;  /* 0x0000000b21007c0c */ /* 0x000fe40008fc2670 */
[----:B------:R-:W-:-:S04]  /*3c20*/  IADD3 R33, PT, PT, R32, 0x3, RZ ;  /* 0x0000000320217810 */ /* 0x000fc80007ffe0ff */
[----:B------:R-:W-:Y:S02]  /*3c30*/  ISETP.EQ.OR P2, PT, R33, UR11, P1 ;  /* 0x0000000b21007c0c */ /* 0x000fe40008f42670 */
[----:B------:R-:W-:-:S11]  /*3c40*/  IADD3 R33, PT, PT, R32, 0x4, RZ ;  /* 0x0000000420217810 */ /* 0x000fd60007ffe0ff */
[----:B------:R-:W-:-:S06]  /*3c50*/  @!P2 IMAD.WIDE.U32 R56, R30, 0x8, R34 ;  /* 0x000000081e38a825 */ /* 0x000fcc00078e0022 */
[----:B------:R-:W3:Y:S01]  /*3c60*/  @!P2 LDG.E.64 R56, desc[UR8][R56.64] ;  /* 0x000000083838a981 */ /* 0x000ee2000c1e1b00 */
[----:B0-----:R-:W-:Y:S01]  /*3c70*/  @!P0 FADD.FTZ R22, R22, R36 ;  /* 0x0000002416168221 */ /* 0x001fe20000010000 */
[----:B------:R-:W-:Y:S01]  /*3c80*/  @!P0 FADD.FTZ R23, R23, R37 ;  /* 0x0000002517178221 */ /* 0x000fe20000010000 */
[----:B------:R-:W-:Y:S01]  /*3c90*/  @!P6 IMAD.WIDE.U32 R36, R28, 0x8, R34 ;  /* 0x000000081c24e825 */ /* 0x000fe200078e0022 */
[----:B------:R-:W-:-:S03]  /*3ca0*/  ISETP.EQ.OR P0, PT, R33, UR11, P1 ;  /* 0x0000000b21007c0c */ /* 0x000fc60008f02670 */
[----:B--2---:R-:W-:Y:S02]  /*3cb0*/  @!P5 FADD.FTZ R22, R22, R38 ;  /* 0x000000261616d221 */ /* 0x004fe40000010000 */
[----:B------:R-:W2:Y:S01]  /*3cc0*/  @!P6 LDG.E.64 R36, desc[UR8][R36.64] ;  /* 0x000000082424e981 */ /* 0x000ea2000c1e1b00 */
[----:B------:R-:W-:-:S07]  /*3cd0*/  @!P5 FADD.FTZ R23, R23, R39 ;  /* 0x000000271717d221 */ /* 0x000fce0000010000 */
[----:B------:R-:W-:-:S06]  /*3ce0*/  @!P0 IMAD.WIDE.U32 R38, R27, 0x8, R34 ;  /* 0x000000081b268825 */ /* 0x000fcc00078e0022 */
[----:B------:R-:W4:Y:S01]  /*3cf0*/  @!P0 LDG.E.64 R38, desc[UR8][R38.64] ;  /* 0x0000000826268981 */ /* 0x000f22000c1e1b00 */
[----:B------:R-:W-:-:S04]  /*3d00*/  IADD3 R33, PT, PT, R32, 0x5, RZ ;  /* 0x0000000520217810 */ /* 0x000fc80007ffe0ff */
[----:B------:R-:W-:Y:S02]  /*3d10*/  ISETP.EQ.OR P5, PT, R33, UR11, P1 ;  /* 0x0000000b21007c0c */ /* 0x000fe40008fa2670 */
[----:B------:R-:W-:Y:S01]  /*3d20*/  IADD3 R33, PT, PT, R32, 0x6, RZ ;  /* 0x0000000620217810 */ /* 0x000fe20007ffe0ff */
[----:B--2---:R-:W-:Y:S01]  /*3d30*/  @!P6 FADD.FTZ R22, R22, R36 ;  /* 0x000000241616e221 */ /* 0x004fe20000010000 */
[----:B------:R-:W-:-:S03]  /*3d40*/  @!P6 FADD.FTZ R23, R23, R37 ;  /* 0x000000251717e221 */ /* 0x000fc60000010000 */
[----:B---3--:R-:W-:Y:S01]  /*3d50*/  @!P2 FADD.FTZ R22, R22, R56 ;  /* 0x000000381616a221 */ /* 0x008fe20000010000 */
[----:B------:R-:W-:Y:S01]  /*3d60*/  @!P2 FADD.FTZ R23, R23, R57 ;  /* 0x000000391717a221 */ /* 0x000fe20000010000 */
[----:B------:R-:W-:Y:S02]  /*3d70*/  ISETP.EQ.OR P2, PT, R33, UR11, P1 ;  /* 0x0000000b21007c0c */ /* 0x000fe40008f42670 */
[----:B------:R-:W-:Y:S02]  /*3d80*/  IADD3 R33, PT, PT, R32, 0x7, RZ ;  /* 0x0000000720217810 */ /* 0x000fe40007ffe0ff */
[----:B------:R-:W-:Y:S02]  /*3d90*/  @!P5 IMAD.WIDE.U32 R36, R24, 0x8, R34 ;  /* 0x000000081824d825 */ /* 0x000fe400078e0022 */
[----:B------:R-:W-:Y:S02]  /*3da0*/  ISETP.EQ.OR P6, PT, R33, UR11, P1 ;  /* 0x0000000b21007c0c */ /* 0x000fe40008fc2670 */
[----:B----4-:R-:W-:Y:S01]  /*3db0*/  @!P0 FADD.FTZ R22, R22, R38 ;  /* 0x0000002616168221 */ /* 0x010fe20000010000 */
[----:B------:R-:W-:-:S02]  /*3dc0*/  @!P0 FADD.FTZ R23, R23, R39 ;  /* 0x0000002717178221 */ /* 0x000fc40000010000 */
[----:B------:R0:W2:Y:S02]  /*3dd0*/  @!P5 LDG.E.64 R38, desc[UR8][R36.64] ;  /* 0x000000082426d981 */ /* 0x0000a4000c1e1b00 */
[----:B0-----:R-:W-:-:S06]  /*3de0*/  @!P2 IMAD.WIDE.U32 R36, R26, 0x8, R34 ;  /* 0x000000081a24a825 */ /* 0x001fcc00078e0022 */
[----:B------:R-:W-:Y:S01]  /*3df0*/  @!P6 IMAD.WIDE.U32 R56, R25, 0x8, R34 ;  /* 0x000000081938e825 */ /* 0x000fe200078e0022 */
[----:B------:R-:W3:Y:S05]  /*3e00*/  @!P2 LDG.E.64 R36, desc[UR8][R36.64] ;  /* 0x000000082424a981 */ /* 0x000eea000c1e1b00 */
[----:B------:R-:W4:Y:S01]  /*3e10*/  @!P6 LDG.E.64 R56, desc[UR8][R56.64] ;  /* 0x000000083838e981 */ /* 0x000f22000c1e1b00 */
[----:B------:R-:W-:-:S04]  /*3e20*/  IADD3 R32, PT, PT, R32, 0x8, RZ ;  /* 0x0000000820207810 */ /* 0x000fc80007ffe0ff */
[----:B------:R-:W-:Y:S01]  /*3e30*/  ISETP.NE.AND P0, PT, R32, R69, PT ;  /* 0x000000452000720c */ /* 0x000fe20003f05270 */
        /* <DEDUP_REMOVED lines=16> */
[----:B------:R-:W-:-:S07]  /*3f40*/  MOV R30, R69 ;  /* 0x00000045001e7202 */ /* 0x000fce0000000f00 */
.L_x_1328:
[----:B----4-:R-:W-:-:S04]  /*3f50*/  LOP3.LUT R24, R64, 0x7, RZ, 0xc0, !PT ;  /* 0x0000000740187812 */ /* 0x010fc800078ec0ff */
[----:B------:R-:W-:-:S13]  /*3f60*/  ISETP.NE.AND P0, PT, R24, RZ, PT ;  /* 0x000000ff1800720c */ /* 0x000fda0003f05270 */
[----:B------:R-:W-:Y:S05]  /*3f70*/  @!P0 BRA `(.L_x_1325) ;  /* 0x0000000000f08947 */ /* 0x000fea0003800000 */
[----:B------:R-:W-:Y:S02]  /*3f80*/  IADD3 R24, PT, PT, R24, -0x1, RZ ;  /* 0xffffffff18187810 */ /* 0x000fe40007ffe0ff */
[----:B-1----:R-:W-:Y:S02]  /*3f90*/  LOP3.LUT P0, R31, R64, 0x3, RZ, 0xc0, !PT ;  /* 0x00000003401f7812 */ /* 0x002fe4000780c0ff */
        /* <DEDUP_REMOVED lines=9> */
[----:B------:R-:W-:Y:S02]  /*4030*/  IADD3 R27, PT, PT, R30, 0x3, RZ ;  /* 0x000000031e1b7810 */ /* 0x000fe40007ffe0ff */
[----:B------:R-:W-:-:S09]  /*4040*/  ISETP.EQ.OR P2, PT, R33, UR11, P1 ;  /* 0x0000000b21007c0c */ /* 0x000fd20008f42670 */
[----:B------:R-:W-:-:S04]  /*4050*/  @!P5 IMAD R29, R29, R0, R68 ;  /* 0x000000001d1dd224 */ /* 0x000fc800078e0244 */
[----:B------:R-:W-:Y:S02]  /*4060*/  @!P2 IMAD R33, R33, R0, R68 ;  /* 0x000000002121a224 */ /* 0x000fe400078e0244 */
[----:B0--3--:R-:W-:Y:S01]  /*4070*/  @!P6 FADD.FTZ R22, R22, R24 ;  /* 0x000000181616e221 */ /* 0x009fe20000010000 */
[----:B------:R-:W-:Y:S01]  /*4080*/  @!P6 FADD.FTZ R23, R23, R25 ;  /* 0x000000191717e221 */ /* 0x000fe20000010000 */
[----:B------:R-:W-:Y:S01]  /*4090*/  ISETP.EQ.OR P6, PT, R27, UR11, P1 ;  /* 0x0000000b1b007c0c */ /* 0x000fe20008fc2670 */
[----:B------:R-:W-:-:S04]  /*40a0*/  @!P5 IMAD.WIDE.U32 R24, R29, 0x8, R34 ;  /* 0x000000081d18d825 */ /* 0x000fc800078e0022 */
[----:B--2---:R-:W-:Y:S02]  /*40b0*/  @!P2 IMAD.WIDE.U32 R28, R33, 0x8, R34 ;  /* 0x00000008211ca825 */ /* 0x004fe400078e0022 */
        /* <DEDUP_REMOVED lines=12> */
.L_x_1330:
[----:B------:R-:W-:Y:S05]  /*4180*/  @!P0 BRA `(.L_x_1325) ;  /* 0x00000000006c8947 */ /* 0x000fea0003800000 */
[----:B------:R-:W-:Y:S02]  /*4190*/  ISETP.NE.AND P0, PT, R31, 0x1, PT ;  /* 0x000000011f00780c */ /* 0x000fe40003f05270 */
[----:B--2---:R-:W-:-:S11]  /*41a0*/  LOP3.LUT R28, R64, 0x1, RZ, 0xc0, !PT ;  /* 0x00000001401c7812 */ /* 0x004fd600078ec0ff */
        /* <DEDUP_REMOVED lines=15> */
.L_x_1331:
        /* <DEDUP_REMOVED lines=9> */
.L_x_1332:
[----:B------:R-:W-:Y:S05]  /*4330*/  BSYNC.RECONVERGENT B0 ;  /* 0x0000000000007941 */ /* 0x000fea0003800200 */
.L_x_1325:
[----:B------:R-:W5:Y:S01]  /*4340*/  S2UR UR7, SR_CgaCtaId ;  /* 0x00000000000779c3 */ /* 0x000f620000008800 */
[----:B------:R-:W-:Y:S01]  /*4350*/  UMOV UR6, 0x400 ;  /* 0x0000040000067882 */ /* 0x000fe20000000000 */
[----:B------:R-:W0:Y:S01]  /*4360*/  LDCU.64 UR14, c[0x0][0x400] ;  /* 0x00008000ff0e77ac */ /* 0x000e220008000a00 */
[----:B----4-:R-:W-:Y:S01]  /*4370*/  IADD3 R26, PT, PT, R4, 0x20, RZ ;  /* 0x00000020041a7810 */ /* 0x010fe20007ffe0ff */
[----:B------:R-:W-:Y:S01]  /*4380*/  FADD.FTZ R62, R62, -UR13 ;  /* 0x8000000d3e3e7e21 */ /* 0x000fe20008010000 */
[----:B------:R-:W-:Y:S02]  /*4390*/  SHF.R.S32.HI R24, RZ, 0x1f, R4 ;  /* 0x0000001fff187819 */ /* 0x000fe40000011404 */
[----:B------:R-:W-:Y:S01]  /*43a0*/  SHF.R.S32.HI R29, RZ, 0x1f, R26 ;  /* 0x0000001fff1d7819 */ /* 0x000fe2000001141a */
[----:B------:R-:W-:Y:S01]  /*43b0*/  FMUL.FTZ R25, R62, UR10 ;  /* 0x0000000a3e197c20 */ /* 0x000fe20008410000 */
[----:B0-----:R-:W-:Y:S01]  /*43c0*/  ISETP.GE.U32.AND P0, PT, R4, UR14, PT ;  /* 0x0000000e04007c0c */ /* 0x001fe2000bf06070 */
[----:B-----5:R-:W-:-:S03]  /*43d0*/  ULEA UR6, UR7, UR6, 0x18 ;  /* 0x0000000607067291 */ /* 0x020fc6000f8ec0ff */
[----:B------:R-:W-:-:S06]  /*43e0*/  ISETP.GE.AND.EX P0, PT, R24, UR15, PT, P0 ;  /* 0x0000000f18007c0c */ /* 0x000fcc000bf06300 */
[----:B------:R-:W-:Y:S01]  /*43f0*/  @!P1 STS.64 [UR6+0x48], R22 ;  /* 0x00004816ff009988 */ /* 0x000fe20008000a06 */
[----:B------:R-:W-:Y:S01]  /*4400*/  BAR.SYNC.DEFER_BLOCKING 0x0 ;  /* 0x0000000000007b1d */ /* 0x000fe20000010000 */
[----:B------:R-:W-:-:S04]  /*4410*/  ISETP.GE.U32.AND P1, PT, R26, UR14, PT ;  /* 0x0000000e1a007c0c */ /* 0x000fc8000bf26070 */
[----:B------:R-:W-:Y:S01]  /*4420*/  ISETP.GE.AND.EX P1, PT, R29, UR15, PT, P1 ;  /* 0x0000000f1d007c0c */ /* 0x000fe2000bf26310 */
[----:B---3--:R-:W0:Y:S01]  /*4430*/  LDS.64 R22, [UR6+0x48] ;  /* 0x00004806ff167984 */ /* 0x008e220008000a00 */
[----:B------:R-:W0:Y:S02]  /*4440*/  LDCU UR6, c[0x0][0x42c] ;  /* 0x00008580ff0677ac */ /* 0x000e240008000800 */
[----:B0-----:R-:W-:Y:S01]  /*4450*/  FMUL.FTZ R27, R22, UR6 ;  /* 0x00000006161b7c20 */ /* 0x001fe20008410000 */
[----:B--2---:R-:W-:Y:S01]  /*4460*/  FMUL.FTZ R28, R23, UR6 ;  /* 0x00000006171c7c20 */ /* 0x004fe20008410000 */
[----:B------:R-:W-:-:S03]  /*4470*/  FADD.FTZ R22, R63, -UR13 ;  /* 0x8000000d3f167e21 */ /* 0x000fc60008010000 */
[----:B------:R-:W-:Y:S01]  /*4480*/  FFMA.FTZ R23, R27, R25, R28 ;  /* 0x000000191b177223 */ /* 0x000fe2000001001c */
[----:B------:R-:W-:Y:S01]  /*4490*/  FMUL.FTZ R22, R22, UR10 ;  /* 0x0000000a16167c20 */ /* 0x000fe20008410000 */
        /* <DEDUP_REMOVED lines=19> */
.L_x_1333:
[----:B-1----:R-:W-:Y:S01]  /*45d0*/  FADD.FTZ R31, R60, -UR13 ;  /* 0x8000000d3c1f7e21 */ /* 0x002fe20008010000 */
[----:B------:R-:W-:Y:S01]  /*45e0*/  FFMA.FTZ R22, R27, R22, R28 ;  /* 0x000000161b167223 */ /* 0x000fe2000001001c */
[----:B------:R-:W-:Y:S01]  /*45f0*/  BSSY.RECONVERGENT B0, `(.L_x_1334) ;  /* 0x0000013000007945 */ /* 0x000fe20003800200 */
[----:B------:R-:W-:Y:S01]  /*4600*/  FFMA.FTZ R23, R20, R2, -R23 ;  /* 0x0000000214177223 */ /* 0x000fe20000010817 */
[----:B------:R-:W-:Y:S01]  /*4610*/  FADD.FTZ R61, R61, -UR13 ;  /* 0x8000000d3d3d7e21 */ /* 0x000fe20008010000 */
[----:B------:R-:W-:Y:S01]  /*4620*/  FMUL.FTZ R31, R31, UR10 ;  /* 0x0000000a1f1f7c20 */ /* 0x000fe20008410000 */
        /* <DEDUP_REMOVED lines=8> */
[----:B------:R-:W-:Y:S01]  /*46b0*/  FMUL.FTZ R24, R23, UR10 ;  /* 0x0000000a17187c20 */ /* 0x000fe20008410000 */
[----:B------:R-:W-:-:S04]  /*46c0*/  IMAD.WIDE.U32 R2, R4, UR16, R2 ;  /* 0x0000001004027c25 */ /* 0x000fc8000f8e0002 */
[----:B------:R-:W-:Y:S01]  /*46d0*/  IMAD R33, R4, UR17, R33 ;  /* 0x0000001104217c24 */ /* 0x000fe2000f8e0221 */
[----:B-1----:R-:W-:-:S04]  /*46e0*/  LEA R22, P0, R2, UR6, 0x2 ;  /* 0x0000000602167c11 */ /* 0x002fc8000f8010ff */
[----:B------:R-:W-:-:S04]  /*46f0*/  IADD3 R33, PT, PT, R3, R33, RZ ;  /* 0x0000002103217210 */ /* 0x000fc80007ffe0ff */
[----:B------:R-:W-:-:S05]  /*4700*/  LEA.HI.X R23, R2, UR7, R33, 0x2, P0 ;  /* 0x0000000702177c11 */ /* 0x000fca00080f1421 */
[----:B------:R0:W-:Y:S02]  /*4710*/  STG.E.64 desc[UR8][R22.64], R24 ;  /* 0x0000001816007986 */ /* 0x0001e4000c101b08 */
.L_x_1335:
[----:B------:R-:W-:Y:S05]  /*4720*/  BSYNC.RECONVERGENT B0 ;  /* 0x0000000000007941 */ /* 0x000fea0003800200 */
.L_x_1334:
        /* <DEDUP_REMOVED lines=21> */
.L_x_1336:
[----:B------:R-:W-:Y:S01]  /*4880*/  FFMA.FTZ R2, R27, R2, R28 ;  /* 0x000000021b027223 */ /* 0x000fe2000001001c */
[----:B------:R-:W-:Y:S01]  /*4890*/  BSSY.RECONVERGENT B0, `(.L_x_1337) ;  /* 0x0000013000007945 */ /* 0x000fe20003800200 */
[----:B------:R-:W-:Y:S01]  /*48a0*/  FFMA.FTZ R3, R20, R44, -R3 ;  /* 0x0000002c14037223 */ /* 0x000fe20000010803 */
[----:B------:R-:W-:Y:S01]  /*48b0*/  FADD.FTZ R58, R58, -UR13 ;  /* 0x8000000d3a3a7e21 */ /* 0x000fe20008010000 */
[----:B------:R-:W-:Y:S01]  /*48c0*/  FADD.FTZ R59, R59, -UR13 ;  /* 0x8000000d3b3b7e21 */ /* 0x000fe20008010000 */
[----:B0-----:R-:W-:Y:S01]  /*48d0*/  FFMA.FTZ R25, R21, R45, -R2 ;  /* 0x0000002d15197223 */ /* 0x001fe20000010802 */
        /* <DEDUP_REMOVED lines=14> */
.L_x_1338:
[----:B------:R-:W-:Y:S05]  /*49c0*/  BSYNC.RECONVERGENT B0 ;  /* 0x0000000000007941 */ /* 0x000fea0003800200 */
.L_x_1337:
[----:B------:R-:W-:Y:S01]  /*49d0*/  FADD.FTZ R54, R54, -UR13 ;  /* 0x8000000d36367e21 */ /* 0x000fe20008010000 */
[----:B------:R-:W-:Y:S01]  /*49e0*/  FADD.FTZ R55, R55, -UR13 ;  /* 0x8000000d37377e21 */ /* 0x000fe20008010000 */
[----:B------:R-:W-:Y:S01]  /*49f0*/  FMUL.FTZ R33, R58, UR10 ;  /* 0x0000000a3a217c20 */ /* 0x000fe20008410000 */
        /* <DEDUP_REMOVED lines=20> */
.L_x_1339:
[----:B------:R-:W-:Y:S04]  /*4b40*/  BSSY.RECONVERGENT B0, `(.L_x_1340) ;  /* 0x0000015000007945 */ /* 0x000fe80003800200 */
[----:B------:R-:W-:Y:S05]  /*4b50*/  @P4 BRA `(.L_x_1341) ;  /* 0x00000000004c4947 */ /* 0x000fea0003800000 */
[----:B------:R-:W1:Y:S01]  /*4b60*/  LDCU.64 UR6, c[0x0][0x3f8] ;  /* 0x00007f00ff0677ac */ /* 0x000e620008000a00 */
[----:B0-----:R-:W-:Y:S01]  /*4b70*/  IADD3 R25, PT, PT, R4, 0x40, RZ ;  /* 0x0000004004197810 */ /* 0x001fe20007ffe0ff */
[----:B------:R-:W-:Y:S01]  /*4b80*/  FFMA.FTZ R23, R27, R33, R28 ;  /* 0x000000211b177223 */ /* 0x000fe2000001001c */
[----:B------:R-:W-:Y:S01]  /*4b90*/  MOV R2, R6 ;  /* 0x0000000600027202 */ /* 0x000fe20000000f00 */
[----:B------:R-:W0:Y:S01]  /*4ba0*/  LDCU.64 UR16, c[0x0][0x380] ;  /* 0x00007000ff1077ac */ /* 0x000e220008000a00 */
[----:B------:R-:W-:Y:S01]  /*4bb0*/  SHF.R.S32.HI R24, RZ, 0x1f, R25 ;  /* 0x0000001fff187819 */ /* 0x000fe20000011419 */
[----:B------:R-:W-:Y:S01]  /*4bc0*/  FFMA.FTZ R23, R20, R42, -R23 ;  /* 0x0000002a14177223 */ /* 0x000fe20000010817 */
[----:B------:R-:W-:-:S03]  /*4bd0*/  MOV R3, R9 ;  /* 0x0000000900037202 */ /* 0x000fc60000000f00 */
[----:B-1----:R-:W-:Y:S02]  /*4be0*/  IMAD R24, R24, UR6, RZ ;  /* 0x0000000618187c24 */ /* 0x002fe4000f8e02ff */
[----:B------:R-:W-:-:S04]  /*4bf0*/  IMAD.WIDE.U32 R2, R25, UR6, R2 ;  /* 0x0000000619027c25 */ /* 0x000fc8000f8e0002 */
[----:B------:R-:W-:Y:S02]  /*4c00*/  IMAD R25, R25, UR7, R24 ;  /* 0x0000000719197c24 */ /* 0x000fe4000f8e0218 */
[----:B------:R-:W-:Y:S01]  /*4c10*/  FFMA.FTZ R24, R27, R22, R28 ;  /* 0x000000161b187223 */ /* 0x000fe2000001001c */
[C---:B0-----:R-:W-:Y:S02]  /*4c20*/  LEA R22, P0, R2.reuse, UR16, 0x2 ;  /* 0x0000001002167c11 */ /* 0x041fe4000f8010ff */
[----:B------:R-:W-:Y:S01]  /*4c30*/  IADD3 R3, PT, PT, R3, R25, RZ ;  /* 0x0000001903037210 */ /* 0x000fe20007ffe0ff */
[----:B------:R-:W-:Y:S01]  /*4c40*/  FFMA.FTZ R25, R21, R43, -R24 ;  /* 0x0000002b15197223 */ /* 0x000fe20000010818 */
[----:B------:R-:W-:Y:S02]  /*4c50*/  FMUL.FTZ R24, R23, UR10 ;  /* 0x0000000a17187c20 */ /* 0x000fe40008410000 */
[----:B------:R-:W-:Y:S01]  /*4c60*/  LEA.HI.X R23, R2, UR17, R3, 0x2, P0 ;  /* 0x0000001102177c11 */ /* 0x000fe200080f1403 */
[----:B------:R-:W-:-:S05]  /*4c70*/  FMUL.FTZ R25, R25, UR10 ;  /* 0x0000000a19197c20 */ /* 0x000fca0008410000 */
[----:B------:R1:W-:Y:S02]  /*4c80*/  STG.E.64 desc[UR8][R22.64], R24 ;  /* 0x0000001816007986 */ /* 0x0003e4000c101b08 */
.L_x_1341:
[----:B------:R-:W-:Y:S05]  /*4c90*/  BSYNC.RECONVERGENT B0 ;  /* 0x0000000000007941 */ /* 0x000fea0003800200 */
.L_x_1340:
[----:B------:R-:W-:Y:S01]  /*4ca0*/  UISETP.NE.AND UP0, UPT, UR12, URZ, UPT ;  /* 0x000000ff0c00728c */ /* 0x000fe2000bf05270 */
[----:B------:R-:W-:Y:S01]  /*4cb0*/  FADD.FTZ R52, R52, -UR13 ;  /* 0x8000000d34347e21 */ /* 0x000fe20008010000 */
[----:B------:R-:W-:Y:S01]  /*4cc0*/  FADD.FTZ R53, R53, -UR13 ;  /* 0x8000000d35357e21 */ /* 0x000fe20008010000 */
[----:B------:R-:W-:Y:S01]  /*4cd0*/  FADD.FTZ R43, R50, -UR13 ;  /* 0x8000000d322b7e21 */ /* 0x000fe20008010000 */
[----:B------:R-:W-:Y:S01]  /*4ce0*/  FADD.FTZ R39, R51, -UR13 ;  /* 0x8000000d33277e21 */ /* 0x000fe20008010000 */
[----:B------:R-:W-:Y:S01]  /*4cf0*/  FADD.FTZ R31, R48, -UR13 ;  /* 0x8000000d301f7e21 */ /* 0x000fe20008010000 */
[----:B------:R-:W-:Y:S01]  /*4d00*/  FADD.FTZ R30, R49, -UR13 ;  /* 0x8000000d311e7e21 */ /* 0x000fe20008010000 */
[----:B------:R-:W-:Y:S01]  /*4d10*/  FADD.FTZ R33, R46, -UR13 ;  /* 0x8000000d2e217e21 */ /* 0x000fe20008010000 */
[----:B------:R-:W-:Y:S01]  /*4d20*/  FADD.FTZ R32, R47, -UR13 ;  /* 0x8000000d2f207e21 */ /* 0x000fe20008010000 */
[----:B-1----:R-:W-:Y:S01]  /*4d30*/  IADD3 R23, PT, PT, R4, 0x60, RZ ;  /* 0x0000006004177810 */ /* 0x002fe20007ffe0ff */
[----:B0-----:R-:W-:Y:S01]  /*4d40*/  FMUL.FTZ R25, R54, UR10 ;  /* 0x0000000a36197c20 */ /* 0x001fe20008410000 */
[C---:B------:R-:W-:Y:S01]  /*4d50*/  IADD3 R47, PT, PT, R4.reuse, 0x80, RZ ;  /* 0x00000080042f7810 */ /* 0x040fe20007ffe0ff */
[----:B------:R-:W-:Y:S01]  /*4d60*/  FMUL.FTZ R55, R55, UR10 ;  /* 0x0000000a37377c20 */ /* 0x000fe20008410000 */
        /* <DEDUP_REMOVED lines=19> */
[----:B------:R-:W-:Y:S01]  /*4ea0*/  SHF.R.S32.HI R2, RZ, 0x1f, R23 ;  /* 0x0000001fff027819 */ /* 0x000fe20000011417 */
[C-C-:B------:R-:W-:Y:S01]  /*4eb0*/  FFMA.FTZ R45, R27.reuse, R43, R28.reuse ;  /* 0x0000002b1b2d7223 */ /* 0x140fe2000001001c */
[----:B------:R-:W-:Y:S01]  /*4ec0*/  SHF.R.S32.HI R46, RZ, 0x1f, R47 ;  /* 0x0000001fff2e7819 */ /* 0x000fe2000001142f */
[C---:B------:R-:W-:Y:S01]  /*4ed0*/  FFMA.FTZ R44, R27.reuse, R39, R28 ;  /* 0x000000271b2c7223 */ /* 0x040fe2000001001c */
[----:B------:R-:W-:Y:S01]  /*4ee0*/  SHF.R.S32.HI R42, RZ, 0x1f, R38 ;  /* 0x0000001fff2a7819 */ /* 0x000fe20000011426 */
[C-C-:B------:R-:W-:Y:S01]  /*4ef0*/  FFMA.FTZ R35, R27.reuse, R31, R28.reuse ;  /* 0x0000001f1b237223 */ /* 0x140fe2000001001c */
[----:B------:R-:W-:Y:S01]  /*4f00*/  SHF.R.S32.HI R34, RZ, 0x1f, R29 ;  /* 0x0000001fff227819 */ /* 0x000fe2000001141d */
[C-C-:B------:R-:W-:Y:S01]  /*4f10*/  FFMA.FTZ R36, R27.reuse, R30, R28.reuse ;  /* 0x0000001e1b247223 */ /* 0x140fe2000001001c */
[C-C-:B------:R-:W-:Y:S01]  /*4f20*/  FFMA.FTZ R37, R27.reuse, R33, R28.reuse ;  /* 0x000000211b257223 */ /* 0x140fe2000001001c */
[----:B------:R-:W-:Y:S01]  /*4f30*/  ISETP.GE.U32.AND P0, PT, R26, UR14, PT ;  /* 0x0000000e1a007c0c */ /* 0x000fe2000bf06070 */
[----:B------:R-:W-:Y:S01]  /*4f40*/  FFMA.FTZ R28, R27, R32, R28 ;  /* 0x000000201b1c7223 */ /* 0x000fe2000001001c */
        /* <DEDUP_REMOVED lines=23> */
.L_x_1342:
        /* <DEDUP_REMOVED lines=17> */
.L_x_1344:
[----:B------:R-:W-:Y:S05]  /*51d0*/  BSYNC.RECONVERGENT B0 ;  /* 0x0000000000007941 */ /* 0x000fea0003800200 */
.L_x_1343:
        /* <DEDUP_REMOVED lines=19> */
.L_x_1345:
[----:B------:R-:W-:Y:S01]  /*5310*/  BSSY.RECONVERGENT B0, `(.L_x_1346) ;  /* 0x0000011000007945 */ /* 0x000fe20003800200 */
[----:B0-----:R-:W-:Y:S01]  /*5320*/  FFMA.FTZ R22, R20, R10, -R51 ;  /* 0x0000000a14167223 */ /* 0x001fe20000010833 */
[----:B------:R-:W-:Y:S02]  /*5330*/  FFMA.FTZ R23, R21, R11, -R50 ;  /* 0x0000000b15177223 */ /* 0x000fe40000010832 */
        /* <DEDUP_REMOVED lines=14> */
.L_x_1347:
[----:B------:R-:W-:Y:S05]  /*5420*/  BSYNC.RECONVERGENT B0 ;  /* 0x0000000000007941 */ /* 0x000fea0003800200 */
.L_x_1346:
        /* <DEDUP_REMOVED lines=19> */
.L_x_1348:
        /* <DEDUP_REMOVED lines=17> */
.L_x_1350:
[----:B------:R-:W-:Y:S05]  /*5670*/  BSYNC.RECONVERGENT B0 ;  /* 0x0000000000007941 */ /* 0x000fea0003800200 */
.L_x_1349:
[----:B------:R-:W-:Y:S05]  /*5680*/  BRA.U !UP0, `(.L_x_1351) ;  /* 0x0000000108487547 */ /* 0x000fea000b800000 */
        /* <DEDUP_REMOVED lines=18> */
.L_x_1351:
[----:B------:R-:W-:Y:S01]  /*57b0*/  BSSY.RECONVERGENT B0, `(.L_x_1352) ;  /* 0x0000012000007945 */ /* 0x000fe20003800200 */
[----:B------:R-:W-:Y:S01]  /*57c0*/  FFMA.FTZ R35, R20, R14, -R35 ;  /* 0x0000000e14237223 */ /* 0x000fe20000010823 */
[----:B0-----:R-:W-:Y:S01]  /*57d0*/  SHF.R.S32.HI R22, RZ, 0x1f, R26 ;  /* 0x0000001fff167819 */ /* 0x001fe2000001141a */
        /* <DEDUP_REMOVED lines=15> */
.L_x_1353:
[----:B------:R-:W-:Y:S05]  /*58d0*/  BSYNC.RECONVERGENT B0 ;  /* 0x0000000000007941 */ /* 0x000fea0003800200 */
.L_x_1352:
        /* <DEDUP_REMOVED lines=19> */
.L_x_1354:
        /* <DEDUP_REMOVED lines=14> */
[----:B------:R-:W-:-:S04]  /*5af0*/  IADD3 R3, PT, PT, R7, R3, RZ ;  /* 0x0000000307037210 */ /* 0x000fc80007ffe0ff */
[----:B------:R-:W-:-:S05]  /*5b00*/  LEA.HI.X R3, R6, UR15, R3, 0x2, P0 ;  /* 0x0000000f06037c11 */ /* 0x000fca00080f1403 */
[----:B------:R0:W-:Y:S02]  /*5b10*/  STG.E.64 desc[UR8][R2.64], R10 ;  /* 0x0000000a02007986 */ /* 0x0001e4000c101b08 */
.L_x_1356:
[----:B------:R-:W-:Y:S05]  /*5b20*/  BSYNC.RECONVERGENT B0 ;  /* 0x0000000000007941 */ /* 0x000fea0003800200 */
.L_x_1355:
[----:B------:R-:W-:Y:S02]  /*5b30*/  IADD3 R65, PT, PT, R0, R65, RZ ;  /* 0x0000004100417210 */ /* 0x000fe40007ffe0ff */
[----:B------:R-:W-:Y:S02]  /*5b40*/  IADD3 R66, PT, PT, R66, 0x1, RZ ;  /* 0x0000000142427810 */ /* 0x000fe40007ffe0ff */
[----:B------:R-:W-:-:S13]  /*5b50*/  ISETP.GE.AND P0, PT, R65, UR4, PT ;  /* 0x0000000441007c0c */ /* 0x000fda000bf06270 */
[----:B------:R-:W-:Y:S05]  /*5b60*/  @!P0 BRA `(.L_x_1357) ;  /* 0xffffffa400b88947 */ /* 0x000fea000383ffff */
.L_x_1314:
[----:B------:R-:W1:Y:S01]  /*5b70*/  S2R R8, SR_TID.X ;  /* 0x0000000000087919 */ /* 0x000e620000002100 */
[----:B------:R-:W2:Y:S01]  /*5b80*/  LDC R4, c[0x0][0x370] ;  /* 0x0000dc00ff047b82 */ /* 0x000ea20000000800 */
[----:B------:R-:W-:Y:S07]  /*5b90*/  BSSY.RECONVERGENT B0, `(.L_x_1358) ;  /* 0x0000012000007945 */ /* 0x000fee0003800200 */
[----:B------:R-:W3:Y:S08]  /*5ba0*/  LDC R7, c[0x0][0x374] ;  /* 0x0000dd00ff077b82 */ /* 0x000ef00000000800 */
[----:B0-----:R-:W0:Y:S01]  /*5bb0*/  LDC.64 R2, c[0x0][0x3c8] ;  /* 0x0000f200ff027b82 */ /* 0x001e220000000a00 */
[----:B--2---:R-:W-:-:S02]  /*5bc0*/  ISETP.NE.AND P1, PT, R4, 0x1, PT ;  /* 0x000000010400780c */ /* 0x004fc40003f25270 */
[----:B------:R-:W-:Y:S02]  /*5bd0*/  IADD3 R6, PT, PT, R4, -0x1, RZ ;  /* 0xffffffff04067810 */ /* 0x000fe40007ffe0ff */
[----:B-1----:R-:W-:Y:S02]  /*5be0*/  ISETP.NE.AND P2, PT, R8, RZ, PT ;  /* 0x000000ff0800720c */ /* 0x002fe40003f45270 */
[C---:B---3--:R-:W-:Y:S02]  /*5bf0*/  IADD3 R5, PT, PT, R7.reuse, -0x1, RZ ;  /* 0xffffffff07057810 */ /* 0x048fe40007ffe0ff */
[----:B------:R-:W-:Y:S02]  /*5c00*/  SHF.L.U32 R0, R7, 0x1, RZ ;  /* 0x0000000107007819 */ /* 0x000fe400000006ff */
[----:B------:R-:W-:Y:S02]  /*5c10*/  ISETP.NE.AND P0, PT, R68, R5, PT ;  /* 0x000000054400720c */ /* 0x000fe40003f05270 */
[----:B------:R-:W-:-:S02]  /*5c20*/  SEL R5, R0, RZ, P1 ;  /* 0x000000ff00057207 */ /* 0x000fc40000800000 */
[----:B------:R-:W-:-:S03]  /*5c30*/  ISETP.NE.OR P0, PT, R6, UR11, P0 ;  /* 0x0000000b06007c0c */ /* 0x000fc60008705670 */
[----:B0-----:R-:W-:Y:S01]  /*5c40*/  IMAD.WIDE.U32 R2, R5, 0x4, R2 ;  /* 0x0000000405027825 */ /* 0x001fe200078e0002 */
[----:B------:R-:W-:Y:S09]  /*5c50*/  @P2 BRA `(.L_x_1359) ;  /* 0x0000000000142947 */ /* 0x000ff20003800000 */
[----:B------:R-:W-:Y:S01]  /*5c60*/  HFMA2 R5, -RZ, RZ, 0, 5.9604644775390625e-08 ;  /* 0x00000001ff057431 */ /* 0x000fe200000001ff */
[----:B------:R-:W-:Y:S06]  /*5c70*/  MEMBAR.ALL.GPU ;  /* 0x0000000000007992 */ /* 0x000fec000000a000 */
[----:B------:R-:W-:-:S00]  /*5c80*/  ERRBAR ;  /* 0x00000000000079ab */ /* 0x000fc00000000000 */
[----:B------:R-:W-:Y:S06]  /*5c90*/  CGAERRBAR ;  /* 0x00000000000075ab */ /* 0x000fec0000000000 */
[----:B------:R0:W-:Y:S02]  /*5ca0*/  REDG.E.ADD.S32.STRONG.GPU desc[UR8][R2.64], R5 ;  /* 0x000000050200798e */ /* 0x0001e4000c12e308 */
.L_x_1359:
[----:B------:R-:W-:Y:S05]  /*5cb0*/  BSYNC.RECONVERGENT B0 ;  /* 0x0000000000007941 */ /* 0x000fea0003800200 */
.L_x_1358:
[----:B------:R-:W-:Y:S05]  /*5cc0*/  @P0 EXIT ;  /* 0x000000000000094d */ /* 0x000fea0003800000 */
[----:B------:R-:W-:Y:S05]  /*5cd0*/  @P2 BRA `(.L_x_1360) ;  /* 0x0000000000202947 */ /* 0x000fea0003800000 */
[----:B------:R-:W-:-:S05]  /*5ce0*/  IMAD R0, R4, R7, RZ ;  /* 0x0000000704007224 */ /* 0x000fca00078e02ff */
[----:B------:R-:W-:-:S13]  /*5cf0*/  ISETP.NE.AND P0, PT, R0, -0x1, PT ;  /* 0xffffffff0000780c */ /* 0x000fda0003f05270 */
[----:B------:R-:W-:Y:S05]  /*5d00*/  @!P0 BRA `(.L_x_1360) ;  /* 0x0000000000148947 */ /* 0x000fea0003800000 */
.L_x_1361:
[----:B0-----:R-:W2:Y:S04]  /*5d10*/  LDG.E.STRONG.GPU R5, desc[UR8][R2.64] ;  /* 0x0000000802057981 */ /* 0x001ea8000c1ef900 */
[----:B--2---:R-:W-:Y:S01]  /*5d20*/  CCTL.IVALL ;  /* 0x00000000ff00798f */ /* 0x004fe20002000000 */
[----:B------:R-:W-:Y:S05]  /*5d30*/  YIELD ;  /* 0x0000000000007946 */ /* 0x000fea0003800000 */
[----:B------:R-:W-:-:S13]  /*5d40*/  ISETP.NE.AND P0, PT, R5, R0, PT ;  /* 0x000000000500720c */ /* 0x000fda0003f05270 */
[----:B------:R-:W-:Y:S05]  /*5d50*/  @P0 BRA `(.L_x_1361) ;  /* 0xfffffffc00ec0947 */ /* 0x000fea000383ffff */
.L_x_1360:
[----:B------:R-:W-:Y:S05]  /*5d60*/  WARPSYNC.ALL ;  /* 0x0000000000007948 */ /* 0x000fea0003800000 */
[----:B------:R-:W1:Y:S01]  /*5d70*/  LDC.64 R6, c[0x0][0x3f8] ;  /* 0x0000fe00ff067b82 */ /* 0x000e620000000a00 */
[----:B------:R-:W2:Y:S07]  /*5d80*/  S2R R4, SR_TID.X ;  /* 0x0000000000047919 */ /* 0x000eae0000002100 */
[----:B------:R-:W-:Y:S01]  /*5d90*/  BAR.SYNC.DEFER_BLOCKING 0x0 ;  /* 0x0000000000007b1d */ /* 0x000fe20000010000 */
[----:B-1----:R-:W-:-:S04]  /*5da0*/  LEA.HI R0, P0, R7, R6, RZ, 0x1 ;  /* 0x0000000607007211 */ /* 0x002fc800078108ff */
[----:B0-----:R-:W-:-:S04]  /*5db0*/  IADD3.X R3, PT, PT, RZ, R7, RZ, P0, !PT ;  /* 0x00000007ff037210 */ /* 0x001fc800007fe4ff */
[--C-:B------:R-:W-:Y:S02]  /*5dc0*/  SHF.R.S64 R0, R0, 0x1, R3.reuse ;  /* 0x0000000100007819 */ /* 0x100fe40000001003 */
[----:B------:R-:W-:Y:S02]  /*5dd0*/  SHF.R.S32.HI R3, RZ, 0x1, R3 ;  /* 0x00000001ff037819 */ /* 0x000fe40000011403 */
[----:B--2---:R-:W-:-:S04]  /*5de0*/  ISETP.GT.U32.AND P0, PT, R0, R4, PT ;  /* 0x000000040000720c */ /* 0x004fc80003f04070 */
        /* <DEDUP_REMOVED lines=67> */
.L_x_1364:
        /* <DEDUP_REMOVED lines=29> */
.L_x_1363:
[----:B------:R-:W-:Y:S05]  /*63f0*/  BSYNC.RECONVERGENT B0 ;  /* 0x0000000000007941 */ /* 0x000fea0003800200 */
.L_x_1362:
        /* <DEDUP_REMOVED lines=10> */
.L_x_1365:
        /* <DEDUP_REMOVED lines=82> */
.L_x_1366:
        /* <DEDUP_REMOVED lines=12> */
.L_x_3433:


//--------------------- .text._Z35group_norm_nhwc_bwd_one_pass_kernelI11Fp32IOFp32WLi512ELi14ELi224EEv26Group_norm_nhwc_bwd_params --------------------------
	.section	.text._Z35group_norm_nhwc_bwd_one_pass_kernelI11Fp32IOFp32WLi512ELi14ELi224EEv26Group_norm_nhwc_bwd_params,"ax",@progbits
	.align	128
        .global         _Z35group_norm_nhwc_bwd_one_pass_kernelI11Fp32IOFp32WLi512ELi14ELi224EEv26Group_norm_nhwc_bwd_params
        .type           _Z35group_norm_nhwc_bwd_one_pass_kernelI11Fp32IOFp32WLi512ELi14ELi224EEv26Group_norm_nhwc_bwd_params,@function
        .size           _Z35group_norm_nhwc_bwd_one_pass_kernelI11Fp32IOFp32WLi512ELi14ELi224EEv26Group_norm_nhwc_bwd_params,(.L_x_3434 - _Z35group_norm_nhwc_bwd_one_pass_kernelI11Fp32IOFp32WLi512ELi14ELi224EEv26Group_norm_nhwc_bwd_params)
        .other          _Z35group_norm_nhwc_bwd_one_pass_kernelI11Fp32IOFp32WLi512ELi14ELi224EEv26Group_norm_nhwc_bwd_params,@"STO_CUDA_ENTRY STV_DEFAULT"
_Z35group_norm_nhwc_bwd_one_pass_kernelI11Fp32IOFp32WLi512ELi14ELi224EEv26Group_norm_nhwc_bwd_params:
.text._Z35group_norm_nhwc_bwd_one_pass_kernelI11Fp32IOFp32WLi512ELi14ELi224EEv26Group_norm_nhwc_bwd_params:
        /* <DEDUP_REMOVED lines=11> */
[----:B------:R-:W-:Y:S01]  /*00b0*/  LOP3.LUT R0, R111, 0xffff, RZ, 0xc0, !PT ;  /* 0x0000ffff6f007812 */ /* 0x000fe200078ec0ff */
[----:B------:R-:W1:Y:S01]  /*00c0*/  S2R R96, SR_LANEID ;  /* 0x0000000000607919 */ /* 0x000e620000000000 */
[----:B------:R-:W2:Y:S01]  /*00d0*/  LDCU UR23, c[0x0][0x374] ;  /* 0x00006e80ff1777ac */ /* 0x000ea20008000800 */
[----:B------:R-:W-:Y:S02]  /*00e0*/  SHF.R.U32.HI R110, RZ, 0x2, R111 ;  /* 0x00000002ff6e7819 */ /* 0x000fe4000001166f */
[----:B------:R-:W-:Y:S01]  /*00f0*/  IMAD R0, R0, 0x2493, RZ ;  /* 0x0000249300007824 */ /* 0x000fe200078e02ff */
[----:B------:R-:W3:Y:S01]  /*0100*/  LDCU UR25, c[0x0][0x370] ;  /* 0x00006e00ff1977ac */ /* 0x000ee20008000800 */
[----:B------:R-:W4:Y:S01]  /*0110*/  S2UR UR8, SR_CgaCtaId ;  /* 0x00000000000879c3 */ /* 0x000f220000008800 */
[----:B------:R-:W-:Y:S02]  /*0120*/  LOP3.LUT R110, R110, 0xf8, RZ, 0xc0, !PT ;  /* 0x000000f86e6e7812 */ /* 0x000fe400078ec0ff */
[----:B------:R-:W-:Y:S01]  /*0130*/  SHF.R.U32.HI R0, RZ, 0x10, R0 ;  /* 0x00000010ff007819 */ /* 0x000fe20000011600 */
[----:B------:R-:W-:Y:S01]  /*0140*/  UMOV UR7, 0x400 ;  /* 0x0000040000077882 */ /* 0x000fe20000000000 */
[----:B------:R-:W0:Y:S01]  /*0150*/  LDCU.U8 UR24, c[0x0][0x414] ;  /* 0x00008280ff1877ac */ /* 0x000e220008000000 */
[----:B------:R-:W-:Y:S01]  /*0160*/  UIADD3 UR4, UPT, UPT, UR7, 0x50, URZ ;  /* 0x0000005007047890 */ /* 0x000fe2000fffe0ff */
[----:B------:R-:W-:Y:S01]  /*0170*/  UMOV UR14, UR5 ;  /* 0x00000005000e7c82 */ /* 0x000fe20008000000 */
[----:B--2---:R-:W-:-:S02]  /*0180*/  UIMAD UR26, UR22, UR23, UR5 ;  /* 0x00000017161a72a4 */ /* 0x004fc4000f8e0205 */
[----:B------:R-:W-:Y:S01]  /*0190*/  UIMAD UR10, UR23, 0x6, UR5 ;  /* 0x00000006170a78a4 */ /* 0x000fe2000f8e0205 */
[----:B0-----:R-:W-:Y:S01]  /*01a0*/  IMAD R114, R3, UR22, R0 ;  /* 0x0000001603727c24 */ /* 0x001fe2000f8e0200 */
[----:B------:R-:W-:Y:S01]  /*01b0*/  PRMT R0, R0, 0x9910, RZ ;  /* 0x0000991000007816 */ /* 0x000fe200000000ff */
[----:B------:R-:W-:Y:S02]  /*01c0*/  UIMAD UR11, UR23, 0x5, UR5 ;  /* 0x00000005170b78a4 */ /* 0x000fe4000f8e0205 */
[----:B------:R-:W-:Y:S01]  /*01d0*/  ULEA UR13, UR23, UR5, 0x2 ;  /* 0x00000005170d7291 */ /* 0x000fe2000f8e10ff */
[----:B------:R-:W-:Y:S01]  /*01e0*/  LEA R0, R0, -R0, 0x3 ;  /* 0x8000000000007211 */ /* 0x000fe200078e18ff */
[----:B------:R-:W-:Y:S01]  /*01f0*/  ULEA UR12, UR23, UR5, 0x1 ;  /* 0x00000005170c7291 */ /* 0x000fe2000f8e08ff */
[C---:B------:R-:W-:Y:S01]  /*0200*/  IADD3 R108, PT, PT, R114.reuse, 0x140, RZ ;  /* 0x00000140726c7810 */ /* 0x040fe20007ffe0ff */
[----:B----4-:R-:W-:Y:S01]  /*0210*/  ULEA UR4, UR8, UR4, 0x18 ;  /* 0x0000000408047291 */ /* 0x010fe2000f8ec0ff */
[----:B------:R-:W-:Y:S01]  /*0220*/  IADD3 R0, PT, PT, RZ, -R0, RZ ;  /* 0x80000000ff007210 */ /* 0x000fe20007ffe0ff */
[----:B------:R-:W-:Y:S01]  /*0230*/  ULEA UR7, UR8, UR7, 0x18 ;  /* 0x0000000708077291 */ /* 0x000fe2000f8ec0ff */
[----:B------:R-:W-:Y:S01]  /*0240*/  IADD3 R106, PT, PT, R114, 0x160, RZ ;  /* 0x00000160726a7810 */ /* 0x000fe20007ffe0ff */
[----:B---3--:R-:W-:Y:S01]  /*0250*/  ULOP3.LUT UR27, UR25, 0x7, URZ, 0xc0, !UPT ;  /* 0x00000007191b7892 */ /* 0x008fe2000f8ec0ff */
[----:B------:R-:W-:-:S02]  /*0260*/  PRMT R0, R0, 0x7710, RZ ;  /* 0x0000771000007816 */ /* 0x000fc400000000ff */
[C---:B------:R-:W-:Y:S02]  /*0270*/  IADD3 R104, PT, PT, R114.reuse, 0x180, RZ ;  /* 0x0000018072687810 */ /* 0x040fe40007ffe0ff */
[C---:B------:R-:W-:Y:S02]  /*0280*/  IADD3 R102, PT, PT, R114.reuse, 0x1a0, RZ ;  /* 0x000001a072667810 */ /* 0x040fe40007ffe0ff */
[C---:B------:R-:W-:Y:S02]  /*0290*/  IADD3 R100, PT, PT, R114.reuse, 0x1c0, RZ ;  /* 0x000001c072647810 */ /* 0x040fe40007ffe0ff */
[----:B------:R-:W-:Y:S02]  /*02a0*/  IADD3 R98, PT, PT, R114, 0x1e0, RZ ;  /* 0x000001e072627810 */ /* 0x000fe40007ffe0ff */
[----:B------:R-:W-:Y:S02]  /*02b0*/  IADD3 R113, PT, PT, R0, R111, RZ ;  /* 0x0000006f00717210 */ /* 0x000fe40007ffe0ff */
[----:B------:R-:W-:-:S02]  /*02c0*/  SHF.R.S32.HI R109, RZ, 0x1f, R114 ;  /* 0x0000001fff6d7819 */ /* 0x000fc40000011472 */
[----:B------:R-:W-:Y:S02]  /*02d0*/  SHF.R.S32.HI R107, RZ, 0x1f, R108 ;  /* 0x0000001fff6b7819 */ /* 0x000fe4000001146c */
[----:B------:R-:W-:Y:S02]  /*02e0*/  SHF.R.S32.HI R105, RZ, 0x1f, R106 ;  /* 0x0000001fff697819 */ /* 0x000fe4000001146a */
[----:B------:R-:W-:Y:S02]  /*02f0*/  SHF.R.S32.HI R103, RZ, 0x1f, R104 ;  /* 0x0000001fff677819 */ /* 0x000fe40000011468 */
[----:B------:R-:W-:Y:S02]  /*0300*/  SHF.R.S32.HI R101, RZ, 0x1f, R102 ;  /* 0x0000001fff657819 */ /* 0x000fe40000011466 */
[----:B------:R-:W-:Y:S02]  /*0310*/  SHF.R.S32.HI R99, RZ, 0x1f, R100 ;  /* 0x0000001fff637819 */ /* 0x000fe40000011464 */
[----:B------:R-:W-:-:S02]  /*0320*/  SHF.R.S32.HI R97, RZ, 0x1f, R98 ;  /* 0x0000001fff617819 */ /* 0x000fc40000011462 */
[----:B------:R-:W-:Y:S02]  /*0330*/  SHF.L.U32 R113, R113, 0x1, RZ ;  /* 0x0000000171717819 */ /* 0x000fe400000006ff */
[----:B------:R-:W-:Y:S01]  /*0340*/  LEA R112, R111, UR4, 0x4 ;  /* 0x000000046f707c11 */ /* 0x000fe2000f8e20ff */
[----:B-1----:R-:W-:-:S06]  /*0350*/  UMOV UR4, URZ ;  /* 0x000000ff00047c82 */ /* 0x002fcc0008000000 */
.L_x_1434:
[----:B0-----:R-:W0:Y:S01]  /*0360*/  LDC R6, c[0x0][0x410] ;  /* 0x00010400ff067b82 */ /* 0x001e220000000800 */
[----:B-1----:R-:W1:Y:S01]  /*0370*/  LDCU.128 UR16, c[0x0][0x400] ;  /* 0x00008000ff1077ac */ /* 0x002e620008000c00 */
[C---:B------:R-:W-:Y:S02]  /*0380*/  IADD3 R13, PT, PT, R114.reuse, 0x120, RZ ;  /* 0x00000120720d7810 */ /* 0x040fe40007ffe0ff */
[----:B------:R-:W-:Y:S02]  /*0390*/  ISETP.LE.AND P2, PT, RZ, UR14, PT ;  /* 0x0000000eff007c0c */ /* 0x000fe4000bf43270 */
[C---:B------:R-:W-:Y:S02]  /*03a0*/  IADD3 R15, PT, PT, R114.reuse, 0x20, RZ ;  /* 0x00000020720f7810 */ /* 0x040fe40007ffe0ff */
[----:B------:R-:W-:Y:S02]  /*03b0*/  IADD3 R29, PT, PT, R114, 0x40, RZ ;  /* 0x00000040721d7810 */ /* 0x000fe40007ffe0ff */
[----:B------:R-:W-:-:S02]  /*03c0*/  LOP3.LUT R118, R113, 0xffff, RZ, 0xc0, !PT ;  /* 0x0000ffff71767812 */ /* 0x000fc400078ec0ff */
[C---:B------:R-:W-:Y:S02]  /*03d0*/  IADD3 R37, PT, PT, R114.reuse, 0x60, RZ ;  /* 0x0000006072257810 */ /* 0x040fe40007ffe0ff */
[C---:B------:R-:W-:Y:S02]  /*03e0*/  IADD3 R39, PT, PT, R114.reuse, 0x80, RZ ;  /* 0x0000008072277810 */ /* 0x040fe40007ffe0ff */
[----:B------:R-:W-:Y:S02]  /*03f0*/  IADD3 R41, PT, PT, R114, 0xa0, RZ ;  /* 0x000000a072297810 */ /* 0x000fe40007ffe0ff */
[----:B------:R-:W-:Y:S02]  /*0400*/  CS2R R90, SRZ ;  /* 0x00000000005a7805 */ /* 0x000fe4000001ff00 */
[----:B------:R-:W-:Y:S02]  /*0410*/  SHF.R.S32.HI R17, RZ, 0x1f, R13 ;  /* 0x0000001fff117819 */ /* 0x000fe4000001140d */
[----:B------:R-:W-:-:S02]  /*0420*/  CS2R R88, SRZ ;  /* 0x0000000000587805 */ /* 0x000fc4000001ff00 */
[----:B-1----:R-:W-:Y:S02]  /*0430*/  ISETP.GE.U32.AND P1, PT, R13, UR16, PT ;  /* 0x000000100d007c0c */ /* 0x002fe4000bf26070 */
[----:B------:R-:W-:Y:S02]  /*0440*/  CS2R R86, SRZ ;  /* 0x0000000000567805 */ /* 0x000fe4000001ff00 */
[----:B------:R-:W-:Y:S02]  /*0450*/  ISETP.GE.U32.AND P6, PT, R15, UR16, PT ;  /* 0x000000100f007c0c */ /* 0x000fe4000bfc6070 */
[----:B------:R-:W-:Y:S02]  /*0460*/  CS2R R84, SRZ ;  /* 0x0000000000547805 */ /* 0x000fe4000001ff00 */
[----:B0-----:R-:W-:Y:S02]  /*0470*/  IABS R5, R6 ;  /* 0x0000000600057213 */ /* 0x001fe40000000000 */
[----:B------:R-:W-:-:S02]  /*0480*/  IADD3 R43, PT, PT, R114, 0x100, RZ ;  /* 0x00000100722b7810 */ /* 0x000fc40007ffe0ff */
[----:B------:R-:W-:Y:S01]  /*0490*/  CS2R R82, SRZ ;  /* 0x0000000000527805 */ /* 0x000fe2000001ff00 */
[----:B------:R-:W0:Y:S01]  /*04a0*/  I2F.RP R0, R5 ;  /* 0x0000000500007306 */ /* 0x000e220000209400 */
[----:B------:R-:W-:Y:S02]  /*04b0*/  ISETP.GE.AND.EX P1, PT, R17, UR17, PT, P1 ;  /* 0x0000001111007c0c */ /* 0x000fe4000bf26310 */
[----:B------:R-:W-:Y:S02]  /*04c0*/  CS2R R80, SRZ ;  /* 0x0000000000507805 */ /* 0x000fe4000001ff00 */
[----:B------:R-:W-:Y:S02]  /*04d0*/  SHF.R.S32.HI R23, RZ, 0x1f, R15 ;  /* 0x0000001fff177819 */ /* 0x000fe4000001140f */
[----:B------:R-:W-:Y:S02]  /*04e0*/  CS2R R78, SRZ ;  /* 0x00000000004e7805 */ /* 0x000fe4000001ff00 */
[----:B------:R-:W-:-:S02]  /*04f0*/  SHF.R.S32.HI R31, RZ, 0x1f, R29 ;  /* 0x0000001fff1f7819 */ /* 0x000fc4000001141d */
[----:B------:R-:W-:Y:S02]  /*0500*/  CS2R R76, SRZ ;  /* 0x00000000004c7805 */ /* 0x000fe4000001ff00 */
[----:B------:R-:W-:Y:S02]  /*0510*/  ISETP.GE.AND.EX P6, PT, R23, UR17, PT, P6 ;  /* 0x0000001117007c0c */ /* 0x000fe4000bfc6360 */
[----:B------:R-:W-:Y:S02]  /*0520*/  CS2R R50, SRZ ;  /* 0x0000000000327805 */ /* 0x000fe4000001ff00 */
[----:B------:R-:W-:Y:S01]  /*0530*/  SHF.R.S32.HI R33, RZ, 0x1f, R37 ;  /* 0x0000001fff217819 */ /* 0x000fe20000011425 */
[----:B------:R-:W1:Y:S01]  /*0540*/  LDCU.64 UR8, c[0x0][0x3b8] ;  /* 0x00007700ff0877ac */ /* 0x000e620008000a00 */
[----:B------:R-:W-:Y:S02]  /*0550*/  CS2R R94, SRZ ;  /* 0x00000000005e7805 */ /* 0x000fe4000001ff00 */
[----:B------:R-:W-:Y:S01]  /*0560*/  CS2R R92, SRZ ;  /* 0x00000000005c7805 */ /* 0x000fe2000001ff00 */
[----:B------:R-:W2:Y:S01]  /*0570*/  LDC.64 R46, c[0x0][0x3a8] ;  /* 0x0000ea00ff2e7b82 */ /* 0x000ea20000000a00 */
[----:B0-----:R-:W0:Y:S07]  /*0580*/  MUFU.RCP R0, R0 ;  /* 0x0000000000007308 */ /* 0x001e2e0000001000 */
[----:B------:R-:W3:Y:S08]  /*0590*/  @!P1 LDC.64 R10, c[0x0][0x3f8] ;  /* 0x0000fe00ff0a9b82 */ /* 0x000ef00000000a00 */
[----:B------:R-:W4:Y:S01]  /*05a0*/  @!P6 LDC.64 R8, c[0x0][0x3f8] ;  /* 0x0000fe00ff08eb82 */ /* 0x000f220000000a00 */
[----:B0-----:R-:W-:-:S04]  /*05b0*/  IADD3 R2, PT, PT, R0, 0xffffffe, RZ ;  /* 0x0ffffffe00027810 */ /* 0x001fc80007ffe0ff */
[----:B------:R0:W1:Y:S03]  /*05c0*/  F2I.FTZ.U32.TRUNC.NTZ R3, R2 ;  /* 0x0000000200037305 */ /* 0x000066000021f000 */
[----:B------:R-:W2:Y:S01]  /*05d0*/  @!P1 LDC.64 R18, c[0x0][0x3a0] ;  /* 0x0000e800ff129b82 */ /* 0x000ea20000000a00 */
[----:B0-----:R-:W-:-:S07]  /*05e0*/  HFMA2 R2, -RZ, RZ, 0, 0 ;  /* 0x00000000ff027431 */ /* 0x001fce00000001ff */
[----:B------:R-:W0:Y:S01]  /*05f0*/  @!P1 LDC.64 R20, c[0x0][0x398] ;  /* 0x0000e600ff149b82 */ /* 0x000e220000000a00 */
[----:B-1----:R-:W-:-:S05]  /*0600*/  IADD3 R4, PT, PT, RZ, -R3, RZ ;  /* 0x80000003ff047210 */ /* 0x002fca0007ffe0ff */
[----:B------:R-:W-:Y:S01]  /*0610*/  IMAD R7, R4, R5, RZ ;  /* 0x0000000504077224 */ /* 0x000fe200078e02ff */
[----:B------:R-:W-:-:S03]  /*0620*/  IABS R4, UR14 ;  /* 0x0000000e00047c13 */ /* 0x000fc60008000000 */
[----:B------:R-:W-:Y:S01]  /*0630*/  IMAD.HI.U32 R3, R3, R7, R2 ;  /* 0x0000000703037227 */ /* 0x000fe200078e0002 */
[----:B------:R-:W-:-:S04]  /*0640*/  LOP3.LUT R2, R6, UR14, RZ, 0x3c, !PT ;  /* 0x0000000e06027c12 */ /* 0x000fc8000f8e3cff */
[----:B------:R-:W-:Y:S01]  /*0650*/  ISETP.GE.AND P0, PT, R2, RZ, PT ;  /* 0x000000ff0200720c */ /* 0x000fe20003f06270 */
[----:B------:R-:W-:-:S05]  /*0660*/  IMAD.HI.U32 R3, R3, R4, RZ ;  /* 0x0000000403037227 */ /* 0x000fca00078e00ff */
[----:B------:R-:W-:-:S05]  /*0670*/  IADD3 R0, PT, PT, -R3, RZ, RZ ;  /* 0x000000ff03007210 */ /* 0x000fca0007ffe1ff */
[----:B------:R-:W-:Y:S02]  /*0680*/  IMAD R0, R5, R0, R4 ;  /* 0x0000000005007224 */ /* 0x000fe400078e0204 */
[----:B----4-:R-:W-:Y:S02]  /*0690*/  @!P6 IMAD R4, R23, R8, RZ ;  /* 0x000000081704e224 */ /* 0x010fe400078e02ff */
[----:B------:R-:W1:Y:S01]  /*06a0*/  @!P6 LDC.64 R22, c[0x0][0x398] ;  /* 0x0000e600ff16eb82 */ /* 0x000e620000000a00 */
[----:B------:R-:W-:Y:S01]  /*06b0*/  ISETP.GT.U32.AND P4, PT, R5, R0, PT ;  /* 0x000000000500720c */ /* 0x000fe20003f84070 */
[----:B------:R-:W-:-:S12]  /*06c0*/  @!P6 IMAD R9, R15, R9, R4 ;  /* 0x000000090f09e224 */ /* 0x000fd800078e0204 */
        /* <DEDUP_REMOVED lines=10> */
[----:B------:R-:W-:Y:S02]  /*0770*/  SEL R0, R5, R0, !P4 ;  /* 0x0000000005007207 */ /* 0x000fe40006000000 */
[----:B------:R-:W-:-:S02]  /*0780*/  @!P0 IADD3 R3, PT, PT, -R3, RZ, RZ ;  /* 0x000000ff03038210 */ /* 0x000fc40007ffe1ff */
[----:B------:R-:W-:Y:S01]  /*0790*/  ISETP.GE.U32.AND P0, PT, R29, UR16, PT ;  /* 0x000000101d007c0c */ /* 0x000fe2000bf06070 */
[----:B------:R-:W-:Y:S01]  /*07a0*/  IMAD R7, R0, 0xe, RZ ;  /* 0x0000000e00077824 */ /* 0x000fe200078e02ff */
[----:B------:R-:W-:Y:S02]  /*07b0*/  SEL R3, R5, R3, !P4 ;  /* 0x0000000305037207 */ /* 0x000fe40006000000 */
[----:B------:R-:W-:Y:S02]  /*07c0*/  ISETP.GE.AND.EX P0, PT, R31, UR17, PT, P0 ;  /* 0x000000111f007c0c */ /* 0x000fe4000bf06300 */
[----:B------:R-:W-:Y:S02]  /*07d0*/  IADD3 R118, P2, PT, R118, R7, RZ ;  /* 0x0000000776767210 */ /* 0x000fe40007f5e0ff */
[----:B------:R-:W-:Y:S02]  /*07e0*/  SHF.R.S32.HI R2, RZ, 0x1f, R3 ;  /* 0x0000001fff027819 */ /* 0x000fe40000011403 */
[----:B------:R-:W-:-:S02]  /*07f0*/  LEA.HI.X.SX32 R119, R7, RZ, 0x1, P2 ;  /* 0x000000ff07777211 */ /* 0x000fc400010f0eff */
[----:B------:R-:W-:Y:S01]  /*0800*/  ISETP.GE.U32.AND P2, PT, R37, UR16, PT ;  /* 0x0000001025007c0c */ /* 0x000fe2000bf46070 */
[----:B------:R-:W-:Y:S01]  /*0810*/  IMAD R2, R2, UR18, RZ ;  /* 0x0000001202027c24 */ /* 0x000fe2000f8e02ff */
[----:B------:R-:W-:Y:S01]  /*0820*/  ISETP.GE.U32.AND P3, PT, R39, UR16, PT ;  /* 0x0000001027007c0c */ /* 0x000fe2000bf66070 */
[----:B------:R-:W-:Y:S01]  /*0830*/  IMAD.WIDE.U32 R118, R3, UR18, R118 ;  /* 0x0000001203767c25 */ /* 0x000fe2000f8e0076 */
[----:B------:R-:W-:Y:S01]  /*0840*/  ISETP.GE.AND.EX P2, PT, R33, UR17, PT, P2 ;  /* 0x0000001121007c0c */ /* 0x000fe2000bf46320 */
[----:B------:R-:W4:Y:S02]  /*0850*/  @!P0 LDC.64 R24, c[0x0][0x3f8] ;  /* 0x0000fe00ff188b82 */ /* 0x000f240000000a00 */
[----:B------:R-:W-:Y:S01]  /*0860*/  IMAD R117, R3, UR19, R2 ;  /* 0x0000001303757c24 */ /* 0x000fe2000f8e0202 */
[----:B------:R-:W-:Y:S01]  /*0870*/  @!P1 MOV R116, R118 ;  /* 0x0000007600749202 */ /* 0x000fe20000000f00 */
[----:B---3--:R-:W-:Y:S01]  /*0880*/  @!P1 IMAD R2, R17, R10, RZ ;  /* 0x0000000a11029224 */ /* 0x008fe200078e02ff */
[----:B------:R-:W-:-:S02]  /*0890*/  @!P6 MOV R4, R118 ;  /* 0x000000760004e202 */ /* 0x000fc40000000f00 */
[----:B------:R-:W-:Y:S01]  /*08a0*/  IADD3 R117, PT, PT, R119, R117, RZ ;  /* 0x0000007577757210 */ /* 0x000fe20007ffe0ff */
[C---:B------:R-:W-:Y:S01]  /*08b0*/  @!P1 IMAD R5, R13.reuse, R11, R2 ;  /* 0x0000000b0d059224 */ /* 0x040fe200078e0202 */
[----:B------:R-:W3:Y:S01]  /*08c0*/  @!P6 LDC.64 R16, c[0x0][0x3a0] ;  /* 0x0000e800ff10eb82 */ /* 0x000ee20000000a00 */
[----:B------:R-:W-:-:S05]  /*08d0*/  @!P1 IMAD.WIDE.U32 R2, R13, R10, R116 ;  /* 0x0000000a0d029225 */ /* 0x000fca00078e0074 */
[----:B------:R-:W-:Y:S02]  /*08e0*/  @!P1 IADD3 R3, PT, PT, R3, R5, RZ ;  /* 0x0000000503039210 */ /* 0x000fe40007ffe0ff */
[----:B------:R-:W1:Y:S01]  /*08f0*/  @!P0 LDC.64 R26, c[0x0][0x3a0] ;  /* 0x0000e800ff1a8b82 */ /* 0x000e620000000a00 */
[----:B------:R-:W-:Y:S02]  /*0900*/  @!P6 MOV R5, R117 ;  /* 0x000000750005e202 */ /* 0x000fe40000000f00 */
[C---:B------:R-:W-:Y:S02]  /*0910*/  @!P1 SHF.L.U32 R7, R2.reuse, 0x2, RZ ;  /* 0x0000000202079819 */ /* 0x040fe400000006ff */
[----:B------:R-:W-:Y:S01]  /*0920*/  @!P1 SHF.L.U64.HI R6, R2, 0x2, R3 ;  /* 0x0000000202069819 */ /* 0x000fe20000010203 */
[----:B------:R-:W-:Y:S01]  /*0930*/  @!P6 IMAD.WIDE.U32 R4, R15, R8, R4 ;  /* 0x000000080f04e225 */ /* 0x000fe200078e0004 */
[C---:B--2---:R-:W-:Y:S01]  /*0940*/  @!P1 IADD3 R18, P5, PT, R7.reuse, R18, RZ ;  /* 0x0000001207129210 */ /* 0x044fe20007fbe0ff */
[----:B------:R-:W2:Y:S01]  /*0950*/  @!P2 LDC.64 R2, c[0x0][0x3f8] ;  /* 0x0000fe00ff02ab82 */ /* 0x000ea20000000a00 */
[----:B0-----:R-:W-:Y:S01]  /*0960*/  @!P1 IADD3 R20, P4, PT, R7, R20, RZ ;  /* 0x0000001407149210 */ /* 0x001fe20007f9e0ff */
[----:B----4-:R-:W-:Y:S01]  /*0970*/  @!P0 IMAD R8, R31, R24, RZ ;  /* 0x000000181f088224 */ /* 0x010fe200078e02ff */
[----:B------:R-:W-:-:S02]  /*0980*/  @!P6 IADD3 R5, PT, PT, R5, R9, RZ ;  /* 0x000000090505e210 */ /* 0x000fc40007ffe0ff */
[C---:B------:R-:W-:Y:S01]  /*0990*/  @!P6 SHF.L.U32 R11, R4.reuse, 0x2, RZ ;  /* 0x00000002040be819 */ /* 0x040fe200000006ff */
[----:B------:R-:W-:Y:S01]  /*09a0*/  @!P0 IMAD R7, R29, R25, R8 ;  /* 0x000000191d078224 */ /* 0x000fe200078e0208 */
[----:B------:R-:W-:Y:S01]  /*09b0*/  SHF.R.S32.HI R25, RZ, 0x1f, R39 ;  /* 0x0000001fff197819 */ /* 0x000fe20000011427 */
[----:B------:R-:W0:Y:S01]  /*09c0*/  @!P0 LDC.64 R12, c[0x0][0x398] ;  /* 0x0000e600ff0c8b82 */ /* 0x000e220000000a00 */
[----:B------:R-:W-:Y:S02]  /*09d0*/  @!P6 SHF.L.U64.HI R14, R4, 0x2, R5 ;  /* 0x00000002040ee819 */ /* 0x000fe40000010205 */
[----:B------:R-:W-:Y:S02]  /*09e0*/  @!P0 MOV R4, R118 ;  /* 0x0000007600048202 */ /* 0x000fe40000000f00 */
[----:B------:R-:W-:Y:S02]  /*09f0*/  @!P0 MOV R5, R117 ;  /* 0x0000007500058202 */ /* 0x000fe40000000f00 */
[----:B------:R-:W-:Y:S01]  /*0a00*/  ISETP.GE.AND.EX P3, PT, R25, UR17, PT, P3 ;  /* 0x0000001119007c0c */ /* 0x000fe2000bf66330 */
[----:B------:R-:W4:Y:S01]  /*0a10*/  @!P2 LDC.64 R30, c[0x0][0x3a0] ;  /* 0x0000e800ff1eab82 */ /* 0x000f220000000a00 */
[----:B------:R-:W-:Y:S01]  /*0a20*/  @!P1 IADD3.X R19, PT, PT, R6, R19, RZ, P5, !PT ;  /* 0x0000001306139210 */ /* 0x000fe20002ffe4ff */
[----:B------:R-:W-:Y:S01]  /*0a30*/  @!P0 IMAD.WIDE.U32 R4, R29, R24, R4 ;  /* 0x000000181d048225 */ /* 0x000fe200078e0004 */
[----:B---3--:R-:W-:-:S02]  /*0a40*/  @!P6 IADD3 R8, P5, PT, R11, R16, RZ ;  /* 0x000000100b08e210 */ /* 0x008fc40007fbe0ff */
[----:B------:R-:W-:Y:S02]  /*0a50*/  @!P1 IADD3.X R21, PT, PT, R6, R21, RZ, P4, !PT ;  /* 0x0000001506159210 */ /* 0x000fe400027fe4ff */
[----:B------:R-:W-:Y:S02]  /*0a60*/  @!P0 IADD3 R7, PT, PT, R5, R7, RZ ;  /* 0x0000000705078210 */ /* 0x000fe40007ffe0ff */
[----:B------:R-:W-:Y:S02]  /*0a70*/  @!P0 SHF.L.U32 R5, R4, 0x2, RZ ;  /* 0x0000000204058819 */ /* 0x000fe400000006ff */
[----:B------:R-:W-:Y:S01]  /*0a80*/  @!P6 IADD3.X R9, PT, PT, R14, R17, RZ, P5, !PT ;  /* 0x000000110e09e210 */ /* 0x000fe20002ffe4ff */
[----:B------:R-:W3:Y:S01]  /*0a90*/  @!P3 LDC.64 R34, c[0x0][0x3f8] ;  /* 0x0000fe00ff22bb82 */ /* 0x000ee20000000a00 */
[----:B------:R-:W-:Y:S02]  /*0aa0*/  @!P0 SHF.L.U64.HI R4, R4, 0x2, R7 ;  /* 0x0000000204048819 */ /* 0x000fe40000010207 */
[----:B-1----:R-:W-:Y:S01]  /*0ab0*/  @!P0 IADD3 R6, P5, PT, R5, R26, RZ ;  /* 0x0000001a05068210 */ /* 0x002fe20007fbe0ff */
[----:B------:R1:W5:Y:S01]  /*0ac0*/  @!P6 LDG.E.64 R90, desc[UR20][R8.64] ;  /* 0x00000014085ae981 */ /* 0x000362000c1e1b00 */
[----:B------:R-:W-:-:S02]  /*0ad0*/  @!P6 IADD3 R10, P4, PT, R11, R22, RZ ;  /* 0x000000160b0ae210 */ /* 0x000fc40007f9e0ff */
[----:B------:R-:W-:Y:S02]  /*0ae0*/  @!P0 IADD3.X R7, PT, PT, R4, R27, RZ, P5, !PT ;  /* 0x0000001b04078210 */ /* 0x000fe40002ffe4ff */
[----:B------:R-:W-:Y:S01]  /*0af0*/  @!P6 IADD3.X R11, PT, PT, R14, R23, RZ, P4, !PT ;  /* 0x000000170e0be210 */ /* 0x000fe200027fe4ff */
[----:B--2---:R-:W-:Y:S01]  /*0b00*/  @!P2 IMAD R14, R33, R2, RZ ;  /* 0x00000002210ea224 */ /* 0x004fe200078e02ff */
[----:B------:R-:W-:Y:S01]  /*0b10*/  ISETP.GE.U32.AND P5, PT, R41, UR16, PT ;  /* 0x0000001029007c0c */ /* 0x000fe2000bfa6070 */
[----:B------:R-:W2:Y:S01]  /*0b20*/  @!P2 LDC.64 R32, c[0x0][0x398] ;  /* 0x0000e600ff20ab82 */ /* 0x000ea20000000a00 */
[----:B------:R-:W-:Y:S01]  /*0b30*/  SHF.R.S32.HI R29, RZ, 0x1f, R41 ;  /* 0x0000001fff1d7819 */ /* 0x000fe20000011429 */
[----:B------:R-:W-:Y:S01]  /*0b40*/  @!P2 IMAD R17, R37, R3, R14 ;  /* 0x000000032511a224 */ /* 0x000fe200078e020e */
[----:B------:R-:W-:Y:S01]  /*0b50*/  @!P2 MOV R14, R118 ;  /* 0x00000076000ea202 */ /* 0x000fe20000000f00 */
[----:B------:R-:W-:Y:S01]  /*0b60*/  HFMA2 R3, -RZ, RZ, 0, 0 ;  /* 0x00000000ff037431 */ /* 0x000fe200000001ff */
[----:B------:R-:W-:Y:S01]  /*0b70*/  ISETP.GE.AND.EX P5, PT, R29, UR17, PT, P5 ;  /* 0x000000111d007c0c */ /* 0x000fe2000bfa6350 */
[----:B------:R-:W5:Y:S01]  /*0b80*/  @!P6 LDG.E.64 R88, desc[UR20][R10.64] ;  /* 0x000000140a58e981 */ /* 0x000f62000c1e1b00 */
[----:B------:R-:W-:Y:S01]  /*0b90*/  @!P2 MOV R15, R117 ;  /* 0x00000075000fa202 */ /* 0x000fe20000000f00 */
[----:B------:R-:W2:Y:S01]  /*0ba0*/  @!P3 LDC.64 R22, c[0x0][0x3a0] ;  /* 0x0000e800ff16bb82 */ /* 0x000ea20000000a00 */
[----:B0-----:R-:W-:Y:S01]  /*0bb0*/  @!P0 IADD3 R12, P4, PT, R5, R12, RZ ;  /* 0x0000000c050c8210 */ /* 0x001fe20007f9e0ff */
[----:B------:R-:W5:Y:S01]  /*0bc0*/  @!P0 LDG.E.64 R86, desc[UR20][R6.64] ;  /* 0x0000001406568981 */ /* 0x000f62000c1e1b00 */
[----:B------:R-:W-:Y:S01]  /*0bd0*/  @!P2 IMAD.WIDE.U32 R14, R37, R2, R14 ;  /* 0x00000002250ea225 */ /* 0x000fe200078e000e */
[----:B------:R-:W-:-:S02]  /*0be0*/  MOV R2, RZ ;  /* 0x000000ff00027202 */ /* 0x000fc40000000f00 */
[----:B------:R-:W-:Y:S01]  /*0bf0*/  @!P0 IADD3.X R13, PT, PT, R4, R13, RZ, P4, !PT ;  /* 0x0000000d040d8210 */ /* 0x000fe200027fe4ff */
[----:B---3--:R-:W-:Y:S01]  /*0c00*/  @!P3 IMAD R28, R25, R34, RZ ;  /* 0x00000022191cb224 */ /* 0x008fe200078e02ff */
[----:B------:R-:W-:Y:S02]  /*0c10*/  @!P2 IADD3 R17, PT, PT, R15, R17, RZ ;  /* 0x000000110f11a210 */ /* 0x000fe40007ffe0ff */
[----:B------:R-:W0:Y:S01]  /*0c20*/  @!P5 LDC.64 R36, c[0x0][0x3f8] ;  /* 0x0000fe00ff24db82 */ /* 0x000e220000000a00 */
[C---:B------:R-:W-:Y:S01]  /*0c30*/  @!P2 SHF.L.U32 R15, R14.reuse, 0x2, RZ ;  /* 0x000000020e0fa819 */ /* 0x040fe200000006ff */
[----:B------:R3:W5:Y:S01]  /*0c40*/  @!P1 LDG.E.64 R2, desc[UR20][R18.64] ;  /* 0x0000001412029981 */ /* 0x000762000c1e1b00 */
[----:B------:R-:W-:Y:S01]  /*0c50*/  @!P2 SHF.L.U64.HI R26, R14, 0x2, R17 ;  /* 0x000000020e1aa819 */ /* 0x000fe20000010211 */
[----:B------:R-:W-:Y:S01]  /*0c60*/  @!P3 IMAD R27, R39, R35, R28 ;  /* 0x00000023271bb224 */ /* 0x000fe200078e021c */
[----:B----4-:R-:W-:Y:S02]  /*0c70*/  @!P2 IADD3 R16, P4, PT, R15, R30, RZ ;  /* 0x0000001e0f10a210 */ /* 0x010fe40007f9e0ff */
[----:B------:R-:W-:-:S02]  /*0c80*/  CS2R R4, SRZ ;  /* 0x0000000000047805 */ /* 0x000fc4000001ff00 */
[-C--:B-1----:R-:W-:Y:S01]  /*0c90*/  @!P5 MOV R8, R118.reuse ;  /* 0x000000760008d202 */ /* 0x082fe20000000f00 */
[----:B------:R-:W1:Y:S01]  /*0ca0*/  @!P3 LDC.64 R24, c[0x0][0x398] ;  /* 0x0000e600ff18bb82 */ /* 0x000e620000000a00 */
[----:B------:R-:W-:Y:S01]  /*0cb0*/  IADD3 R35, PT, PT, R114, 0xc0, RZ ;  /* 0x000000c072237810 */ /* 0x000fe20007ffe0ff */
[----:B------:R-:W5:Y:S01]  /*0cc0*/  @!P0 LDG.E.64 R84, desc[UR20][R12.64] ;  /* 0x000000140c548981 */ /* 0x000f62000c1e1b00 */
[----:B---3--:R-:W-:Y:S02]  /*0cd0*/  @!P3 MOV R18, R118 ;  /* 0x000000760012b202 */ /* 0x008fe40000000f00 */
[----:B------:R-:W-:Y:S01]  /*0ce0*/  @!P3 MOV R19, R117 ;  /* 0x000000750013b202 */ /* 0x000fe20000000f00 */
[----:B------:R3:W5:Y:S01]  /*0cf0*/  @!P1 LDG.E.64 R4, desc[UR20][R20.64] ;  /* 0x0000001414049981 */ /* 0x000762000c1e1b00 */
[----:B------:R-:W-:Y:S02]  /*0d00*/  @!P2 IADD3.X R17, PT, PT, R26, R31, RZ, P4, !PT ;  /* 0x0000001f1a11a210 */ /* 0x000fe400027fe4ff */
[----:B------:R-:W-:Y:S01]  /*0d10*/  ISETP.GE.U32.AND P4, PT, R35, UR16, PT ;  /* 0x0000001023007c0c */ /* 0x000fe2000bf86070 */
[----:B------:R-:W-:Y:S01]  /*0d20*/  @!P3 IMAD.WIDE.U32 R18, R39, R34, R18 ;  /* 0x000000222712b225 */ /* 0x000fe200078e0012 */
[----:B------:R-:W-:Y:S01]  /*0d30*/  SHF.R.S32.HI R39, RZ, 0x1f, R35 ;  /* 0x0000001fff277819 */ /* 0x000fe20000011423 */
[----:B------:R-:W4:Y:S01]  /*0d40*/  @!P5 LDC.64 R30, c[0x0][0x398] ;  /* 0x0000e600ff1edb82 */ /* 0x000f220000000a00 */
[----:B--2---:R-:W-:Y:S01]  /*0d50*/  @!P2 IADD3 R14, P1, PT, R15, R32, RZ ;  /* 0x000000200f0ea210 */ /* 0x004fe20007f3e0ff */
[----:B------:R2:W5:Y:S01]  /*0d60*/  @!P2 LDG.E.64 R82, desc[UR20][R16.64] ;  /* 0x000000141052a981 */ /* 0x000562000c1e1b00 */
[----:B------:R-:W-:-:S02]  /*0d70*/  ISETP.GE.AND.EX P4, PT, R39, UR17, PT, P4 ;  /* 0x0000001127007c0c */ /* 0x000fc4000bf86340 */
[----:B---3--:R-:W-:Y:S01]  /*0d80*/  @!P3 IADD3 R21, PT, PT, R19, R27, RZ ;  /* 0x0000001b1315b210 */ /* 0x008fe20007ffe0ff */
[----:B0-----:R-:W-:Y:S01]  /*0d90*/  @!P5 IMAD R20, R29, R36, RZ ;  /* 0x000000241d14d224 */ /* 0x001fe200078e02ff */
[----:B------:R-:W-:Y:S01]  /*0da0*/  @!P3 SHF.L.U32 R19, R18, 0x2, RZ ;  /* 0x000000021213b819 */ /* 0x000fe200000006ff */
[----:B------:R-:W0:Y:S01]  /*0db0*/  @!P5 LDC.64 R28, c[0x0][0x3a0] ;  /* 0x0000e800ff1cdb82 */ /* 0x000e220000000a00 */
[----:B------:R-:W-:Y:S02]  /*0dc0*/  @!P2 IADD3.X R15, PT, PT, R26, R33, RZ, P1, !PT ;  /* 0x000000211a0fa210 */ /* 0x000fe40000ffe4ff */
[C---:B------:R-:W-:Y:S02]  /*0dd0*/  @!P3 IADD3 R22, P1, PT, R19.reuse, R22, RZ ;  /* 0x000000161316b210 */ /* 0x040fe40007f3e0ff */
[----:B-1----:R-:W-:Y:S01]  /*0de0*/  @!P3 IADD3 R24, P6, PT, R19, R24, RZ ;  /* 0x000000181318b210 */ /* 0x002fe20007fde0ff */
[C---:B------:R-:W-:Y:S01]  /*0df0*/  @!P5 IMAD R19, R41.reuse, R37, R20 ;  /* 0x000000252913d224 */ /* 0x040fe200078e0214 */
[----:B------:R-:W-:Y:S01]  /*0e00*/  @!P5 MOV R9, R117 ;  /* 0x000000750009d202 */ /* 0x000fe20000000f00 */
[----:B------:R-:W1:Y:S01]  /*0e10*/  @!P4 LDC.64 R32, c[0x0][0x3f8] ;  /* 0x0000fe00ff20cb82 */ /* 0x000e620000000a00 */
[----:B------:R-:W-:Y:S01]  /*0e20*/  @!P3 SHF.L.U64.HI R18, R18, 0x2, R21 ;  /* 0x000000021212b819 */ /* 0x000fe20000010215 */
[----:B------:R3:W5:Y:S01]  /*0e30*/  @!P2 LDG.E.64 R80, desc[UR20][R14.64] ;  /* 0x000000140e50a981 */ /* 0x000762000c1e1b00 */
[----:B------:R-:W-:Y:S01]  /*0e40*/  IADD3 R37, PT, PT, R114, 0xe0, RZ ;  /* 0x000000e072257810 */ /* 0x000fe20007ffe0ff */
[----:B------:R-:W-:Y:S01]  /*0e50*/  @!P5 IMAD.WIDE.U32 R8, R41, R36, R8 ;  /* 0x000000242908d225 */ /* 0x000fe200078e0008 */
[----:B------:R-:W-:-:S02]  /*0e60*/  @!P3 IADD3.X R23, PT, PT, R18, R23, RZ, P1, !PT ;  /* 0x000000171217b210 */ /* 0x000fc40000ffe4ff */
[----:B------:R-:W-:Y:S02]  /*0e70*/  ISETP.GE.U32.AND P1, PT, R37, UR16, PT ;  /* 0x0000001025007c0c */ /* 0x000fe4000bf26070 */
[----:B------:R-:W-:Y:S01]  /*0e80*/  SHF.R.S32.HI R41, RZ, 0x1f, R37 ;  /* 0x0000001fff297819 */ /* 0x000fe20000011425 */
[----:B------:R3:W5:Y:S03]  /*0e90*/  @!P3 LDG.E.64 R78, desc[UR20][R22.64] ;  /* 0x00000014164eb981 */ /* 0x000766000c1e1b00 */
[----:B------:R-:W-:Y:S02]  /*0ea0*/  ISETP.GE.AND.EX P1, PT, R41, UR17, PT, P1 ;  /* 0x0000001129007c0c */ /* 0x000fe4000bf26310 */
[----:B------:R-:W-:Y:S02]  /*0eb0*/  @!P5 IADD3 R11, PT, PT, R9, R19, RZ ;  /* 0x00000013090bd210 */ /* 0x000fe40007ffe0ff */
[----:B------:R-:W-:-:S02]  /*0ec0*/  @!P5 SHF.L.U32 R9, R8, 0x2, RZ ;  /* 0x000000020809d819 */ /* 0x000fc400000006ff */
[----:B------:R-:W-:Y:S02]  /*0ed0*/  @!P3 IADD3.X R25, PT, PT, R18, R25, RZ, P6, !PT ;  /* 0x000000191219b210 */ /* 0x000fe400037fe4ff */
[----:B------:R-:W-:Y:S02]  /*0ee0*/  @!P5 SHF.L.U64.HI R18, R8, 0x2, R11 ;  /* 0x000000020812d819 */ /* 0x000fe4000001020b */
[----:B0-----:R-:W-:Y:S01]  /*0ef0*/  @!P5 IADD3 R10, P0, PT, R9, R28, RZ ;  /* 0x0000001c090ad210 */ /* 0x001fe20007f1e0ff */
[----:B-1----:R-:W-:Y:S01]  /*0f00*/  @!P4 IMAD R26, R39, R32, RZ ;  /* 0x00000020271ac224 */ /* 0x002fe200078e02ff */
[----:B------:R-:W-:Y:S01]  /*0f10*/  @!P4 MOV R6, R118 ;  /* 0x000000760006c202 */ /* 0x000fe20000000f00 */
[----:B------:R-:W0:Y:S01]  /*0f20*/  @!P1 LDC.64 R20, c[0x0][0x3f8] ;  /* 0x0000fe00ff149b82 */ /* 0x000e220000000a00 */
[----:B------:R-:W-:Y:S01]  /*0f30*/  @!P4 MOV R7, R117 ;  /* 0x000000750007c202 */ /* 0x000fe20000000f00 */
[----:B------:R-:W-:Y:S01]  /*0f40*/  @!P4 IMAD R19, R35, R33, R26 ;  /* 0x000000212313c224 */ /* 0x000fe200078e021a */
[----:B------:R-:W-:Y:S01]  /*0f50*/  @!P5 IADD3.X R11, PT, PT, R18, R29, RZ, P0, !PT ;  /* 0x0000001d120bd210 */ /* 0x000fe200007fe4ff */
[----:B------:R1:W5:Y:S01]  /*0f60*/  @!P3 LDG.E.64 R76, desc[UR20][R24.64] ;  /* 0x00000014184cb981 */ /* 0x000362000c1e1b00 */
[----:B------:R-:W-:-:S02]  /*0f70*/  ISETP.GE.U32.AND P0, PT, R43, UR16, PT ;  /* 0x000000102b007c0c */ /* 0x000fc4000bf06070 */
[----:B------:R-:W-:Y:S01]  /*0f80*/  SHF.R.S32.HI R33, RZ, 0x1f, R43 ;  /* 0x0000001fff217819 */ /* 0x000fe2000001142b */
[----:B------:R-:W-:Y:S01]  /*0f90*/  @!P4 IMAD.WIDE.U32 R6, R35, R32, R6 ;  /* 0x000000202306c225 */ /* 0x000fe200078e0006 */
[----:B----4-:R-:W-:Y:S01]  /*0fa0*/  @!P5 IADD3 R8, P6, PT, R9, R30, RZ ;  /* 0x0000001e0908d210 */ /* 0x010fe20007fde0ff */
[----:B------:R-:W4:Y:S01]  /*0fb0*/  @!P4 LDC.64 R28, c[0x0][0x398] ;  /* 0x0000e600ff1ccb82 */ /* 0x000f220000000a00 */
[----:B------:R-:W-:Y:S01]  /*0fc0*/  ISETP.GE.AND.EX P0, PT, R33, UR17, PT, P0 ;  /* 0x0000001121007c0c */ /* 0x000fe2000bf06300 */
[----:B------:R-:W5:Y:S01]  /*0fd0*/  @!P5 LDG.E.64 R50, desc[UR20][R10.64] ;  /* 0x000000140a32d981 */ /* 0x000f62000c1e1b00 */
[----:B------:R-:W-:Y:S02]  /*0fe0*/  @!P5 IADD3.X R9, PT, PT, R18, R31, RZ, P6, !PT ;  /* 0x0000001f1209d210 */ /* 0x000fe400037fe4ff */
[----:B------:R-:W-:-:S03]  /*0ff0*/  @!P4 IADD3 R7, PT, PT, R7, R19, RZ ;  /* 0x000000130707c210 */ /* 0x000fc60007ffe0ff */
[----:B------:R-:W3:Y:S01]  /*1000*/  @!P4 LDC.64 R18, c[0x0][0x3a0] ;  /* 0x0000e800ff12cb82 */ /* 0x000ee20000000a00 */
[C---:B------:R-:W-:Y:S02]  /*1010*/  @!P4 SHF.L.U32 R27, R6.reuse, 0x2, RZ ;  /* 0x00000002061bc819 */ /* 0x040fe400000006ff */
[----:B------:R-:W-:Y:S01]  /*1020*/  @!P4 SHF.L.U64.HI R26, R6, 0x2, R7 ;  /* 0x00000002061ac819 */ /* 0x000fe20000010207 */
[----:B0-----:R-:W-:-:S04]  /*1030*/  @!P1 IMAD R6, R41, R20, RZ ;  /* 0x0000001429069224 */ /* 0x001fc800078e02ff */
[----:B------:R-:W0:Y:S01]  /*1040*/  @!P0 LDC.64 R12, c[0x0][0x3f8] ;  /* 0x0000fe00ff0c8b82 */ /* 0x000e220000000a00 */
[----:B------:R-:W-:Y:S01]  /*1050*/  ISETP.GE.U32.AND P2, PT, R114, UR16, PT ;  /* 0x0000001072007c0c */ /* 0x000fe2000bf46070 */
[----:B------:R-:W-:-:S06]  /*1060*/  @!P1 IMAD R21, R37, R21, R6 ;  /* 0x0000001525159224 */ /* 0x000fcc00078e0206 */
[----:B------:R-:W1:Y:S01]  /*1070*/  @!P1 LDC.64 R30, c[0x0][0x3a0] ;  /* 0x0000e800ff1e9b82 */ /* 0x000e620000000a00 */
[----:B------:R-:W-:Y:S02]  /*1080*/  ISETP.GE.AND.EX P2, PT, R109, UR17, PT, P2 ;  /* 0x000000116d007c0c */ /* 0x000fe4000bf46320 */
[----:B--2---:R-:W-:-:S05]  /*1090*/  @!P1 MOV R16, R118 ;  /* 0x0000007600109202 */ /* 0x004fca0000000f00 */
[----:B------:R-:W2:Y:S01]  /*10a0*/  @!P1 LDC.64 R6, c[0x0][0x398] ;  /* 0x0000e600ff069b82 */ /* 0x000ea20000000a00 */
[----:B------:R-:W-:Y:S02]  /*10b0*/  @!P1 MOV R17, R117 ;  /* 0x0000007500119202 */ /* 0x000fe40000000f00 */
[----:B---3--:R-:W-:Y:S02]  /*10c0*/  @!P4 IADD3 R18, P6, PT, R27, R18, RZ ;  /* 0x000000121b12c210 */ /* 0x008fe40007fde0ff */
[----:B------:R-:W-:Y:S01]  /*10d0*/  ISETP.GE.U32.AND P3, PT, R108, UR16, PT ;  /* 0x000000106c007c0c */ /* 0x000fe2000bf66070 */
[----:B------:R-:W-:Y:S01]  /*10e0*/  @!P1 IMAD.WIDE.U32 R16, R37, R20, R16 ;  /* 0x0000001425109225 */ /* 0x000fe200078e0010 */
[----:B------:R-:W-:Y:S01]  /*10f0*/  @!P4 IADD3.X R19, PT, PT, R26, R19, RZ, P6, !PT ;  /* 0x000000131a13c210 */ /* 0x000fe200037fe4ff */
[----:B------:R-:W3:Y:S01]  /*1100*/  @!P2 LDC.64 R14, c[0x0][0x3f8] ;  /* 0x0000fe00ff0eab82 */ /* 0x000ee20000000a00 */
[----:B----4-:R-:W-:Y:S02]  /*1110*/  @!P4 IADD3 R20, P6, PT, R27, R28, RZ ;  /* 0x0000001c1b14c210 */ /* 0x010fe40007fde0ff */
[----:B------:R-:W-:-:S02]  /*1120*/  ISETP.GE.AND.EX P3, PT, R107, UR17, PT, P3 ;  /* 0x000000116b007c0c */ /* 0x000fc4000bf66330 */
[----:B------:R-:W-:Y:S01]  /*1130*/  @!P1 IADD3 R17, PT, PT, R17, R21, RZ ;  /* 0x0000001511119210 */ /* 0x000fe20007ffe0ff */
[----:B0-----:R-:W-:Y:S01]  /*1140*/  @!P0 IMAD R22, R33, R12, RZ ;  /* 0x0000000c21168224 */ /* 0x001fe200078e02ff */
[----:B------:R-:W-:Y:S01]  /*1150*/  @!P1 SHF.L.U32 R23, R16, 0x2, RZ ;  /* 0x0000000210179819 */ /* 0x000fe200000006ff */
[----:B------:R-:W0:Y:S01]  /*1160*/  @!P0 LDC.64 R34, c[0x0][0x3a0] ;  /* 0x0000e800ff228b82 */ /* 0x000e220000000a00 */
[----:B-1----:R-:W-:Y:S02]  /*1170*/  @!P0 MOV R24, R118 ;  /* 0x0000007600188202 */ /* 0x002fe40000000f00 */
[----:B------:R-:W-:Y:S02]  /*1180*/  @!P0 MOV R25, R117 ;  /* 0x0000007500198202 */ /* 0x000fe40000000f00 */
[----:B------:R-:W-:Y:S02]  /*1190*/  @!P4 IADD3.X R21, PT, PT, R26, R29, RZ, P6, !PT ;  /* 0x0000001d1a15c210 */ /* 0x000fe400037fe4ff */
[----:B------:R-:W-:Y:S01]  /*11a0*/  @!P1 SHF.L.U64.HI R26, R16, 0x2, R17 ;  /* 0x00000002101a9819 */ /* 0x000fe20000010211 */
[----:B------:R-:W-:Y:S01]  /*11b0*/  @!P0 IMAD R13, R43, R13, R22 ;  /* 0x0000000d2b0d8224 */ /* 0x000fe200078e0216 */
[----:B------:R-:W-:Y:S01]  /*11c0*/  @!P1 IADD3 R16, P6, PT, R23, R30, RZ ;  /* 0x0000001e17109210 */ /* 0x000fe20007fde0ff */
[----:B------:R-:W-:Y:S01]  /*11d0*/  @!P0 IMAD.WIDE.U32 R24, R43, R12, R24 ;  /* 0x0000000c2b188225 */ /* 0x000fe200078e0018 */
[----:B------:R-:W1:Y:S02]  /*11e0*/  @!P0 LDC.64 R28, c[0x0][0x398] ;  /* 0x0000e600ff1c8b82 */ /* 0x000e640000000a00 */
[----:B------:R-:W-:-:S02]  /*11f0*/  @!P1 IADD3.X R17, PT, PT, R26, R31, RZ, P6, !PT ;  /* 0x0000001f1a119210 */ /* 0x000fc400037fe4ff */
[----:B--2---:R-:W-:Y:S02]  /*1200*/  @!P1 IADD3 R22, P6, PT, R23, R6, RZ ;  /* 0x0000000617169210 */ /* 0x004fe40007fde0ff */
[----:B------:R-:W-:Y:S02]  /*1210*/  @!P0 IADD3 R25, PT, PT, R25, R13, RZ ;  /* 0x0000000d19198210 */ /* 0x000fe40007ffe0ff */
[----:B------:R-:W2:Y:S01]  /*1220*/  @!P3 LDC.64 R12, c[0x0][0x3f8] ;  /* 0x0000fe00ff0cbb82 */ /* 0x000ea20000000a00 */
[----:B------:R-:W-:Y:S02]  /*1230*/  @!P1 IADD3.X R23, PT, PT, R26, R7, RZ, P6, !PT ;  /* 0x000000071a179210 */ /* 0x000fe400037fe4ff */
[----:B------:R-:W-:Y:S02]  /*1240*/  CS2R R6, SRZ ;  /* 0x0000000000067805 */ /* 0x000fe4000001ff00 */
[C---:B------:R-:W-:Y:S02]  /*1250*/  @!P0 SHF.L.U32 R37, R24.reuse, 0x2, RZ ;  /* 0x0000000218258819 */ /* 0x040fe400000006ff */
[----:B------:R-:W-:-:S02]  /*1260*/  @!P0 SHF.L.U64.HI R24, R24, 0x2, R25 ;  /* 0x0000000218188819 */ /* 0x000fc40000010219 */
[----:B------:R4:W5:Y:S01]  /*1270*/  @!P5 LDG.E.64 R6, desc[UR20][R8.64] ;  /* 0x000000140806d981 */ /* 0x000962000c1e1b00 */
[----:B------:R-:W-:Y:S01]  /*1280*/  ISETP.GE.U32.AND P5, PT, R106, UR16, PT ;  /* 0x000000106a007c0c */ /* 0x000fe2000bfa6070 */
[----:B---3--:R-:W-:Y:S01]  /*1290*/  @!P2 IMAD R25, R109, R14, RZ ;  /* 0x0000000e6d19a224 */ /* 0x008fe200078e02ff */
[----:B------:R-:W3:Y:S02]  /*12a0*/  @!P2 LDC.64 R26, c[0x0][0x3a0] ;  /* 0x0000e800ff1aab82 */ /* 0x000ee40000000a00 */
[----:B------:R-:W-:Y:S01]  /*12b0*/  ISETP.GE.AND.EX P5, PT, R105, UR17, PT, P5 ;  /* 0x0000001169007c0c */ /* 0x000fe2000bfa6350 */
[----:B------:R-:W-:Y:S01]  /*12c0*/  @!P2 IMAD R25, R114, R15, R25 ;  /* 0x0000000f7219a224 */ /* 0x000fe200078e0219 */
[----:B----4-:R-:W-:-:S04]  /*12d0*/  @!P2 MOV R8, R118 ;  /* 0x000000760008a202 */ /* 0x010fc80000000f00 */
[----:B------:R-:W4:Y:S01]  /*12e0*/  @!P3 LDC.64 R38, c[0x0][0x3a0] ;  /* 0x0000e800ff26bb82 */ /* 0x000f220000000a00 */
[----:B------:R-:W-:Y:S02]  /*12f0*/  @!P2 MOV R9, R117 ;  /* 0x000000750009a202 */ /* 0x000fe40000000f00 */
[----:B0-----:R-:W-:Y:S01]  /*1300*/  @!P0 IADD3 R34, P6, PT, R37, R34, RZ ;  /* 0x0000002225228210 */ /* 0x001fe20007fde0ff */
[----:B------:R-:W-:-:S03]  /*1310*/  @!P2 IMAD.WIDE.U32 R14, R114, R14, R8 ;  /* 0x0000000e720ea225 */ /* 0x000fc600078e0008 */
[C---:B------:R-:W-:Y:S02]  /*1320*/  @!P0 IADD3.X R35, PT, PT, R24.reuse, R35, RZ, P6, !PT ;  /* 0x0000002318238210 */ /* 0x040fe400037fe4ff */
[----:B------:R-:W-:Y:S02]  /*1330*/  CS2R R10, SRZ ;  /* 0x00000000000a7805 */ /* 0x000fe4000001ff00 */
[----:B-1----:R-:W-:Y:S01]  /*1340*/  @!P0 IADD3 R36, P6, PT, R37, R28, RZ ;  /* 0x0000001c25248210 */ /* 0x002fe20007fde0ff */
[----:B------:R-:W0:Y:S01]  /*1350*/  @!P3 LDC.64 R32, c[0x0][0x398] ;  /* 0x0000e600ff20bb82 */ /* 0x000e220000000a00 */
[----:B------:R-:W-:Y:S01]  /*1360*/  @!P2 IADD3 R15, PT, PT, R15, R25, RZ ;  /* 0x000000190f0fa210 */ /* 0x000fe20007ffe0ff */
[----:B--2---:R-:W-:Y:S01]  /*1370*/  @!P3 IMAD R25, R107, R12, RZ ;  /* 0x0000000c6b19b224 */ /* 0x004fe200078e02ff */
[----:B------:R-:W-:Y:S02]  /*1380*/  @!P0 IADD3.X R37, PT, PT, R24, R29, RZ, P6, !PT ;  /* 0x0000001d18258210 */ /* 0x000fe400037fe4ff */
[----:B------:R-:W-:-:S02]  /*1390*/  CS2R R8, SRZ ;  /* 0x0000000000087805 */ /* 0x000fc4000001ff00 */
[----:B------:R-:W-:Y:S01]  /*13a0*/  @!P3 MOV R40, R118 ;  /* 0x000000760028b202 */ /* 0x000fe20000000f00 */
[----:B------:R-:W-:Y:S01]  /*13b0*/  @!P3 IMAD R45, R108, R13, R25 ;  /* 0x0000000d6c2db224 */ /* 0x000fe200078e0219 */
[----:B------:R-:W-:Y:S01]  /*13c0*/  @!P3 MOV R41, R117 ;  /* 0x000000750029b202 */ /* 0x000fe20000000f00 */
[----:B------:R-:W1:Y:S01]  /*13d0*/  @!P5 LDC.64 R28, c[0x0][0x3f8] ;  /* 0x0000fe00ff1cdb82 */ /* 0x000e620000000a00 */
[----:B------:R-:W5:Y:S01]  /*13e0*/  @!P4 LDG.E.64 R10, desc[UR20][R20.64] ;  /* 0x00000014140ac981 */ /* 0x000f62000c1e1b00 */
[----:B------:R-:W-:-:S03]  /*13f0*/  @!P2 SHF.L.U32 R43, R14, 0x2, RZ ;  /* 0x000000020e2ba819 */ /* 0x000fc600000006ff */
[----:B------:R2:W5:Y:S03]  /*1400*/  @!P4 LDG.E.64 R8, desc[UR20][R18.64] ;  /* 0x000000141208c981 */ /* 0x000566000c1e1b00 */
[----:B------:R-:W4:Y:S01]  /*1410*/  @!P2 LDC.64 R24, c[0x0][0x398] ;  /* 0x0000e600ff18ab82 */ /* 0x000f220000000a00 */
[----:B------:R-:W-:Y:S01]  /*1420*/  ISETP.GE.U32.AND P4, PT, R104, UR16, PT ;  /* 0x0000001068007c0c */ /* 0x000fe2000bf86070 */
[----:B------:R-:W-:Y:S01]  /*1430*/  @!P3 IMAD.WIDE.U32 R40, R108, R12, R40 ;  /* 0x0000000c6c28b225 */ /* 0x000fe200078e0028 */
[----:B------:R-:W-:Y:S02]  /*1440*/  @!P2 SHF.L.U64.HI R42, R14, 0x2, R15 ;  /* 0x000000020e2aa819 */ /* 0x000fe4000001020f */
[----:B------:R-:W-:Y:S02]  /*1450*/  CS2R R12, SRZ ;  /* 0x00000000000c7805 */ /* 0x000fe4000001ff00 */
[----:B------:R-:W-:-:S02]  /*1460*/  CS2R R14, SRZ ;  /* 0x00000000000e7805 */ /* 0x000fc4000001ff00 */
[----:B------:R-:W-:Y:S02]  /*1470*/  ISETP.GE.AND.EX P4, PT, R103, UR17, PT, P4 ;  /* 0x0000001167007c0c */ /* 0x000fe4000bf86340 */
[----:B--2---:R-:W-:Y:S01]  /*1480*/  @!P3 IADD3 R19, PT, PT, R41, R45, RZ ;  /* 0x0000002d2913b210 */ /* 0x004fe20007ffe0ff */
[----:B------:R-:W2:Y:S01]  /*1490*/  @!P5 LDC.64 R30, c[0x0][0x3a0] ;  /* 0x0000e800ff1edb82 */ /* 0x000ea20000000a00 */
[----:B------:R0:W5:Y:S01]  /*14a0*/  @!P1 LDG.E.64 R12, desc[UR20][R16.64] ;  /* 0x00000014100c9981 */ /* 0x000162000c1e1b00 */
[----:B------:R-:W-:-:S03]  /*14b0*/  @!P3 SHF.L.U32 R21, R40, 0x2, RZ ;  /* 0x000000022815b819 */ /* 0x000fc600000006ff */
[----:B------:R4:W5:Y:S01]  /*14c0*/  @!P1 LDG.E.64 R14, desc[UR20][R22.64] ;  /* 0x00000014160e9981 */ /* 0x000962000c1e1b00 */
[----:B---3--:R-:W-:Y:S01]  /*14d0*/  @!P2 IADD3 R26, P1, PT, R43, R26, RZ ;  /* 0x0000001a2b1aa210 */ /* 0x008fe20007f3e0ff */
[----:B-1----:R-:W-:Y:S01]  /*14e0*/  @!P5 IMAD R20, R105, R28, RZ ;  /* 0x0000001c6914d224 */ /* 0x002fe200078e02ff */
[----:B------:R-:W-:Y:S02]  /*14f0*/  @!P5 MOV R41, R117 ;  /* 0x000000750029d202 */ /* 0x000fe40000000f00 */
[----:B------:R-:W-:Y:S01]  /*1500*/  @!P2 IADD3.X R27, PT, PT, R42, R27, RZ, P1, !PT ;  /* 0x0000001b2a1ba210 */ /* 0x000fe20000ffe4ff */
[----:B0-----:R-:W0:Y:S01]  /*1510*/  @!P4 LDC.64 R16, c[0x0][0x3f8] ;  /* 0x0000fe00ff10cb82 */ /* 0x001e220000000a00 */
[----:B----4-:R-:W-:Y:S01]  /*1520*/  @!P2 IADD3 R18, P6, PT, R43, R24, RZ ;  /* 0x000000182b12a210 */ /* 0x010fe20007fde0ff */
[----:B------:R-:W-:Y:S01]  /*1530*/  @!P5 IMAD R43, R106, R29, R20 ;  /* 0x0000001d6a2bd224 */ /* 0x000fe200078e0214 */
[----:B------:R-:W-:Y:S01]  /*1540*/  @!P3 SHF.L.U64.HI R24, R40, 0x2, R19 ;  /* 0x000000022818b819 */ /* 0x000fe20000010213 */
[----:B------:R1:W5:Y:S01]  /*1550*/  @!P2 LDG.E.64 R94, desc[UR20][R26.64] ;  /* 0x000000141a5ea981 */ /* 0x000362000c1e1b00 */
[----:B------:R-:W-:Y:S01]  /*1560*/  @!P3 IADD3 R20, P1, PT, R21, R38, RZ ;  /* 0x000000261514b210 */ /* 0x000fe20007f3e0ff */
[----:B------:R-:W-:Y:S01]  /*1570*/  UIMAD.WIDE UR8, UR14, 0x8, UR8 ;  /* 0x000000080e0878a5 */ /* 0x000fe2000f8e0208 */
[----:B------:R-:W-:Y:S01]  /*1580*/  @!P5 MOV R40, R118 ;  /* 0x000000760028d202 */ /* 0x000fe20000000f00 */
[----:B------:R-:W3:Y:S01]  /*1590*/  @!P4 LDC.64 R44, c[0x0][0x3a0] ;  /* 0x0000e800ff2ccb82 */ /* 0x000ee20000000a00 */
[----:B------:R-:W-:-:S02]  /*15a0*/  @!P2 IADD3.X R19, PT, PT, R42, R25, RZ, P6, !PT ;  /* 0x000000192a13a210 */ /* 0x000fc400037fe4ff */
[----:B------:R-:W-:Y:S02]  /*15b0*/  @!P3 IADD3 R22, P6, PT, R21, R32, RZ ;  /* 0x000000201516b210 */ /* 0x000fe40007fde0ff */
[----:B------:R-:W-:Y:S01]  /*15c0*/  @!P3 IADD3.X R21, PT, PT, R24, R39, RZ, P1, !PT ;  /* 0x000000271815b210 */ /* 0x000fe20000ffe4ff */
[----:B------:R-:W-:Y:S01]  /*15d0*/  @!P5 IMAD.WIDE.U32 R40, R106, R28, R40 ;  /* 0x0000001c6a28d225 */ /* 0x000fe200078e0028 */
[----:B------:R-:W-:Y:S01]  /*15e0*/  ISETP.GE.U32.AND P1, PT, R102, UR16, PT ;  /* 0x0000001066007c0c */ /* 0x000fe2000bf26070 */
[----:B------:R-:W4:Y:S01]  /*15f0*/  @!P5 LDC.64 R28, c[0x0][0x398] ;  /* 0x0000e600ff1cdb82 */ /* 0x000f220000000a00 */
[----:B------:R1:W5:Y:S02]  /*1600*/  @!P2 LDG.E.64 R92, desc[UR20][R18.64] ;  /* 0x00000014125ca981 */ /* 0x000364000c1e1b00 */
[----:B------:R-:W-:Y:S02]  /*1610*/  ISETP.GE.AND.EX P1, PT, R101, UR17, PT, P1 ;  /* 0x0000001165007c0c */ /* 0x000fe4000bf26310 */
[----:B------:R-:W-:-:S02]  /*1620*/  ISETP.GE.U32.AND P2, PT, R100, UR16, PT ;  /* 0x0000001064007c0c */ /* 0x000fc4000bf46070 */
[----:B------:R-:W-:Y:S02]  /*1630*/  @!P5 IADD3 R25, PT, PT, R41, R43, RZ ;  /* 0x0000002b2919d210 */ /* 0x000fe40007ffe0ff */
[----:B------:R-:W-:Y:S02]  /*1640*/  ISETP.GE.AND.EX P2, PT, R99, UR17, PT, P2 ;  /* 0x0000001163007c0c */ /* 0x000fe4000bf46320 */
[----:B------:R-:W-:Y:S02]  /*1650*/  @!P3 IADD3.X R23, PT, PT, R24, R33, RZ, P6, !PT ;  /* 0x000000211817b210 */ /* 0x000fe400037fe4ff */
[----:B------:R-:W-:Y:S02]  /*1660*/  @!P5 SHF.L.U64.HI R38, R40, 0x2, R25 ;  /* 0x000000022826d819 */ /* 0x000fe40000010219 */
[----:B------:R-:W-:Y:S01]  /*1670*/  MOV R48, UR8 ;  /* 0x0000000800307c02 */ /* 0x000fe20008000f00 */
[----:B------:R-:W3:Y:S01]  /*1680*/  @!P1 LDC.64 R24, c[0x0][0x3f8] ;  /* 0x0000fe00ff189b82 */ /* 0x000ee20000000a00 */
[----:B------:R-:W-:-:S02]  /*1690*/  MOV R49, UR9 ;  /* 0x0000000900317c02 */ /* 0x000fc40008000f00 */
[----:B------:R-:W-:Y:S01]  /*16a0*/  @!P5 SHF.L.U32 R33, R40, 0x2, RZ ;  /* 0x000000022821d819 */ /* 0x000fe200000006ff */
[----:B0-----:R-:W-:-:S03]  /*16b0*/  @!P4 IMAD R32, R103, R16, RZ ;  /* 0x000000106720c224 */ /* 0x001fc600078e02ff */
[C---:B--2---:R-:W-:Y:S01]  /*16c0*/  @!P5 IADD3 R30, P6, PT, R33.reuse, R30, RZ ;  /* 0x0000001e211ed210 */ /* 0x044fe20007fde0ff */
[----:B------:R-:W2:Y:S01]  /*16d0*/  LDG.E.64 R48, desc[UR20][R48.64] ;  /* 0x0000001430307981 */ /* 0x000ea2000c1e1b00 */
[----:B------:R-:W0:Y:S01]  /*16e0*/  @!P4 LDC.64 R40, c[0x0][0x398] ;  /* 0x0000e600ff28cb82 */ /* 0x000e220000000a00 */
[----:B------:R-:W-:Y:S01]  /*16f0*/  @!P4 IMAD R39, R104, R17, R32 ;  /* 0x000000116827c224 */ /* 0x000fe200078e0220 */
[----:B------:R-:W-:Y:S02]  /*1700*/  @!P5 IADD3.X R31, PT, PT, R38, R31, RZ, P6, !PT ;  /* 0x0000001f261fd210 */ /* 0x000fe400037fe4ff */
[----:B----4-:R-:W-:Y:S02]  /*1710*/  @!P5 IADD3 R28, P6, PT, R33, R28, RZ ;  /* 0x0000001c211cd210 */ /* 0x010fe40007fde0ff */
[----:B------:R-:W-:Y:S02]  /*1720*/  @!P4 MOV R32, R118 ;  /* 0x000000760020c202 */ /* 0x000fe40000000f00 */
[----:B-1----:R-:W1:Y:S01]  /*1730*/  @!P2 LDC.64 R26, c[0x0][0x3f8] ;  /* 0x0000fe00ff1aab82 */ /* 0x002e620000000a00 */
[----:B------:R-:W-:-:S02]  /*1740*/  @!P4 MOV R33, R117 ;  /* 0x000000750021c202 */ /* 0x000fc40000000f00 */
[----:B------:R-:W-:Y:S01]  /*1750*/  CS2R R18, SRZ ;  /* 0x0000000000127805 */ /* 0x000fe2000001ff00 */
[----:B------:R-:W-:Y:S01]  /*1760*/  @!P4 IMAD.WIDE.U32 R32, R104, R16, R32 ;  /* 0x000000106820c225 */ /* 0x000fe200078e0020 */
[----:B------:R-:W-:-:S03]  /*1770*/  CS2R R16, SRZ ;  /* 0x0000000000107805 */ /* 0x000fc6000001ff00 */
[----:B------:R-:W4:Y:S01]  /*1780*/  @!P1 LDC.64 R42, c[0x0][0x3a0] ;  /* 0x0000e800ff2a9b82 */ /* 0x000f220000000a00 */
[----:B------:R-:W-:Y:S01]  /*1790*/  @!P5 IADD3.X R29, PT, PT, R38, R29, RZ, P6, !PT ;  /* 0x0000001d261dd210 */ /* 0x000fe200037fe4ff */
[----:B------:R-:W5:Y:S01]  /*17a0*/  @!P3 LDG.E.64 R18, desc[UR20][R22.64] ;  /* 0x000000141612b981 */ /* 0x000f62000c1e1b00 */
[----:B------:R-:W-:Y:S01]  /*17b0*/  @!P4 IADD3 R39, PT, PT, R33, R39, RZ ;  /* 0x000000272127c210 */ /* 0x000fe20007ffe0ff */
[----:B---3--:R-:W-:Y:S01]  /*17c0*/  @!P1 IMAD R38, R101, R24, RZ ;  /* 0x0000001865269224 */ /* 0x008fe200078e02ff */
[----:B------:R-:W-:Y:S01]  /*17d0*/  @!P4 SHF.L.U32 R33, R32, 0x2, RZ ;  /* 0x000000022021c819 */ /* 0x000fe200000006ff */
[----:B------:R3:W5:Y:S01]  /*17e0*/  @!P3 LDG.E.64 R16, desc[UR20][R20.64] ;  /* 0x000000141410b981 */ /* 0x000762000c1e1b00 */
[----:B------:R-:W-:Y:S01]  /*17f0*/  ISETP.GE.U32.AND P3, PT, R98, UR16, PT ;  /* 0x0000001062007c0c */ /* 0x000fe2000bf66070 */
[----:B------:R-:W-:Y:S01]  /*1800*/  @!P1 IMAD R25, R102, R25, R38 ;  /* 0x0000001966199224 */ /* 0x000fe200078e0226 */
[----:B------:R-:W-:Y:S01]  /*1810*/  @!P4 SHF.L.U64.HI R32, R32, 0x2, R39 ;  /* 0x000000022020c819 */ /* 0x000fe20000010227 */
[----:B------:R-:W4:Y:S01]  /*1820*/  @!P1 LDC.64 R58, c[0x0][0x398] ;  /* 0x0000e600ff3a9b82 */ /* 0x000f220000000a00 */
[----:B------:R-:W-:-:S02]  /*1830*/  @!P4 IADD3 R44, P6, PT, R33, R44, RZ ;  /* 0x0000002c212cc210 */ /* 0x000fc40007fde0ff */
[----:B---3--:R-:W-:Y:S02]  /*1840*/  @!P1 MOV R20, R118 ;  /* 0x0000007600149202 */ /* 0x008fe40000000f00 */
[----:B------:R-:W-:-:S03]  /*1850*/  @!P1 MOV R21, R117 ;  /* 0x0000007500159202 */ /* 0x000fc60000000f00 */
[----:B------:R-:W3:Y:S01]  /*1860*/  @!P2 LDC.64 R60, c[0x0][0x3a0] ;  /* 0x0000e800ff3cab82 */ /* 0x000ee20000000a00 */
[----:B------:R-:W-:Y:S01]  /*1870*/  ISETP.GE.AND.EX P3, PT, R97, UR17, PT, P3 ;  /* 0x0000001161007c0c */ /* 0x000fe2000bf66330 */
[----:B------:R-:W-:Y:S01]  /*1880*/  @!P1 IMAD.WIDE.U32 R20, R102, R24, R20 ;  /* 0x0000001866149225 */ /* 0x000fe200078e0014 */
[C---:B------:R-:W-:Y:S02]  /*1890*/  @!P4 IADD3.X R45, PT, PT, R32.reuse, R45, RZ, P6, !PT ;  /* 0x0000002d202dc210 */ /* 0x040fe400037fe4ff */
[----:B0-----:R-:W-:Y:S01]  /*18a0*/  @!P4 IADD3 R40, P6, PT, R33, R40, RZ ;  /* 0x000000282128c210 */ /* 0x001fe20007fde0ff */
[----:B-1----:R-:W-:Y:S01]  /*18b0*/  @!P2 IMAD R22, R99, R26, RZ ;  /* 0x0000001a6316a224 */ /* 0x002fe200078e02ff */
[----:B------:R-:W-:Y:S01]  /*18c0*/  @!P1 IADD3 R21, PT, PT, R21, R25, RZ ;  /* 0x0000001915159210 */ /* 0x000fe20007ffe0ff */
[----:B------:R-:W0:Y:S01]  /*18d0*/  @!P2 LDC.64 R62, c[0x0][0x398] ;  /* 0x0000e600ff3eab82 */ /* 0x000e220000000a00 */
[----:B------:R-:W-:Y:S01]  /*18e0*/  @!P4 IADD3.X R41, PT, PT, R32, R41, RZ, P6, !PT ;  /* 0x000000292029c210 */ /* 0x000fe200037fe4ff */
[----:B------:R-:W-:Y:S01]  /*18f0*/  @!P2 IMAD R39, R100, R27, R22 ;  /* 0x0000001b6427a224 */ /* 0x000fe200078e0216 */
[----:B------:R-:W-:-:S02]  /*1900*/  @!P1 SHF.L.U32 R33, R20, 0x2, RZ ;  /* 0x0000000214219819 */ /* 0x000fc400000006ff */
[----:B------:R-:W-:Y:S02]  /*1910*/  CS2R R22, SRZ ;  /* 0x0000000000167805 */ /* 0x000fe4000001ff00 */
[----:B------:R-:W-:Y:S02]  /*1920*/  @!P1 SHF.L.U64.HI R32, R20, 0x2, R21 ;  /* 0x0000000214209819 */ /* 0x000fe40000010215 */
[----:B------:R-:W-:Y:S01]  /*1930*/  CS2R R20, SRZ ;  /* 0x0000000000147805 */ /* 0x000fe2000001ff00 */
[----:B------:R-:W1:Y:S01]  /*1940*/  @!P3 LDC.64 R24, c[0x0][0x3f8] ;  /* 0x0000fe00ff18bb82 */ /* 0x000e620000000a00 */
[----:B------:R3:W5:Y:S04]  /*1950*/  @!P5 LDG.E.64 R22, desc[UR20][R28.64] ;  /* 0x000000141c16d981 */ /* 0x000768000c1e1b00 */
[----:B------:R1:W5:Y:S01]  /*1960*/  @!P5 LDG.E.64 R20, desc[UR20][R30.64] ;  /* 0x000000141e14d981 */ /* 0x000362000c1e1b00 */
[----:B----4-:R-:W-:-:S02]  /*1970*/  @!P1 IADD3 R42, P5, PT, R33, R42, RZ ;  /* 0x0000002a212a9210 */ /* 0x010fc40007fbe0ff */
[----:B------:R-:W4:Y:S02]  /*1980*/  @!P3 LDC.64 R52, c[0x0][0x3a0] ;  /* 0x0000e800ff34bb82 */ /* 0x000f240000000a00 */
[----:B------:R-:W-:Y:S02]  /*1990*/  @!P1 IADD3.X R43, PT, PT, R32, R43, RZ, P5, !PT ;  /* 0x0000002b202b9210 */ /* 0x000fe40002ffe4ff */
[----:B------:R-:W-:Y:S02]  /*19a0*/  ISETP.NE.AND P5, PT, RZ, UR24, PT ;  /* 0x00000018ff007c0c */ /* 0x000fe4000bfa5270 */
[----:B---3--:R-:W-:Y:S02]  /*19b0*/  @!P2 MOV R28, R118 ;  /* 0x00000076001ca202 */ /* 0x008fe40000000f00 */
[----:B------:R-:W3:Y:S01]  /*19c0*/  @!P3 LDC.64 R54, c[0x0][0x398] ;  /* 0x0000e600ff36bb82 */ /* 0x000ee20000000a00 */
[----:B------:R-:W-:-:S03]  /*19d0*/  @!P2 MOV R29, R117 ;  /* 0x00000075001da202 */ /* 0x000fc60000000f00 */
[----:B------:R-:W-:-:S05]  /*19e0*/  @!P2 IMAD.WIDE.U32 R26, R100, R26, R28 ;  /* 0x0000001a641aa225 */ /* 0x000fca00078e001c */
[----:B------:R-:W3:Y:S01]  /*19f0*/  @P5 LDC.64 R56, c[0x0][0x3b0] ;  /* 0x0000ec00ff385b82 */ /* 0x000ee20000000a00 */
[----:B------:R-:W-:Y:S01]  /*1a00*/  @!P2 IADD3 R27, PT, PT, R27, R39, RZ ;  /* 0x000000271b1ba210 */ /* 0x000fe20007ffe0ff */
[----:B-1----:R-:W-:Y:S01]  /*1a10*/  @!P3 IMAD R29, R97, R24, RZ ;  /* 0x00000018611db224 */ /* 0x002fe200078e02ff */
[C---:B------:R-:W-:Y:S02]  /*1a20*/  @!P2 SHF.L.U32 R31, R26.reuse, 0x2, RZ ;  /* 0x000000021a1fa819 */ /* 0x040fe400000006ff */
[----:B------:R-:W-:Y:S02]  /*1a30*/  @!P2 SHF.L.U64.HI R28, R26, 0x2, R27 ;  /* 0x000000021a1ca819 */ /* 0x000fe4000001021b */
[----:B------:R-:W-:Y:S02]  /*1a40*/  @!P3 MOV R26, R118 ;  /* 0x00000076001ab202 */ /* 0x000fe40000000f00 */
[----:B------:R-:W-:Y:S01]  /*1a50*/  @!P3 MOV R27, R117 ;  /* 0x00000075001bb202 */ /* 0x000fe20000000f00 */
[C---:B------:R-:W-:Y:S01]  /*1a60*/  @!P3 IMAD R29, R98.reuse, R25, R29 ;  /* 0x00000019621db224 */ /* 0x040fe200078e021d */
[----:B------:R-:W-:Y:S01]  /*1a70*/  @!P1 IADD3 R58, P6, PT, R33, R58, RZ ;  /* 0x0000003a213a9210 */ /* 0x000fe20007fde0ff */
[----:B------:R-:W-:-:S03]  /*1a80*/  @!P3 IMAD.WIDE.U32 R24, R98, R24, R26 ;  /* 0x000000186218b225 */ /* 0x000fc600078e001a */
[----:B------:R-:W-:Y:S02]  /*1a90*/  @!P1 IADD3.X R59, PT, PT, R32, R59, RZ, P6, !PT ;  /* 0x0000003b203b9210 */ /* 0x000fe400037fe4ff */
[----:B------:R-:W-:Y:S01]  /*1aa0*/  @!P2 IADD3 R60, P6, PT, R31, R60, RZ ;  /* 0x0000003c1f3ca210 */ /* 0x000fe20007fde0ff */
[----:B------:R-:W-:Y:S01]  /*1ab0*/  IMAD R26, R0, 0xe, RZ ;  /* 0x0000000e001a7824 */ /* 0x000fe200078e02ff */
[----:B------:R-:W-:Y:S02]  /*1ac0*/  @!P3 IADD3 R27, PT, PT, R25, R29, RZ ;  /* 0x0000001d191bb210 */ /* 0x000fe40007ffe0ff */
[----:B------:R-:W-:Y:S02]  /*1ad0*/  LOP3.LUT R29, R113, 0xffff, RZ, 0xc0, !PT ;  /* 0x0000ffff711d7812 */ /* 0x000fe400078ec0ff */
[----:B------:R-:W-:Y:S02]  /*1ae0*/  @!P2 IADD3.X R61, PT, PT, R28, R61, RZ, P6, !PT ;  /* 0x0000003d1c3da210 */ /* 0x000fe400037fe4ff */
[----:B0-----:R-:W-:-:S02]  /*1af0*/  @!P2 IADD3 R62, P6, PT, R31, R62, RZ ;  /* 0x0000003e1f3ea210 */ /* 0x001fc40007fde0ff */
[----:B------:R-:W-:Y:S02]  /*1b00*/  IADD3 R29, PT, PT, R29, R26, RZ ;  /* 0x0000001a1d1d7210 */ /* 0x000fe40007ffe0ff */
[----:B------:R-:W-:Y:S02]  /*1b10*/  @!P3 SHF.L.U32 R25, R24, 0x2, RZ ;  /* 0x000000021819b819 */ /* 0x000fe400000006ff */
[----:B------:R-:W-:Y:S01]  /*1b20*/  @!P2 IADD3.X R63, PT, PT, R28, R63, RZ, P6, !PT ;  /* 0x0000003f1c3fa210 */ /* 0x000fe200037fe4ff */
[----:B------:R-:W-:Y:S01]  /*1b30*/  IMAD.WIDE R46, R29, 0x4, R46 ;  /* 0x000000041d2e7825 */ /* 0x000fe200078e022e */
[----:B------:R-:W-:Y:S02]  /*1b40*/  @!P3 SHF.L.U64.HI R24, R24, 0x2, R27 ;  /* 0x000000021818b819 */ /* 0x000fe4000001021b */
[----:B------:R-:W-:Y:S02]  /*1b50*/  CS2R R26, SRZ ;  /* 0x00000000001a7805 */ /* 0x000fe4000001ff00 */
[----:B----4-:R-:W-:Y:S01]  /*1b60*/  @!P3 IADD3 R52, P6, PT, R25, R52, RZ ;  /* 0x000000341934b210 */ /* 0x010fe20007fde0ff */
[----:B---3--:R-:W-:Y:S01]  /*1b70*/  @P5 IMAD.WIDE R56, R29, 0x4, R56 ;  /* 0x000000041d385825 */ /* 0x008fe200078e0238 */
[----:B------:R-:W-:-:S02]  /*1b80*/  CS2R R28, SRZ ;  /* 0x00000000001c7805 */ /* 0x000fc4000001ff00 */
[----:B------:R-:W-:Y:S02]  /*1b90*/  CS2R R30, SRZ ;  /* 0x00000000001e7805 */ /* 0x000fe4000001ff00 */
[----:B------:R-:W-:Y:S02]  /*1ba0*/  CS2R R32, SRZ ;  /* 0x0000000000207805 */ /* 0x000fe4000001ff00 */
[C---:B------:R-:W-:Y:S01]  /*1bb0*/  @!P3 IADD3.X R53, PT, PT, R24.reuse, R53, RZ, P6, !PT ;  /* 0x000000351835b210 */ /* 0x040fe200037fe4ff */
[----:B------:R0:W5:Y:S01]  /*1bc0*/  @!P0 LDG.E.64 R26, desc[UR20][R36.64] ;  /* 0x00000014241a8981 */ /* 0x000162000c1e1b00 */
[----:B------:R-:W-:Y:S02]  /*1bd0*/  @!P3 IADD3 R54, P6, PT, R25, R54, RZ ;  /* 0x000000361936b210 */ /* 0x000fe40007fde0ff */
[----:B------:R-:W-:Y:S01]  /*1be0*/  CS2R R38, SRZ ;  /* 0x0000000000267805 */ /* 0x000fe2000001ff00 */
[----:B------:R1:W5:Y:S01]  /*1bf0*/  @!P4 LDG.E.64 R28, desc[UR20][R44.64] ;  /* 0x000000142c1cc981 */ /* 0x000362000c1e1b00 */
[----:B------:R-:W-:-:S03]  /*1c00*/  @!P3 IADD3.X R55, PT, PT, R24, R55, RZ, P6, !PT ;  /* 0x000000371837b210 */ /* 0x000fc600037fe4ff */
[----:B------:R3:W5:Y:S01]  /*1c10*/  @!P4 LDG.E.64 R30, desc[UR20][R40.64] ;  /* 0x00000014281ec981 */ /* 0x000762000c1e1b00 */
[----:B0-----:R-:W-:-:S03]  /*1c20*/  CS2R R36, SRZ ;  /* 0x0000000000247805 */ /* 0x001fc6000001ff00 */
[----:B------:R0:W5:Y:S01]  /*1c30*/  @!P1 LDG.E.64 R32, desc[UR20][R42.64] ;  /* 0x000000142a209981 */ /* 0x000162000c1e1b00 */
[----:B-1----:R-:W-:-:S03]  /*1c40*/  CS2R R44, SRZ ;  /* 0x00000000002c7805 */ /* 0x002fc6000001ff00 */
[----:B------:R-:W5:Y:S01]  /*1c50*/  @!P2 LDG.E.64 R36, desc[UR20][R60.64] ;  /* 0x000000143c24a981 */ /* 0x000f62000c1e1b00 */
[----:B---3--:R-:W-:-:S03]  /*1c60*/  CS2R R40, SRZ ;  /* 0x0000000000287805 */ /* 0x008fc6000001ff00 */
[----:B------:R-:W5:Y:S01]  /*1c70*/  @!P2 LDG.E.64 R38, desc[UR20][R62.64] ;  /* 0x000000143e26a981 */ /* 0x000f62000c1e1b00 */
[----:B0-----:R-:W-:-:S03]  /*1c80*/  CS2R R42, SRZ ;  /* 0x00000000002a7805 */ /* 0x001fc6000001ff00 */
[----:B------:R-:W5:Y:S04]  /*1c90*/  @!P3 LDG.E.64 R40, desc[UR20][R52.64] ;  /* 0x000000143428b981 */ /* 0x000f68000c1e1b00 */
[----:B------:R-:W5:Y:S04]  /*1ca0*/  @!P3 LDG.E.64 R42, desc[UR20][R54.64] ;  /* 0x00000014362ab981 */ /* 0x000f68000c1e1b00 */
[----:B------:R-:W5:Y:S04]  /*1cb0*/  @P5 LDG.E.64 R44, desc[UR20][R56.64] ;  /* 0x00000014382c5981 */ /* 0x000f68000c1e1b00 */
[----:B------:R-:W5:Y:S01]  /*1cc0*/  LDG.E.64 R46, desc[UR20][R46.64] ;  /* 0x000000142e2e7981 */ /* 0x000f62000c1e1b00 */
[----:B------:R-:W-:-:S06]  /*1cd0*/  CS2R R24, SRZ ;  /* 0x0000000000187805 */ /* 0x000fcc000001ff00 */
[----:B------:R0:W5:Y:S02]  /*1ce0*/  @!P0 LDG.E.64 R24, desc[UR20][R34.64] ;  /* 0x0000001422188981 */ /* 0x000164000c1e1b00 */
[----:B0-----:R-:W-:-:S06]  /*1cf0*/  CS2R R34, SRZ ;  /* 0x0000000000227805 */ /* 0x001fcc000001ff00 */
[----:B------:R0:W5:Y:S01]  /*1d00*/  @!P1 LDG.E.64 R34, desc[UR20][R58.64] ;  /* 0x000000143a229981 */ /* 0x000162000c1e1b00 */
        /* <DEDUP_REMOVED lines=14> */
[----:B-----5:R-:W-:Y:S01]  /*1df0*/  FADD.FTZ R49, R94, -UR28 ;  /* 0x8000001c5e317e21 */ /* 0x020fe20008010000 */
[-C--:B------:R-:W-:Y:S01]  /*1e00*/  FMUL.FTZ R52, R92, R46.reuse ;  /* 0x0000002e5c347220 */ /* 0x080fe20000410000 */
[----:B------:R-:W-:Y:S01]  /*1e10*/  FADD.FTZ R48, R95, -UR28 ;  /* 0x8000001c5f307e21 */ /* 0x000fe20008010000 */
[----:B------:R-:W-:Y:S01]  /*1e20*/  FMUL.FTZ R53, R93, R47 ;  /* 0x0000002f5d357220 */ /* 0x000fe20000410000 */
[----:B------:R-:W-:Y:S01]  /*1e30*/  FMUL.FTZ R49, R49, UR29 ;  /* 0x0000001d31317c20 */ /* 0x000fe20008410000 */
[----:B------:R-:W-:Y:S01]  /*1e40*/  FADD.FTZ R54, RZ, R52 ;  /* 0x00000034ff367221 */ /* 0x000fe20000010000 */
[----:B------:R-:W-:Y:S01]  /*1e50*/  FMUL.FTZ R48, R48, UR29 ;  /* 0x0000001d30307c20 */ /* 0x000fe20008410000 */
[----:B------:R-:W-:Y:S01]  /*1e60*/  FMUL.FTZ R57, R88, R46 ;  /* 0x0000002e58397220 */ /* 0x000fe20000410000 */
[----:B------:R-:W-:Y:S01]  /*1e70*/  FFMA.FTZ R55, R49, R52, RZ ;  /* 0x0000003431377223 */ /* 0x000fe200000100ff */
[----:B------:R-:W-:Y:S01]  /*1e80*/  FADD.FTZ R52, R90, -UR28 ;  /* 0x8000001c5a347e21 */ /* 0x000fe20008010000 */
[----:B------:R-:W-:Y:S01]  /*1e90*/  FADD.FTZ R54, R53, R54 ;  /* 0x0000003635367221 */ /* 0x000fe20000010000 */
[----:B------:R-:W-:Y:S01]  /*1ea0*/  FFMA.FTZ R49, R92, R49, RZ ;  /* 0x000000315c317223 */ /* 0x000fe200000100ff */
[----:B------:R-:W-:Y:S01]  /*1eb0*/  FFMA.FTZ R55, R48, R53, R55 ;  /* 0x0000003530377223 */ /* 0x000fe20000010037 */
[----:B------:R-:W-:Y:S01]  /*1ec0*/  FMUL.FTZ R52, R52, UR29 ;  /* 0x0000001d34347c20 */ /* 0x000fe20008410000 */
[----:B------:R-:W-:Y:S01]  /*1ed0*/  FADD.FTZ R53, R91, -UR28 ;  /* 0x8000001c5b357e21 */ /* 0x000fe20008010000 */
[----:B------:R-:W-:Y:S01]  /*1ee0*/  FMUL.FTZ R59, R89, R47 ;  /* 0x0000002f593b7220 */ /* 0x000fe20000410000 */
[----:B------:R-:W-:Y:S01]  /*1ef0*/  FADD.FTZ R54, R54, R57 ;  /* 0x0000003936367221 */ /* 0x000fe20000010000 */
[----:B------:R-:W-:Y:S01]  /*1f00*/  FFMA.FTZ R49, R88, R52, R49 ;  /* 0x0000003458317223 */ /* 0x000fe20000010031 */
[----:B------:R-:W-:Y:S01]  /*1f10*/  FFMA.FTZ R55, R52, R57, R55 ;  /* 0x0000003934377223 */ /* 0x000fe20000010037 */
[----:B------:R-:W-:Y:S01]  /*1f20*/  FADD.FTZ R52, R86, -UR28 ;  /* 0x8000001c56347e21 */ /* 0x000fe20008010000 */
[----:B------:R-:W-:Y:S01]  /*1f30*/  FMUL.FTZ R56, R53, UR29 ;  /* 0x0000001d35387c20 */ /* 0x000fe20008410000 */
[----:B------:R-:W-:Y:S01]  /*1f40*/  FADD.FTZ R54, R59, R54 ;  /* 0x000000363b367221 */ /* 0x000fe20000010000 */
[----:B------:R-:W-:Y:S01]  /*1f50*/  FMUL.FTZ R57, R84, R46 ;  /* 0x0000002e54397220 */ /* 0x000fe20000410000 */
[----:B------:R-:W-:Y:S01]  /*1f60*/  FFMA.FTZ R48, R93, R48, RZ ;  /* 0x000000305d307223 */ /* 0x000fe200000100ff */
[----:B------:R-:W-:Y:S01]  /*1f70*/  FMUL.FTZ R52, R52, UR29 ;  /* 0x0000001d34347c20 */ /* 0x000fe20008410000 */
[----:B------:R-:W-:Y:S01]  /*1f80*/  FFMA.FTZ R55, R56, R59, R55 ;  /* 0x0000003b38377223 */ /* 0x000fe20000010037 */
[----:B------:R-:W-:Y:S01]  /*1f90*/  FADD.FTZ R53, R87, -UR28 ;  /* 0x8000001c57357e21 */ /* 0x000fe20008010000 */
[----:B------:R-:W-:Y:S01]  /*1fa0*/  FADD.FTZ R59, R54, R57 ;  /* 0x00000039363b7221 */ /* 0x000fe20000010000 */
[----:B------:R-:W-:Y:S01]  /*1fb0*/  FFMA.FTZ R48, R89, R56, R48 ;  /* 0x0000003859307223 */ /* 0x000fe20000010030 */
[----:B------:R-:W-:Y:S01]  /*1fc0*/  FFMA.FTZ R49, R84, R52, R49 ;  /* 0x0000003454317223 */ /* 0x000fe20000010031 */
[----:B------:R-:W-:Y:S01]  /*1fd0*/  FADD.FTZ R54, R82, -UR28 ;  /* 0x8000001c52367e21 */ /* 0x000fe20008010000 */
[----:B------:R-:W-:Y:S01]  /*1fe0*/  FMUL.FTZ R56, R85, R47 ;  /* 0x0000002f55387220 */ /* 0x000fe20000410000 */
[----:B------:R-:W-:Y:S01]  /*1ff0*/  FMUL.FTZ R53, R53, UR29 ;  /* 0x0000001d35357c20 */ /* 0x000fe20008410000 */
[----:B------:R-:W-:Y:S01]  /*2000*/  FFMA.FTZ R52, R52, R57, R55 ;  /* 0x0000003934347223 */ /* 0x000fe20000010037 */
[----:B------:R-:W-:Y:S01]  /*2010*/  FMUL.FTZ R55, R54, UR29 ;  /* 0x0000001d36377c20 */ /* 0x000fe20008410000 */
[----:B------:R-:W-:Y:S01]  /*2020*/  FADD.FTZ R59, R56, R59 ;  /* 0x0000003b383b7221 */ /* 0x000fe20000010000 */
[----:B------:R-:W-:Y:S01]  /*2030*/  FMUL.FTZ R54, R80, R46 ;  /* 0x0000002e50367220 */ /* 0x000fe20000410000 */
[----:B------:R-:W-:Y:S01]  /*2040*/  FFMA.FTZ R52, R53, R56, R52 ;  /* 0x0000003835347223 */ /* 0x000fe20000010034 */
[----:B------:R-:W-:Y:S01]  /*2050*/  FFMA.FTZ R48, R85, R53, R48 ;  /* 0x0000003555307223 */ /* 0x000fe20000010030 */
[----:B------:R-:W-:Y:S01]  /*2060*/  FADD.FTZ R53, R83, -UR28 ;  /* 0x8000001c53357e21 */ /* 0x000fe20008010000 */
[----:B------:R-:W-:Y:S01]  /*2070*/  FADD.FTZ R59, R59, R54 ;  /* 0x000000363b3b7221 */ /* 0x000fe20000010000 */
[----:B------:R-:W-:Y:S01]  /*2080*/  FFMA.FTZ R52, R55, R54, R52 ;  /* 0x0000003637347223 */ /* 0x000fe20000010034 */
[----:B------:R-:W-:Y:S01]  /*2090*/  FADD.FTZ R54, R78, -UR28 ;  /* 0x8000001c4e367e21 */ /* 0x000fe20008010000 */
[----:B------:R-:W-:Y:S01]  /*20a0*/  FMUL.FTZ R56, R81, R47 ;  /* 0x0000002f51387220 */ /* 0x000fe20000410000 */
[----:B------:R-:W-:Y:S01]  /*20b0*/  FMUL.FTZ R53, R53, UR29 ;  /* 0x0000001d35357c20 */ /* 0x000fe20008410000 */
[----:B------:R-:W-:Y:S01]  /*20c0*/  FFMA.FTZ R49, R80, R55, R49 ;  /* 0x0000003750317223 */ /* 0x000fe20000010031 */
[----:B------:R-:W-:Y:S01]  /*20d0*/  FMUL.FTZ R55, R54, UR29 ;  /* 0x0000001d36377c20 */ /* 0x000fe20008410000 */
[----:B------:R-:W-:Y:S01]  /*20e0*/  FADD.FTZ R59, R56, R59 ;  /* 0x0000003b383b7221 */ /* 0x000fe20000010000 */
[----:B------:R-:W-:Y:S01]  /*20f0*/  FFMA.FTZ R52, R53, R56, R52 ;  /* 0x0000003835347223 */ /* 0x000fe20000010034 */
[----:B------:R-:W-:Y:S01]  /*2100*/  FMUL.FTZ R54, R76, R46 ;  /* 0x0000002e4c367220 */ /* 0x000fe20000410000 */
[----:B------:R-:W-:Y:S01]  /*2110*/  FFMA.FTZ R48, R81, R53, R48 ;  /* 0x0000003551307223 */ /* 0x000fe20000010030 */
[----:B------:R-:W-:Y:S01]  /*2120*/  FADD.FTZ R53, R79, -UR28 ;  /* 0x8000001c4f357e21 */ /* 0x000fe20008010000 */
[----:B------:R-:W-:Y:S01]  /*2130*/  FMUL.FTZ R56, R77, R47 ;  /* 0x0000002f4d387220 */ /* 0x000fe20000410000 */
[----:B------:R-:W-:Y:S01]  /*2140*/  FADD.FTZ R59, R59, R54 ;  /* 0x000000363b3b7221 */ /* 0x000fe20000010000 */
[----:B------:R-:W-:Y:S01]  /*2150*/  FFMA.FTZ R52, R55, R54, R52 ;  /* 0x0000003637347223 */ /* 0x000fe20000010034 */
[----:B------:R-:W-:Y:S01]  /*2160*/  FADD.FTZ R54, R50, -UR28 ;  /* 0x8000001c32367e21 */ /* 0x000fe20008010000 */
[----:B------:R-:W-:Y:S01]  /*2170*/  FMUL.FTZ R53, R53, UR29 ;  /* 0x0000001d35357c20 */ /* 0x000fe20008410000 */
[----:B------:R-:W-:Y:S01]  /*2180*/  FFMA.FTZ R49, R76, R55, R49 ;  /* 0x000000374c317223 */ /* 0x000fe20000010031 */
[----:B------:R-:W-:Y:S01]  /*2190*/  FADD.FTZ R59, R56, R59 ;  /* 0x0000003b383b7221 */ /* 0x000fe20000010000 */
[----:B------:R-:W-:Y:S01]  /*21a0*/  FMUL.FTZ R55, R54, UR29 ;  /* 0x0000001d36377c20 */ /* 0x000fe20008410000 */
        /* <DEDUP_REMOVED lines=61> */
[----:B------:R-:W-:Y:S01]  /*2580*/  FFMA.FTZ R52, R53, R56, R52 ;  /* 0x0000003835347223 */ /* 0x000fe20000010034 */
[C---:B------:R-:W-:Y:S01]  /*2590*/  FMUL.FTZ R54, R18.reuse, R46 ;  /* 0x0000002e12367220 */ /* 0x040fe20000410000 */
[----:B------:R-:W-:Y:S01]  /*25a0*/  FADD.FTZ R53, R17, -UR28 ;  /* 0x8000001c11357e21 */ /* 0x000fe20008010000 */
[----:B------:R-:W-:Y:S01]  /*25b0*/  FMUL.FTZ R56, R19, R47 ;  /* 0x0000002f13387220 */ /* 0x000fe20000410000 */
[----:B------:R-:W-:Y:S01]  /*25c0*/  FFMA.FTZ R49, R18, R55, R49 ;  /* 0x0000003712317223 */ /* 0x000fe20000010031 */
[----:B------:R-:W-:Y:S01]  /*25d0*/  FADD.FTZ R59, R59, R54 ;  /* 0x000000363b3b7221 */ /* 0x000fe20000010000 */
[----:B------:R-:W-:Y:S01]  /*25e0*/  FFMA.FTZ R52, R55, R54, R52 ;  /* 0x0000003637347223 */ /* 0x000fe20000010034 */
[----:B------:R-:W-:Y:S01]  /*25f0*/  FMUL.FTZ R53, R53, UR29 ;  /* 0x0000001d35357c20 */ /* 0x000fe20008410000 */
[----:B------:R-:W-:Y:S01]  /*2600*/  FADD.FTZ R54, R20, -UR28 ;  /* 0x8000001c14367e21 */ /* 0x000fe20008010000 */
[----:B------:R-:W-:Y:S01]  /*2610*/  FADD.FTZ R59, R56, R59 ;  /* 0x0000003b383b7221 */ /* 0x000fe20000010000 */
[----:B------:R-:W-:Y:S01]  /*2620*/  FMUL.FTZ R58, R38, R46 ;  /* 0x0000002e263a7220 */ /* 0x000fe20000410000 */
[----:B------:R-:W-:Y:S01]  /*2630*/  FFMA.FTZ R48, R19, R53, R48 ;  /* 0x0000003513307223 */ /* 0x000fe20000010030 */
[----:B------:R-:W-:Y:S01]  /*2640*/  FFMA.FTZ R52, R53, R56, R52 ;  /* 0x0000003835347223 */ /* 0x000fe20000010034 */
[----:B------:R-:W-:Y:S01]  /*2650*/  FMUL.FTZ R55, R54, UR29 ;  /* 0x0000001d36377c20 */ /* 0x000fe20008410000 */
[----:B------:R-:W-:Y:S01]  /*2660*/  FADD.FTZ R53, R21, -UR28 ;  /* 0x8000001c15357e21 */ /* 0x000fe20008010000 */
[C---:B------:R-:W-:Y:S01]  /*2670*/  FMUL.FTZ R54, R22.reuse, R46 ;  /* 0x0000002e16367220 */ /* 0x040fe20000410000 */
[----:B------:R-:W-:Y:S01]  /*2680*/  FMUL.FTZ R56, R23, R47 ;  /* 0x0000002f17387220 */ /* 0x000fe20000410000 */
[----:B------:R-:W-:Y:S01]  /*2690*/  FFMA.FTZ R49, R22, R55, R49 ;  /* 0x0000003716317223 */ /* 0x000fe20000010031 */
[----:B------:R-:W-:Y:S01]  /*26a0*/  FMUL.FTZ R53, R53, UR29 ;  /* 0x0000001d35357c20 */ /* 0x000fe20008410000 */
[----:B------:R-:W-:Y:S01]  /*26b0*/  FFMA.FTZ R52, R55, R54, R52 ;  /* 0x0000003637347223 */ /* 0x000fe20000010034 */
[----:B------:R-:W-:Y:S01]  /*26c0*/  FADD.FTZ R59, R59, R54 ;  /* 0x000000363b3b7221 */ /* 0x000fe20000010000 */
[----:B------:R-:W-:Y:S01]  /*26d0*/  FADD.FTZ R54, R28, -UR28 ;  /* 0x8000001c1c367e21 */ /* 0x000fe20008010000 */
[----:B------:R-:W-:Y:S01]  /*26e0*/  FFMA.FTZ R48, R23, R53, R48 ;  /* 0x0000003517307223 */ /* 0x000fe20000010030 */
[----:B------:R-:W-:Y:S01]  /*26f0*/  FFMA.FTZ R52, R53, R56, R52 ;  /* 0x0000003835347223 */ /* 0x000fe20000010034 */
[----:B------:R-:W-:Y:S01]  /*2700*/  FADD.FTZ R59, R56, R59 ;  /* 0x0000003b383b7221 */ /* 0x000fe20000010000 */
[----:B------:R-:W-:Y:S01]  /*2710*/  FADD.FTZ R53, R29, -UR28 ;  /* 0x8000001c1d357e21 */ /* 0x000fe20008010000 */
[----:B------:R-:W-:Y:S01]  /*2720*/  FMUL.FTZ R56, R30, R46 ;  /* 0x0000002e1e387220 */ /* 0x000fe20000410000 */
[----:B------:R-:W-:Y:S01]  /*2730*/  FMUL.FTZ R55, R54, UR29 ;  /* 0x0000001d36377c20 */ /* 0x000fe20008410000 */
[----:B------:R-:W-:Y:S01]  /*2740*/  FMUL.FTZ R54, R31, R47 ;  /* 0x0000002f1f367220 */ /* 0x000fe20000410000 */
[----:B------:R-:W-:Y:S01]  /*2750*/  FMUL.FTZ R53, R53, UR29 ;  /* 0x0000001d35357c20 */ /* 0x000fe20008410000 */
[----:B------:R-:W-:Y:S01]  /*2760*/  FADD.FTZ R59, R59, R56 ;  /* 0x000000383b3b7221 */ /* 0x000fe20000010000 */
[----:B------:R-:W-:Y:S01]  /*2770*/  FFMA.FTZ R56, R55, R56, R52 ;  /* 0x0000003837387223 */ /* 0x000fe20000010034 */
[----:B------:R-:W-:Y:S01]  /*2780*/  FFMA.FTZ R55, R30, R55, R49 ;  /* 0x000000371e377223 */ /* 0x000fe20000010031 */
[----:B------:R-:W-:Y:S01]  /*2790*/  FFMA.FTZ R52, R31, R53, R48 ;  /* 0x000000351f347223 */ /* 0x000fe20000010030 */
[----:B------:R-:W-:Y:S01]  /*27a0*/  FADD.FTZ R49, RZ, R92 ;  /* 0x0000005cff317221 */ /* 0x000fe20000010000 */
[----:B------:R-:W-:Y:S01]  /*27b0*/  FADD.FTZ R48, RZ, R93 ;  /* 0x0000005dff307221 */ /* 0x000fe20000010000 */
[----:B------:R-:W-:Y:S01]  /*27c0*/  FFMA.FTZ R56, R53, R54, R56 ;  /* 0x0000003635387223 */ /* 0x000fe20000010038 */
[----:B------:R-:W-:Y:S01]  /*27d0*/  FADD.FTZ R53, R32, -UR28 ;  /* 0x8000001c20357e21 */ /* 0x000fe20008010000 */
[----:B------:R-:W-:Y:S01]  /*27e0*/  FADD.FTZ R49, R88, R49 ;  /* 0x0000003158317221 */ /* 0x000fe20000010000 */
[----:B------:R-:W-:Y:S01]  /*27f0*/  FADD.FTZ R48, R89, R48 ;  /* 0x0000003059307221 */ /* 0x000fe20000010000 */
[----:B------:R-:W-:Y:S01]  /*2800*/  FADD.FTZ R59, R54, R59 ;  /* 0x0000003b363b7221 */ /* 0x000fe20000010000 */
[----:B------:R-:W-:Y:S01]  /*2810*/  FMUL.FTZ R54, R34, R46 ;  /* 0x0000002e22367220 */ /* 0x000fe20000410000 */
[----:B------:R-:W-:Y:S01]  /*2820*/  FADD.FTZ R49, R84, R49 ;  /* 0x0000003154317221 */ /* 0x000fe20000010000 */
[----:B------:R-:W-:Y:S01]  /*2830*/  FADD.FTZ R48, R85, R48 ;  /* 0x0000003055307221 */ /* 0x000fe20000010000 */
[----:B------:R-:W-:Y:S01]  /*2840*/  FMUL.FTZ R57, R53, UR29 ;  /* 0x0000001d35397c20 */ /* 0x000fe20008410000 */
[----:B------:R-:W-:Y:S01]  /*2850*/  FADD.FTZ R53, R33, -UR28 ;  /* 0x8000001c21357e21 */ /* 0x000fe20008010000 */
[----:B------:R-:W-:Y:S01]  /*2860*/  FADD.FTZ R49, R80, R49 ;  /* 0x0000003150317221 */ /* 0x000fe20000010000 */
[----:B------:R-:W-:Y:S01]  /*2870*/  FADD.FTZ R48, R81, R48 ;  /* 0x0000003051307221 */ /* 0x000fe20000010000 */
[----:B------:R-:W-:Y:S01]  /*2880*/  FADD.FTZ R59, R59, R54 ;  /* 0x000000363b3b7221 */ /* 0x000fe20000010000 */
[----:B------:R-:W-:Y:S01]  /*2890*/  FFMA.FTZ R56, R57, R54, R56 ;  /* 0x0000003639387223 */ /* 0x000fe20000010038 */
[----:B------:R-:W-:Y:S01]  /*28a0*/  FADD.FTZ R49, R76, R49 ;  /* 0x000000314c317221 */ /* 0x000fe20000010000 */
[----:B------:R-:W-:Y:S01]  /*28b0*/  FADD.FTZ R48, R77, R48 ;  /* 0x000000304d307221 */ /* 0x000fe20000010000 */
[----:B------:R-:W-:Y:S01]  /*28c0*/  FMUL.FTZ R53, R53, UR29 ;  /* 0x0000001d35357c20 */ /* 0x000fe20008410000 */
[----:B------:R-:W-:Y:S01]  /*28d0*/  FMUL.FTZ R54, R35, R47 ;  /* 0x0000002f23367220 */ /* 0x000fe20000410000 */
[----:B------:R-:W-:Y:S01]  /*28e0*/  FADD.FTZ R49, R6, R49 ;  /* 0x0000003106317221 */ /* 0x000fe20000010000 */
[----:B------:R-:W-:Y:S01]  /*28f0*/  FADD.FTZ R48, R7, R48 ;  /* 0x0000003007307221 */ /* 0x000fe20000010000 */
[----:B------:R-:W-:Y:S01]  /*2900*/  FFMA.FTZ R52, R35, R53, R52 ;  /* 0x0000003523347223 */ /* 0x000fe20000010034 */
[----:B------:R-:W-:Y:S01]  /*2910*/  FFMA.FTZ R56, R53, R54, R56 ;  /* 0x0000003635387223 */ /* 0x000fe20000010038 */
[----:B------:R-:W-:Y:S01]  /*2920*/  FADD.FTZ R53, R36, -UR28 ;  /* 0x8000001c24357e21 */ /* 0x000fe20008010000 */
[----:B------:R-:W-:Y:S01]  /*2930*/  FADD.FTZ R49, R10, R49 ;  /* 0x000000310a317221 */ /* 0x000fe20000010000 */
[----:B------:R-:W-:Y:S01]  /*2940*/  FADD.FTZ R48, R11, R48 ;  /* 0x000000300b307221 */ /* 0x000fe20000010000 */
[----:B------:R-:W-:Y:S01]  /*2950*/  FFMA.FTZ R55, R34, R57, R55 ;  /* 0x0000003922377223 */ /* 0x000fe20000010037 */
[----:B------:R-:W-:Y:S01]  /*2960*/  FMUL.FTZ R57, R53, UR29 ;  /* 0x0000001d35397c20 */ /* 0x000fe20008410000 */
[----:B------:R-:W-:Y:S01]  /*2970*/  FADD.FTZ R53, R14, R49 ;  /* 0x000000310e357221 */ /* 0x000fe20000010000 */
[----:B------:R-:W-:Y:S01]  /*2980*/  FADD.FTZ R48, R15, R48 ;  /* 0x000000300f307221 */ /* 0x000fe20000010000 */
[----:B------:R-:W-:Y:S01]  /*2990*/  FADD.FTZ R59, R54, R59 ;  /* 0x0000003b363b7221 */ /* 0x000fe20000010000 */
        /* <DEDUP_REMOVED lines=8> */
[----:B------:R-:W-:Y:S01]  /*2a20*/  FFMA.FTZ R57, R57, R58, R56 ;  /* 0x0000003a39397223 */ /* 0x000fe20000010038 */
[----:B------:R-:W-:Y:S01]  /*2a30*/  FADD.FTZ R53, R18, R53 ;  /* 0x0000003512357221 */ /* 0x000fe20000010000 */
[----:B------:R-:W-:Y:S01]  /*2a40*/  FADD.FTZ R48, R19, R48 ;  /* 0x0000003013307221 */ /* 0x000fe20000010000 */
[C---:B------:R-:W-:Y:S01]  /*2a50*/  FMUL.FTZ R55, R39.reuse, R47 ;  /* 0x0000002f27377220 */ /* 0x040fe20000410000 */
[----:B------:R-:W-:Y:S01]  /*2a60*/  FFMA.FTZ R56, R39, R54, R52 ;  /* 0x0000003627387223 */ /* 0x000fe20000010034 */
[----:B------:R-:W-:Y:S01]  /*2a70*/  FADD.FTZ R53, R22, R53 ;  /* 0x0000003516357221 */ /* 0x000fe20000010000 */
[----:B------:R-:W-:Y:S01]  /*2a80*/  FADD.FTZ R48, R23, R48 ;  /* 0x0000003017307221 */ /* 0x000fe20000010000 */
[----:B------:R-:W-:Y:S01]  /*2a90*/  FADD.FTZ R52, R40, -UR28 ;  /* 0x8000001c28347e21 */ /* 0x000fe20008010000 */
[----:B------:R-:W-:Y:S01]  /*2aa0*/  FADD.FTZ R60, R55, R60 ;  /* 0x0000003c373c7221 */ /* 0x000fe20000010000 */
[----:B------:R-:W-:Y:S01]  /*2ab0*/  FADD.FTZ R53, R30, R53 ;  /* 0x000000351e357221 */ /* 0x000fe20000010000 */
[----:B------:R-:W-:Y:S01]  /*2ac0*/  FFMA.FTZ R57, R54, R55, R57 ;  /* 0x0000003736397223 */ /* 0x000fe20000010039 */
[----:B------:R-:W-:Y:S01]  /*2ad0*/  FADD.FTZ R48, R31, R48 ;  /* 0x000000301f307221 */ /* 0x000fe20000010000 */
[----:B------:R-:W-:Y:S01]  /*2ae0*/  FMUL.FTZ R55, R42, R46 ;  /* 0x0000002e2a377220 */ /* 0x000fe20000410000 */
[----:B------:R-:W-:Y:S01]  /*2af0*/  FMUL.FTZ R54, R52, UR29 ;  /* 0x0000001d34367c20 */ /* 0x000fe20008410000 */
[----:B------:R-:W-:Y:S01]  /*2b00*/  FADD.FTZ R53, R34, R53 ;  /* 0x0000003522357221 */ /* 0x000fe20000010000 */
[----:B------:R-:W-:Y:S01]  /*2b10*/  FADD.FTZ R52, R41, -UR28 ;  /* 0x8000001c29347e21 */ /* 0x000fe20008010000 */
[----:B------:R-:W-:Y:S01]  /*2b20*/  FADD.FTZ R48, R35, R48 ;  /* 0x0000003023307221 */ /* 0x000fe20000010000 */
[----:B------:R-:W-:Y:S01]  /*2b30*/  FADD.FTZ R59, R60, R55 ;  /* 0x000000373c3b7221 */ /* 0x000fe20000010000 */
[----:B------:R-:W-:Y:S01]  /*2b40*/  FFMA.FTZ R60, R54, R55, R57 ;  /* 0x00000037363c7223 */ /* 0x000fe20000010039 */
[----:B------:R-:W-:Y:S01]  /*2b50*/  FMUL.FTZ R58, R43, R47 ;  /* 0x0000002f2b3a7220 */ /* 0x000fe20000410000 */
[----:B------:R-:W-:Y:S01]  /*2b60*/  FADD.FTZ R55, R38, R53 ;  /* 0x0000003526377221 */ /* 0x000fe20000010000 */
[----:B------:R-:W-:Y:S01]  /*2b70*/  FMUL.FTZ R57, R52, UR29 ;  /* 0x0000001d34397c20 */ /* 0x000fe20008410000 */
[----:B------:R-:W-:Y:S01]  /*2b80*/  FADD.FTZ R48, R39, R48 ;  /* 0x0000003027307221 */ /* 0x000fe20000010000 */
[----:B------:R-:W-:Y:S01]  /*2b90*/  FFMA.FTZ R52, R42, R54, R49 ;  /* 0x000000362a347223 */ /* 0x000fe20000010031 */
[----:B------:R-:W-:Y:S01]  /*2ba0*/  FADD.FTZ R59, R58, R59 ;  /* 0x0000003b3a3b7221 */ /* 0x000fe20000010000 */
[----:B------:R-:W-:Y:S01]  /*2bb0*/  FADD.FTZ R54, R42, R55 ;  /* 0x000000372a367221 */ /* 0x000fe20000010000 */
[----:B------:R-:W-:Y:S01]  /*2bc0*/  FFMA.FTZ R58, R57, R58, R60 ;  /* 0x0000003a393a7223 */ /* 0x000fe2000001003c */
[C---:B------:R-:W-:Y:S01]  /*2bd0*/  FFMA.FTZ R53, R43.reuse, R57, R56 ;  /* 0x000000392b357223 */ /* 0x040fe20000010038 */
[----:B------:R-:W-:Y:S01]  /*2be0*/  FADD.FTZ R55, R43, R48 ;  /* 0x000000302b377221 */ /* 0x000fe20000010000 */
[----:B------:R-:W-:Y:S06]  /*2bf0*/  BRA `(.L_x_1369) ;  /* 0x0000002000007947 */ /* 0x000fec0003800000 */
.L_x_1368:
        /* <DEDUP_REMOVED lines=16> */
[----:B------:R-:W-:Y:S01]  /*2d00*/  FADD.FTZ R59, R86, -UR28 ;  /* 0x8000001c563b7e21 */ /* 0x000fe20008010000 */
[----:B------:R-:W-:Y:S01]  /*2d10*/  FADD.FTZ R67, R82, -UR28 ;  /* 0x8000001c52437e21 */ /* 0x000fe20008010000 */
[----:B------:R-:W0:Y:S02]  /*2d20*/  MUFU.EX2 R55, R55 ;  /* 0x0000003700377308 */ /* 0x000e240000000800 */
[----:B------:R-:W-:Y:S01]  /*2d30*/  FMUL.FTZ R59, R59, UR29 ;  /* 0x0000001d3b3b7c20 */ /* 0x000fe20008410000 */
[----:B------:R-:W-:-:S03]  /*2d40*/  FMUL.FTZ R67, R67, UR29 ;  /* 0x0000001d43437c20 */ /* 0x000fc60008410000 */
[----:B------:R-:W-:Y:S02]  /*2d50*/  FFMA.FTZ R58, R46, R59, R44 ;  /* 0x0000003b2e3a7223 */ /* 0x000fe4000001002c */
[----:B------:R-:W1:Y:S02]  /*2d60*/  MUFU.EX2 R60, R60 ;  /* 0x0000003c003c7308 */ /* 0x000e640000000800 */
[----:B------:R-:W-:-:S06]  /*2d70*/  FMUL.FTZ R62, R58, -1.4426950216293334961 ;  /* 0xbfb8aa3b3a3e7820 */ /* 0x000fcc0000410000 */
[----:B------:R-:W2:Y:S01]  /*2d80*/  MUFU.EX2 R68, R64 ;  /* 0x0000004000447308 */ /* 0x000ea20000000800 */
[----:B0-----:R-:W-:-:S07]  /*2d90*/  FADD.FTZ R63, R55, 1 ;  /* 0x3f800000373f7421 */ /* 0x001fce0000010000 */
[----:B------:R-:W0:Y:S01]  /*2da0*/  MUFU.RCP R63, R63 ;  /* 0x0000003f003f7308 */ /* 0x000e220000001000 */
[----:B-1----:R-:W-:Y:S01]  /*2db0*/  FADD.FTZ R66, R60, 1 ;  /* 0x3f8000003c427421 */ /* 0x002fe20000010000 */
[----:B------:R-:W-:-:S04]  /*2dc0*/  FADD.FTZ R60, R87, -UR28 ;  /* 0x8000001c573c7e21 */ /* 0x000fc80008010000 */
[----:B------:R-:W-:Y:S02]  /*2dd0*/  FMUL.FTZ R60, R60, UR29 ;  /* 0x0000001d3c3c7c20 */ /* 0x000fe40008410000 */
[----:B------:R-:W1:Y:S01]  /*2de0*/  MUFU.EX2 R61, R61 ;  /* 0x0000003d003d7308 */ /* 0x000e620000000800 */
[----:B--2---:R-:W-:Y:S01]  /*2df0*/  FADD.FTZ R71, R68, 1 ;  /* 0x3f80000044477421 */ /* 0x004fe20000010000 */
[----:B------:R-:W-:Y:S01]  /*2e00*/  FFMA.FTZ R55, R47, R60, R45 ;  /* 0x0000003c2f377223 */ /* 0x000fe2000001002d */
[----:B------:R-:W-:-:S04]  /*2e10*/  FADD.FTZ R68, R83, -UR28 ;  /* 0x8000001c53447e21 */ /* 0x000fc80008010000 */
[----:B------:R-:W-:Y:S01]  /*2e20*/  FMUL.FTZ R68, R68, UR29 ;  /* 0x0000001d44447c20 */ /* 0x000fe20008410000 */
[----:B------:R-:W2:Y:S01]  /*2e30*/  MUFU.RCP R66, R66 ;  /* 0x0000004200427308 */ /* 0x000ea20000001000 */
[----:B0-----:R-:W-:Y:S01]  /*2e40*/  FADD.FTZ R64, -R63, 1 ;  /* 0x3f8000003f407421 */ /* 0x001fe20000010100 */
[----:B------:R-:W-:-:S03]  /*2e50*/  FMUL.FTZ R72, R92, R63 ;  /* 0x0000003f5c487220 */ /* 0x000fc60000410000 */
[----:B------:R-:W-:Y:S01]  /*2e60*/  FFMA.FTZ R69, R53, R64, 1 ;  /* 0x3f80000035457423 */ /* 0x000fe20000010040 */
[----:B------:R-:W-:Y:S02]  /*2e70*/  FFMA.FTZ R53, R46, R67, R44 ;  /* 0x000000432e357223 */ /* 0x000fe4000001002c */
[----:B------:R-:W0:Y:S01]  /*2e80*/  MUFU.EX2 R62, R62 ;  /* 0x0000003e003e7308 */ /* 0x000e220000000800 */
[----:B-1----:R-:W-:Y:S01]  /*2e90*/  FADD.FTZ R65, R61, 1 ;  /* 0x3f8000003d417421 */ /* 0x002fe20000010000 */
[----:B------:R-:W-:Y:S01]  /*2ea0*/  FMUL.FTZ R61, R55, -1.4426950216293334961 ;  /* 0xbfb8aa3b373d7820 */ /* 0x000fe20000410000 */
[----:B------:R-:W-:Y:S01]  /*2eb0*/  FMUL.FTZ R74, R53, -1.4426950216293334961 ;  /* 0xbfb8aa3b354a7820 */ /* 0x000fe20000410000 */
[----:B------:R-:W-:-:S04]  /*2ec0*/  FMUL.FTZ R72, R72, R69 ;  /* 0x0000004548487220 */ /* 0x000fc80000410000 */
[----:B------:R1:W3:Y:S01]  /*2ed0*/  MUFU.RCP R64, R71 ;  /* 0x0000004700407308 */ /* 0x0002e20000001000 */
[----:B--2---:R-:W-:Y:S01]  /*2ee0*/  FADD.FTZ R63, -R66, 1 ;  /* 0x3f800000423f7421 */ /* 0x004fe20000010100 */
[----:B------:R-:W-:-:S03]  /*2ef0*/  FMUL.FTZ R73, R93, R66 ;  /* 0x000000425d497220 */ /* 0x000fc60000410000 */
[----:B------:R-:W-:Y:S01]  /*2f00*/  FFMA.FTZ R70, R52, R63, 1 ;  /* 0x3f80000034467423 */ /* 0x000fe2000001003f */
[----:B------:R-:W-:Y:S02]  /*2f10*/  FFMA.FTZ R52, R47, R68, R45 ;  /* 0x000000442f347223 */ /* 0x000fe4000001002d */
[----:B------:R-:W2:Y:S01]  /*2f20*/  MUFU.RCP R65, R65 ;  /* 0x0000004100417308 */ /* 0x000ea20000001000 */
[----:B------:R-:W-:Y:S01]  /*2f30*/  FMUL.FTZ R73, R73, R70 ;  /* 0x0000004649497220 */ /* 0x000fe20000410000 */
[----:B0-----:R-:W-:Y:S01]  /*2f40*/  FADD.FTZ R115, R62, 1 ;  /* 0x3f8000003e737421 */ /* 0x001fe20000010000 */
[----:B------:R-:W-:Y:S01]  /*2f50*/  FMUL.FTZ R66, R52, -1.4426950216293334961 ;  /* 0xbfb8aa3b34427820 */ /* 0x000fe20000410000 */
[----:B-1----:R-:W-:-:S04]  /*2f60*/  FADD.FTZ R71, R78, -UR28 ;  /* 0x8000001c4e477e21 */ /* 0x002fc80008010000 */
[----:B------:R-:W0:Y:S01]  /*2f70*/  MUFU.EX2 R61, R61 ;  /* 0x0000003d003d7308 */ /* 0x000e220000000800 */
[----:B---3--:R-:W-:Y:S01]  /*2f80*/  FADD.FTZ R70, -R64, 1 ;  /* 0x3f80000040467421 */ /* 0x008fe20000010100 */
[----:B------:R-:W-:-:S03]  /*2f90*/  FMUL.FTZ R71, R71, UR29 ;  /* 0x0000001d47477c20 */ /* 0x000fc60008410000 */
[----:B------:R-:W-:Y:S01]  /*2fa0*/  FFMA.FTZ R70, R57, R70, 1 ;  /* 0x3f80000039467423 */ /* 0x000fe20000010046 */
[----:B------:R-:W-:Y:S01]  /*2fb0*/  FMUL.FTZ R57, R89, R64 ;  /* 0x0000004059397220 */ /* 0x000fe20000410000 */
[----:B------:R-:W-:Y:S01]  /*2fc0*/  FADD.FTZ R64, R79, -UR28 ;  /* 0x8000001c4f407e21 */ /* 0x000fe20008010000 */
[----:B------:R1:W3:Y:S01]  /*2fd0*/  MUFU.EX2 R63, R74 ;  /* 0x0000004a003f7308 */ /* 0x0002e20000000800 */
[----:B--2---:R-:W-:Y:S01]  /*2fe0*/  FADD.FTZ R69, -R65, 1 ;  /* 0x3f80000041457421 */ /* 0x004fe20000010100 */
[----:B------:R-:W-:Y:S01]  /*2ff0*/  FMUL.FTZ R57, R57, R70 ;  /* 0x0000004639397220 */ /* 0x000fe20000410000 */
[----:B------:R-:W-:Y:S01]  /*3000*/  FMUL.FTZ R64, R64, UR29 ;  /* 0x0000001d40407c20 */ /* 0x000fe20008410000 */
[----:B------:R-:W-:Y:S01]  /*3010*/  FFMA.FTZ R62, R46, R71, R44 ;  /* 0x000000472e3e7223 */ /* 0x000fe2000001002c */
[----:B------:R-:W-:Y:S01]  /*3020*/  FFMA.FTZ R69, R54, R69, 1 ;  /* 0x3f80000036457423 */ /* 0x000fe20000010045 */
[----:B------:R-:W-:Y:S01]  /*3030*/  FMUL.FTZ R54, R88, R65 ;  /* 0x0000004158367220 */ /* 0x000fe20000410000 */
[----:B------:R-:W-:Y:S01]  /*3040*/  FFMA.FTZ R65, R47, R64, R45 ;  /* 0x000000402f417223 */ /* 0x000fe2000001002d */
[----:B------:R-:W2:Y:S01]  /*3050*/  MUFU.RCP R115, R115 ;  /* 0x0000007300737308 */ /* 0x000ea20000001000 */
[----:B0-----:R-:W-:Y:S01]  /*3060*/  FADD.FTZ R61, R61, 1 ;  /* 0x3f8000003d3d7421 */ /* 0x001fe20000010000 */
[----:B------:R-:W-:Y:S01]  /*3070*/  FMUL.FTZ R54, R54, R69 ;  /* 0x0000004536367220 */ /* 0x000fe20000410000 */
[----:B-1----:R-:W-:Y:S01]  /*3080*/  FMUL.FTZ R74, R65, -1.4426950216293334961 ;  /* 0xbfb8aa3b414a7820 */ /* 0x002fe20000410000 */
[----:B------:R-:W-:-:S04]  /*3090*/  FMUL.FTZ R69, R62, -1.4426950216293334961 ;  /* 0xbfb8aa3b3e457820 */ /* 0x000fc80000410000 */
[----:B------:R-:W0:Y:S01]  /*30a0*/  MUFU.EX2 R66, R66 ;  /* 0x0000004200427308 */ /* 0x000e220000000800 */
[----:B---3--:R-:W-:-:S07]  /*30b0*/  FADD.FTZ R122, R63, 1 ;  /* 0x3f8000003f7a7421 */ /* 0x008fce0000010000 */
[----:B------:R-:W1:Y:S01]  /*30c0*/  MUFU.RCP R70, R61 ;  /* 0x0000003d00467308 */ /* 0x000e620000001000 */
[----:B--2---:R-:W-:-:S04]  /*30d0*/  FADD.FTZ R63, -R115, 1 ;  /* 0x3f800000733f7421 */ /* 0x004fc80000010100 */
[----:B------:R-:W-:Y:S01]  /*30e0*/  FFMA.FTZ R121, R58, R63, 1 ;  /* 0x3f8000003a797423 */ /* 0x000fe2000001003f */
[----:B------:R-:W-:Y:S02]  /*30f0*/  FMUL.FTZ R58, R84, R115 ;  /* 0x00000073543a7220 */ /* 0x000fe40000410000 */
[----:B------:R-:W2:Y:S01]  /*3100*/  MUFU.EX2 R74, R74 ;  /* 0x0000004a004a7308 */ /* 0x000ea20000000800 */
[----:B0-----:R-:W-:Y:S01]  /*3110*/  FADD.FTZ R120, R66, 1 ;  /* 0x3f80000042787421 */ /* 0x001fe20000010000 */
[----:B------:R-:W-:-:S06]  /*3120*/  FMUL.FTZ R58, R58, R121 ;  /* 0x000000793a3a7220 */ /* 0x000fcc0000410000 */
[----:B------:R-:W0:Y:S01]  /*3130*/  MUFU.RCP R63, R122 ;  /* 0x0000007a003f7308 */ /* 0x000e220000001000 */
[----:B-1----:R-:W-:Y:S01]  /*3140*/  FADD.FTZ R66, -R70, 1 ;  /* 0x3f80000046427421 */ /* 0x002fe20000010100 */
[----:B------:R-:W-:-:S03]  /*3150*/  FMUL.FTZ R61, R85, R70 ;  /* 0x00000046553d7220 */ /* 0x000fc60000410000 */
[----:B------:R-:W-:-:S03]  /*3160*/  FFMA.FTZ R66, R55, R66, 1 ;  /* 0x3f80000037427423 */ /* 0x000fc60000010042 */
[----:B------:R-:W1:Y:S01]  /*3170*/  MUFU.EX2 R69, R69 ;  /* 0x0000004500457308 */ /* 0x000e620000000800 */
[----:B--2---:R-:W-:Y:S01]  /*3180*/  FADD.FTZ R74, R74, 1 ;  /* 0x3f8000004a4a7421 */ /* 0x004fe20000010000 */
[----:B------:R-:W-:-:S06]  /*3190*/  FMUL.FTZ R61, R61, R66 ;  /* 0x000000423d3d7220 */ /* 0x000fcc0000410000 */
[----:B------:R-:W2:Y:S01]  /*31a0*/  MUFU.RCP R120, R120 ;  /* 0x0000007800787308 */ /* 0x000ea20000001000 */
[----:B0-----:R-:W-:-:S04]  /*31b0*/  FADD.FTZ R66, -R63, 1 ;  /* 0x3f8000003f427421 */ /* 0x001fc80000010100 */
[----:B------:R-:W-:Y:S01]  /*31c0*/  FFMA.FTZ R53, R53, R66, 1 ;  /* 0x3f80000035357423 */ /* 0x000fe20000010042 */
[----:B------:R-:W-:Y:S01]  /*31d0*/  FMUL.FTZ R66, R80, R63 ;  /* 0x0000003f50427220 */ /* 0x000fe20000410000 */
[----:B------:R-:W-:Y:S01]  /*31e0*/  FADD.FTZ R63, R50, -UR28 ;  /* 0x8000001c323f7e21 */ /* 0x000fe20008010000 */
[----:B------:R-:W0:Y:S01]  /*31f0*/  MUFU.RCP R74, R74 ;  /* 0x0000004a004a7308 */ /* 0x000e220000001000 */
[----:B-1----:R-:W-:Y:S01]  /*3200*/  FADD.FTZ R55, R69, 1 ;  /* 0x3f80000045377421 */ /* 0x002fe20000010000 */
[----:B------:R-:W-:Y:S01]  /*3210*/  FMUL.FTZ R66, R66, R53 ;  /* 0x0000003542427220 */ /* 0x000fe20000410000 */
[----:B------:R-:W-:-:S05]  /*3220*/  FMUL.FTZ R63, R63, UR29 ;  /* 0x0000001d3f3f7c20 */ /* 0x000fca0008410000 */
[----:B------:R-:W1:Y:S01]  /*3230*/  MUFU.RCP R55, R55 ;  /* 0x0000003700377308 */ /* 0x000e620000001000 */
[----:B--2---:R-:W-:Y:S01]  /*3240*/  FADD.FTZ R53, -R120, 1 ;  /* 0x3f80000078357421 */ /* 0x004fe20000010100 */
[----:B------:R-:W-:Y:S01]  /*3250*/  FMUL.FTZ R69, R81, R120 ;  /* 0x0000007851457220 */ /* 0x000fe20000410000 */
[----:B------:R-:W-:Y:S02]  /*3260*/  FFMA.FTZ R120, R46, R63, R44 ;  /* 0x0000003f2e787223 */ /* 0x000fe4000001002c */
[----:B------:R-:W-:-:S04]  /*3270*/  FFMA.FTZ R52, R52, R53, 1 ;  /* 0x3f80000034347423 */ /* 0x000fc80000010035 */
[----:B------:R-:W-:Y:S01]  /*3280*/  FMUL.FTZ R69, R69, R52 ;  /* 0x0000003445457220 */ /* 0x000fe20000410000 */
[----:B0-----:R-:W-:Y:S01]  /*3290*/  FADD.FTZ R52, -R74, 1 ;  /* 0x3f8000004a347421 */ /* 0x001fe20000010100 */
[----:B------:R-:W-:-:S03]  /*32a0*/  FMUL.FTZ R74, R77, R74 ;  /* 0x0000004a4d4a7220 */ /* 0x000fc60000410000 */
[----:B------:R-:W-:Y:S01]  /*32b0*/  FFMA.FTZ R65, R65, R52, 1 ;  /* 0x3f80000041417423 */ /* 0x000fe20000010034 */
[----:B------:R-:W-:Y:S01]  /*32c0*/  FADD.FTZ R52, R51, -UR28 ;  /* 0x8000001c33347e21 */ /* 0x000fe20008010000 */
[----:B-1----:R-:W-:Y:S01]  /*32d0*/  FADD.FTZ R53, -R55, 1 ;  /* 0x3f80000037357421 */ /* 0x002fe20000010100 */
[----:B------:R-:W-:Y:S02]  /*32e0*/  FMUL.FTZ R70, R76, R55 ;  /* 0x000000374c467220 */ /* 0x000fe40000410000 */
[----:B------:R-:W-:Y:S01]  /*32f0*/  FMUL.FTZ R52, R52, UR29 ;  /* 0x0000001d34347c20 */ /* 0x000fe20008410000 */
[----:B------:R-:W-:Y:S01]  /*3300*/  FMUL.FTZ R65, R74, R65 ;  /* 0x000000414a417220 */ /* 0x000fe20000410000 */
[----:B------:R-:W-:Y:S01]  /*3310*/  FFMA.FTZ R53, R62, R53, 1 ;  /* 0x3f8000003e357423 */ /* 0x000fe20000010035 */
[----:B------:R-:W-:Y:S01]  /*3320*/  FMUL.FTZ R62, R120, -1.4426950216293334961 ;  /* 0xbfb8aa3b783e7820 */ /* 0x000fe20000410000 */
[----:B------:R-:W-:Y:S02]  /*3330*/  FFMA.FTZ R121, R47, R52, R45 ;  /* 0x000000342f797223 */ /* 0x000fe4000001002d */
[----:B------:R-:W-:Y:S01]  /*3340*/  FMUL.FTZ R70, R70, R53 ;  /* 0x0000003546467220 */ /* 0x000fe20000410000 */
[----:B------:R-:W-:Y:S01]  /*3350*/  FADD.FTZ R53, R8, -UR28 ;  /* 0x8000001c08357e21 */ /* 0x000fe20008010000 */
[----:B------:R-:W-:Y:S01]  /*3360*/  FMUL.FTZ R123, R121, -1.4426950216293334961 ;  /* 0xbfb8aa3b797b7820 */ /* 0x000fe20000410000 */
[----:B------:R-:W0:Y:S02]  /*3370*/  MUFU.EX2 R62, R62 ;  /* 0x0000003e003e7308 */ /* 0x000e240000000800 */
[----:B------:R-:W-:-:S04]  /*3380*/  FMUL.FTZ R53, R53, UR29 ;  /* 0x0000001d35357c20 */ /* 0x000fc80008410000 */
[----:B------:R-:W-:Y:S02]  /*3390*/  FFMA.FTZ R115, R46, R53, R44 ;  /* 0x000000352e737223 */ /* 0x000fe4000001002c */
[----:B------:R-:W1:Y:S02]  /*33a0*/  MUFU.EX2 R123, R123 ;  /* 0x0000007b007b7308 */ /* 0x000e640000000800 */
[----:B------:R-:W-:-:S06]  /*33b0*/  FMUL.FTZ R122, R115, -1.4426950216293334961 ;  /* 0xbfb8aa3b737a7820 */ /* 0x000fcc0000410000 */
[----:B------:R-:W2:Y:S01]  /*33c0*/  MUFU.EX2 R122, R122 ;  /* 0x0000007a007a7308 */ /* 0x000ea20000000800 */
[----:B0-----:R-:W-:-:S07]  /*33d0*/  FADD.FTZ R55, R62, 1 ;  /* 0x3f8000003e377421 */ /* 0x001fce0000010000 */
[----:B------:R-:W0:Y:S01]  /*33e0*/  MUFU.RCP R55, R55 ;  /* 0x0000003700377308 */ /* 0x000e220000001000 */
[----:B-1----:R-:W-:-:S07]  /*33f0*/  FADD.FTZ R62, R123, 1 ;  /* 0x3f8000007b3e7421 */ /* 0x002fce0000010000 */
[----:B------:R-:W1:Y:S01]  /*3400*/  MUFU.RCP R62, R62 ;  /* 0x0000003e003e7308 */ /* 0x000e620000001000 */
[----:B--2---:R-:W-:Y:S01]  /*3410*/  FADD.FTZ R124, R122, 1 ;  /* 0x3f8000007a7c7421 */ /* 0x004fe20000010000 */
[----:B0-----:R-:W-:Y:S01]  /*3420*/  FADD.FTZ R125, -R55, 1 ;  /* 0x3f800000377d7421 */ /* 0x001fe20000010100 */
[----:B------:R-:W-:-:S03]  /*3430*/  FMUL.FTZ R55, R6, R55 ;  /* 0x0000003706377220 */ /* 0x000fc60000410000 */
[----:B------:R-:W-:Y:S01]  /*3440*/  FFMA.FTZ R120, R120, R125, 1 ;  /* 0x3f80000078787423 */ /* 0x000fe2000001007d */
[----:B-1----:R-:W-:-:S04]  /*3450*/  FADD.FTZ R74, -R62, 1 ;  /* 0x3f8000003e4a7421 */ /* 0x002fc80000010100 */
[----:B------:R-:W-:Y:S01]  /*3460*/  FFMA.FTZ R123, R121, R74, 1 ;  /* 0x3f800000797b7423 */ /* 0x000fe2000001004a */
[----:B------:R-:W-:Y:S01]  /*3470*/  FMUL.FTZ R74, R7, R62 ;  /* 0x0000003e074a7220 */ /* 0x000fe20000410000 */
[----:B------:R-:W0:Y:S01]  /*3480*/  MUFU.RCP R121, R124 ;  /* 0x0000007c00797308 */ /* 0x000e220000001000 */
[----:B------:R-:W-:Y:S02]  /*3490*/  FMUL.FTZ R62, R55, R120 ;  /* 0x00000078373e7220 */ /* 0x000fe40000410000 */
[----:B------:R-:W-:Y:S01]  /*34a0*/  FMUL.FTZ R55, R74, R123 ;  /* 0x0000007b4a377220 */ /* 0x000fe20000410000 */
[----:B------:R-:W-:Y:S01]  /*34b0*/  FMUL.FTZ R74, R46, R72 ;  /* 0x000000482e4a7220 */ /* 0x000fe20000410000 */
[----:B------:R-:W-:-:S03]  /*34c0*/  FMUL.FTZ R123, R47, R73 ;  /* 0x000000492f7b7220 */ /* 0x000fc60000410000 */
[----:B------:R-:W-:Y:S01]  /*34d0*/  FFMA.FTZ R125, R49, R74, RZ ;  /* 0x0000004a317d7223 */ /* 0x000fe200000100ff */
[----:B------:R-:W-:-:S03]  /*34e0*/  FADD.FTZ R74, RZ, R74 ;  /* 0x0000004aff4a7221 */ /* 0x000fc60000010000 */
[----:B------:R-:W-:Y:S01]  /*34f0*/  FFMA.FTZ R120, R48, R123, R125 ;  /* 0x0000007b30787223 */ /* 0x000fe2000001007d */
[----:B------:R-:W-:Y:S01]  /*3500*/  FADD.FTZ R74, R123, R74 ;  /* 0x0000004a7b4a7221 */ /* 0x000fe20000010000 */
[----:B------:R-:W-:Y:S01]  /*3510*/  FADD.FTZ R123, R9, -UR28 ;  /* 0x8000001c097b7e21 */ /* 0x000fe20008010000 */
        /* <DEDUP_REMOVED lines=8> */
[----:B------:R-:W-:Y:S01]  /*35a0*/  FMUL.FTZ R121, R46, R54 ;  /* 0x000000362e797220 */ /* 0x000fe20000410000 */
[----:B------:R-:W-:Y:S01]  /*35b0*/  FMUL.FTZ R54, R123, UR29 ;  /* 0x0000001d7b367c20 */ /* 0x000fe20008410000 */
[----:B------:R-:W-:Y:S01]  /*35c0*/  FFMA.FTZ R72, R59, R58, R72 ;  /* 0x0000003a3b487223 */ /* 0x000fe20000010048 */
[----:B------:R-:W-:Y:S01]  /*35d0*/  FADD.FTZ R115, R115, R58 ;  /* 0x0000003a73737221 */ /* 0x000fe20000010000 */
[----:B------:R-:W-:Y:S01]  /*35e0*/  FFMA.FTZ R75, R75, R121, R120 ;  /* 0x000000794b4b7223 */ /* 0x000fe20000010078 */
[----:B------:R-:W-:Y:S01]  /*35f0*/  FFMA.FTZ R122, R47, R54, R45 ;  /* 0x000000362f7a7223 */ /* 0x000fe2000001002d */
[----:B------:R-:W-:Y:S01]  /*3600*/  FADD.FTZ R120, R74, R121 ;  /* 0x000000794a787221 */ /* 0x000fe20000010000 */
[----:B------:R-:W-:Y:S01]  /*3610*/  FADD.FTZ R74, RZ, R73 ;  /* 0x00000049ff4a7221 */ /* 0x000fe20000010000 */
[----:B------:R-:W-:Y:S01]  /*3620*/  FADD.FTZ R115, R115, R66 ;  /* 0x0000004273737221 */ /* 0x000fe20000010000 */
[----:B------:R-:W-:Y:S01]  /*3630*/  FMUL.FTZ R123, R122, -1.4426950216293334961 ;  /* 0xbfb8aa3b7a7b7820 */ /* 0x000fe20000410000 */
[----:B------:R-:W-:Y:S01]  /*3640*/  FFMA.FTZ R72, R67, R66, R72 ;  /* 0x0000004243487223 */ /* 0x000fe20000010048 */
[----:B------:R-:W-:Y:S01]  /*3650*/  FADD.FTZ R74, R74, R57 ;  /* 0x000000394a4a7221 */ /* 0x000fe20000010000 */
[----:B------:R-:W-:-:S02]  /*3660*/  FADD.FTZ R115, R115, R70 ;  /* 0x0000004673737221 */ /* 0x000fc40000010000 */
[----:B------:R-:W-:Y:S01]  /*3670*/  FFMA.FTZ R72, R71, R70, R72 ;  /* 0x0000004647487223 */ /* 0x000fe20000010048 */
[----:B------:R-:W0:Y:S01]  /*3680*/  MUFU.EX2 R123, R123 ;  /* 0x0000007b007b7308 */ /* 0x000e220000000800 */
[----:B------:R-:W-:Y:S02]  /*3690*/  FADD.FTZ R74, R74, R61 ;  /* 0x0000003d4a4a7221 */ /* 0x000fe40000010000 */
[----:B------:R-:W-:Y:S02]  /*36a0*/  FFMA.FTZ R72, R63, R62, R72 ;  /* 0x0000003e3f487223 */ /* 0x000fe40000010048 */
[----:B------:R-:W-:-:S04]  /*36b0*/  FADD.FTZ R74, R74, R69 ;  /* 0x000000454a4a7221 */ /* 0x000fc80000010000 */
[----:B------:R-:W-:Y:S01]  /*36c0*/  FADD.FTZ R74, R74, R65 ;  /* 0x000000414a4a7221 */ /* 0x000fe20000010000 */
[----:B0-----:R-:W-:-:S06]  /*36d0*/  FADD.FTZ R124, R123, 1 ;  /* 0x3f8000007b7c7421 */ /* 0x001fcc0000010000 */
[----:B------:R-:W0:Y:S02]  /*36e0*/  MUFU.RCP R124, R124 ;  /* 0x0000007c007c7308 */ /* 0x000e240000001000 */
[----:B0-----:R-:W-:-:S04]  /*36f0*/  FADD.FTZ R121, -R124, 1 ;  /* 0x3f8000007c797421 */ /* 0x001fc80000010100 */
[----:B------:R-:W-:Y:S01]  /*3700*/  FFMA.FTZ R125, R122, R121, 1 ;  /* 0x3f8000007a7d7423 */ /* 0x000fe20000010079 */
[----:B------:R-:W-:Y:S01]  /*3710*/  FMUL.FTZ R122, R11, R124 ;  /* 0x0000007c0b7a7220 */ /* 0x000fe20000410000 */
[----:B------:R-:W-:Y:S01]  /*3720*/  FFMA.FTZ R121, R48, R73, RZ ;  /* 0x0000004930797223 */ /* 0x000fe200000100ff */
[----:B------:R-:W-:Y:S02]  /*3730*/  FMUL.FTZ R124, R47, R57 ;  /* 0x000000392f7c7220 */ /* 0x000fe40000410000 */
[----:B------:R-:W-:Y:S01]  /*3740*/  FMUL.FTZ R48, R122, R125 ;  /* 0x0000007d7a307220 */ /* 0x000fe20000410000 */
[----:B------:R-:W-:Y:S01]  /*3750*/  FADD.FTZ R122, R12, -UR28 ;  /* 0x8000001c0c7a7e21 */ /* 0x000fe20008010000 */
[----:B------:R-:W-:Y:S01]  /*3760*/  FFMA.FTZ R73, R56, R57, R121 ;  /* 0x0000003938497223 */ /* 0x000fe20000010079 */
[----:B------:R-:W-:Y:S02]  /*3770*/  FADD.FTZ R120, R124, R120 ;  /* 0x000000787c787221 */ /* 0x000fe40000010000 */
[----:B------:R-:W-:Y:S01]  /*3780*/  FMUL.FTZ R57, R122, UR29 ;  /* 0x0000001d7a397c20 */ /* 0x000fe20008410000 */
[----:B------:R-:W-:Y:S01]  /*3790*/  FFMA.FTZ R122, R56, R124, R75 ;  /* 0x0000007c387a7223 */ /* 0x000fe2000001004b */
[----:B------:R-:W-:Y:S01]  /*37a0*/  FADD.FTZ R124, R13, -UR28 ;  /* 0x8000001c0d7c7e21 */ /* 0x000fe20008010000 */
[----:B------:R-:W-:Y:S01]  /*37b0*/  FFMA.FTZ R73, R60, R61, R73 ;  /* 0x0000003d3c497223 */ /* 0x000fe20000010049 */
[----:B------:R-:W-:-:S03]  /*37c0*/  FFMA.FTZ R56, R46, R57, R44 ;  /* 0x000000392e387223 */ /* 0x000fc6000001002c */
[----:B------:R-:W-:Y:S01]  /*37d0*/  FFMA.FTZ R73, R68, R69, R73 ;  /* 0x0000004544497223 */ /* 0x000fe20000010049 */
[----:B------:R-:W-:-:S03]  /*37e0*/  FMUL.FTZ R75, R56, -1.4426950216293334961 ;  /* 0xbfb8aa3b384b7820 */ /* 0x000fc60000410000 */
[----:B------:R-:W-:-:S03]  /*37f0*/  FFMA.FTZ R73, R64, R65, R73 ;  /* 0x0000004140497223 */ /* 0x000fc60000010049 */
[----:B------:R-:W0:Y:S01]  /*3800*/  MUFU.EX2 R75, R75 ;  /* 0x0000004b004b7308 */ /* 0x000e220000000800 */
[----:B------:R-:W-:-:S04]  /*3810*/  FFMA.FTZ R73, R52, R55, R73 ;  /* 0x0000003734497223 */ /* 0x000fc80000010049 */
[----:B------:R-:W-:Y:S01]  /*3820*/  FFMA.FTZ R73, R54, R48, R73 ;  /* 0x0000003036497223 */ /* 0x000fe20000010049 */
[----:B0-----:R-:W-:-:S06]  /*3830*/  FADD.FTZ R123, R75, 1 ;  /* 0x3f8000004b7b7421 */ /* 0x001fcc0000010000 */
[----:B------:R-:W0:Y:S02]  /*3840*/  MUFU.RCP R123, R123 ;  /* 0x0000007b007b7308 */ /* 0x000e240000001000 */
[----:B0-----:R-:W-:-:S04]  /*3850*/  FADD.FTZ R121, -R123, 1 ;  /* 0x3f8000007b797421 */ /* 0x001fc80000010100 */
[----:B------:R-:W-:Y:S01]  /*3860*/  FFMA.FTZ R121, R56, R121, 1 ;  /* 0x3f80000038797423 */ /* 0x000fe20000010079 */
[----:B------:R-:W-:-:S04]  /*3870*/  FMUL.FTZ R56, R14, R123 ;  /* 0x0000007b0e387220 */ /* 0x000fc80000410000 */
[----:B------:R-:W-:Y:S01]  /*3880*/  FMUL.FTZ R56, R56, R121 ;  /* 0x0000007938387220 */ /* 0x000fe20000410000 */
[----:B------:R-:W-:Y:S01]  /*3890*/  FMUL.FTZ R121, R46, R58 ;  /* 0x0000003a2e797220 */ /* 0x000fe20000410000 */
[----:B------:R-:W-:-:S03]  /*38a0*/  FMUL.FTZ R58, R124, UR29 ;  /* 0x0000001d7c3a7c20 */ /* 0x000fc60008410000 */
[----:B------:R-:W-:Y:S01]  /*38b0*/  FFMA.FTZ R75, R59, R121, R122 ;  /* 0x000000793b4b7223 */ /* 0x000fe2000001007a */
[----:B------:R-:W-:Y:S01]  /*38c0*/  FFMA.FTZ R59, R47, R58, R45 ;  /* 0x0000003a2f3b7223 */ /* 0x000fe2000001002d */
[----:B------:R-:W-:-:S03]  /*38d0*/  FADD.FTZ R120, R120, R121 ;  /* 0x0000007978787221 */ /* 0x000fc60000010000 */
[----:B------:R-:W-:-:S06]  /*38e0*/  FMUL.FTZ R122, R59, -1.4426950216293334961 ;  /* 0xbfb8aa3b3b7a7820 */ /* 0x000fcc0000410000 */
[----:B------:R-:W0:Y:S02]  /*38f0*/  MUFU.EX2 R122, R122 ;  /* 0x0000007a007a7308 */ /* 0x000e240000000800 */
[----:B0-----:R-:W-:-:S06]  /*3900*/  FADD.FTZ R123, R122, 1 ;  /* 0x3f8000007a7b7421 */ /* 0x001fcc0000010000 */
[----:B------:R-:W0:Y:S02]  /*3910*/  MUFU.RCP R124, R123 ;  /* 0x0000007b007c7308 */ /* 0x000e240000001000 */
[----:B0-----:R-:W-:-:S04]  /*3920*/  FADD.FTZ R121, -R124, 1 ;  /* 0x3f8000007c797421 */ /* 0x001fc80000010100 */
[----:B------:R-:W-:Y:S01]  /*3930*/  FFMA.FTZ R121, R59, R121, 1 ;  /* 0x3f8000003b797423 */ /* 0x000fe20000010079 */
[----:B------:R-:W-:Y:S01]  /*3940*/  FMUL.FTZ R59, R15, R124 ;  /* 0x0000007c0f3b7220 */ /* 0x000fe20000410000 */
[----:B------:R-:W-:-:S03]  /*3950*/  FMUL.FTZ R124, R47, R61 ;  /* 0x0000003d2f7c7220 */ /* 0x000fc60000410000 */
[----:B------:R-:W-:Y:S01]  /*3960*/  FMUL.FTZ R59, R59, R121 ;  /* 0x000000793b3b7220 */ /* 0x000fe20000410000 */
[----:B------:R-:W-:Y:S01]  /*3970*/  FADD.FTZ R121, R24, -UR28 ;  /* 0x8000001c18797e21 */ /* 0x000fe20008010000 */
[----:B------:R-:W-:Y:S01]  /*3980*/  FFMA.FTZ R122, R60, R124, R75 ;  /* 0x0000007c3c7a7223 */ /* 0x000fe2000001004b */
[----:B------:R-:W-:Y:S01]  /*3990*/  FADD.FTZ R120, R124, R120 ;  /* 0x000000787c787221 */ /* 0x000fe20000010000 */
[----:B------:R-:W-:Y:S01]  /*39a0*/  FADD.FTZ R124, R25, -UR28 ;  /* 0x8000001c197c7e21 */ /* 0x000fe20008010000 */
[----:B------:R-:W-:Y:S01]  /*39b0*/  FMUL.FTZ R61, R121, UR29 ;  /* 0x0000001d793d7c20 */ /* 0x000fe20008410000 */
[----:B------:R-:W-:-:S03]  /*39c0*/  FFMA.FTZ R73, R58, R59, R73 ;  /* 0x0000003b3a497223 */ /* 0x000fc60000010049 */
        /* <DEDUP_REMOVED lines=55> */
[----:B------:R-:W-:Y:S01]  /*3d40*/  FADD.FTZ R120, R115, R62 ;  /* 0x0000003e73787221 */ /* 0x000fe20000010000 */
[----:B------:R-:W-:Y:S01]  /*3d50*/  FMUL.FTZ R65, R121, UR29 ;  /* 0x0000001d79417c20 */ /* 0x000fe20008410000 */
[----:B------:R-:W-:Y:S01]  /*3d60*/  FADD.FTZ R115, R17, -UR28 ;  /* 0x8000001c11737e21 */ /* 0x000fe20008010000 */
[----:B------:R-:W-:Y:S02]  /*3d70*/  FFMA.FTZ R73, R70, R71, R73 ;  /* 0x0000004746497223 */ /* 0x000fe40000010049 */
[----:B------:R-:W-:-:S04]  /*3d80*/  FFMA.FTZ R64, R46, R65, R44 ;  /* 0x000000412e407223 */ /* 0x000fc8000001002c */
[----:B------:R-:W-:-:S06]  /*3d90*/  FMUL.FTZ R121, R64, -1.4426950216293334961 ;  /* 0xbfb8aa3b40797820 */ /* 0x000fcc0000410000 */
[----:B------:R-:W0:Y:S02]  /*3da0*/  MUFU.EX2 R121, R121 ;  /* 0x0000007900797308 */ /* 0x000e240000000800 */
[----:B0-----:R-:W-:Y:S01]  /*3db0*/  FADD.FTZ R123, R121, 1 ;  /* 0x3f800000797b7421 */ /* 0x001fe20000010000 */
[----:B------:R-:W-:Y:S01]  /*3dc0*/  FMUL.FTZ R121, R46, R62 ;  /* 0x0000003e2e797220 */ /* 0x000fe20000410000 */
[----:B------:R-:W-:-:S03]  /*3dd0*/  FMUL.FTZ R62, R115, UR29 ;  /* 0x0000001d733e7c20 */ /* 0x000fc60008410000 */
[----:B------:R-:W-:Y:S01]  /*3de0*/  FFMA.FTZ R115, R63, R121, R122 ;  /* 0x000000793f737223 */ /* 0x000fe2000001007a */
[----:B------:R-:W-:Y:S01]  /*3df0*/  FFMA.FTZ R63, R47, R62, R45 ;  /* 0x0000003e2f3f7223 */ /* 0x000fe2000001002d */
[----:B------:R-:W0:Y:S01]  /*3e00*/  MUFU.RCP R123, R123 ;  /* 0x0000007b007b7308 */ /* 0x000e220000001000 */
[----:B------:R-:W-:Y:S02]  /*3e10*/  FADD.FTZ R121, R75, R121 ;  /* 0x000000794b797221 */ /* 0x000fe40000010000 */
[----:B------:R-:W-:-:S06]  /*3e20*/  FMUL.FTZ R122, R63, -1.4426950216293334961 ;  /* 0xbfb8aa3b3f7a7820 */ /* 0x000fcc0000410000 */
[----:B------:R-:W1:Y:S01]  /*3e30*/  MUFU.EX2 R122, R122 ;  /* 0x0000007a007a7308 */ /* 0x000e620000000800 */
[----:B0-----:R-:W-:-:S04]  /*3e40*/  FADD.FTZ R125, -R123, 1 ;  /* 0x3f8000007b7d7421 */ /* 0x001fc80000010100 */
[----:B------:R-:W-:Y:S01]  /*3e50*/  FFMA.FTZ R125, R64, R125, 1 ;  /* 0x3f800000407d7423 */ /* 0x000fe2000001007d */
[----:B------:R-:W-:Y:S01]  /*3e60*/  FMUL.FTZ R64, R18, R123 ;  /* 0x0000007b12407220 */ /* 0x000fe20000410000 */
[----:B-1----:R-:W-:-:S03]  /*3e70*/  FADD.FTZ R123, R122, 1 ;  /* 0x3f8000007a7b7421 */ /* 0x002fc60000010000 */
[----:B------:R-:W-:Y:S01]  /*3e80*/  FMUL.FTZ R64, R64, R125 ;  /* 0x0000007d40407220 */ /* 0x000fe20000410000 */
[----:B------:R-:W0:Y:S02]  /*3e90*/  MUFU.RCP R124, R123 ;  /* 0x0000007b007c7308 */ /* 0x000e240000001000 */
[----:B0-----:R-:W-:-:S04]  /*3ea0*/  FADD.FTZ R75, -R124, 1 ;  /* 0x3f8000007c4b7421 */ /* 0x001fc80000010100 */
[----:B------:R-:W-:Y:S01]  /*3eb0*/  FFMA.FTZ R75, R63, R75, 1 ;  /* 0x3f8000003f4b7423 */ /* 0x000fe2000001004b */
[----:B------:R-:W-:Y:S01]  /*3ec0*/  FMUL.FTZ R63, R19, R124 ;  /* 0x0000007c133f7220 */ /* 0x000fe20000410000 */
[----:B------:R-:W-:-:S03]  /*3ed0*/  FADD.FTZ R124, R20, -UR28 ;  /* 0x8000001c147c7e21 */ /* 0x000fc60008010000 */
[----:B------:R-:W-:Y:S01]  /*3ee0*/  FMUL.FTZ R63, R63, R75 ;  /* 0x0000004b3f3f7220 */ /* 0x000fe20000410000 */
[----:B------:R-:W-:Y:S01]  /*3ef0*/  FADD.FTZ R75, R74, R55 ;  /* 0x000000374a4b7221 */ /* 0x000fe20000010000 */
[----:B------:R-:W-:Y:S01]  /*3f00*/  FMUL.FTZ R74, R47, R55 ;  /* 0x000000372f4a7220 */ /* 0x000fe20000410000 */
[----:B------:R-:W-:Y:S01]  /*3f10*/  FMUL.FTZ R55, R124, UR29 ;  /* 0x0000001d7c377c20 */ /* 0x000fe20008410000 */
[----:B------:R-:W-:Y:S02]  /*3f20*/  FFMA.FTZ R73, R62, R63, R73 ;  /* 0x0000003f3e497223 */ /* 0x000fe40000010049 */
[----:B------:R-:W-:Y:S01]  /*3f30*/  FFMA.FTZ R122, R52, R74, R115 ;  /* 0x0000004a347a7223 */ /* 0x000fe20000010073 */
[----:B------:R-:W-:Y:S01]  /*3f40*/  FFMA.FTZ R52, R46, R55, R44 ;  /* 0x000000372e347223 */ /* 0x000fe2000001002c */
[----:B------:R-:W-:Y:S01]  /*3f50*/  FADD.FTZ R121, R74, R121 ;  /* 0x000000794a797221 */ /* 0x000fe20000010000 */
[----:B------:R-:W-:Y:S02]  /*3f60*/  FFMA.FTZ R74, R53, R49, R72 ;  /* 0x00000031354a7223 */ /* 0x000fe40000010048 */
[----:B------:R-:W-:-:S02]  /*3f70*/  FMUL.FTZ R123, R52, -1.4426950216293334961 ;  /* 0xbfb8aa3b347b7820 */ /* 0x000fc40000410000 */
[----:B------:R-:W-:-:S04]  /*3f80*/  FFMA.FTZ R74, R57, R56, R74 ;  /* 0x00000038394a7223 */ /* 0x000fc8000001004a */
[----:B------:R-:W0:Y:S01]  /*3f90*/  MUFU.EX2 R123, R123 ;  /* 0x0000007b007b7308 */ /* 0x000e220000000800 */
[----:B------:R-:W-:-:S04]  /*3fa0*/  FFMA.FTZ R74, R61, R60, R74 ;  /* 0x0000003c3d4a7223 */ /* 0x000fc8000001004a */
[----:B------:R-:W-:-:S04]  /*3fb0*/  FFMA.FTZ R74, R69, R68, R74 ;  /* 0x00000044454a7223 */ /* 0x000fc8000001004a */
[----:B------:R-:W-:Y:S01]  /*3fc0*/  FFMA.FTZ R74, R65, R64, R74 ;  /* 0x00000040414a7223 */ /* 0x000fe2000001004a */
[----:B0-----:R-:W-:-:S04]  /*3fd0*/  FADD.FTZ R124, R123, 1 ;  /* 0x3f8000007b7c7421 */ /* 0x001fc80000010000 */
[----:B------:R-:W0:Y:S02]  /*3fe0*/  MUFU.RCP R115, R124 ;  /* 0x0000007c00737308 */ /* 0x000e240000001000 */
[----:B0-----:R-:W-:-:S04]  /*3ff0*/  FADD.FTZ R125, -R115, 1 ;  /* 0x3f800000737d7421 */ /* 0x001fc80000010100 */
[----:B------:R-:W-:Y:S01]  /*4000*/  FFMA.FTZ R125, R52, R125, 1 ;  /* 0x3f800000347d7423 */ /* 0x000fe2000001007d */
[----:B------:R-:W-:Y:S01]  /*4010*/  FMUL.FTZ R52, R22, R115 ;  /* 0x0000007316347220 */ /* 0x000fe20000410000 */
[----:B------:R-:W-:Y:S01]  /*4020*/  FADD.FTZ R115, R120, R49 ;  /* 0x0000003178737221 */ /* 0x000fe20000010000 */
[----:B------:R-:W-:Y:S01]  /*4030*/  FADD.FTZ R120, R21, -UR28 ;  /* 0x8000001c15787e21 */ /* 0x000fe20008010000 */
[----:B------:R-:W-:Y:S01]  /*4040*/  FMUL.FTZ R49, R46, R49 ;  /* 0x000000312e317220 */ /* 0x000fe20000410000 */
[----:B------:R-:W-:Y:S01]  /*4050*/  FMUL.FTZ R52, R52, R125 ;  /* 0x0000007d34347220 */ /* 0x000fe20000410000 */
[----:B------:R-:W-:Y:S01]  /*4060*/  FADD.FTZ R115, R115, R56 ;  /* 0x0000003873737221 */ /* 0x000fe20000010000 */
[----:B------:R-:W-:Y:S01]  /*4070*/  FMUL.FTZ R72, R120, UR29 ;  /* 0x0000001d78487c20 */ /* 0x000fe20008410000 */
[----:B------:R-:W-:Y:S01]  /*4080*/  FFMA.FTZ R123, R53, R49, R122 ;  /* 0x00000031357b7223 */ /* 0x000fe2000001007a */
[----:B------:R-:W-:Y:S01]  /*4090*/  FADD.FTZ R121, R121, R49 ;  /* 0x0000003179797221 */ /* 0x000fe20000010000 */
[----:B------:R-:W-:Y:S01]  /*40a0*/  FADD.FTZ R115, R115, R60 ;  /* 0x0000003c73737221 */ /* 0x000fe20000010000 */
[----:B------:R-:W-:Y:S01]  /*40b0*/  FFMA.FTZ R53, R47, R72, R45 ;  /* 0x000000482f357223 */ /* 0x000fe2000001002d */
[----:B------:R-:W-:-:S02]  /*40c0*/  FFMA.FTZ R74, R55, R52, R74 ;  /* 0x00000034374a7223 */ /* 0x000fc4000001004a */
[----:B------:R-:W-:Y:S01]  /*40d0*/  FADD.FTZ R115, R115, R68 ;  /* 0x0000004473737221 */ /* 0x000fe20000010000 */
[----:B------:R-:W-:-:S03]  /*40e0*/  FMUL.FTZ R122, R53, -1.4426950216293334961 ;  /* 0xbfb8aa3b357a7820 */ /* 0x000fc60000410000 */
[----:B------:R-:W-:-:S03]  /*40f0*/  FADD.FTZ R115, R115, R64 ;  /* 0x0000004073737221 */ /* 0x000fc60000010000 */
[----:B------:R-:W0:Y:S01]  /*4100*/  MUFU.EX2 R122, R122 ;  /* 0x0000007a007a7308 */ /* 0x000e220000000800 */
[----:B------:R-:W-:Y:S01]  /*4110*/  FADD.FTZ R115, R115, R52 ;  /* 0x0000003473737221 */ /* 0x000fe20000010000 */
[----:B0-----:R-:W-:-:S06]  /*4120*/  FADD.FTZ R124, R122, 1 ;  /* 0x3f8000007a7c7421 */ /* 0x001fcc0000010000 */
[----:B------:R-:W0:Y:S02]  /*4130*/  MUFU.RCP R124, R124 ;  /* 0x0000007c007c7308 */ /* 0x000e240000001000 */
[----:B0-----:R-:W-:Y:S01]  /*4140*/  FADD.FTZ R120, -R124, 1 ;  /* 0x3f8000007c787421 */ /* 0x001fe20000010100 */
[----:B------:R-:W-:-:S03]  /*4150*/  FMUL.FTZ R49, R23, R124 ;  /* 0x0000007c17317220 */ /* 0x000fc60000410000 */
[----:B------:R-:W-:Y:S01]  /*4160*/  FFMA.FTZ R120, R53, R120, 1 ;  /* 0x3f80000035787423 */ /* 0x000fe20000010078 */
[----:B------:R-:W-:-:S03]  /*4170*/  FADD.FTZ R53, R28, -UR28 ;  /* 0x8000001c1c357e21 */ /* 0x000fc60008010000 */
[----:B------:R-:W-:Y:S01]  /*4180*/  FMUL.FTZ R49, R49, R120 ;  /* 0x0000007831317220 */ /* 0x000fe20000410000 */
        /* <DEDUP_REMOVED lines=8> */
[----:B------:R-:W-:Y:S02]  /*4210*/  FADD.FTZ R120, R120, R67 ;  /* 0x0000004378787221 */ /* 0x000fe40000010000 */
[----:B------:R-:W-:-:S02]  /*4220*/  FMUL.FTZ R75, R54, -1.4426950216293334961 ;  /* 0xbfb8aa3b364b7820 */ /* 0x000fc40000410000 */
[----:B------:R-:W-:-:S04]  /*4230*/  FADD.FTZ R120, R120, R71 ;  /* 0x0000004778787221 */ /* 0x000fc80000010000 */
[----:B------:R-:W0:Y:S01]  /*4240*/  MUFU.EX2 R75, R75 ;  /* 0x0000004b004b7308 */ /* 0x000e220000000800 */
[----:B------:R-:W-:Y:S01]  /*4250*/  FADD.FTZ R120, R120, R63 ;  /* 0x0000003f78787221 */ /* 0x000fe20000010000 */
[----:B0-----:R-:W-:-:S06]  /*4260*/  FADD.FTZ R124, R75, 1 ;  /* 0x3f8000004b7c7421 */ /* 0x001fcc0000010000 */
[----:B------:R0:W1:Y:S02]  /*4270*/  MUFU.RCP R123, R124 ;  /* 0x0000007c007b7308 */ /* 0x0000640000001000 */
[----:B0-----:R-:W-:Y:S01]  /*4280*/  FMUL.FTZ R124, R47, R59 ;  /* 0x0000003b2f7c7220 */ /* 0x001fe20000410000 */
[----:B-1----:R-:W-:Y:S01]  /*4290*/  FADD.FTZ R125, -R123, 1 ;  /* 0x3f8000007b7d7421 */ /* 0x002fe20000010100 */
[----:B------:R-:W-:Y:S01]  /*42a0*/  FMUL.FTZ R48, R30, R123 ;  /* 0x0000007b1e307220 */ /* 0x000fe20000410000 */
[----:B------:R-:W-:Y:S02]  /*42b0*/  FMUL.FTZ R123, R46, R56 ;  /* 0x000000382e7b7220 */ /* 0x000fe40000410000 */
[----:B------:R-:W-:Y:S01]  /*42c0*/  FFMA.FTZ R125, R54, R125, 1 ;  /* 0x3f800000367d7423 */ /* 0x000fe2000001007d */
[----:B------:R-:W-:Y:S01]  /*42d0*/  FADD.FTZ R54, R29, -UR28 ;  /* 0x8000001c1d367e21 */ /* 0x000fe20008010000 */
[----:B------:R-:W-:Y:S01]  /*42e0*/  FFMA.FTZ R75, R57, R123, R122 ;  /* 0x0000007b394b7223 */ /* 0x000fe2000001007a */
[----:B------:R-:W-:Y:S01]  /*42f0*/  FADD.FTZ R121, R121, R123 ;  /* 0x0000007b79797221 */ /* 0x000fe20000010000 */
[----:B------:R-:W-:Y:S01]  /*4300*/  FMUL.FTZ R48, R48, R125 ;  /* 0x0000007d30307220 */ /* 0x000fe20000410000 */
[----:B------:R-:W-:-:S02]  /*4310*/  FMUL.FTZ R54, R54, UR29 ;  /* 0x0000001d36367c20 */ /* 0x000fc40008410000 */
        /* <DEDUP_REMOVED lines=11> */
[----:B------:R-:W-:-:S03]  /*43d0*/  FFMA.FTZ R122, R58, R124, R75 ;  /* 0x0000007c3a7a7223 */ /* 0x000fc6000001004b */
[----:B------:R-:W-:Y:S01]  /*43e0*/  FMUL.FTZ R56, R56, R123 ;  /* 0x0000007b38387220 */ /* 0x000fe20000410000 */
[----:B------:R-:W-:-:S03]  /*43f0*/  FADD.FTZ R123, R32, -UR28 ;  /* 0x8000001c207b7e21 */ /* 0x000fc60008010000 */
[----:B------:R-:W-:Y:S01]  /*4400*/  FFMA.FTZ R73, R54, R56, R73 ;  /* 0x0000003836497223 */ /* 0x000fe20000010049 */
[----:B------:R-:W-:-:S04]  /*4410*/  FMUL.FTZ R57, R123, UR29 ;  /* 0x0000001d7b397c20 */ /* 0x000fc80008410000 */
[----:B------:R-:W-:-:S04]  /*4420*/  FFMA.FTZ R58, R46, R57, R44 ;  /* 0x000000392e3a7223 */ /* 0x000fc8000001002c */
[----:B------:R-:W-:-:S06]  /*4430*/  FMUL.FTZ R59, R58, -1.4426950216293334961 ;  /* 0xbfb8aa3b3a3b7820 */ /* 0x000fcc0000410000 */
[----:B------:R-:W0:Y:S02]  /*4440*/  MUFU.EX2 R59, R59 ;  /* 0x0000003b003b7308 */ /* 0x000e240000000800 */
[----:B0-----:R-:W-:Y:S01]  /*4450*/  FADD.FTZ R75, R59, 1 ;  /* 0x3f8000003b4b7421 */ /* 0x001fe20000010000 */
[----:B------:R-:W-:-:S04]  /*4460*/  FMUL.FTZ R59, R46, R60 ;  /* 0x0000003c2e3b7220 */ /* 0x000fc80000410000 */
[----:B------:R-:W-:Y:S01]  /*4470*/  FADD.FTZ R121, R121, R59 ;  /* 0x0000003b79797221 */ /* 0x000fe20000010000 */
[----:B------:R-:W0:Y:S02]  /*4480*/  MUFU.RCP R75, R75 ;  /* 0x0000004b004b7308 */ /* 0x000e240000001000 */
[----:B0-----:R-:W-:-:S04]  /*4490*/  FADD.FTZ R123, -R75, 1 ;  /* 0x3f8000004b7b7421 */ /* 0x001fc80000010100 */
[----:B------:R-:W-:Y:S01]  /*44a0*/  FFMA.FTZ R123, R58, R123, 1 ;  /* 0x3f8000003a7b7423 */ /* 0x000fe2000001007b */
[----:B------:R-:W-:Y:S01]  /*44b0*/  FMUL.FTZ R58, R34, R75 ;  /* 0x0000004b223a7220 */ /* 0x000fe20000410000 */
[----:B------:R-:W-:-:S03]  /*44c0*/  FFMA.FTZ R75, R61, R59, R122 ;  /* 0x0000003b3d4b7223 */ /* 0x000fc6000001007a */
[----:B------:R-:W-:Y:S01]  /*44d0*/  FMUL.FTZ R58, R58, R123 ;  /* 0x0000007b3a3a7220 */ /* 0x000fe20000410000 */
[----:B------:R-:W-:-:S03]  /*44e0*/  FADD.FTZ R123, R33, -UR28 ;  /* 0x8000001c217b7e21 */ /* 0x000fc60008010000 */
[----:B------:R-:W-:Y:S01]  /*44f0*/  FADD.FTZ R115, R115, R58 ;  /* 0x0000003a73737221 */ /* 0x000fe20000010000 */
        /* <DEDUP_REMOVED lines=72> */
[----:B------:R-:W-:-:S03]  /*4980*/  FADD.FTZ R121, R122, R121 ;  /* 0x000000797a797221 */ /* 0x000fc60000010000 */
[----:B------:R-:W-:Y:S01]  /*4990*/  FFMA.FTZ R62, R55, R65, R62 ;  /* 0x00000041373e7223 */ /* 0x000fe2000001003e */
[----:B------:R-:W-:Y:S01]  /*49a0*/  FADD.FTZ R55, R120, R49 ;  /* 0x0000003178377221 */ /* 0x000fe20000010000 */
[----:B------:R-:W-:Y:S01]  /*49b0*/  FMUL.FTZ R49, R47, R49 ;  /* 0x000000312f317220 */ /* 0x000fe20000410000 */
[----:B------:R-:W-:Y:S01]  /*49c0*/  FADD.FTZ R52, R121, R65 ;  /* 0x0000004179347221 */ /* 0x000fe20000010000 */
[----:B------:R-:W-:Y:S02]  /*49d0*/  FMUL.FTZ R65, R46, R48 ;  /* 0x000000302e417220 */ /* 0x000fe40000410000 */
[----:B------:R-:W-:Y:S01]  /*49e0*/  FFMA.FTZ R62, R72, R49, R62 ;  /* 0x00000031483e7223 */ /* 0x000fe2000001003e */
[----:B------:R-:W-:Y:S01]  /*49f0*/  FADD.FTZ R52, R49, R52 ;  /* 0x0000003431347221 */ /* 0x000fe20000010000 */
[----:B------:R-:W-:Y:S01]  /*4a00*/  FMUL.FTZ R49, R47, R56 ;  /* 0x000000382f317220 */ /* 0x000fe20000410000 */
[----:B------:R-:W-:Y:S01]  /*4a10*/  FADD.FTZ R56, R55, R56 ;  /* 0x0000003837387221 */ /* 0x000fe20000010000 */
[----:B------:R-:W-:Y:S01]  /*4a20*/  FFMA.FTZ R62, R53, R65, R62 ;  /* 0x00000041353e7223 */ /* 0x000fe2000001003e */
[----:B------:R-:W-:Y:S01]  /*4a30*/  FADD.FTZ R52, R52, R65 ;  /* 0x0000004134347221 */ /* 0x000fe20000010000 */
[-C--:B------:R-:W-:Y:S01]  /*4a40*/  FMUL.FTZ R53, R46, R58.reuse ;  /* 0x0000003a2e357220 */ /* 0x080fe20000410000 */
[----:B------:R-:W-:Y:S01]  /*4a50*/  FMUL.FTZ R55, R47, R59 ;  /* 0x0000003b2f377220 */ /* 0x000fe20000410000 */
[----:B------:R-:W-:Y:S01]  /*4a60*/  FFMA.FTZ R62, R54, R49, R62 ;  /* 0x00000031363e7223 */ /* 0x000fe2000001003e */
[----:B------:R-:W-:Y:S01]  /*4a70*/  FADD.FTZ R52, R49, R52 ;  /* 0x0000003431347221 */ /* 0x000fe20000010000 */
[C---:B------:R-:W-:Y:S01]  /*4a80*/  FFMA.FTZ R49, R57.reuse, R58, R74 ;  /* 0x0000003a39317223 */ /* 0x040fe2000001004a */
[----:B------:R-:W-:Y:S01]  /*4a90*/  FADD.FTZ R56, R56, R59 ;  /* 0x0000003b38387221 */ /* 0x000fe20000010000 */
[----:B------:R-:W-:Y:S01]  /*4aa0*/  FFMA.FTZ R62, R57, R53, R62 ;  /* 0x00000035393e7223 */ /* 0x000fe2000001003e */
[----:B------:R-:W-:Y:S01]  /*4ab0*/  FADD.FTZ R52, R52, R53 ;  /* 0x0000003534347221 */ /* 0x000fe20000010000 */
[-C--:B------:R-:W-:Y:S01]  /*4ac0*/  FMUL.FTZ R53, R46, R66.reuse ;  /* 0x000000422e357220 */ /* 0x080fe20000410000 */
[----:B------:R-:W-:Y:S01]  /*4ad0*/  FMUL.FTZ R59, R47, R63 ;  /* 0x0000003f2f3b7220 */ /* 0x000fe20000410000 */
[----:B------:R-:W-:Y:S01]  /*4ae0*/  FFMA.FTZ R62, R60, R55, R62 ;  /* 0x000000373c3e7223 */ /* 0x000fe2000001003e */
[----:B------:R-:W-:Y:S01]  /*4af0*/  FADD.FTZ R52, R55, R52 ;  /* 0x0000003437347221 */ /* 0x000fe20000010000 */
[----:B------:R-:W-:Y:S01]  /*4b00*/  FMUL.FTZ R55, R47, R67 ;  /* 0x000000432f377220 */ /* 0x000fe20000410000 */
[----:B------:R-:W-:Y:S01]  /*4b10*/  FADD.FTZ R56, R56, R67 ;  /* 0x0000004338387221 */ /* 0x000fe20000010000 */
[C---:B------:R-:W-:Y:S01]  /*4b20*/  FFMA.FTZ R57, R61.reuse, R53, R62 ;  /* 0x000000353d397223 */ /* 0x040fe2000001003e */
[----:B------:R-:W-:Y:S01]  /*4b30*/  FADD.FTZ R54, R52, R53 ;  /* 0x0000003534367221 */ /* 0x000fe20000010000 */
[----:B------:R-:W-:Y:S01]  /*4b40*/  FFMA.FTZ R52, R61, R66, R49 ;  /* 0x000000423d347223 */ /* 0x000fe20000010031 */
[-C--:B------:R-:W-:Y:S01]  /*4b50*/  FMUL.FTZ R49, R46, R70.reuse ;  /* 0x000000462e317220 */ /* 0x080fe20000410000 */
[----:B------:R-:W-:Y:S01]  /*4b60*/  FFMA.FTZ R48, R68, R55, R57 ;  /* 0x0000003744307223 */ /* 0x000fe20000010039 */
[----:B------:R-:W-:Y:S01]  /*4b70*/  FADD.FTZ R54, R55, R54 ;  /* 0x0000003637367221 */ /* 0x000fe20000010000 */
[C---:B------:R-:W-:Y:S01]  /*4b80*/  FFMA.FTZ R52, R69.reuse, R70, R52 ;  /* 0x0000004645347223 */ /* 0x040fe20000010034 */
[----:B------:R-:W-:Y:S01]  /*4b90*/  FADD.FTZ R55, R56, R63 ;  /* 0x0000003f38377221 */ /* 0x000fe20000010000 */
[----:B------:R-:W-:Y:S01]  /*4ba0*/  FFMA.FTZ R53, R69, R49, R48 ;  /* 0x0000003145357223 */ /* 0x000fe20000010030 */
[----:B------:R-:W-:-:S03]  /*4bb0*/  FADD.FTZ R54, R54, R49 ;  /* 0x0000003136367221 */ /* 0x000fc60000010000 */
[C---:B------:R-:W-:Y:S01]  /*4bc0*/  FFMA.FTZ R58, R64.reuse, R59, R53 ;  /* 0x0000003b403a7223 */ /* 0x040fe20000010035 */
[----:B------:R-:W-:Y:S01]  /*4bd0*/  FADD.FTZ R59, R59, R54 ;  /* 0x000000363b3b7221 */ /* 0x000fe20000010000 */
[----:B------:R-:W-:Y:S01]  /*4be0*/  FADD.FTZ R54, R115, R70 ;  /* 0x0000004673367221 */ /* 0x000fe20000010000 */
[----:B------:R-:W-:-:S07]  /*4bf0*/  FFMA.FTZ R53, R64, R63, R73 ;  /* 0x0000003f40357223 */ /* 0x000fce0000010049 */
.L_x_1369:
        /* <DEDUP_REMOVED lines=34> */
.L_x_1371:
[----:B------:R-:W-:Y:S05]  /*4e20*/  BSYNC.RECONVERGENT B0 ;  /* 0x0000000000007941 */ /* 0x000fea0003800200 */
.L_x_1370:
        /* <DEDUP_REMOVED lines=21> */
.L_x_1373:
[----:B------:R-:W-:Y:S05]  /*4f80*/  BSYNC.RECONVERGENT B0 ;  /* 0x0000000000007941 */ /* 0x000fea0003800200 */
.L_x_1372:
        /* <DEDUP_REMOVED lines=18> */
[----:B----4-:R-:W-:Y:S01]  /*50b0*/  FADD.FTZ R115, R115, R68 ;  /* 0x0000004473737221 */ /* 0x010fe20000010000 */
[----:B------:R-:W-:Y:S01]  /*50c0*/  FADD.FTZ R120, R120, R69 ;  /* 0x0000004578787221 */ /* 0x000fe20000010000 */
[----:B------:R-:W-:Y:S01]  /*50d0*/  FADD.FTZ R121, R121, R70 ;  /* 0x0000004679797221 */ /* 0x000fe20000010000 */
[----:B------:R-:W-:Y:S01]  /*50e0*/  FADD.FTZ R122, R122, R71 ;  /* 0x000000477a7a7221 */ /* 0x000fe20000010000 */
[----:B------:R-:W4:Y:S01]  /*50f0*/  LDS.128 R64, [R112+0x380] ;  /* 0x0003800070407984 */ /* 0x000f220000000c00 */
[----:B-----5:R-:W-:Y:S01]  /*5100*/  FADD.FTZ R115, R115, R72 ;  /* 0x0000004873737221 */ /* 0x020fe20000010000 */
[----:B------:R-:W-:Y:S01]  /*5110*/  FADD.FTZ R120, R120, R73 ;  /* 0x0000004978787221 */ /* 0x000fe20000010000 */
[----:B------:R-:W-:Y:S01]  /*5120*/  FADD.FTZ R121, R121, R74 ;  /* 0x0000004a79797221 */ /* 0x000fe20000010000 */
[----:B------:R-:W-:Y:S01]  /*5130*/  FADD.FTZ R122, R122, R75 ;  /* 0x0000004b7a7a7221 */ /* 0x000fe20000010000 */
[----:B------:R-:W5:Y:S01]  /*5140*/  LDS.128 R68, [R112+0x3f0] ;  /* 0x0003f00070447984 */ /* 0x000f620000000c00 */
[----:B0-----:R-:W-:Y:S01]  /*5150*/  FADD.FTZ R115, R115, R60 ;  /* 0x0000003c73737221 */ /* 0x001fe20000010000 */
        /* <DEDUP_REMOVED lines=19> */
[----:B-----5:R-:W-:Y:S01]  /*5290*/  FADD.FTZ R115, R115, R68 ;  /* 0x0000004473737221 */ /* 0x020fe20000010000 */
        /* <DEDUP_REMOVED lines=8> */
[----:B------:R-:W-:Y:S04]  /*5320*/  LDS.128 R68, [R112+0x700] ;  /* 0x0007000070447984 */ /* 0x000fe80000000c00 */
[----:B------:R-:W-:Y:S01]  /*5330*/  LDS.128 R72, [R112+0x7e0] ;  /* 0x0007e00070487984 */ /* 0x000fe20000000c00 */
[----:B-1----:R-:W-:Y:S01]  /*5340*/  FADD.FTZ R115, R115, R52 ;  /* 0x0000003473737221 */ /* 0x002fe20000010000 */
        /* <DEDUP_REMOVED lines=24> */
[----:B------:R-:W-:Y:S01]  /*54d0*/  FADD.FTZ R120, R120, R69 ;  /* 0x0000004578787221 */ /* 0x000fe20000010000 */
[----:B------:R-:W-:Y:S01]  /*54e0*/  FADD.FTZ R121, R121, R70 ;  /* 0x0000004679797221 */ /* 0x000fe20000010000 */
[----:B------:R-:W-:Y:S01]  /*54f0*/  FADD.FTZ R122, R122, R71 ;  /* 0x000000477a7a7221 */ /* 0x000fe20000010000 */
[----:B------:R-:W0:Y:S01]  /*5500*/  LDS.128 R52, [R112+0x8c0] ;  /* 0x0008c00070347984 */ /* 0x000e220000000c00 */
[----:B-1----:R-:W-:Y:S01]  /*5510*/  FADD.FTZ R115, R115, R56 ;  /* 0x0000003873737221 */ /* 0x002fe20000010000 */
[----:B------:R-:W-:Y:S01]  /*5520*/  FADD.FTZ R120, R120, R57 ;  /* 0x0000003978787221 */ /* 0x000fe20000010000 */
[----:B------:R-:W-:Y:S01]  /*5530*/  FADD.FTZ R121, R121, R58 ;  /* 0x0000003a79797221 */ /* 0x000fe20000010000 */
[----:B------:R-:W-:Y:S01]  /*5540*/  FADD.FTZ R122, R122, R59 ;  /* 0x0000003b7a7a7221 */ /* 0x000fe20000010000 */
[----:B------:R-:W-:Y:S01]  /*5550*/  LDS.128 R68, [R112+0x9a0] ;  /* 0x0009a00070447984 */ /* 0x000fe20000000c00 */
[----:B------:R-:W-:Y:S01]  /*5560*/  FADD.FTZ R115, R115, R72 ;  /* 0x0000004873737221 */ /* 0x000fe20000010000 */
[----:B------:R-:W-:Y:S01]  /*5570*/  FADD.FTZ R120, R120, R73 ;  /* 0x0000004978787221 */ /* 0x000fe20000010000 */
[----:B------:R-:W-:Y:S01]  /*5580*/  FADD.FTZ R121, R121, R74 ;  /* 0x0000004a79797221 */ /* 0x000fe20000010000 */
[----:B------:R-:W1:Y:S01]  /*5590*/  LDS.128 R56, [R112+0x930] ;  /* 0x0009300070387984 */ /* 0x000e620000000c00 */
[----:B------:R-:W-:Y:S01]  /*55a0*/  FADD.FTZ R122, R122, R75 ;  /* 0x0000004b7a7a7221 */ /* 0x000fe20000010000 */
[----:B--2---:R-:W-:Y:S01]  /*55b0*/  FADD.FTZ R115, R115, R60 ;  /* 0x0000003c73737221 */ /* 0x004fe20000010000 */
[----:B------:R-:W-:Y:S01]  /*55c0*/  FADD.FTZ R120, R120, R61 ;  /* 0x0000003d78787221 */ /* 0x000fe20000010000 */
[----:B------:R-:W-:Y:S01]  /*55d0*/  FADD.FTZ R121, R121, R62 ;  /* 0x0000003e79797221 */ /* 0x000fe20000010000 */
[----:B------:R-:W-:Y:S01]  /*55e0*/  FADD.FTZ R122, R122, R63 ;  /* 0x0000003f7a7a7221 */ /* 0x000fe20000010000 */
[----:B------:R-:W-:Y:S04]  /*55f0*/  LDS.128 R72, [R112+0xaf0] ;  /* 0x000af00070487984 */ /* 0x000fe80000000c00 */
[----:B------:R-:W2:Y:S01]  /*5600*/  LDS.128 R60, [R112+0xa80] ;  /* 0x000a8000703c7984 */ /* 0x000ea20000000c00 */
        /* <DEDUP_REMOVED lines=17> */
[----:B------:R-:W-:Y:S01]  /*5720*/  FADD.FTZ R122, R122, R67 ;  /* 0x000000437a7a7221 */ /* 0x000fe20000010000 */
[----:B--2---:R-:W-:Y:S01]  /*5730*/  FADD.FTZ R115, R115, R60 ;  /* 0x0000003c73737221 */ /* 0x004fe20000010000 */
[----:B------:R-:W2:Y:S01]  /*5740*/  LDS.128 R64, [R112+0xc40] ;  /* 0x000c400070407984 */ /* 0x000ea20000000c00 */
[----:B------:R-:W-:Y:S01]  /*5750*/  FADD.FTZ R120, R120, R61 ;  /* 0x0000003d78787221 */ /* 0x000fe20000010000 */
[----:B------:R-:W-:Y:S01]  /*5760*/  FADD.FTZ R121, R121, R62 ;  /* 0x0000003e79797221 */ /* 0x000fe20000010000 */
[----:B------:R-:W-:Y:S01]  /*5770*/  FADD.FTZ R122, R122, R63 ;  /* 0x0000003f7a7a7221 */ /* 0x000fe20000010000 */
[----:B------:R-:W-:Y:S01]  /*5780*/  LDS.128 R68, [R112+0xd20] ;  /* 0x000d200070447984 */ /* 0x000fe20000000c00 */
[----:B------:R-:W-:Y:S01]  /*5790*/  FADD.FTZ R115, R115, R72 ;  /* 0x0000004873737221 */ /* 0x000fe20000010000 */
[----:B------:R-:W-:Y:S01]  /*57a0*/  FADD.FTZ R120, R120, R73 ;  /* 0x0000004978787221 */ /* 0x000fe20000010000 */
[----:B------:R-:W-:Y:S01]  /*57b0*/  FADD.FTZ R121, R121, R74 ;  /* 0x0000004a79797221 */ /* 0x000fe20000010000 */
[----:B------:R-:W4:Y:S01]  /*57c0*/  LDS.128 R60, [R112+0xcb0] ;  /* 0x000cb000703c7984 */ /* 0x000f220000000c00 */
[----:B------:R-:W-:-:S03]  /*57d0*/  FADD.FTZ R122, R122, R75 ;  /* 0x0000004b7a7a7221 */ /* 0x000fc60000010000 */
[----:B------:R-:W5:Y:S01]  /*57e0*/  LDS.128 R72, [R112+0xd90] ;  /* 0x000d900070487984 */ /* 0x000f620000000c00 */
        /* <DEDUP_REMOVED lines=20> */
[----:B-----5:R-:W-:Y:S01]  /*5930*/  FADD.FTZ R52, R115, R72 ;  /* 0x0000004873347221 */ /* 0x020fe20000010000 */
[----:B------:R-:W-:Y:S01]  /*5940*/  FADD.FTZ R53, R120, R73 ;  /* 0x0000004978357221 */ /* 0x000fe20000010000 */
[----:B------:R-:W-:Y:S01]  /*5950*/  FADD.FTZ R54, R121, R74 ;  /* 0x0000004a79367221 */ /* 0x000fe20000010000 */
[----:B------:R-:W-:-:S07]  /*5960*/  FADD.FTZ R55, R122, R75 ;  /* 0x0000004b7a377221 */ /* 0x000fce0000010000 */
.L_x_1375:
[----:B------:R-:W-:Y:S05]  /*5970*/  BSYNC.RECONVERGENT B0 ;  /* 0x0000000000007941 */ /* 0x000fea0003800200 */
.L_x_1374:
        /* <DEDUP_REMOVED lines=29> */
.L_x_1377:
[----:B------:R-:W-:Y:S05]  /*5b50*/  BSYNC.RECONVERGENT B0 ;  /* 0x0000000000007941 */ /* 0x000fea0003800200 */
.L_x_1376:
        /* <DEDUP_REMOVED lines=14> */
[----:B------:R-:W-:Y:S01]  /*5c40*/  UIMAD.WIDE.U32 UR18, UR26, 0x8, UR8 ;  /* 0x000000081a1278a5 */ /* 0x000fe2000f8e0008 */
[----:B------:R-:W-:-:S03]  /*5c50*/  LOP3.LUT P1, R0, R0, 0x2, RZ, 0xc0, !PT ;  /* 0x0000000200007812 */ /* 0x000fc6000782c0ff */
[----:B------:R-:W-:Y:S02]  /*5c60*/  MOV R57, UR15 ;  /* 0x0000000f00397c02 */ /* 0x000fe40008000f00 */
[----:B--2---:R-:W-:Y:S02]  /*5c70*/  SEL R59, RZ, UR25, P1 ;  /* 0x00000019ff3b7c07 */ /* 0x004fe40008800000 */
        /* <DEDUP_REMOVED lines=11> */
.L_x_1380:
[----:B------:R-:W4:Y:S04]  /*5d30*/  LDG.E.STRONG.GPU R0, desc[UR20][R52.64] ;  /* 0x0000001434007981 */ /* 0x000f28000c1ef900 */
[----:B----4-:R-:W-:Y:S01]  /*5d40*/  CCTL.IVALL ;  /* 0x00000000ff00798f */ /* 0x010fe20002000000 */
[----:B------:R-:W-:Y:S05]  /*5d50*/  YIELD ;  /* 0x0000000000007946 */ /* 0x000fea0003800000 */
[----:B------:R-:W-:-:S13]  /*5d60*/  ISETP.NE.AND P1, PT, R0, R59, PT ;  /* 0x0000003b0000720c */ /* 0x000fda0003f25270 */
[----:B------:R-:W-:Y:S05]  /*5d70*/  @P1 BRA `(.L_x_1380) ;  /* 0xfffffffc00ec1947 */ /* 0x000fea000383ffff */
.L_x_1379:
[----:B------:R-:W-:Y:S05]  /*5d80*/  WARPSYNC.ALL ;  /* 0x0000000000007948 */ /* 0x000fea0003800000 */
[----:B------:R-:W-:Y:S01]  /*5d90*/  BAR.SYNC.DEFER_BLOCKING 0x0 ;  /* 0x0000000000007b1d */ /* 0x000fe20000010000 */
[----:B------:R-:W-:-:S05]  /*5da0*/  HFMA2 R0, -RZ, RZ, 0, 0 ;  /* 0x00000000ff007431 */ /* 0x000fca00000001ff */
[----:B------:R-:W-:Y:S05]  /*5db0*/  @!P3 BRA `(.L_x_1381) ;  /* 0x00000004007cb947 */ /* 0x000fea0003800000 */
[----:B----4-:R-:W-:Y:S01]  /*5dc0*/  MOV R60, RZ ;  /* 0x000000ff003c7202 */ /* 0x010fe20000000f00 */
[----:B------:R-:W-:Y:S02]  /*5dd0*/  UIMAD UR30, UR23, 0x3, UR5 ;  /* 0x00000003171e78a4 */ /* 0x000fe4000f8e0205 */
[----:B------:R-:W-:Y:S02]  /*5de0*/  UIMAD UR31, UR23, 0x7, UR5 ;  /* 0x00000007171f78a4 */ /* 0x000fe4000f8e0205 */
[----:B------:R-:W-:Y:S02]  /*5df0*/  UIADD3 UR32, UPT, UPT, UR5, UR23, URZ ;  /* 0x0000001705207290 */ /* 0x000fe4000fffe0ff */
[----:B------:R-:W-:Y:S02]  /*5e00*/  UIADD3 UR33, UPT, UPT, -UR22, URZ, URZ ;  /* 0x000000ff16217290 */ /* 0x000fe4000fffe1ff */
[----:B------:R-:W-:Y:S01]  /*5e10*/  ULOP3.LUT UR38, UR25, 0x7ffffff8, URZ, 0xc0, !UPT ;  /* 0x7ffffff819267892 */ /* 0x000fe2000f8ec0ff */
[----:B------:R-:W-:Y:S01]  /*5e20*/  UMOV UR15, UR5 ;  /* 0x00000005000f7c82 */ /* 0x000fe20008000000 */
[----:B------:R-:W-:Y:S01]  /*5e30*/  UMOV UR16, UR12 ;  /* 0x0000000c00107c82 */ /* 0x000fe20008000000 */
[----:B------:R-:W-:Y:S01]  /*5e40*/  UMOV UR17, UR13 ;  /* 0x0000000d00117c82 */ /* 0x000fe20008000000 */
[----:B------:R-:W-:Y:S01]  /*5e50*/  UMOV UR18, UR11 ;  /* 0x0000000b00127c82 */ /* 0x000fe20008000000 */
[----:B------:R-:W-:-:S07]  /*5e60*/  UMOV UR19, UR10 ;  /* 0x0000000a00137c82 */ /* 0x000fce0008000000 */
.L_x_1382:
[----:B------:R-:W-:Y:S02]  /*5e70*/  IADD3 R0, PT, PT, R60, 0x1, RZ ;  /* 0x000000013c007810 */ /* 0x000fe40007ffe0ff */
        /* <DEDUP_REMOVED lines=11> */
[----:B--2---:R-:W-:Y:S02]  /*5f30*/  MOV R52, UR34 ;  /* 0x0000002200347c02 */ /* 0x004fe40008000f00 */
        /* <DEDUP_REMOVED lines=8> */
[----:B------:R-:W-:Y:S01]  /*5fc0*/  @!UP0 UIMAD.WIDE.U32 UR34, UR30, 0x8, UR8 ;  /* 0x000000081e2288a5 */ /* 0x000fe2000f8e0008 */
[----:B------:R-:W2:Y:S04]  /*5fd0*/  @!P3 LDG.E.64 R54, desc[UR20][R54.64] ;  /* 0x000000143636b981 */ /* 0x000ea8000c1e1b00 */
[----:B------:R-:W4:Y:S01]  /*5fe0*/  @!P6 LDG.E.64 R56, desc[UR20][R56.64] ;  /* 0x000000143838e981 */ /* 0x000f22000c1e1b00 */
[----:B-1----:R-:W-:-:S02]  /*5ff0*/  MOV R58, UR34 ;  /* 0x00000022003a7c02 */ /* 0x002fc40008000f00 */
[----:B------:R-:W-:-:S06]  /*6000*/  MOV R59, UR35 ;  /* 0x00000023003b7c02 */ /* 0x000fcc0008000f00 */
[----:B------:R-:W5:Y:S01]  /*6010*/  @!P4 LDG.E.64 R58, desc[UR20][R58.64] ;  /* 0x000000143a3ac981 */ /* 0x000f62000c1e1b00 */
[----:B------:R-:W-:Y:S01]  /*6020*/  IADD3 R0, PT, PT, R60, 0x4, RZ ;  /* 0x000000043c007810 */ /* 0x000fe20007ffe0ff */
[----:B0--3--:R-:W-:Y:S01]  /*6030*/  @!P1 FADD.FTZ R48, R48, R52 ;  /* 0x0000003430309221 */ /* 0x009fe20000010000 */
[----:B------:R-:W-:Y:S02]  /*6040*/  @!P1 FADD.FTZ R49, R49, R53 ;  /* 0x0000003531319221 */ /* 0x000fe40000010000 */
[----:B------:R-:W-:Y:S02]  /*6050*/  ISETP.EQ.OR P1, PT, R0, UR22, P2 ;  /* 0x0000001600007c0c */ /* 0x000fe40009722670 */
[----:B------:R-:W-:Y:S01]  /*6060*/  IADD3 R52, PT, PT, R60, 0x5, RZ ;  /* 0x000000053c347810 */ /* 0x000fe20007ffe0ff */
[----:B--2---:R-:W-:Y:S01]  /*6070*/  @!P3 FADD.FTZ R48, R48, R54 ;  /* 0x000000363030b221 */ /* 0x004fe20000010000 */
[----:B------:R-:W-:Y:S01]  /*6080*/  @!P3 FADD.FTZ R49, R49, R55 ;  /* 0x000000373131b221 */ /* 0x000fe20000010000 */
[----:B------:R-:W-:-:S02]  /*6090*/  IADD3 R0, PT, PT, R60, 0x6, RZ ;  /* 0x000000063c007810 */ /* 0x000fc40007ffe0ff */
[----:B------:R-:W-:Y:S01]  /*60a0*/  ISETP.EQ.OR P3, PT, R52, UR22, P2 ;  /* 0x0000001634007c0c */ /* 0x000fe20009762670 */
[----:B----4-:R-:W-:Y:S01]  /*60b0*/  @!P6 FADD.FTZ R48, R48, R56 ;  /* 0x000000383030e221 */ /* 0x010fe20000010000 */
[----:B------:R-:W-:Y:S01]  /*60c0*/  @!P6 FADD.FTZ R49, R49, R57 ;  /* 0x000000393131e221 */ /* 0x000fe20000010000 */
[----:B------:R-:W-:Y:S02]  /*60d0*/  ISETP.EQ.OR P6, PT, R0, UR22, P2 ;  /* 0x0000001600007c0c */ /* 0x000fe400097c2670 */
[----:B------:R-:W-:Y:S01]  /*60e0*/  IADD3 R0, PT, PT, R60, 0x7, RZ ;  /* 0x000000073c007810 */ /* 0x000fe20007ffe0ff */
[----:B------:R-:W-:Y:S01]  /*60f0*/  VOTEU.ALL UP1, P1 ;  /* 0x0000000000ff7886 */ /* 0x000fe20000820000 */
[----:B-----5:R-:W-:Y:S01]  /*6100*/  @!P4 FADD.FTZ R48, R48, R58 ;  /* 0x0000003a3030c221 */ /* 0x020fe20000010000 */
[----:B------:R-:W-:Y:S01]  /*6110*/  @!P4 FADD.FTZ R49, R49, R59 ;  /* 0x0000003b3131c221 */ /* 0x000fe20000010000 */
[----:B------:R-:W-:Y:S02]  /*6120*/  ISETP.EQ.OR P4, PT, R0, UR22, P2 ;  /* 0x0000001600007c0c */ /* 0x000fe40009782670 */
[----:B------:R-:W-:-:S02]  /*6130*/  @!UP1 UIMAD.WIDE.U32 UR34, UR17, 0x8, UR8 ;  /* 0x00000008112298a5 */ /* 0x000fc4000f8e0008 */
[----:B------:R-:W-:-:S03]  /*6140*/  VOTEU.ALL UP0, P3 ;  /* 0x0000000000ff7886 */ /* 0x000fc60001800000 */
        /* <DEDUP_REMOVED lines=38> */
.L_x_1381:
[----:B------:R-:W-:-:S09]  /*63b0*/  UISETP.NE.AND UP0, UPT, UR27, URZ, UPT ;  /* 0x000000ff1b00728c */ /* 0x000fd2000bf05270 */
[----:B------:R-:W-:Y:S05]  /*63c0*/  BRA.U !UP0, `(.L_x_1378) ;  /* 0x00000005082c7547 */ /* 0x000fea000b800000 */
[----:B------:R-:W-:Y:S02]  /*63d0*/  UIADD3 UR15, UPT, UPT, UR27, -0x1, URZ ;  /* 0xffffffff1b0f7890 */ /* 0x000fe4000fffe0ff */
[----:B------:R-:W-:Y:S02]  /*63e0*/  ULOP3.LUT UP1, UR16, UR25, 0x3, URZ, 0xc0, !UPT ;  /* 0x0000000319107892 */ /* 0x000fe4000f82c0ff */
[----:B------:R-:W-:-:S09]  /*63f0*/  UISETP.GE.U32.AND UP0, UPT, UR15, 0x3, UPT ;  /* 0x000000030f00788c */ /* 0x000fd2000bf06070 */
[----:B------:R-:W-:Y:S05]  /*6400*/  BRA.U !UP0, `(.L_x_1383) ;  /* 0x0000000108907547 */ /* 0x000fea000b800000 */
[C---:B--2-4-:R-:W-:Y:S02]  /*6410*/  IADD3 R54, PT, PT, R0.reuse, 0x1, RZ ;  /* 0x0000000100367810 */ /* 0x054fe40007ffe0ff */
        /* <DEDUP_REMOVED lines=35> */
.L_x_1383:
[----:B------:R-:W-:Y:S05]  /*6650*/  BRA.U !UP1, `(.L_x_1378) ;  /* 0x0000000109887547 */ /* 0x000fea000b800000 */
[----:B------:R-:W-:Y:S02]  /*6660*/  UISETP.NE.AND UP0, UPT, UR16, 0x1, UPT ;  /* 0x000000011000788c */ /* 0x000fe4000bf05270 */
[----:B------:R-:W-:-:S06]  /*6670*/  ULOP3.LUT UR15, UR25, 0x1, URZ, 0xc0, !UPT ;  /* 0x00000001190f7892 */ /* 0x000fcc000f8ec0ff */
[----:B----4-:R-:W-:Y:S01]  /*6680*/  MOV R56, UR15 ;  /* 0x0000000f00387c02 */ /* 0x010fe20008000f00 */
[----:B------:R-:W-:Y:S06]  /*6690*/  BRA.U !UP0, `(.L_x_1384) ;  /* 0x0000000108487547 */ /* 0x000fec000b800000 */
[C---:B------:R-:W-:Y:S02]  /*66a0*/  ISETP.EQ.OR P3, PT, R0.reuse, UR22, P2 ;  /* 0x0000001600007c0c */ /* 0x040fe40009762670 */
[----:B--2---:R-:W-:Y:S02]  /*66b0*/  IADD3 R52, PT, PT, R0, 0x1, RZ ;  /* 0x0000000100347810 */ /* 0x004fe40007ffe0ff */
        /* <DEDUP_REMOVED lines=16> */
.L_x_1384:
        /* <DEDUP_REMOVED lines=11> */
.L_x_1385:
[----:B------:R-:W-:Y:S05]  /*6870*/  BSYNC.RECONVERGENT B0 ;  /* 0x0000000000007941 */ /* 0x000fea0003800200 */
.L_x_1378:
[----:B------:R-:W5:Y:S01]  /*6880*/  S2UR UR9, SR_CgaCtaId ;  /* 0x00000000000979c3 */ /* 0x000f620000008800 */
[----:B------:R-:W-:Y:S01]  /*6890*/  UMOV UR8, 0x400 ;  /* 0x0000040000087882 */ /* 0x000fe20000000000 */
[----:B------:R-:W1:Y:S01]  /*68a0*/  LDCU UR16, c[0x0][0x42c] ;  /* 0x00008580ff1077ac */ /* 0x000e620008000800 */
[----:B--2-4-:R-:W-:Y:S01]  /*68b0*/  IADD3 R53, PT, PT, R114, 0x20, RZ ;  /* 0x0000002072357810 */ /* 0x014fe20007ffe0ff */
[----:B------:R-:W-:Y:S01]  /*68c0*/  FADD.FTZ R94, R94, -UR28 ;  /* 0x8000001c5e5e7e21 */ /* 0x000fe20008010000 */
[----:B------:R-:W-:Y:S01]  /*68d0*/  IADD3 R52, PT, PT, R114, 0x40, RZ ;  /* 0x0000004072347810 */ /* 0x000fe20007ffe0ff */
[----:B------:R-:W-:-:S04]  /*68e0*/  FADD.FTZ R95, R95, -UR28 ;  /* 0x8000001c5f5f7e21 */ /* 0x000fc80008010000 */
[----:B------:R-:W-:Y:S01]  /*68f0*/  FMUL.FTZ R95, R95, UR29 ;  /* 0x0000001d5f5f7c20 */ /* 0x000fe20008410000 */
[----:B-----5:R-:W-:-:S09]  /*6900*/  ULEA UR8, UR9, UR8, 0x18 ;  /* 0x0000000809087291 */ /* 0x020fd2000f8ec0ff */
[----:B------:R0:W-:Y:S01]  /*6910*/  @!P2 STS.64 [UR8+0x48], R48 ;  /* 0x00004830ff00a988 */ /* 0x0001e20008000a08 */
[----:B------:R-:W-:Y:S01]  /*6920*/  BAR.SYNC.DEFER_BLOCKING 0x0 ;  /* 0x0000000000007b1d */ /* 0x000fe20000010000 */
[----:B0--3--:R-:W-:Y:S02]  /*6930*/  SHF.R.S32.HI R49, RZ, 0x1f, R53 ;  /* 0x0000001fff317819 */ /* 0x009fe40000011435 */
[----:B------:R-:W-:-:S03]  /*6940*/  SHF.R.S32.HI R48, RZ, 0x1f, R52 ;  /* 0x0000001fff307819 */ /* 0x000fc60000011434 */
[----:B------:R-:W1:Y:S01]  /*6950*/  LDS.64 R54, [UR8+0x48] ;  /* 0x00004808ff367984 */ /* 0x000e620008000a00 */
[----:B------:R-:W0:Y:S02]  /*6960*/  LDCU.64 UR8, c[0x0][0x400] ;  /* 0x00008000ff0877ac */ /* 0x000e240008000a00 */
[----:B0-----:R-:W-:Y:S02]  /*6970*/  ISETP.GE.U32.AND P1, PT, R114, UR8, PT ;  /* 0x0000000872007c0c */ /* 0x001fe4000bf26070 */
[----:B------:R-:W-:Y:S02]  /*6980*/  ISETP.GE.U32.AND P2, PT, R53, UR8, PT ;  /* 0x0000000835007c0c */ /* 0x000fe4000bf46070 */
[----:B------:R-:W-:Y:S02]  /*6990*/  ISETP.GE.U32.AND P3, PT, R52, UR8, PT ;  /* 0x0000000834007c0c */ /* 0x000fe4000bf66070 */
[----:B------:R-:W-:Y:S02]  /*69a0*/  ISETP.GE.AND.EX P1, PT, R109, UR9, PT, P1 ;  /* 0x000000096d007c0c */ /* 0x000fe4000bf26310 */
[----:B------:R-:W-:-:S02]  /*69b0*/  ISETP.GE.AND.EX P2, PT, R49, UR9, PT, P2 ;  /* 0x0000000931007c0c */ /* 0x000fc4000bf46320 */
[----:B------:R-:W-:Y:S01]  /*69c0*/  ISETP.GE.AND.EX P3, PT, R48, UR9, PT, P3 ;  /* 0x0000000930007c0c */ /* 0x000fe2000bf66330 */
[----:B-1----:R-:W-:Y:S01]  /*69d0*/  FMUL.FTZ R54, R54, UR16 ;  /* 0x0000001036367c20 */ /* 0x002fe20008410000 */
[----:B------:R-:W-:Y:S01]  /*69e0*/  FMUL.FTZ R0, R55, UR16 ;  /* 0x0000001037007c20 */ /* 0x000fe20008410000 */
[----:B------:R-:W-:-:S03]  /*69f0*/  FMUL.FTZ R55, R94, UR29 ;  /* 0x0000001d5e377c20 */ /* 0x000fc60008410000 */
[----:B------:R-:W-:-:S13]  /*6a00*/  R2UR UR15, R54 ;  /* 0x00000000360f72ca */ /* 0x000fda00000e0000 */
[----:B------:R-:W-:Y:S01]  /*6a10*/  FFMA.FTZ R63, R55, UR15, R0 ;  /* 0x0000000f373f7c23 */ /* 0x000fe20008010000 */
        /* <DEDUP_REMOVED lines=19> */
.L_x_1386:
[----:B------:R-:W-:Y:S01]  /*6b50*/  FADD.FTZ R90, R90, -UR28 ;  /* 0x8000001c5a5a7e21 */ /* 0x000fe20008010000 */
[----:B------:R-:W-:Y:S01]  /*6b60*/  FFMA.FTZ R54, R95, UR15, R0 ;  /* 0x0000000f5f367c23 */ /* 0x000fe20008010000 */
        /* <DEDUP_REMOVED lines=19> */
.L_x_1388:
[----:B------:R-:W-:Y:S05]  /*6ca0*/  BSYNC.RECONVERGENT B0 ;  /* 0x0000000000007941 */ /* 0x000fea0003800200 */
.L_x_1387:
[----:B------:R-:W-:Y:S01]  /*6cb0*/  FFMA.FTZ R63, R61, UR15, R0 ;  /* 0x0000000f3d3f7c23 */ /* 0x000fe20008010000 */
[----:B------:R-:W-:Y:S01]  /*6cc0*/  FMUL.FTZ R91, R91, UR29 ;  /* 0x0000001d5b5b7c20 */ /* 0x000fe20008410000 */
        /* <DEDUP_REMOVED lines=19> */
.L_x_1389:
[----:B------:R-:W-:Y:S01]  /*6e00*/  FADD.FTZ R86, R86, -UR28 ;  /* 0x8000001c56567e21 */ /* 0x000fe20008010000 */
[----:B------:R-:W-:Y:S01]  /*6e10*/  FFMA.FTZ R54, R91, UR15, R0 ;  /* 0x0000000f5b367c23 */ /* 0x000fe20008010000 */
[----:B------:R-:W-:Y:S01]  /*6e20*/  BSSY.RECONVERGENT B0, `(.L_x_1390) ;  /* 0x0000013000007945 */ /* 0x000fe20003800200 */
[----:B------:R-:W-:Y:S01]  /*6e30*/  FFMA.FTZ R63, R46, R88, -R63 ;  /* 0x000000582e3f7223 */ /* 0x000fe2000001083f */
[----:B------:R-:W-:Y:S01]  /*6e40*/  FADD.FTZ R87, R87, -UR28 ;  /* 0x8000001c57577e21 */ /* 0x000fe20008010000 */
[----:B------:R-:W-:Y:S01]  /*6e50*/  FMUL.FTZ R61, R86, UR29 ;  /* 0x0000001d563d7c20 */ /* 0x000fe20008410000 */
        /* <DEDUP_REMOVED lines=15> */
.L_x_1391:
[----:B------:R-:W-:Y:S05]  /*6f50*/  BSYNC.RECONVERGENT B0 ;  /* 0x0000000000007941 */ /* 0x000fea0003800200 */
.L_x_1390:
[----:B0-----:R-:W-:Y:S01]  /*6f60*/  FFMA.FTZ R59, R61, UR15, R0 ;  /* 0x0000000f3d3b7c23 */ /* 0x001fe20008010000 */
        /* <DEDUP_REMOVED lines=20> */
.L_x_1392:
[----:B------:R-:W-:Y:S01]  /*70b0*/  FFMA.FTZ R54, R87, UR15, R0 ;  /* 0x0000000f57367c23 */ /* 0x000fe20008010000 */
[----:B------:R-:W-:Y:S01]  /*70c0*/  BSSY.RECONVERGENT B0, `(.L_x_1393) ;  /* 0x0000013000007945 */ /* 0x000fe20003800200 */
[----:B------:R-:W-:Y:S01]  /*70d0*/  FFMA.FTZ R59, R46, R84, -R59 ;  /* 0x000000542e3b7223 */ /* 0x000fe2000001083b */
[----:B------:R-:W-:Y:S01]  /*70e0*/  FADD.FTZ R82, R82, -UR28 ;  /* 0x8000001c52527e21 */ /* 0x000fe20008010000 */
[----:B------:R-:W-:Y:S01]  /*70f0*/  IADD3 R58, PT, PT, R114, 0x60, RZ ;  /* 0x00000060723a7810 */ /* 0x000fe20007ffe0ff */
        /* <DEDUP_REMOVED lines=12> */
[----:B------:R-:W-:-:S04]  /*71c0*/  IADD3 R57, PT, PT, R55, R57, RZ ;  /* 0x0000003937397210 */ /* 0x000fc80007ffe0ff */
[----:B------:R-:W-:-:S05]  /*71d0*/  LEA.HI.X R49, R54, UR19, R57, 0x2, P1 ;  /* 0x0000001336317c11 */ /* 0x000fca00088f1439 */
[----:B------:R0:W-:Y:S02]  /*71e0*/  STG.E.64 desc[UR20][R48.64], R52 ;  /* 0x0000003430007986 */ /* 0x0001e4000c101b14 */
.L_x_1394:
[----:B------:R-:W-:Y:S05]  /*71f0*/  BSYNC.RECONVERGENT B0 ;  /* 0x0000000000007941 */ /* 0x000fea0003800200 */
.L_x_1393:
[----:B------:R-:W-:Y:S01]  /*7200*/  IADD3 R56, PT, PT, R114, 0x80, RZ ;  /* 0x0000008072387810 */ /* 0x000fe20007ffe0ff */
[----:B------:R-:W-:Y:S01]  /*7210*/  FMUL.FTZ R59, R82, UR29 ;  /* 0x0000001d523b7c20 */ /* 0x000fe20008410000 */
[C---:B------:R-:W-:Y:S01]  /*7220*/  IADD3 R54, PT, PT, R114.reuse, 0xa0, RZ ;  /* 0x000000a072367810 */ /* 0x040fe20007ffe0ff */
[----:B------:R-:W-:Y:S01]  /*7230*/  FADD.FTZ R83, R83, -UR28 ;  /* 0x8000001c53537e21 */ /* 0x000fe20008010000 */
[C---:B0-----:R-:W-:Y:S01]  /*7240*/  IADD3 R52, PT, PT, R114.reuse, 0xc0, RZ ;  /* 0x000000c072347810 */ /* 0x041fe20007ffe0ff */
[----:B------:R-:W-:Y:S01]  /*7250*/  FFMA.FTZ R69, R59, UR15, R0 ;  /* 0x0000000f3b457c23 */ /* 0x000fe20008010000 */
[----:B------:R-:W-:Y:S01]  /*7260*/  IADD3 R48, PT, PT, R114, 0xe0, RZ ;  /* 0x000000e072307810 */ /* 0x000fe20007ffe0ff */
[----:B------:R-:W-:Y:S01]  /*7270*/  FMUL.FTZ R83, R83, UR29 ;  /* 0x0000001d53537c20 */ /* 0x000fe20008410000 */
[----:B------:R-:W-:Y:S02]  /*7280*/  ISETP.GE.U32.AND P2, PT, R58, UR8, PT ;  /* 0x000000083a007c0c */ /* 0x000fe4000bf46070 */
[----:B------:R-:W-:-:S02]  /*7290*/  ISETP.GE.U32.AND P1, PT, R56, UR8, PT ;  /* 0x0000000838007c0c */ /* 0x000fc4000bf26070 */
[----:B------:R-:W-:Y:S02]  /*72a0*/  ISETP.GE.U32.AND P6, PT, R54, UR8, PT ;  /* 0x0000000836007c0c */ /* 0x000fe4000bfc6070 */
[----:B------:R-:W-:Y:S02]  /*72b0*/  ISETP.GE.U32.AND P3, PT, R52, UR8, PT ;  /* 0x0000000834007c0c */ /* 0x000fe4000bf66070 */
[----:B------:R-:W-:Y:S02]  /*72c0*/  ISETP.GE.U32.AND P4, PT, R48, UR8, PT ;  /* 0x0000000830007c0c */ /* 0x000fe4000bf86070 */
[----:B------:R-:W-:Y:S02]  /*72d0*/  SHF.R.S32.HI R70, RZ, 0x1f, R58 ;  /* 0x0000001fff467819 */ /* 0x000fe4000001143a */
[----:B------:R-:W-:Y:S02]  /*72e0*/  SHF.R.S32.HI R57, RZ, 0x1f, R56 ;  /* 0x0000001fff397819 */ /* 0x000fe40000011438 */
[----:B------:R-:W-:-:S02]  /*72f0*/  SHF.R.S32.HI R55, RZ, 0x1f, R54 ;  /* 0x0000001fff377819 */ /* 0x000fc40000011436 */
[----:B------:R-:W-:Y:S02]  /*7300*/  SHF.R.S32.HI R53, RZ, 0x1f, R52 ;  /* 0x0000001fff357819 */ /* 0x000fe40000011434 */
[----:B------:R-:W-:Y:S02]  /*7310*/  SHF.R.S32.HI R49, RZ, 0x1f, R48 ;  /* 0x0000001fff317819 */ /* 0x000fe40000011430 */
[----:B------:R-:W-:Y:S02]  /*7320*/  ISETP.GE.AND.EX P2, PT, R70, UR9, PT, P2 ;  /* 0x0000000946007c0c */ /* 0x000fe4000bf46320 */
[----:B------:R-:W-:Y:S02]  /*7330*/  ISETP.GE.AND.EX P1, PT, R57, UR9, PT, P1 ;  /* 0x0000000939007c0c */ /* 0x000fe4000bf26310 */
[----:B------:R-:W-:Y:S02]  /*7340*/  ISETP.GE.AND.EX P6, PT, R55, UR9, PT, P6 ;  /* 0x0000000937007c0c */ /* 0x000fe4000bfc6360 */
        /* <DEDUP_REMOVED lines=21> */
.L_x_1395:
        /* <DEDUP_REMOVED lines=21> */
.L_x_1397:
[----:B------:R-:W-:Y:S05]  /*75f0*/  BSYNC.RECONVERGENT B0 ;  /* 0x0000000000007941 */ /* 0x000fea0003800200 */
.L_x_1396:
[----:B------:R-:W-:Y:S01]  /*7600*/  FFMA.FTZ R67, R65, UR15, R0 ;  /* 0x0000000f41437c23 */ /* 0x000fe20008010000 */
        /* <DEDUP_REMOVED lines=20> */
.L_x_1398:
[----:B0-----:R-:W-:Y:S01]  /*7750*/  FADD.FTZ R58, R50, -UR28 ;  /* 0x8000001c323a7e21 */ /* 0x001fe20008010000 */
        /* <DEDUP_REMOVED lines=17> */
[----:B------:R-:W-:Y:S01]  /*7870*/  LEA.HI.X R51, R58, UR19, R57, 0x2, P1 ;  /* 0x000000133a337c11 */ /* 0x000fe200088f1439 */
[----:B------:R-:W-:-:S05]  /*7880*/  FMUL.FTZ R57, R77, UR29 ;  /* 0x0000001d4d397c20 */ /* 0x000fca0008410000 */
[----:B------:R0:W-:Y:S02]  /*7890*/  STG.E.64 desc[UR20][R50.64], R56 ;  /* 0x0000003832007986 */ /* 0x0001e4000c101b14 */
.L_x_1400:
[----:B------:R-:W-:Y:S05]  /*78a0*/  BSYNC.RECONVERGENT B0 ;  /* 0x0000000000007941 */ /* 0x000fea0003800200 */
.L_x_1399:
        /* <DEDUP_REMOVED lines=21> */
.L_x_1401:
        /* <DEDUP_REMOVED lines=21> */
.L_x_1403:
[----:B------:R-:W-:Y:S05]  /*7b50*/  BSYNC.RECONVERGENT B0 ;  /* 0x0000000000007941 */ /* 0x000fea0003800200 */
.L_x_1402:
        /* <DEDUP_REMOVED lines=21> */
.L_x_1404:
[----:B------:R-:W-:Y:S01]  /*7cb0*/  FADD.FTZ R12, R12, -UR28 ;  /* 0x8000001c0c0c7e21 */ /* 0x000fe20008010000 */
[----:B0-----:R-:W-:Y:S01]  /*7cc0*/  FFMA.FTZ R6, R61, UR15, R0 ;  /* 0x0000000f3d067c23 */ /* 0x001fe20008010000 */
        /* <DEDUP_REMOVED lines=19> */
.L_x_1406:
[----:B------:R-:W-:Y:S05]  /*7e00*/  BSYNC.RECONVERGENT B0 ;  /* 0x0000000000007941 */ /* 0x000fea0003800200 */
.L_x_1405:
        /* <DEDUP_REMOVED lines=21> */
.L_x_1407:
[----:B0-----:R-:W-:Y:S01]  /*7f60*/  FFMA.FTZ R6, R53, UR15, R0 ;  /* 0x0000000f35067c23 */ /* 0x001fe20008010000 */
[----:B------:R-:W-:Y:S01]  /*7f70*/  BSSY.RECONVERGENT B0, `(.L_x_1408) ;  /* 0x0000013000007945 */ /* 0x000fe20003800200 */
[----:B------:R-:W-:Y:S01]  /*7f80*/  FFMA.FTZ R51, R46, R14, -R51 ;  /* 0x0000000e2e337223 */ /* 0x000fe20000010833 */
[----:B------:R-:W-:Y:S01]  /*7f90*/  FADD.FTZ R24, R24, -UR28 ;  /* 0x8000001c18187e21 */ /* 0x000fe20008010000 */
[----:B------:R-:W-:Y:S01]  /*7fa0*/  FADD.FTZ R25, R25, -UR28 ;  /* 0x8000001c19197e21 */ /* 0x000fe20008010000 */
        /* <DEDUP_REMOVED lines=15> */
.L_x_1409:
[----:B------:R-:W-:Y:S05]  /*80a0*/  BSYNC.RECONVERGENT B0 ;  /* 0x0000000000007941 */ /* 0x000fea0003800200 */
.L_x_1408:
[----:B------:R-:W-:Y:S01]  /*80b0*/  FADD.FTZ R14, R2, -UR28 ;  /* 0x8000001c020e7e21 */ /* 0x000fe20008010000 */
[----:B------:R-:W-:Y:S01]  /*80c0*/  IADD3 R51, PT, PT, R114, 0x120, RZ ;  /* 0x0000012072337810 */ /* 0x000fe20007ffe0ff */
[----:B------:R-:W-:Y:S01]  /*80d0*/  FMUL.FTZ R49, R24, UR29 ;  /* 0x0000001d18317c20 */ /* 0x000fe20008410000 */
        /* <DEDUP_REMOVED lines=20> */
.L_x_1410:
[----:B------:R-:W-:Y:S04]  /*8220*/  BSSY.RECONVERGENT B0, `(.L_x_1411) ;  /* 0x0000015000007945 */ /* 0x000fe80003800200 */
[----:B------:R-:W-:Y:S05]  /*8230*/  @P0 BRA `(.L_x_1412) ;  /* 0x00000000004c0947 */ /* 0x000fea0003800000 */
[----:B------:R-:W1:Y:S01]  /*8240*/  LDCU.64 UR16, c[0x0][0x3f8] ;  /* 0x00007f00ff1077ac */ /* 0x000e620008000a00 */
[----:B------:R-:W-:Y:S01]  /*8250*/  IADD3 R13, PT, PT, R114, 0x100, RZ ;  /* 0x00000100720d7810 */ /* 0x000fe20007ffe0ff */
[----:B0-----:R-:W-:Y:S01]  /*8260*/  FFMA.FTZ R11, R49, UR15, R0 ;  /* 0x0000000f310b7c23 */ /* 0x001fe20008010000 */
[----:B------:R-:W-:Y:S01]  /*8270*/  MOV R6, R118 ;  /* 0x0000007600067202 */ /* 0x000fe20000000f00 */
[----:B------:R-:W0:Y:S01]  /*8280*/  LDCU.64 UR18, c[0x0][0x380] ;  /* 0x00007000ff1277ac */ /* 0x000e220008000a00 */
[----:B------:R-:W-:Y:S01]  /*8290*/  SHF.R.S32.HI R2, RZ, 0x1f, R13 ;  /* 0x0000001fff027819 */ /* 0x000fe2000001140d */
[----:B------:R-:W-:Y:S01]  /*82a0*/  FFMA.FTZ R11, R46, R26, -R11 ;  /* 0x0000001a2e0b7223 */ /* 0x000fe2000001080b */
[----:B------:R-:W-:-:S03]  /*82b0*/  MOV R7, R117 ;  /* 0x0000007500077202 */ /* 0x000fc60000000f00 */
[----:B------:R-:W-:Y:S01]  /*82c0*/  FMUL.FTZ R10, R11, UR29 ;  /* 0x0000001d0b0a7c20 */ /* 0x000fe20008410000 */
[----:B-1----:R-:W-:Y:S02]  /*82d0*/  IMAD R2, R2, UR16, RZ ;  /* 0x0000001002027c24 */ /* 0x002fe4000f8e02ff */
[----:B------:R-:W-:-:S04]  /*82e0*/  IMAD.WIDE.U32 R8, R13, UR16, R6 ;  /* 0x000000100d087c25 */ /* 0x000fc8000f8e0006 */
[----:B------:R-:W-:Y:S02]  /*82f0*/  IMAD R7, R13, UR17, R2 ;  /* 0x000000110d077c24 */ /* 0x000fe4000f8e0202 */
[----:B------:R-:W-:Y:S01]  /*8300*/  FFMA.FTZ R2, R25, UR15, R0 ;  /* 0x0000000f19027c23 */ /* 0x000fe20008010000 */
[----:B0-----:R-:W-:Y:S02]  /*8310*/  LEA R6, P0, R8, UR18, 0x2 ;  /* 0x0000001208067c11 */ /* 0x001fe4000f8010ff */
[----:B------:R-:W-:Y:S01]  /*8320*/  IADD3 R7, PT, PT, R9, R7, RZ ;  /* 0x0000000709077210 */ /* 0x000fe20007ffe0ff */
[----:B------:R-:W-:-:S03]  /*8330*/  FFMA.FTZ R2, R47, R27, -R2 ;  /* 0x0000001b2f027223 */ /* 0x000fc60000010802 */
[----:B------:R-:W-:Y:S01]  /*8340*/  LEA.HI.X R7, R8, UR19, R7, 0x2, P0 ;  /* 0x0000001308077c11 */ /* 0x000fe200080f1407 */
[----:B------:R-:W-:-:S05]  /*8350*/  FMUL.FTZ R11, R2, UR29 ;  /* 0x0000001d020b7c20 */ /* 0x000fca0008410000 */
[----:B------:R1:W-:Y:S02]  /*8360*/  STG.E.64 desc[UR20][R6.64], R10 ;  /* 0x0000000a06007986 */ /* 0x0003e4000c101b14 */
.L_x_1412:
[----:B------:R-:W-:Y:S05]  /*8370*/  BSYNC.RECONVERGENT B0 ;  /* 0x0000000000007941 */ /* 0x000fea0003800200 */
.L_x_1411:
[----:B------:R-:W-:Y:S01]  /*8380*/  UISETP.NE.AND UP0, UPT, UR24, URZ, UPT ;  /* 0x000000ff1800728c */ /* 0x000fe2000bf05270 */
[----:B------:R-:W-:Y:S01]  /*8390*/  FADD.FTZ R3, R3, -UR28 ;  /* 0x8000001c03037e21 */ /* 0x000fe20008010000 */
[----:B------:R-:W-:Y:S01]  /*83a0*/  ISETP.GE.U32.AND P2, PT, R51, UR8, PT ;  /* 0x0000000833007c0c */ /* 0x000fe2000bf46070 */
[----:B01----:R-:W-:Y:S01]  /*83b0*/  FMUL.FTZ R7, R14, UR29 ;  /* 0x0000001d0e077c20 */ /* 0x003fe20008410000 */
[----:B------:R-:W-:Y:S01]  /*83c0*/  ISETP.GE.U32.AND P1, PT, R108, UR8, PT ;  /* 0x000000086c007c0c */ /* 0x000fe2000bf26070 */
[----:B------:R-:W-:Y:S01]  /*83d0*/  FMUL.FTZ R3, R3, UR29 ;  /* 0x0000001d03037c20 */ /* 0x000fe20008410000 */
[----:B------:R-:W-:Y:S01]  /*83e0*/  ISETP.GE.U32.AND P0, PT, R106, UR8, PT ;  /* 0x000000086a007c0c */ /* 0x000fe2000bf06070 */
[--C-:B------:R-:W-:Y:S01]  /*83f0*/  FFMA.FTZ R13, R7, UR15, R0.reuse ;  /* 0x0000000f070d7c23 */ /* 0x100fe20008010000 */
[----:B------:R-:W-:Y:S01]  /*8400*/  ISETP.GE.U32.AND P6, PT, R104, UR8, PT ;  /* 0x0000000868007c0c */ /* 0x000fe2000bfc6070 */
[----:B------:R-:W-:Y:S01]  /*8410*/  FFMA.FTZ R14, R3, UR15, R0 ;  /* 0x0000000f030e7c23 */ /* 0x000fe20008010000 */
[----:B------:R-:W-:-:S02]  /*8420*/  SHF.R.S32.HI R15, RZ, 0x1f, R51 ;  /* 0x0000001fff0f7819 */ /* 0x000fc40000011433 */
[----:B------:R-:W-:Y:S02]  /*8430*/  ISETP.GE.U32.AND P4, PT, R102, UR8, PT ;  /* 0x0000000866007c0c */ /* 0x000fe4000bf86070 */
[----:B------:R-:W-:Y:S02]  /*8440*/  ISETP.GE.U32.AND P5, PT, R100, UR8, PT ;  /* 0x0000000864007c0c */ /* 0x000fe4000bfa6070 */
[----:B------:R-:W-:Y:S02]  /*8450*/  ISETP.GE.U32.AND P3, PT, R98, UR8, PT ;  /* 0x0000000862007c0c */ /* 0x000fe4000bf66070 */
[----:B------:R-:W-:Y:S02]  /*8460*/  ISETP.GE.AND.EX P2, PT, R15, UR9, PT, P2 ;  /* 0x000000090f007c0c */ /* 0x000fe4000bf46320 */
[----:B------:R-:W-:Y:S02]  /*8470*/  ISETP.GE.AND.EX P1, PT, R107, UR9, PT, P1 ;  /* 0x000000096b007c0c */ /* 0x000fe4000bf26310 */
        /* <DEDUP_REMOVED lines=23> */
.L_x_1413:
        /* <DEDUP_REMOVED lines=17> */
.L_x_1415:
[----:B------:R-:W-:Y:S05]  /*8700*/  BSYNC.RECONVERGENT B0 ;  /* 0x0000000000007941 */ /* 0x000fea0003800200 */
.L_x_1414:
[----:B------:R-:W-:Y:S01]  /*8710*/  FADD.FTZ R16, R16, -UR28 ;  /* 0x8000001c10107e21 */ /* 0x000fe20008010000 */
[----:B------:R-:W-:Y:S01]  /*8720*/  FADD.FTZ R17, R17, -UR28 ;  /* 0x8000001c11117e21 */ /* 0x000fe20008010000 */
[----:B------:R-:W-:Y:S01]  /*8730*/  FADD.FTZ R20, R20, -UR28 ;  /* 0x8000001c14147e21 */ /* 0x000fe20008010000 */
[----:B------:R-:W-:Y:S01]  /*8740*/  FADD.FTZ R21, R21, -UR28 ;  /* 0x8000001c15157e21 */ /* 0x000fe20008010000 */
[----:B------:R-:W-:Y:S01]  /*8750*/  FMUL.FTZ R11, R16, UR29 ;  /* 0x0000001d100b7c20 */ /* 0x000fe20008410000 */
[----:B------:R-:W-:Y:S01]  /*8760*/  FMUL.FTZ R17, R17, UR29 ;  /* 0x0000001d11117c20 */ /* 0x000fe20008410000 */
[----:B------:R-:W-:Y:S06]  /*8770*/  BRA.U !UP0, `(.L_x_1416) ;  /* 0x0000000108487547 */ /* 0x000fec000b800000 */
        /* <DEDUP_REMOVED lines=18> */
.L_x_1416:
[--C-:B0-----:R-:W-:Y:S01]  /*88a0*/  FFMA.FTZ R3, R11, UR15, R0.reuse ;  /* 0x0000000f0b037c23 */ /* 0x101fe20008010000 */
[----:B------:R-:W-:Y:S01]  /*88b0*/  FMUL.FTZ R9, R20, UR29 ;  /* 0x0000001d14097c20 */ /* 0x000fe20008410000 */
[----:B------:R-:W-:Y:S01]  /*88c0*/  FMUL.FTZ R21, R21, UR29 ;  /* 0x0000001d15157c20 */ /* 0x000fe20008410000 */
[--C-:B------:R-:W-:Y:S01]  /*88d0*/  FFMA.FTZ R2, R17, UR15, R0.reuse ;  /* 0x0000000f11027c23 */ /* 0x100fe20008010000 */
[----:B------:R-:W-:Y:S01]  /*88e0*/  BSSY.RECONVERGENT B0, `(.L_x_1417) ;  /* 0x0000013000007945 */ /* 0x000fe20003800200 */
[----:B------:R-:W-:Y:S01]  /*88f0*/  FFMA.FTZ R18, R46, R18, -R3 ;  /* 0x000000122e127223 */ /* 0x000fe20000010803 */
[--C-:B------:R-:W-:Y:S01]  /*8900*/  FFMA.FTZ R11, R9, UR15, R0.reuse ;  /* 0x0000000f090b7c23 */ /* 0x100fe20008010000 */
[----:B------:R-:W-:Y:S01]  /*8910*/  FFMA.FTZ R12, R21, UR15, R0 ;  /* 0x0000000f150c7c23 */ /* 0x000fe20008010000 */
        /* <DEDUP_REMOVED lines=15> */
.L_x_1418:
[----:B------:R-:W-:Y:S05]  /*8a10*/  BSYNC.RECONVERGENT B0 ;  /* 0x0000000000007941 */ /* 0x000fea0003800200 */
.L_x_1417:
[----:B------:R-:W-:Y:S05]  /*8a20*/  BRA.U !UP0, `(.L_x_1419) ;  /* 0x0000000108487547 */ /* 0x000fea000b800000 */
        /* <DEDUP_REMOVED lines=18> */
.L_x_1419:
[----:B------:R-:W-:Y:S01]  /*8b50*/  BSSY.RECONVERGENT B0, `(.L_x_1420) ;  /* 0x0000011000007945 */ /* 0x000fe20003800200 */
[----:B------:R-:W-:Y:S01]  /*8b60*/  FFMA.FTZ R11, R46, R22, -R11 ;  /* 0x000000162e0b7223 */ /* 0x000fe2000001080b */
[----:B------:R-:W-:Y:S02]  /*8b70*/  FFMA.FTZ R7, R47, R23, -R12 ;  /* 0x000000172f077223 */ /* 0x000fe4000001080c */
[----:B------:R-:W-:Y:S05]  /*8b80*/  @P0 BRA `(.L_x_1421) ;  /* 0x0000000000340947 */ /* 0x000fea0003800000 */
[----:B------:R-:W1:Y:S01]  /*8b90*/  LDCU.64 UR16, c[0x0][0x3f8] ;  /* 0x00007f00ff1077ac */ /* 0x000e620008000a00 */
[----:B0-----:R-:W-:Y:S01]  /*8ba0*/  MOV R2, R118 ;  /* 0x0000007600027202 */ /* 0x001fe20000000f00 */
[----:B------:R-:W-:Y:S01]  /*8bb0*/  FMUL.FTZ R6, R11, UR29 ;  /* 0x0000001d0b067c20 */ /* 0x000fe20008410000 */
[----:B------:R-:W-:Y:S01]  /*8bc0*/  MOV R3, R117 ;  /* 0x0000007500037202 */ /* 0x000fe20000000f00 */
[----:B------:R-:W0:Y:S01]  /*8bd0*/  LDCU.64 UR18, c[0x0][0x380] ;  /* 0x00007000ff1277ac */ /* 0x000e220008000a00 */
[----:B------:R-:W-:Y:S01]  /*8be0*/  FMUL.FTZ R7, R7, UR29 ;  /* 0x0000001d07077c20 */ /* 0x000fe20008410000 */
[----:B-1----:R-:W-:Y:S02]  /*8bf0*/  IMAD R9, R105, UR16, RZ ;  /* 0x0000001069097c24 */ /* 0x002fe4000f8e02ff */
[----:B------:R-:W-:-:S04]  /*8c00*/  IMAD.WIDE.U32 R4, R106, UR16, R2 ;  /* 0x000000106a047c25 */ /* 0x000fc8000f8e0002 */
[----:B------:R-:W-:Y:S01]  /*8c10*/  IMAD R9, R106, UR17, R9 ;  /* 0x000000116a097c24 */ /* 0x000fe2000f8e0209 */
[----:B0-----:R-:W-:-:S04]  /*8c20*/  LEA R2, P0, R4, UR18, 0x2 ;  /* 0x0000001204027c11 */ /* 0x001fc8000f8010ff */
[----:B------:R-:W-:-:S04]  /*8c30*/  IADD3 R9, PT, PT, R5, R9, RZ ;  /* 0x0000000905097210 */ /* 0x000fc80007ffe0ff */
[----:B------:R-:W-:-:S05]  /*8c40*/  LEA.HI.X R3, R4, UR19, R9, 0x2, P0 ;  /* 0x0000001304037c11 */ /* 0x000fca00080f1409 */
[----:B------:R1:W-:Y:S02]  /*8c50*/  STG.E.64 desc[UR20][R2.64], R6 ;  /* 0x0000000602007986 */ /* 0x0003e4000c101b14 */
.L_x_1421:
[----:B------:R-:W-:Y:S05]  /*8c60*/  BSYNC.RECONVERGENT B0 ;  /* 0x0000000000007941 */ /* 0x000fea0003800200 */
.L_x_1420:
[----:B------:R-:W-:Y:S01]  /*8c70*/  FADD.FTZ R28, R28, -UR28 ;  /* 0x8000001c1c1c7e21 */ /* 0x000fe20008010000 */
[----:B------:R-:W-:Y:S01]  /*8c80*/  FADD.FTZ R29, R29, -UR28 ;  /* 0x8000001c1d1d7e21 */ /* 0x000fe20008010000 */
[----:B------:R-:W-:Y:S01]  /*8c90*/  FADD.FTZ R32, R32, -UR28 ;  /* 0x8000001c20207e21 */ /* 0x000fe20008010000 */
[----:B------:R-:W-:Y:S01]  /*8ca0*/  FADD.FTZ R33, R33, -UR28 ;  /* 0x8000001c21217e21 */ /* 0x000fe20008010000 */
[----:B------:R-:W-:Y:S01]  /*8cb0*/  FMUL.FTZ R11, R28, UR29 ;  /* 0x0000001d1c0b7c20 */ /* 0x000fe20008410000 */
[----:B------:R-:W-:Y:S01]  /*8cc0*/  FMUL.FTZ R29, R29, UR29 ;  /* 0x0000001d1d1d7c20 */ /* 0x000fe20008410000 */
[----:B------:R-:W-:Y:S06]  /*8cd0*/  BRA.U !UP0, `(.L_x_1422) ;  /* 0x0000000108487547 */ /* 0x000fec000b800000 */
[----:B01----:R-:W-:Y:S01]  /*8ce0*/  FFMA.FTZ R2, R46, R11, R44 ;  /* 0x0000000b2e027223 */ /* 0x003fe2000001002c */
        /* <DEDUP_REMOVED lines=17> */
.L_x_1422:
[--C-:B01----:R-:W-:Y:S01]  /*8e00*/  FFMA.FTZ R3, R11, UR15, R0.reuse ;  /* 0x0000000f0b037c23 */ /* 0x103fe20008010000 */
        /* <DEDUP_REMOVED lines=22> */
.L_x_1424:
[----:B------:R-:W-:Y:S05]  /*8f70*/  BSYNC.RECONVERGENT B0 ;  /* 0x0000000000007941 */ /* 0x000fea0003800200 */
.L_x_1423:
        /* <DEDUP_REMOVED lines=19> */
.L_x_1425:
        /* <DEDUP_REMOVED lines=17> */
.L_x_1427:
[----:B------:R-:W-:Y:S05]  /*91c0*/  BSYNC.RECONVERGENT B0 ;  /* 0x0000000000007941 */ /* 0x000fea0003800200 */
.L_x_1426:
        /* <DEDUP_REMOVED lines=25> */
.L_x_1428:
        /* <DEDUP_REMOVED lines=23> */
.L_x_1430:
[----:B------:R-:W-:Y:S05]  /*94d0*/  BSYNC.RECONVERGENT B0 ;  /* 0x0000000000007941 */ /* 0x000fea0003800200 */
.L_x_1429:
[----:B------:R-:W-:Y:S05]  /*94e0*/  BRA.U !UP0, `(.L_x_1431) ;  /* 0x0000000108487547 */ /* 0x000fea000b800000 */
        /* <DEDUP_REMOVED lines=18> */
.L_x_1431:
        /* <DEDUP_REMOVED lines=17> */
.L_x_1433:
[----:B------:R-:W-:Y:S05]  /*9720*/  BSYNC.RECONVERGENT B0 ;  /* 0x0000000000007941 */ /* 0x000fea0003800200 */
.L_x_1432:
[----:B------:R-:W-:Y:S02]  /*9730*/  UIADD3 UR14, UPT, UPT, UR23, UR14, URZ ;  /* 0x0000000e170e7290 */ /* 0x000fe4000fffe0ff */
[----:B------:R-:W-:Y:S02]  /*9740*/  UIADD3 UR4, UPT, UPT, UR4, 0x1, URZ ;  /* 0x0000000104047890 */ /* 0x000fe4000fffe0ff */
[----:B------:R-:W-:-:S09]  /*9750*/  UISETP.GE.AND UP0, UPT, UR14, UR6, UPT ;  /* 0x000000060e00728c */ /* 0x000fd2000bf06270 */
[----:B------:R-:W-:Y:S05]  /*9760*/  BRA.U !UP0, `(.L_x_1434) ;  /* 0xffffff6908fc7547 */ /* 0x000fea000b83ffff */
.L_x_1367:
[----:B-1----:R-:W1:Y:S01]  /*9770*/  LDC R4, c[0x0][0x370] ;  /* 0x0000dc00ff047b82 */ /* 0x002e620000000800 */
        /* <DEDUP_REMOVED lines=18> */
.L_x_1436:
[----:B------:R-:W-:Y:S05]  /*98a0*/  BSYNC.RECONVERGENT B0 ;  /* 0x0000000000007941 */ /* 0x000fea0003800200 */
.L_x_1435:
[----:B------:R-:W-:Y:S05]  /*98b0*/  @P0 EXIT ;  /* 0x000000000000094d */ /* 0x000fea0003800000 */
[----:B------:R-:W-:Y:S05]  /*98c0*/  @P2 BRA `(.L_x_1437) ;  /* 0x0000000000202947 */ /* 0x000fea0003800000 */
[----:B------:R-:W-:-:S05]  /*98d0*/  IMAD R0, R4, R7, RZ ;  /* 0x0000000704007224 */ /* 0x000fca00078e02ff */
[----:B------:R-:W-:-:S13]  /*98e0*/  ISETP.NE.AND P0, PT, R0, -0x1, PT ;  /* 0xffffffff0000780c */ /* 0x000fda0003f05270 */
[----:B------:R-:W-:Y:S05]  /*98f0*/  @!P0 BRA `(.L_x_1437) ;  /* 0x0000000000148947 */ /* 0x000fea0003800000 */
.L_x_1438:
[----:B0-----:R-:W2:Y:S04]  /*9900*/  LDG.E.STRONG.GPU R5, desc[UR20][R2.64] ;  /* 0x0000001402057981 */ /* 0x001ea8000c1ef900 */
[----:B--2---:R-:W-:Y:S01]  /*9910*/  CCTL.IVALL ;  /* 0x00000000ff00798f */ /* 0x004fe20002000000 */
[----:B------:R-:W-:Y:S05]  /*9920*/  YIELD ;  /* 0x0000000000007946 */ /* 0x000fea0003800000 */
[----:B------:R-:W-:-:S13]  /*9930*/  ISETP.NE.AND P0, PT, R5, R0, PT ;  /* 0x000000000500720c */ /* 0x000fda0003f05270 */
[----:B------:R-:W-:Y:S05]  /*9940*/  @P0 BRA `(.L_x_1438) ;  /* 0xfffffffc00ec0947 */ /* 0x000fea000383ffff */
.L_x_1437:
        /* <DEDUP_REMOVED lines=75> */
.L_x_1441:
        /* <DEDUP_REMOVED lines=29> */
.L_x_1440:
[----:B------:R-:W-:Y:S05]  /*9fd0*/  BSYNC.RECONVERGENT B0 ;  /* 0x0000000000007941 */ /* 0x000fea0003800200 */
.L_x_1439:
[----:B------:R-:W-:Y:S05]  /*9fe0*/  @!P0 EXIT ;  /* 0x000000000000894d */ /* 0x000fea0003800000 */
[----:B------:R-:W-:Y:S01]  /*9ff0*/  SHF.L.U64.HI R37, R26, 0x2, R33 ;  /* 0x000000021a257819 */ /* 0x000fe20000010221 */
[----:B------:R-:W1:Y:S01]  /*a000*/  LDCU.64 UR4, c[0x0][0x3d8] ;  /* 0x00007b00ff0477ac */ /* 0x000e620008000a00 */
[C---:B------:R-:W-:Y:S02]  /*a010*/  SHF.L.U64.HI R31, R30.reuse, 0x2, R31 ;  /* 0x000000021e1f7819 */ /* 0x040fe4000001021f */
[----:B------:R-:W-:Y:S01]  /*a020*/  SHF.L.U32 R29, R30, 0x2, RZ ;  /* 0x000000021e1d7819 */ /* 0x000fe200000006ff */
[----:B------:R-:W2:Y:S01]  /*a030*/  LDCU.64 UR6, c[0x0][0x388] ;  /* 0x00007100ff0677ac */ /* 0x000ea20008000a00 */
[----:B------:R-:W-:Y:S02]  /*a040*/  SHF.L.U32 R39, R26, 0x2, RZ ;  /* 0x000000021a277819 */ /* 0x000fe400000006ff */
[C---:B------:R-:W-:Y:S01]  /*a050*/  SHF.L.U64.HI R33, R0.reuse, 0x2, R3 ;  /* 0x0000000200217819 */ /* 0x040fe20000010203 */
[----:B------:R-:W3:Y:S01]  /*a060*/  LDCU.64 UR8, c[0x0][0x390] ;  /* 0x00007200ff0877ac */ /* 0x000ee20008000a00 */
[----:B------:R-:W-:-:S07]  /*a070*/  SHF.L.U32 R35, R0, 0x2, RZ ;  /* 0x0000000200237819 */ /* 0x000fce00000006ff */
.L_x_1442:
[C---:B0-----:R-:W-:Y:S02]  /*a080*/  SHF.L.U32 R16, R111.reuse, 0x2, RZ ;  /* 0x000000026f107819 */ /* 0x041fe400000006ff */
[----:B------:R-:W-:Y:S02]  /*a090*/  SHF.L.U64.HI R2, R111, 0x2, R28 ;  /* 0x000000026f027819 */ /* 0x000fe4000001021c */
[----:B-1----:R-:W-:-:S04]  /*a0a0*/  IADD3 R4, P0, PT, R16, UR4, RZ ;  /* 0x0000000410047c10 */ /* 0x002fc8000ff1e0ff */
[----:B------:R-:W-:Y:S02]  /*a0b0*/  IADD3.X R5, PT, PT, R2, UR5, RZ, P0, !PT ;  /* 0x0000000502057c10 */ /* 0x000fe400087fe4ff */
[C---:B------:R-:W-:Y:S02]  /*a0c0*/  IADD3 R6, P0, PT, R4.reuse, R35, RZ ;  /* 0x0000002304067210 */ /* 0x040fe40007f1e0ff */
[C---:B----4-:R-:W-:Y:S01]  /*a0d0*/  IADD3 R10, P1, PT, R4.reuse, R39, RZ ;  /* 0x00000027040a7210 */ /* 0x050fe20007f3e0ff */
[----:B------:R0:W4:Y:S01]  /*a0e0*/  LDG.E R18, desc[UR20][R4.64] ;  /* 0x0000001404127981 */ /* 0x000122000c1e1900 */
[C---:B------:R-:W-:Y:S02]  /*a0f0*/  IADD3.X R7, PT, PT, R5.reuse, R33, RZ, P0, !PT ;  /* 0x0000002105077210 */ /* 0x040fe400007fe4ff */
[----:B------:R-:W-:Y:S02]  /*a100*/  IADD3 R8, P0, PT, R4, R29, RZ ;  /* 0x0000001d04087210 */ /* 0x000fe40007f1e0ff */
[C---:B------:R-:W-:Y:S01]  /*a110*/  IADD3.X R11, PT, PT, R5.reuse, R37, RZ, P1, !PT ;  /* 0x00000025050b7210 */ /* 0x040fe20000ffe4ff */
[----:B------:R1:W4:Y:S01]  /*a120*/  LDG.E R19, desc[UR20][R6.64] ;  /* 0x0000001406137981 */ /* 0x000322000c1e1900 */
[----:B------:R-:W-:-:S03]  /*a130*/  IADD3.X R9, PT, PT, R5, R31, RZ, P0, !PT ;  /* 0x0000001f05097210 */ /* 0x000fc600007fe4ff */
[----:B------:R-:W5:Y:S04]  /*a140*/  LDG.E R21, desc[UR20][R10.64] ;  /* 0x000000140a157981 */ /* 0x000f68000c1e1900 */
[----:B------:R1:W5:Y:S01]  /*a150*/  LDG.E R20, desc[UR20][R8.64] ;  /* 0x0000001408147981 */ /* 0x000362000c1e1900 */
[C---:B------:R-:W-:Y:S02]  /*a160*/  SHF.L.U32 R27, R111.reuse, 0x3, RZ ;  /* 0x000000036f1b7819 */ /* 0x040fe400000006ff */
[----:B------:R-:W-:Y:S02]  /*a170*/  SHF.L.U64.HI R28, R111, 0x3, R28 ;  /* 0x000000036f1c7819 */ /* 0x000fe4000001021c */
[----:B------:R-:W-:Y:S02]  /*a180*/  LOP3.LUT R14, R27, 0xfffffff8, RZ, 0xc0, !PT ;  /* 0xfffffff81b0e7812 */ /* 0x000fe400078ec0ff */
[----:B------:R-:W-:-:S02]  /*a190*/  LOP3.LUT R16, R16, 0xfffffffc, RZ, 0xc0, !PT ;  /* 0xfffffffc10107812 */ /* 0x000fc400078ec0ff */
[----:B--2---:R-:W-:Y:S02]  /*a1a0*/  IADD3 R12, P0, PT, R14, UR6, RZ ;  /* 0x000000060e0c7c10 */ /* 0x004fe4000ff1e0ff */
[----:B0-----:R-:W-:Y:S02]  /*a1b0*/  LOP3.LUT R4, R28, 0x3, RZ, 0xc0, !PT ;  /* 0x000000031c047812 */ /* 0x001fe400078ec0ff */
[----:B---3--:R-:W-:Y:S02]  /*a1c0*/  IADD3 R14, P1, PT, R14, UR8, RZ ;  /* 0x000000080e0e7c10 */ /* 0x008fe4000ff3e0ff */
[----:B------:R-:W-:Y:S02]  /*a1d0*/  LOP3.LUT R2, R2, 0x3, RZ, 0xc0, !PT ;  /* 0x0000000302027812 */ /* 0x000fe400078ec0ff */
[----:B------:R-:W-:Y:S02]  /*a1e0*/  IADD3 R16, P2, PT, R16, UR4, RZ ;  /* 0x0000000410107c10 */ /* 0x000fe4000ff5e0ff */
[----:B------:R-:W-:-:S02]  /*a1f0*/  IADD3.X R13, PT, PT, R4, UR7, RZ, P0, !PT ;  /* 0x00000007040d7c10 */ /* 0x000fc400087fe4ff */
[----:B------:R-:W-:Y:S02]  /*a200*/  IADD3.X R15, PT, PT, R4, UR9, RZ, P1, !PT ;  /* 0x00000009040f7c10 */ /* 0x000fe40008ffe4ff */
[----:B------:R-:W-:Y:S02]  /*a210*/  IADD3.X R17, PT, PT, R2, UR5, RZ, P2, !PT ;  /* 0x0000000502117c10 */ /* 0x000fe400097fe4ff */
[C---:B------:R-:W-:Y:S02]  /*a220*/  IADD3 R4, P0, PT, R16.reuse, R35, RZ ;  /* 0x0000002310047210 */ /* 0x040fe40007f1e0ff */
[C---:B-1----:R-:W-:Y:S02]  /*a230*/  IADD3 R6, P1, PT, R16.reuse, R29, RZ ;  /* 0x0000001d10067210 */ /* 0x042fe40007f3e0ff */
        /* <DEDUP_REMOVED lines=54> */
.L_x_1443:
        /* <DEDUP_REMOVED lines=14> */
.L_x_3434:


//--------------------- .text._Z35group_norm_nhwc_bwd_one_pass_kernelI11Fp32IOBf16WLi64ELi14ELi224EEv26Group_norm_nhwc_bwd_params --------------------------
	.section	.text._Z35group_norm_nhwc_bwd_one_pass_kernelI11Fp32IOBf16WLi64ELi14ELi224EEv26Group_norm_nhwc_bwd_params,"ax",@progbits
	.align	128
        .global         _Z35group_norm_nhwc_bwd_one_pass_kernelI11Fp32IOBf16WLi64ELi14ELi224EEv26Group_norm_nhwc_bwd_params
        .type           _Z35group_norm_nhwc_bwd_one_pass_kernelI11Fp32IOBf16WLi64ELi14ELi224EEv26Group_norm_nhwc_bwd_params,@function
        .size           _Z35group_norm_nhwc_bwd_one_pass_kernelI11Fp32IOBf16WLi64ELi14ELi224EEv26Group_norm_nhwc_bwd_params,(.L_x_3435 - _Z35group_norm_nhwc_bwd_one_pass_kernelI11Fp32IOBf16WLi64ELi14ELi224EEv26Group_norm_nhwc_bwd_params)
        .other          _Z35group_norm_nhwc_bwd_one_pass_kernelI11Fp32IOBf16WLi64ELi14ELi224EEv26Group_norm_nhwc_bwd_params,@"STO_CUDA_ENTRY STV_DEFAULT"
_Z35group_norm_nhwc_bwd_one_pass_kernelI11Fp32IOBf16WLi64ELi14ELi224EEv26Group_norm_nhwc_bwd_params:
.text._Z35group_norm_nhwc_bwd_one_pass_kernelI11Fp32IOBf16WLi64ELi14ELi224EEv26Group_norm_nhwc_bwd_params:
        /* <DEDUP_REMOVED lines=27> */
.L_x_1469:
[----:B0-----:R-:W0:Y:S01]  /*01b0*/  LDC R10, c[0x0][0x410] ;  /* 0x00010400ff0a7b82 */ /* 0x001e220000000800 */
[----:B-1----:R-:W-:Y:S01]  /*01c0*/  IABS R8, R37 ;  /* 0x0000002500087213 */ /* 0x002fe20000000000 */
[----:B------:R-:W1:Y:S06]  /*01d0*/  LDCU.128 UR16, c[0x0][0x400] ;  /* 0x00008000ff1077ac */ /* 0x000e6c0008000c00 */
[----:B------:R-:W4:Y:S01]  /*01e0*/  LDC.64 R14, c[0x0][0x3b8] ;  /* 0x0000ee00ff0e7b82 */ /* 0x000f220000000a00 */
[----:B------:R-:W-:Y:S01]  /*01f0*/  SHF.R.S32.HI R9, RZ, 0x1f, R40 ;  /* 0x0000001fff097819 */ /* 0x000fe20000011428 */
[----:B--2---:R-:W2:Y:S01]  /*0200*/  LDCU.U8 UR7, c[0x0][0x414] ;  /* 0x00008280ff0777ac */ /* 0x004ea20008000000 */
[----:B0-----:R-:W-:-:S04]  /*0210*/  IABS R7, R10 ;  /* 0x0000000a00077213 */ /* 0x001fc80000000000 */
[----:B------:R-:W0:Y:S01]  /*0220*/  I2F.RP R4, R7 ;  /* 0x0000000700047306 */ /* 0x000e220000209400 */
[----:B----4-:R-:W-:-:S06]  /*0230*/  IMAD.WIDE R14, R37, 0x8, R14 ;  /* 0x00000008250e7825 */ /* 0x010fcc00078e020e */
[----:B------:R-:W4:Y:S01]  /*0240*/  LDG.E.64 R14, desc[UR12][R14.64] ;  /* 0x0000000c0e0e7981 */ /* 0x000f22000c1e1b00 */
[----:B0-----:R-:W0:Y:S02]  /*0250*/  MUFU.RCP R4, R4 ;  /* 0x0000000400047308 */ /* 0x001e240000001000 */
[----:B0-----:R-:W-:-:S06]  /*0260*/  IADD3 R2, PT, PT, R4, 0xffffffe, RZ ;  /* 0x0ffffffe04027810 */ /* 0x001fcc0007ffe0ff */
[----:B------:R0:W3:Y:S02]  /*0270*/  F2I.FTZ.U32.TRUNC.NTZ R3, R2 ;  /* 0x0000000200037305 */ /* 0x0000e4000021f000 */
[----:B0-----:R-:W-:Y:S02]  /*0280*/  MOV R2, RZ ;  /* 0x000000ff00027202 */ /* 0x001fe40000000f00 */
[----:B---3--:R-:W-:-:S05]  /*0290*/  IADD3 R0, PT, PT, RZ, -R3, RZ ;  /* 0x80000003ff007210 */ /* 0x008fca0007ffe0ff */
[----:B------:R-:W-:Y:S02]  /*02a0*/  IMAD R5, R0, R7, RZ ;  /* 0x0000000700057224 */ /* 0x000fe400078e02ff */
[----:B------:R-:W0:Y:S02]  /*02b0*/  S2R R0, SR_TID.X ;  /* 0x0000000000007919 */ /* 0x000e240000002100 */
[----:B------:R-:W-:-:S06]  /*02c0*/  IMAD.HI.U32 R3, R3, R5, R2 ;  /* 0x0000000503037227 */ /* 0x000fcc00078e0002 */
[----:B------:R-:W-:-:S05]  /*02d0*/  IMAD.HI.U32 R3, R3, R8, RZ ;  /* 0x0000000803037227 */ /* 0x000fca00078e00ff */
[----:B------:R-:W-:-:S05]  /*02e0*/  IADD3 R4, PT, PT, -R3, RZ, RZ ;  /* 0x000000ff03047210 */ /* 0x000fca0007ffe1ff */
[----:B------:R-:W-:Y:S01]  /*02f0*/  IMAD R2, R7, R4, R8 ;  /* 0x0000000407027224 */ /* 0x000fe200078e0208 */
[C---:B------:R-:W-:Y:S02]  /*0300*/  ISETP.GE.AND P3, PT, R37.reuse, RZ, PT ;  /* 0x000000ff2500720c */ /* 0x040fe40003f66270 */
[----:B------:R-:W-:Y:S02]  /*0310*/  LOP3.LUT R8, R37, R10, RZ, 0x3c, !PT ;  /* 0x0000000a25087212 */ /* 0x000fe400078e3cff */
[----:B------:R-:W-:Y:S02]  /*0320*/  ISETP.GT.U32.AND P5, PT, R7, R2, PT ;  /* 0x000000020700720c */ /* 0x000fe40003fa4070 */
[----:B------:R-:W-:Y:S02]  /*0330*/  ISETP.GE.AND P2, PT, R8, RZ, PT ;  /* 0x000000ff0800720c */ /* 0x000fe40003f46270 */
[----:B0-----:R-:W-:-:S09]  /*0340*/  LOP3.LUT R4, R0, 0xffff, RZ, 0xc0, !PT ;  /* 0x0000ffff00047812 */ /* 0x001fd200078ec0ff */
[----:B------:R-:W-:Y:S01]  /*0350*/  @!P5 IADD3 R2, PT, PT, R2, -R7, RZ ;  /* 0x800000070202d210 */ /* 0x000fe20007ffe0ff */
[----:B------:R-:W-:-:S03]  /*0360*/  IMAD R4, R4, 0x2493, RZ ;  /* 0x0000249304047824 */ /* 0x000fc600078e02ff */
[-C--:B------:R-:W-:Y:S02]  /*0370*/  ISETP.GT.U32.AND P0, PT, R7, R2.reuse, PT ;  /* 0x000000020700720c */ /* 0x080fe40003f04070 */
[CC--:B------:R-:W-:Y:S02]  /*0380*/  IADD3 R5, PT, PT, R2.reuse, -R7.reuse, RZ ;  /* 0x8000000702057210 */ /* 0x0c0fe40007ffe0ff */
[----:B------:R-:W-:Y:S02]  /*0390*/  SHF.R.U32.HI R4, RZ, 0x10, R4 ;  /* 0x00000010ff047819 */ /* 0x000fe40000011604 */
[----:B------:R-:W-:Y:S02]  /*03a0*/  SEL R5, R5, R2, !P0 ;  /* 0x0000000205057207 */ /* 0x000fe40004000000 */
[----:B------:R-:W-:Y:S02]  /*03b0*/  ISETP.GE.U32.AND P4, PT, R2, R7, PT ;  /* 0x000000070200720c */ /* 0x000fe40003f86070 */
[----:B-1----:R-:W-:-:S02]  /*03c0*/  ISETP.GE.U32.AND P0, PT, R40, UR16, PT ;  /* 0x0000001028007c0c */ /* 0x002fc4000bf06070 */
[----:B------:R-:W-:Y:S02]  /*03d0*/  PRMT R2, R4, 0x9910, RZ ;  /* 0x0000991004027816 */ /* 0x000fe400000000ff */
[----:B------:R-:W-:Y:S02]  /*03e0*/  ISETP.GE.AND.EX P0, PT, R9, UR17, PT, P0 ;  /* 0x0000001109007c0c */ /* 0x000fe4000bf06300 */
[----:B------:R-:W-:Y:S02]  /*03f0*/  IADD3 R4, PT, PT, R40, 0x20, RZ ;  /* 0x0000002028047810 */ /* 0x000fe40007ffe0ff */
[----:B------:R-:W-:Y:S02]  /*0400*/  LEA R2, R2, -R2, 0x3 ;  /* 0x8000000202027211 */ /* 0x000fe400078e18ff */
[----:B------:R-:W-:Y:S02]  /*0410*/  ISETP.GE.U32.AND P1, PT, R4, UR16, PT ;  /* 0x0000001004007c0c */ /* 0x000fe4000bf26070 */
[----:B------:R-:W-:-:S02]  /*0420*/  SHF.R.S32.HI R25, RZ, 0x1f, R4 ;  /* 0x0000001fff197819 */ /* 0x000fc40000011404 */
[----:B------:R-:W-:Y:S02]  /*0430*/  IADD3 R7, PT, PT, RZ, -R2, RZ ;  /* 0x80000002ff077210 */ /* 0x000fe40007ffe0ff */
[----:B------:R-:W-:Y:S01]  /*0440*/  ISETP.GE.AND.EX P1, PT, R25, UR17, PT, P1 ;  /* 0x0000001119007c0c */ /* 0x000fe2000bf26310 */
[----:B------:R-:W0:Y:S01]  /*0450*/  @!P0 LDC.64 R22, c[0x0][0x3f8] ;  /* 0x0000fe00ff168b82 */ /* 0x000e220000000a00 */
[----:B------:R-:W-:Y:S02]  /*0460*/  PRMT R7, R7, 0x7710, RZ ;  /* 0x0000771007077816 */ /* 0x000fe400000000ff */
[----:B------:R-:W-:Y:S02]  /*0470*/  @!P5 IADD3 R3, PT, PT, R3, 0x1, RZ ;  /* 0x000000010303d810 */ /* 0x000fe40007ffe0ff */
[----:B------:R-:W-:Y:S02]  /*0480*/  ISETP.NE.AND P5, PT, R10, RZ, PT ;  /* 0x000000ff0a00720c */ /* 0x000fe40003fa5270 */
[----:B------:R-:W-:Y:S01]  /*0490*/  LOP3.LUT R2, RZ, R10, RZ, 0x33, !PT ;  /* 0x0000000aff027212 */ /* 0x000fe200078e33ff */
[----:B------:R-:W1:Y:S01]  /*04a0*/  @!P0 LDC.64 R16, c[0x0][0x398] ;  /* 0x0000e600ff108b82 */ /* 0x000e620000000a00 */
[----:B------:R-:W-:-:S02]  /*04b0*/  @!P3 IADD3 R5, PT, PT, -R5, RZ, RZ ;  /* 0x000000ff0505b210 */ /* 0x000fc40007ffe1ff */
[----:B------:R-:W-:Y:S02]  /*04c0*/  IADD3 R7, PT, PT, R7, R0, RZ ;  /* 0x0000000007077210 */ /* 0x000fe40007ffe0ff */
[----:B------:R-:W-:Y:S02]  /*04d0*/  @P4 IADD3 R3, PT, PT, R3, 0x1, RZ ;  /* 0x0000000103034810 */ /* 0x000fe40007ffe0ff */
[----:B------:R-:W-:Y:S01]  /*04e0*/  SEL R5, R2, R5, !P5 ;  /* 0x0000000502057207 */ /* 0x000fe20006800000 */
[----:B------:R-:W3:Y:S01]  /*04f0*/  @!P1 LDC.64 R12, c[0x0][0x3f8] ;  /* 0x0000fe00ff0c9b82 */ /* 0x000ee20000000a00 */
[----:B------:R-:W-:Y:S02]  /*0500*/  SHF.L.U32 R26, R7, 0x1, RZ ;  /* 0x00000001071a7819 */ /* 0x000fe400000006ff */
[----:B------:R-:W-:Y:S01]  /*0510*/  @!P2 IADD3 R3, PT, PT, -R3, RZ, RZ ;  /* 0x000000ff0303a210 */ /* 0x000fe20007ffe1ff */
[----:B------:R-:W-:Y:S01]  /*0520*/  IMAD R7, R5, 0xe, RZ ;  /* 0x0000000e05077824 */ /* 0x000fe200078e02ff */
[----:B------:R-:W-:-:S02]  /*0530*/  LOP3.LUT R26, R26, 0xffff, RZ, 0xc0, !PT ;  /* 0x0000ffff1a1a7812 */ /* 0x000fc400078ec0ff */
[----:B------:R-:W-:Y:S01]  /*0540*/  SEL R3, R2, R3, !P5 ;  /* 0x0000000302037207 */ /* 0x000fe20006800000 */
[----:B------:R-:W1:Y:S01]  /*0550*/  @!P0 LDC.64 R10, c[0x0][0x3a0] ;  /* 0x0000e800ff0a8b82 */ /* 0x000e620000000a00 */
[----:B------:R-:W-:Y:S02]  /*0560*/  IADD3 R42, P2, PT, R26, R7, RZ ;  /* 0x000000071a2a7210 */ /* 0x000fe40007f5e0ff */
[----:B------:R-:W-:Y:S02]  /*0570*/  SHF.R.S32.HI R2, RZ, 0x1f, R3 ;  /* 0x0000001fff027819 */ /* 0x000fe40000011403 */
[----:B------:R-:W-:Y:S02]  /*0580*/  LEA.HI.X.SX32 R43, R7, RZ, 0x1, P2 ;  /* 0x000000ff072b7211 */ /* 0x000fe400010f0eff */
[----:B--2---:R-:W-:Y:S01]  /*0590*/  ISETP.NE.AND P2, PT, RZ, UR7, PT ;  /* 0x00000007ff007c0c */ /* 0x004fe2000bf45270 */
[----:B------:R-:W-:Y:S01]  /*05a0*/  IMAD R2, R2, UR18, RZ ;  /* 0x0000001202027c24 */ /* 0x000fe2000f8e02ff */
[----:B------:R-:W2:Y:S03]  /*05b0*/  @!P1 LDC.64 R18, c[0x0][0x3a0] ;  /* 0x0000e800ff129b82 */ /* 0x000ea60000000a00 */
[----:B------:R-:W-:-:S02]  /*05c0*/  IMAD R45, R3, UR19, R2 ;  /* 0x00000013032d7c24 */ /* 0x000fc4000f8e0202 */
[----:B0-----:R-:W-:Y:S02]  /*05d0*/  @!P0 IMAD R2, R9, R22, RZ ;  /* 0x0000001609028224 */ /* 0x001fe400078e02ff */
[----:B------:R-:W-:Y:S01]  /*05e0*/  IMAD.WIDE.U32 R42, R3, UR18, R42 ;  /* 0x00000012032a7c25 */ /* 0x000fe2000f8e002a */
[----:B------:R-:W0:Y:S03]  /*05f0*/  @!P1 LDC.64 R20, c[0x0][0x398] ;  /* 0x0000e600ff149b82 */ /* 0x000e260000000a00 */
[----:B------:R-:W-:Y:S01]  /*0600*/  @!P0 IMAD R27, R40, R23, R2 ;  /* 0x00000017281b8224 */ /* 0x000fe200078e0202 */
[----:B------:R-:W-:Y:S01]  /*0610*/  IADD3 R45, PT, PT, R43, R45, RZ ;  /* 0x0000002d2b2d7210 */ /* 0x000fe20007ffe0ff */
[----:B---3--:R-:W-:-:S03]  /*0620*/  @!P1 IMAD R25, R25, R12, RZ ;  /* 0x0000000c19199224 */ /* 0x008fc600078e02ff */
[----:B------:R-:W3:Y:S01]  /*0630*/  @P2 LDC.64 R8, c[0x0][0x3b0] ;  /* 0x0000ec00ff082b82 */ /* 0x000ee20000000a00 */
[----:B------:R-:W-:-:S07]  /*0640*/  @!P0 MOV R44, R42 ;  /* 0x0000002a002c8202 */ /* 0x000fce0000000f00 */
[----:B------:R-:W3:Y:S01]  /*0650*/  LDC.64 R2, c[0x0][0x3a8] ;  /* 0x0000ea00ff027b82 */ /* 0x000ee20000000a00 */
[----:B------:R-:W-:Y:S01]  /*0660*/  @!P1 IMAD R29, R4, R13, R25 ;  /* 0x0000000d041d9224 */ /* 0x000fe200078e0219 */
[----:B------:R-:W-:Y:S02]  /*0670*/  @!P1 MOV R24, R42 ;  /* 0x0000002a00189202 */ /* 0x000fe40000000f00 */
[----:B------:R-:W-:Y:S01]  /*0680*/  @!P1 MOV R25, R45 ;  /* 0x0000002d00199202 */ /* 0x000fe20000000f00 */
[----:B------:R-:W-:-:S04]  /*0690*/  @!P0 IMAD.WIDE.U32 R22, R40, R22, R44 ;  /* 0x0000001628168225 */ /* 0x000fc800078e002c */
[----:B------:R-:W-:Y:S01]  /*06a0*/  @!P1 IMAD.WIDE.U32 R12, R4, R12, R24 ;  /* 0x0000000c040c9225 */ /* 0x000fe200078e0018 */
[----:B------:R-:W-:Y:S02]  /*06b0*/  @!P0 IADD3 R25, PT, PT, R23, R27, RZ ;  /* 0x0000001b17198210 */ /* 0x000fe40007ffe0ff */
[----:B------:R-:W-:Y:S02]  /*06c0*/  IADD3 R31, PT, PT, R26, R7, RZ ;  /* 0x000000071a1f7210 */ /* 0x000fe40007ffe0ff */
[----:B------:R-:W-:Y:S02]  /*06d0*/  @!P0 SHF.L.U32 R23, R22, 0x2, RZ ;  /* 0x0000000216178819 */ /* 0x000fe400000006ff */
[----:B------:R-:W-:Y:S02]  /*06e0*/  @!P1 IADD3 R13, PT, PT, R13, R29, RZ ;  /* 0x0000001d0d0d9210 */ /* 0x000fe40007ffe0ff */
[----:B------:R-:W-:Y:S02]  /*06f0*/  @!P1 SHF.L.U32 R7, R12, 0x2, RZ ;  /* 0x000000020c079819 */ /* 0x000fe400000006ff */
[----:B------:R-:W-:-:S02]  /*0700*/  @!P0 SHF.L.U64.HI R4, R22, 0x2, R25 ;  /* 0x0000000216048819 */ /* 0x000fc40000010219 */
[----:B-1----:R-:W-:Y:S02]  /*0710*/  @!P0 IADD3 R22, P3, PT, R23, R10, RZ ;  /* 0x0000000a17168210 */ /* 0x002fe40007f7e0ff */
[----:B------:R-:W-:Y:S02]  /*0720*/  @!P1 SHF.L.U64.HI R12, R12, 0x2, R13 ;  /* 0x000000020c0c9819 */ /* 0x000fe4000001020d */
[C---:B--2---:R-:W-:Y:S02]  /*0730*/  @!P1 IADD3 R18, P5, PT, R7.reuse, R18, RZ ;  /* 0x0000001207129210 */ /* 0x044fe40007fbe0ff */
[----:B0-----:R-:W-:Y:S01]  /*0740*/  @!P1 IADD3 R20, P6, PT, R7, R20, RZ ;  /* 0x0000001407149210 */ /* 0x001fe20007fde0ff */
[----:B---3--:R-:W-:Y:S01]  /*0750*/  @P2 IMAD.WIDE R26, R31, 0x2, R8 ;  /* 0x000000021f1a2825 */ /* 0x008fe200078e0208 */
[----:B------:R-:W-:-:S03]  /*0760*/  @!P0 IADD3 R16, P4, PT, R23, R16, RZ ;  /* 0x0000001017108210 */ /* 0x000fc60007f9e0ff */
[----:B------:R-:W-:Y:S01]  /*0770*/  IMAD.WIDE R24, R31, 0x2, R2 ;  /* 0x000000021f187825 */ /* 0x000fe200078e0202 */
[----:B------:R-:W-:Y:S02]  /*0780*/  @!P0 IADD3.X R23, PT, PT, R4, R11, RZ, P3, !PT ;  /* 0x0000000b04178210 */ /* 0x000fe40001ffe4ff */
[----:B------:R-:W-:Y:S02]  /*0790*/  CS2R R10, SRZ ;  /* 0x00000000000a7805 */ /* 0x000fe4000001ff00 */
[C---:B------:R-:W-:Y:S01]  /*07a0*/  @!P1 IADD3.X R19, PT, PT, R12.reuse, R19, RZ, P5, !PT ;  /* 0x000000130c139210 */ /* 0x040fe20002ffe4ff */
[----:B------:R-:W2:Y:S01]  /*07b0*/  @P2 LDG.E.U16 R29, desc[UR12][R26.64] ;  /* 0x0000000c1a1d2981 */ /* 0x000ea2000c1e1500 */
[----:B------:R-:W-:Y:S02]  /*07c0*/  @!P1 IADD3.X R21, PT, PT, R12, R21, RZ, P6, !PT ;  /* 0x000000150c159210 */ /* 0x000fe400037fe4ff */
[----:B------:R-:W-:Y:S02]  /*07d0*/  CS2R R12, SRZ ;  /* 0x00000000000c7805 */ /* 0x000fe4000001ff00 */
[----:B------:R-:W-:Y:S01]  /*07e0*/  @!P0 IADD3.X R17, PT, PT, R4, R17, RZ, P4, !PT ;  /* 0x0000001104118210 */ /* 0x000fe200027fe4ff */
[----:B------:R-:W3:Y:S04]  /*07f0*/  @P2 LDG.E.U16 R28, desc[UR12][R26.64+0x2] ;  /* 0x0000020c1a1c2981 */ /* 0x000ee8000c1e1500 */
[----:B------:R-:W3:Y:S04]  /*0800*/  LDG.E.U16 R7, desc[UR12][R24.64] ;  /* 0x0000000c18077981 */ /* 0x000ee8000c1e1500 */
[----:B------:R-:W3:Y:S04]  /*0810*/  LDG.E.U16 R4, desc[UR12][R24.64+0x2] ;  /* 0x0000020c18047981 */ /* 0x000ee8000c1e1500 */
[----:B------:R0:W5:Y:S04]  /*0820*/  @!P1 LDG.E.64 R10, desc[UR12][R18.64] ;  /* 0x0000000c120a9981 */ /* 0x000168000c1e1b00 */
[----:B------:R0:W5:Y:S01]  /*0830*/  @!P1 LDG.E.64 R12, desc[UR12][R20.64] ;  /* 0x0000000c140c9981 */ /* 0x000162000c1e1b00 */
[----:B------:R-:W-:-:S02]  /*0840*/  CS2R R8, SRZ ;  /* 0x0000000000087805 */ /* 0x000fc4000001ff00 */
[----:B------:R-:W-:Y:S02]  /*0850*/  MOV R3, RZ ;  /* 0x000000ff00037202 */ /* 0x000fe40000000f00 */
[----:B------:R-:W-:Y:S02]  /*0860*/  MOV R2, RZ ;  /* 0x000000ff00027202 */ /* 0x000fe40000000f00 */
[----:B------:R0:W5:Y:S04]  /*0870*/  @!P0 LDG.E.64 R8, desc[UR12][R22.64] ;  /* 0x0000000c16088981 */ /* 0x000168000c1e1b00 */
        /* <DEDUP_REMOVED lines=11> */
[----:B------:R-:W-:Y:S01]  /*0930*/  CS2R R34, SRZ ;  /* 0x0000000000227805 */ /* 0x000fe2000001ff00 */
[----:B------:R-:W-:Y:S01]  /*0940*/  UMOV UR8, 0x3f800000 ;  /* 0x3f80000000087882 */ /* 0x000fe20000000000 */
[----:B-1----:R-:W-:-:S13]  /*0950*/  @P0 R2UR UR6, R14 ;  /* 0x000000000e0602ca */ /* 0x002fda00000e0000 */
[----:B------:R-:W-:Y:S01]  /*0960*/  @UP0 UMOV UR8, UR6 ;  /* 0x0000000600080c82 */ /* 0x000fe20008000000 */
[----:B--2---:R-:W-:Y:S02]  /*0970*/  @P2 SHF.L.U32 R34, R29, 0x10, RZ ;  /* 0x000000101d222819 */ /* 0x004fe400000006ff */
[----:B---3--:R-:W-:Y:S02]  /*0980*/  @P2 SHF.L.U32 R35, R28, 0x10, RZ ;  /* 0x000000101c232819 */ /* 0x008fe400000006ff */
[----:B------:R-:W-:Y:S02]  /*0990*/  SHF.L.U32 R7, R7, 0x10, RZ ;  /* 0x0000001007077819 */ /* 0x000fe400000006ff */
[----:B------:R-:W-:Y:S01]  /*09a0*/  SHF.L.U32 R4, R4, 0x10, RZ ;  /* 0x0000001004047819 */ /* 0x000fe200000006ff */
[----:B0-----:R-:W-:Y:S06]  /*09b0*/  BRA.U UP1, `(.L_x_1445) ;  /* 0x0000000101747547 */ /* 0x001fec000b800000 */
[----:B-----5:R-:W-:Y:S01]  /*09c0*/  FADD.FTZ R15, R8, -UR10 ;  /* 0x8000000a080f7e21 */ /* 0x020fe20008010000 */
[----:B------:R-:W-:Y:S01]  /*09d0*/  FADD.FTZ R14, R9, -UR10 ;  /* 0x8000000a090e7e21 */ /* 0x000fe20008010000 */
[----:B------:R-:W-:Y:S01]  /*09e0*/  FMUL.FTZ R16, R2, R7 ;  /* 0x0000000702107220 */ /* 0x000fe20000410000 */
[----:B------:R-:W-:Y:S01]  /*09f0*/  FMUL.FTZ R17, R3, R4 ;  /* 0x0000000403117220 */ /* 0x000fe20000410000 */
[----:B------:R-:W-:Y:S01]  /*0a00*/  FMUL.FTZ R15, R15, UR8 ;  /* 0x000000080f0f7c20 */ /* 0x000fe20008410000 */
[----:B------:R-:W-:Y:S01]  /*0a10*/  FMUL.FTZ R14, R14, UR8 ;  /* 0x000000080e0e7c20 */ /* 0x000fe20008410000 */
[----:B------:R-:W-:Y:S02]  /*0a20*/  FADD.FTZ R18, RZ, R16 ;  /* 0x00000010ff127221 */ /* 0x000fe40000010000 */
[----:B------:R-:W-:Y:S01]  /*0a30*/  FFMA.FTZ R19, R15, R16, RZ ;  /* 0x000000100f137223 */ /* 0x000fe200000100ff */
[----:B------:R-:W-:Y:S01]  /*0a40*/  FADD.FTZ R16, R10, -UR10 ;  /* 0x8000000a0a107e21 */ /* 0x000fe20008010000 */
[----:B------:R-:W-:-:S02]  /*0a50*/  FADD.FTZ R18, R17, R18 ;  /* 0x0000001211127221 */ /* 0x000fc40000010000 */
[----:B------:R-:W-:Y:S01]  /*0a60*/  FFMA.FTZ R19, R14, R17, R19 ;  /* 0x000000110e137223 */ /* 0x000fe20000010013 */
[----:B------:R-:W-:Y:S01]  /*0a70*/  FMUL.FTZ R17, R12, R7 ;  /* 0x000000070c117220 */ /* 0x000fe20000410000 */
[----:B------:R-:W-:Y:S01]  /*0a80*/  FMUL.FTZ R20, R16, UR8 ;  /* 0x0000000810147c20 */ /* 0x000fe20008410000 */
[----:B------:R-:W-:Y:S01]  /*0a90*/  FADD.FTZ R16, R11, -UR10 ;  /* 0x8000000a0b107e21 */ /* 0x000fe20008010000 */
[----:B------:R-:W-:Y:S01]  /*0aa0*/  FFMA.FTZ R14, R3, R14, RZ ;  /* 0x0000000e030e7223 */ /* 0x000fe200000100ff */
[----:B------:R-:W-:Y:S01]  /*0ab0*/  FADD.FTZ R22, R18, R17 ;  /* 0x0000001112167221 */ /* 0x000fe20000010000 */
[----:B------:R-:W-:Y:S01]  /*0ac0*/  FFMA.FTZ R21, R20, R17, R19 ;  /* 0x0000001114157223 */ /* 0x000fe20000010013 */
[----:B------:R-:W-:Y:S01]  /*0ad0*/  FMUL.FTZ R19, R13, R4 ;  /* 0x000000040d137220 */ /* 0x000fe20000410000 */
[----:B------:R-:W-:Y:S01]  /*0ae0*/  FMUL.FTZ R18, R16, UR8 ;  /* 0x0000000810127c20 */ /* 0x000fe20008410000 */
[----:B------:R-:W-:Y:S02]  /*0af0*/  FFMA.FTZ R17, R2, R15, RZ ;  /* 0x0000000f02117223 */ /* 0x000fe400000100ff */
[----:B------:R-:W-:Y:S01]  /*0b00*/  FADD.FTZ R15, R19, R22 ;  /* 0x00000016130f7221 */ /* 0x000fe20000010000 */
[----:B------:R-:W-:Y:S01]  /*0b10*/  FFMA.FTZ R21, R18, R19, R21 ;  /* 0x0000001312157223 */ /* 0x000fe20000010015 */
[----:B------:R-:W-:Y:S01]  /*0b20*/  FADD.FTZ R19, RZ, R2 ;  /* 0x00000002ff137221 */ /* 0x000fe20000010000 */
[----:B------:R-:W-:Y:S01]  /*0b30*/  FADD.FTZ R22, RZ, R3 ;  /* 0x00000003ff167221 */ /* 0x000fe20000010000 */
[C---:B------:R-:W-:Y:S01]  /*0b40*/  FFMA.FTZ R16, R12.reuse, R20, R17 ;  /* 0x000000140c107223 */ /* 0x040fe20000010011 */
[C---:B------:R-:W-:Y:S01]  /*0b50*/  FFMA.FTZ R17, R13.reuse, R18, R14 ;  /* 0x000000120d117223 */ /* 0x040fe2000001000e */
[----:B------:R-:W-:Y:S01]  /*0b60*/  FADD.FTZ R18, R12, R19 ;  /* 0x000000130c127221 */ /* 0x000fe20000010000 */
[----:B------:R-:W-:Y:S01]  /*0b70*/  FADD.FTZ R19, R13, R22 ;  /* 0x000000160d137221 */ /* 0x000fe20000010000 */
[----:B------:R-:W-:Y:S06]  /*0b80*/  BRA `(.L_x_1446) ;  /* 0x0000000400007947 */ /* 0x000fec0003800000 */
.L_x_1445:
        /* <DEDUP_REMOVED lines=24> */
[----:B------:R2:W3:Y:S01]  /*0d10*/  MUFU.RCP R23, R22 ;  /* 0x0000001600177308 */ /* 0x0004e20000001000 */
[----:B0-----:R-:W-:-:S07]  /*0d20*/  FADD.FTZ R31, R30, 1 ;  /* 0x3f8000001e1f7421 */ /* 0x001fce0000010000 */
[----:B------:R-:W0:Y:S01]  /*0d30*/  MUFU.RCP R29, R28 ;  /* 0x0000001c001d7308 */ /* 0x000e220000001000 */
[----:B-1----:R-:W-:-:S04]  /*0d40*/  FADD.FTZ R27, -R26, 1 ;  /* 0x3f8000001a1b7421 */ /* 0x002fc80000010100 */
[----:B--2---:R-:W-:-:S03]  /*0d50*/  FFMA.FTZ R22, R20, R27, 1 ;  /* 0x3f80000014167423 */ /* 0x004fc6000001001b */
[----:B------:R-:W1:Y:S01]  /*0d60*/  MUFU.RCP R46, R31 ;  /* 0x0000001f002e7308 */ /* 0x000e620000001000 */
[----:B---3--:R-:W-:Y:S01]  /*0d70*/  FADD.FTZ R24, -R23, 1 ;  /* 0x3f80000017187421 */ /* 0x008fe20000010100 */
[----:B------:R-:W-:-:S03]  /*0d80*/  FMUL.FTZ R20, R2, R23 ;  /* 0x0000001702147220 */ /* 0x000fc60000410000 */
[----:B------:R-:W-:Y:S01]  /*0d90*/  FFMA.FTZ R21, R21, R24, 1 ;  /* 0x3f80000015157423 */ /* 0x000fe20000010018 */
[----:B0-----:R-:W-:-:S03]  /*0da0*/  FADD.FTZ R30, -R29, 1 ;  /* 0x3f8000001d1e7421 */ /* 0x001fc60000010100 */
[----:B------:R-:W-:Y:S01]  /*0db0*/  FMUL.FTZ R20, R20, R21 ;  /* 0x0000001514147220 */ /* 0x000fe20000410000 */
[----:B------:R-:W-:Y:S01]  /*0dc0*/  FMUL.FTZ R29, R12, R29 ;  /* 0x0000001d0c1d7220 */ /* 0x000fe20000410000 */
[----:B------:R-:W-:Y:S01]  /*0dd0*/  FFMA.FTZ R30, R19, R30, 1 ;  /* 0x3f800000131e7423 */ /* 0x000fe2000001001e */
[----:B------:R-:W-:Y:S01]  /*0de0*/  FMUL.FTZ R19, R3, R26 ;  /* 0x0000001a03137220 */ /* 0x000fe20000410000 */
[----:B-1----:R-:W-:-:S03]  /*0df0*/  FADD.FTZ R23, -R46, 1 ;  /* 0x3f8000002e177421 */ /* 0x002fc60000010100 */
[----:B------:R-:W-:Y:S01]  /*0e00*/  FMUL.FTZ R19, R19, R22 ;  /* 0x0000001613137220 */ /* 0x000fe20000410000 */
        /* <DEDUP_REMOVED lines=10> */
[----:B------:R-:W-:Y:S01]  /*0eb0*/  FADD.FTZ R22, R21, R22 ;  /* 0x0000001615167221 */ /* 0x000fe20000010000 */
[----:B------:R-:W-:Y:S01]  /*0ec0*/  FMUL.FTZ R24, R4, R46 ;  /* 0x0000002e04187220 */ /* 0x000fe20000410000 */
[----:B------:R-:W-:Y:S01]  /*0ed0*/  FFMA.FTZ R14, R14, R19, RZ ;  /* 0x000000130e0e7223 */ /* 0x000fe200000100ff */
[----:B------:R-:W-:Y:S01]  /*0ee0*/  FFMA.FTZ R26, R16, R25, R23 ;  /* 0x00000019101a7223 */ /* 0x000fe20000010017 */
[----:B------:R-:W-:Y:S01]  /*0ef0*/  FADD.FTZ R23, R22, R25 ;  /* 0x0000001916177221 */ /* 0x000fe20000010000 */
[----:B------:R-:W-:Y:S01]  /*0f00*/  FFMA.FTZ R25, R15, R20, RZ ;  /* 0x000000140f197223 */ /* 0x000fe200000100ff */
[----:B------:R-:W-:Y:S01]  /*0f10*/  FADD.FTZ R19, RZ, R19 ;  /* 0x00000013ff137221 */ /* 0x000fe20000010000 */
[C---:B------:R-:W-:Y:S01]  /*0f20*/  FFMA.FTZ R21, R17.reuse, R24, R26 ;  /* 0x0000001811157223 */ /* 0x040fe2000001001a */
[----:B------:R-:W-:Y:S01]  /*0f30*/  FADD.FTZ R15, R24, R23 ;  /* 0x00000017180f7221 */ /* 0x000fe20000010000 */
[----:B------:R-:W-:Y:S01]  /*0f40*/  FADD.FTZ R23, RZ, R20 ;  /* 0x00000014ff177221 */ /* 0x000fe20000010000 */
[----:B------:R-:W-:Y:S01]  /*0f50*/  FFMA.FTZ R16, R16, R18, R25 ;  /* 0x0000001210107223 */ /* 0x000fe20000010019 */
[----:B------:R-:W-:Y:S01]  /*0f60*/  FFMA.FTZ R17, R17, R46, R14 ;  /* 0x0000002e11117223 */ /* 0x000fe2000001000e */
[----:B------:R-:W-:Y:S01]  /*0f70*/  FADD.FTZ R19, R19, R46 ;  /* 0x0000002e13137221 */ /* 0x000fe20000010000 */
[----:B------:R-:W-:-:S07]  /*0f80*/  FADD.FTZ R18, R23, R18 ;  /* 0x0000001217127221 */ /* 0x000fce0000010000 */
.L_x_1446:
[----:B------:R-:W0:Y:S01]  /*0f90*/  S2R R24, SR_LANEID ;  /* 0x0000000000187919 */ /* 0x000e220000000000 */
[----:B------:R-:W-:Y:S01]  /*0fa0*/  MOV R20, R15 ;  /* 0x0000000f00147202 */ /* 0x000fe20000000f00 */
        /* <DEDUP_REMOVED lines=35> */
.L_x_1448:
[----:B------:R-:W-:Y:S05]  /*11e0*/  BSYNC.RECONVERGENT B0 ;  /* 0x0000000000007941 */ /* 0x000fea0003800200 */
.L_x_1447:
        /* <DEDUP_REMOVED lines=21> */
.L_x_1450:
[----:B------:R-:W-:Y:S05]  /*1340*/  BSYNC.RECONVERGENT B0 ;  /* 0x0000000000007941 */ /* 0x000fea0003800200 */
.L_x_1449:
        /* <DEDUP_REMOVED lines=158> */
.L_x_1452:
[----:B------:R-:W-:Y:S05]  /*1d30*/  BSYNC.RECONVERGENT B0 ;  /* 0x0000000000007941 */ /* 0x000fea0003800200 */
.L_x_1451:
        /* <DEDUP_REMOVED lines=29> */
.L_x_1454:
[----:B------:R-:W-:Y:S05]  /*1f10*/  BSYNC.RECONVERGENT B0 ;  /* 0x0000000000007941 */ /* 0x000fea0003800200 */
.L_x_1453:
        /* <DEDUP_REMOVED lines=13> */
[----:B-1----:R-:W-:Y:S01]  /*1ff0*/  SEL R21, R6, RZ, !P0 ;  /* 0x000000ff06157207 */ /* 0x002fe20004000000 */
[----:B------:R-:W-:-:S03]  /*2000*/  IMAD.WIDE.U32 R18, R19, 0x8, R50 ;  /* 0x0000000813127825 */ /* 0x000fc600078e0032 */
[----:B------:R-:W-:Y:S02]  /*2010*/  ISETP.NE.AND P0, PT, R21, -0x1, PT ;  /* 0xffffffff1500780c */ /* 0x000fe40003f05270 */
        /* <DEDUP_REMOVED lines=8> */
.L_x_1457:
[----:B------:R-:W4:Y:S04]  /*20a0*/  LDG.E.STRONG.GPU R0, desc[UR12][R16.64] ;  /* 0x0000000c10007981 */ /* 0x000f28000c1ef900 */
[----:B----4-:R-:W-:Y:S01]  /*20b0*/  CCTL.IVALL ;  /* 0x00000000ff00798f */ /* 0x010fe20002000000 */
[----:B------:R-:W-:Y:S05]  /*20c0*/  YIELD ;  /* 0x0000000000007946 */ /* 0x000fea0003800000 */
[----:B------:R-:W-:-:S13]  /*20d0*/  ISETP.NE.AND P0, PT, R0, R21, PT ;  /* 0x000000150000720c */ /* 0x000fda0003f05270 */
[----:B------:R-:W-:Y:S05]  /*20e0*/  @P0 BRA `(.L_x_1457) ;  /* 0xfffffffc00ec0947 */ /* 0x000fea000383ffff */
.L_x_1456:
[----:B------:R-:W-:Y:S05]  /*20f0*/  WARPSYNC.ALL ;  /* 0x0000000000007948 */ /* 0x000fea0003800000 */
[----:B------:R-:W-:Y:S01]  /*2100*/  BAR.SYNC.DEFER_BLOCKING 0x0 ;  /* 0x0000000000007b1d */ /* 0x000fe20000010000 */
[----:B------:R-:W-:-:S05]  /*2110*/  HFMA2 R49, -RZ, RZ, 0, 0 ;  /* 0x00000000ff317431 */ /* 0x000fca00000001ff */
[----:B------:R-:W-:Y:S05]  /*2120*/  @!P3 BRA `(.L_x_1458) ;  /* 0x000000040018b947 */ /* 0x000fea0003800000 */
[C-C-:B-1----:R-:W-:Y:S01]  /*2130*/  IMAD R5, R32.reuse, 0x5, R33.reuse ;  /* 0x0000000520057824 */ /* 0x142fe200078e0221 */
[CC--:B------:R-:W-:Y:S01]  /*2140*/  LEA R17, R32.reuse, R33.reuse, 0x2 ;  /* 0x0000002120117211 */ /* 0x0c0fe200078e10ff */
        /* <DEDUP_REMOVED lines=8> */
[----:B------:R-:W-:-:S09]  /*21d0*/  LOP3.LUT R49, R6, 0x7ffffff8, RZ, 0xc0, !PT ;  /* 0x7ffffff806317812 */ /* 0x000fd200078ec0ff */
.L_x_1459:
        /* <DEDUP_REMOVED lines=8> */
[----:B------:R-:W4:Y:S01]  /*2260*/  @!P5 LDG.E.64 R24, desc[UR12][R24.64] ;  /* 0x0000000c1818d981 */ /* 0x000f22000c1e1b00 */
[----:B------:R-:W-:Y:S01]  /*2270*/  IADD3 R16, PT, PT, R0, 0x3, RZ ;  /* 0x0000000300107810 */ /* 0x000fe20007ffe0ff */
[----:B------:R-:W-:-:S03]  /*2280*/  @!P0 IMAD.WIDE.U32 R52, R31, 0x8, R50 ;  /* 0x000000081f348825 */ /* 0x000fc600078e0032 */
[----:B------:R-:W-:Y:S02]  /*2290*/  ISETP.EQ.OR P3, PT, R16, UR9, P1 ;  /* 0x0000000910007c0c */ /* 0x000fe40008f62670 */
[----:B------:R-:W5:Y:S01]  /*22a0*/  @!P0 LDG.E.64 R26, desc[UR12][R52.64] ;  /* 0x0000000c341a8981 */ /* 0x000f62000c1e1b00 */
[----:B------:R-:W-:Y:S01]  /*22b0*/  IADD3 R16, PT, PT, R0, 0x4, RZ ;  /* 0x0000000400107810 */ /* 0x000fe20007ffe0ff */
[----:B0--3--:R-:W-:Y:S01]  /*22c0*/  @!P4 FADD.FTZ R14, R14, R22 ;  /* 0x000000160e0ec221 */ /* 0x009fe20000010000 */
[----:B------:R-:W-:-:S08]  /*22d0*/  @!P4 FADD.FTZ R15, R15, R23 ;  /* 0x000000170f0fc221 */ /* 0x000fd00000010000 */
[----:B------:R-:W-:-:S04]  /*22e0*/  @!P3 IMAD.WIDE.U32 R22, R19, 0x8, R50 ;  /* 0x000000081316b825 */ /* 0x000fc800078e0032 */
[----:B----4-:R-:W-:Y:S01]  /*22f0*/  @!P5 FADD.FTZ R14, R14, R24 ;  /* 0x000000180e0ed221 */ /* 0x010fe20000010000 */
[----:B------:R-:W-:Y:S01]  /*2300*/  @!P5 FADD.FTZ R15, R15, R25 ;  /* 0x000000190f0fd221 */ /* 0x000fe20000010000 */
[----:B------:R-:W-:Y:S01]  /*2310*/  ISETP.EQ.OR P5, PT, R16, UR9, P1 ;  /* 0x0000000910007c0c */ /* 0x000fe20008fa2670 */
[----:B------:R-:W3:Y:S01]  /*2320*/  @!P3 LDG.E.64 R22, desc[UR12][R22.64] ;  /* 0x0000000c1616b981 */ /* 0x000ee2000c1e1b00 */
[----:B-----5:R-:W-:Y:S01]  /*2330*/  @!P0 FADD.FTZ R14, R14, R26 ;  /* 0x0000001a0e0e8221 */ /* 0x020fe20000010000 */
[----:B------:R-:W-:-:S10]  /*2340*/  @!P0 FADD.FTZ R15, R15, R27 ;  /* 0x0000001b0f0f8221 */ /* 0x000fd40000010000 */
[----:B------:R-:W-:-:S06]  /*2350*/  @!P5 IMAD.WIDE.U32 R26, R17, 0x8, R50 ;  /* 0x00000008111ad825 */ /* 0x000fcc00078e0032 */
[----:B------:R-:W4:Y:S01]  /*2360*/  @!P5 LDG.E.64 R26, desc[UR12][R26.64] ;  /* 0x0000000c1a1ad981 */ /* 0x000f22000c1e1b00 */
[----:B------:R-:W-:-:S04]  /*2370*/  IADD3 R16, PT, PT, R0, 0x5, RZ ;  /* 0x0000000500107810 */ /* 0x000fc80007ffe0ff */
[----:B------:R-:W-:Y:S02]  /*2380*/  ISETP.EQ.OR P4, PT, R16, UR9, P1 ;  /* 0x0000000910007c0c */ /* 0x000fe40008f82670 */
[----:B------:R-:W-:-:S04]  /*2390*/  IADD3 R16, PT, PT, R0, 0x6, RZ ;  /* 0x0000000600107810 */ /* 0x000fc80007ffe0ff */
[----:B------:R-:W-:Y:S02]  /*23a0*/  ISETP.EQ.OR P0, PT, R16, UR9, P1 ;  /* 0x0000000910007c0c */ /* 0x000fe40008f02670 */
[----:B------:R-:W-:-:S05]  /*23b0*/  IADD3 R16, PT, PT, R0, 0x7, RZ ;  /* 0x0000000700107810 */ /* 0x000fca0007ffe0ff */
[----:B------:R-:W-:-:S06]  /*23c0*/  @!P4 IMAD.WIDE.U32 R24, R5, 0x8, R50 ;  /* 0x000000080518c825 */ /* 0x000fcc00078e0032 */
[----:B------:R-:W5:Y:S01]  /*23d0*/  @!P4 LDG.E.64 R24, desc[UR12][R24.64] ;  /* 0x0000000c1818c981 */ /* 0x000f62000c1e1b00 */
[----:B---3--:R-:W-:Y:S01]  /*23e0*/  @!P3 FADD.FTZ R14, R14, R22 ;  /* 0x000000160e0eb221 */ /* 0x008fe20000010000 */
[----:B------:R-:W-:Y:S01]  /*23f0*/  @!P3 FADD.FTZ R15, R15, R23 ;  /* 0x000000170f0fb221 */ /* 0x000fe20000010000 */
[----:B------:R-:W-:Y:S01]  /*2400*/  @!P0 IMAD.WIDE.U32 R22, R29, 0x8, R50 ;  /* 0x000000081d168825 */ /* 0x000fe200078e0032 */
[----:B------:R-:W-:-:S05]  /*2410*/  ISETP.EQ.OR P3, PT, R16, UR9, P1 ;  /* 0x0000000910007c0c */ /* 0x000fca0008f62670 */
[----:B------:R-:W3:Y:S01]  /*2420*/  @!P0 LDG.E.64 R22, desc[UR12][R22.64] ;  /* 0x0000000c16168981 */ /* 0x000ee2000c1e1b00 */
[----:B----4-:R-:W-:Y:S01]  /*2430*/  @!P5 FADD.FTZ R14, R14, R26 ;  /* 0x0000001a0e0ed221 */ /* 0x010fe20000010000 */
[----:B------:R-:W-:-:S06]  /*2440*/  @!P5 FADD.FTZ R15, R15, R27 ;  /* 0x0000001b0f0fd221 */ /* 0x000fcc0000010000 */
[----:B------:R-:W-:-:S06]  /*2450*/  @!P3 IMAD.WIDE.U32 R26, R21, 0x8, R50 ;  /* 0x00000008151ab825 */ /* 0x000fcc00078e0032 */
[----:B------:R-:W4:Y:S01]  /*2460*/  @!P3 LDG.E.64 R26, desc[UR12][R26.64] ;  /* 0x0000000c1a1ab981 */ /* 0x000f22000c1e1b00 */
[----:B------:R-:W-:Y:S01]  /*2470*/  IADD3 R0, PT, PT, R0, 0x8, RZ ;  /* 0x0000000800007810 */ /* 0x000fe20007ffe0ff */
[----:B-----5:R-:W-:Y:S01]  /*2480*/  @!P4 FADD.FTZ R14, R14, R24 ;  /* 0x000000180e0ec221 */ /* 0x020fe20000010000 */
        /* <DEDUP_REMOVED lines=10> */
[----:B---3--:R-:W-:Y:S01]  /*2530*/  @!P0 FADD.FTZ R14, R14, R22 ;  /* 0x000000160e0e8221 */ /* 0x008fe20000010000 */
[----:B------:R-:W-:Y:S01]  /*2540*/  @!P0 FADD.FTZ R15, R15, R23 ;  /* 0x000000170f0f8221 */ /* 0x000fe20000010000 */
[----:B------:R-:W-:Y:S02]  /*2550*/  ISETP.NE.AND P0, PT, R0, R49, PT ;  /* 0x000000310000720c */ /* 0x000fe40003f05270 */
[----:B----4-:R-:W-:Y:S01]  /*2560*/  @!P3 FADD.FTZ R14, R14, R26 ;  /* 0x0000001a0e0eb221 */ /* 0x010fe20000010000 */
[----:B------:R-:W-:-:S10]  /*2570*/  @!P3 FADD.FTZ R15, R15, R27 ;  /* 0x0000001b0f0fb221 */ /* 0x000fd40000010000 */
[----:B------:R-:W-:Y:S05]  /*2580*/  @P0 BRA `(.L_x_1459) ;  /* 0xfffffffc00140947 */ /* 0x000fea000383ffff */
.L_x_1458:
[----:B------:R-:W-:-:S04]  /*2590*/  LOP3.LUT R0, R6, 0x7, RZ, 0xc0, !PT ;  /* 0x0000000706007812 */ /* 0x000fc800078ec0ff */
[----:B------:R-:W-:-:S13]  /*25a0*/  ISETP.NE.AND P0, PT, R0, RZ, PT ;  /* 0x000000ff0000720c */ /* 0x000fda0003f05270 */
[----:B------:R-:W-:Y:S05]  /*25b0*/  @!P0 BRA `(.L_x_1455) ;  /* 0x0000000000f08947 */ /* 0x000fea0003800000 */
[----:B------:R-:W-:-:S04]  /*25c0*/  IADD3 R0, PT, PT, R0, -0x1, RZ ;  /* 0xffffffff00007810 */ /* 0x000fc80007ffe0ff */
[----:B------:R-:W-:Y:S02]  /*25d0*/  ISETP.GE.U32.AND P3, PT, R0, 0x3, PT ;  /* 0x000000030000780c */ /* 0x000fe40003f66070 */
[----:B------:R-:W-:-:S11]  /*25e0*/  LOP3.LUT P0, R0, R6, 0x3, RZ, 0xc0, !PT ;  /* 0x0000000306007812 */ /* 0x000fd6000780c0ff */
[----:B------:R-:W-:Y:S05]  /*25f0*/  @!P3 BRA `(.L_x_1460) ;  /* 0x000000000070b947 */ /* 0x000fea0003800000 */
[C---:B-1----:R-:W-:Y:S02]  /*2600*/  IADD3 R19, PT, PT, R49.reuse, 0x1, RZ ;  /* 0x0000000131137810 */ /* 0x042fe40007ffe0ff */
[C---:B------:R-:W-:Y:S02]  /*2610*/  ISETP.EQ.OR P3, PT, R49.reuse, UR9, P1 ;  /* 0x0000000931007c0c */ /* 0x040fe40008f62670 */
[----:B------:R-:W-:Y:S02]  /*2620*/  IADD3 R21, PT, PT, R49, 0x2, RZ ;  /* 0x0000000231157810 */ /* 0x000fe40007ffe0ff */
        /* <DEDUP_REMOVED lines=11> */
[--C-:B--2---:R-:W-:Y:S01]  /*26e0*/  @!P5 IMAD.WIDE.U32 R20, R21, 0x8, R50.reuse ;  /* 0x000000081514d825 */ /* 0x104fe200078e0032 */
        /* <DEDUP_REMOVED lines=13> */
.L_x_1460:
[----:B------:R-:W-:Y:S05]  /*27c0*/  @!P0 BRA `(.L_x_1455) ;  /* 0x00000000006c8947 */ /* 0x000fea0003800000 */
[----:B------:R-:W-:Y:S02]  /*27d0*/  ISETP.NE.AND P0, PT, R0, 0x1, PT ;  /* 0x000000010000780c */ /* 0x000fe40003f05270 */
[----:B------:R-:W-:-:S11]  /*27e0*/  LOP3.LUT R0, R6, 0x1, RZ, 0xc0, !PT ;  /* 0x0000000106007812 */ /* 0x000fd600078ec0ff */
[----:B------:R-:W-:Y:S05]  /*27f0*/  @!P0 BRA `(.L_x_1461) ;  /* 0x0000000000388947 */ /* 0x000fea0003800000 */
[C---:B-1----:R-:W-:Y:S02]  /*2800*/  IADD3 R17, PT, PT, R49.reuse, 0x1, RZ ;  /* 0x0000000131117810 */ /* 0x042fe40007ffe0ff */
        /* <DEDUP_REMOVED lines=13> */
.L_x_1461:
[----:B------:R-:W-:Y:S01]  /*28e0*/  ISETP.EQ.OR P0, PT, R49, UR9, P1 ;  /* 0x0000000931007c0c */ /* 0x000fe20008f02670 */
[----:B------:R-:W-:Y:S03]  /*28f0*/  BSSY.RECONVERGENT B0, `(.L_x_1455) ;  /* 0x0000008000007945 */ /* 0x000fe60003800200 */
[----:B------:R-:W-:-:S13]  /*2900*/  ISETP.NE.U32.OR P0, PT, R0, 0x1, P0 ;  /* 0x000000010000780c */ /* 0x000fda0000705470 */
[----:B------:R-:W-:Y:S05]  /*2910*/  @P0 BRA `(.L_x_1462) ;  /* 0x0000000000140947 */ /* 0x000fea0003800000 */
[----:B------:R-:W-:-:S04]  /*2920*/  IMAD R49, R32, R49, R33 ;  /* 0x0000003120317224 */ /* 0x000fc800078e0221 */
[----:B------:R-:W-:-:S06]  /*2930*/  IMAD.WIDE.U32 R50, R49, 0x8, R50 ;  /* 0x0000000831327825 */ /* 0x000fcc00078e0032 */
[----:B------:R-:W0:Y:S02]  /*2940*/  LDG.E.64 R50, desc[UR12][R50.64] ;  /* 0x0000000c32327981 */ /* 0x000e24000c1e1b00 */
[----:B01-3--:R-:W-:Y:S01]  /*2950*/  FADD.FTZ R14, R14, R50 ;  /* 0x000000320e0e7221 */ /* 0x00bfe20000010000 */
[----:B------:R-:W-:-:S07]  /*2960*/  FADD.FTZ R15, R15, R51 ;  /* 0x000000330f0f7221 */ /* 0x000fce0000010000 */
.L_x_1462:
[----:B------:R-:W-:Y:S05]  /*2970*/  BSYNC.RECONVERGENT B0 ;  /* 0x0000000000007941 */ /* 0x000fea0003800200 */
.L_x_1455:
[----:B------:R-:W5:Y:S01]  /*2980*/  S2UR UR7, SR_CgaCtaId ;  /* 0x00000000000779c3 */ /* 0x000f620000008800 */
[----:B------:R-:W-:Y:S01]  /*2990*/  UMOV UR6, 0x400 ;  /* 0x0000040000067882 */ /* 0x000fe20000000000 */
[----:B------:R-:W0:Y:S01]  /*29a0*/  LDCU.64 UR14, c[0x0][0x400] ;  /* 0x00008000ff0e77ac */ /* 0x000e220008000a00 */
[----:B------:R-:W-:Y:S01]  /*29b0*/  FADD.FTZ R8, R8, -UR10 ;  /* 0x8000000a08087e21 */ /* 0x000fe20008010000 */
[----:B------:R-:W-:Y:S01]  /*29c0*/  FADD.FTZ R9, R9, -UR10 ;  /* 0x8000000a09097e21 */ /* 0x000fe20008010000 */
[----:B------:R-:W-:Y:S01]  /*29d0*/  FADD.FTZ R10, R10, -UR10 ;  /* 0x8000000a0a0a7e21 */ /* 0x000fe20008010000 */
[----:B-1----:R-:W-:Y:S01]  /*29e0*/  FADD.FTZ R5, R11, -UR10 ;  /* 0x8000000a0b057e21 */ /* 0x002fe20008010000 */
[----:B------:R-:W-:Y:S01]  /*29f0*/  SHF.R.S32.HI R11, RZ, 0x1f, R40 ;  /* 0x0000001fff0b7819 */ /* 0x000fe20000011428 */
[----:B----4-:R-:W-:Y:S01]  /*2a00*/  FMUL.FTZ R18, R9, UR8 ;  /* 0x0000000809127c20 */ /* 0x010fe20008410000 */
[C---:B------:R-:W-:Y:S01]  /*2a10*/  IADD3 R0, PT, PT, R40.reuse, 0x20, RZ ;  /* 0x0000002028007810 */ /* 0x040fe20007ffe0ff */
[----:B------:R-:W-:Y:S01]  /*2a20*/  FMUL.FTZ R5, R5, UR8 ;  /* 0x0000000805057c20 */ /* 0x000fe20008410000 */
[----:B0-----:R-:W-:Y:S01]  /*2a30*/  ISETP.GE.U32.AND P0, PT, R40, UR14, PT ;  /* 0x0000000e28007c0c */ /* 0x001fe2000bf06070 */
[----:B-----5:R-:W-:-:S03]  /*2a40*/  ULEA UR6, UR7, UR6, 0x18 ;  /* 0x0000000607067291 */ /* 0x020fc6000f8ec0ff */
[----:B------:R-:W-:-:S06]  /*2a50*/  ISETP.GE.AND.EX P0, PT, R11, UR15, PT, P0 ;  /* 0x0000000f0b007c0c */ /* 0x000fcc000bf06300 */
[----:B------:R3:W-:Y:S01]  /*2a60*/  @!P1 STS.64 [UR6+0x48], R14 ;  /* 0x0000480eff009988 */ /* 0x0007e20008000a06 */
[----:B------:R-:W-:Y:S01]  /*2a70*/  BAR.SYNC.DEFER_BLOCKING 0x0 ;  /* 0x0000000000007b1d */ /* 0x000fe20000010000 */
[----:B------:R-:W-:Y:S01]  /*2a80*/  ISETP.GE.U32.AND P1, PT, R0, UR14, PT ;  /* 0x0000000e00007c0c */ /* 0x000fe2000bf26070 */
[----:B---3--:R-:W-:Y:S01]  /*2a90*/  FMUL.FTZ R14, R8, UR8 ;  /* 0x00000008080e7c20 */ /* 0x008fe20008410000 */
[----:B------:R-:W-:-:S03]  /*2aa0*/  FMUL.FTZ R8, R10, UR8 ;  /* 0x000000080a087c20 */ /* 0x000fc60008410000 */
        /* <DEDUP_REMOVED lines=18> */
[----:B--2---:R-:W1:Y:S01]  /*2bd0*/  MUFU.RCP R20, R19 ;  /* 0x0000001300147308 */ /* 0x004e620000001000 */
        /* <DEDUP_REMOVED lines=8> */
.L_x_1463:
[----:B------:R-:W-:Y:S01]  /*2c60*/  BSSY.RECONVERGENT B0, `(.L_x_1464) ;  /* 0x0000012000007945 */ /* 0x000fe20003800200 */
[----:B------:R-:W-:Y:S01]  /*2c70*/  FFMA.FTZ R24, R7, R2, -R24 ;  /* 0x0000000207187223 */ /* 0x000fe20000010818 */
[----:B------:R-:W-:Y:S01]  /*2c80*/  SHF.R.S32.HI R2, RZ, 0x1f, R0 ;  /* 0x0000001fff027819 */ /* 0x000fe20000011400 */
        /* <DEDUP_REMOVED lines=15> */
.L_x_1465:
[----:B------:R-:W-:Y:S05]  /*2d80*/  BSYNC.RECONVERGENT B0 ;  /* 0x0000000000007941 */ /* 0x000fea0003800200 */
.L_x_1464:
[----:B------:R-:W-:Y:S05]  /*2d90*/  @!P2 BRA `(.L_x_1466) ;  /* 0x000000000048a947 */ /* 0x000fea0003800000 */
[----:B------:R-:W-:Y:S01]  /*2da0*/  FFMA.FTZ R8, R7, R8, R34 ;  /* 0x0000000807087223 */ /* 0x000fe20000010022 */
[----:B------:R-:W-:-:S03]  /*2db0*/  FFMA.FTZ R5, R4, R5, R35 ;  /* 0x0000000504057223 */ /* 0x000fc60000010023 */
[----:B------:R-:W-:Y:S01]  /*2dc0*/  FMUL.FTZ R3, R8, -1.4426950216293334961 ;  /* 0xbfb8aa3b08037820 */ /* 0x000fe20000410000 */
[----:B------:R-:W-:-:S05]  /*2dd0*/  FMUL.FTZ R14, R5, -1.4426950216293334961 ;  /* 0xbfb8aa3b050e7820 */ /* 0x000fca0000410000 */
[----:B------:R-:W1:Y:S08]  /*2de0*/  MUFU.EX2 R3, R3 ;  /* 0x0000000300037308 */ /* 0x000e700000000800 */
[----:B------:R-:W3:Y:S01]  /*2df0*/  MUFU.EX2 R14, R14 ;  /* 0x0000000e000e7308 */ /* 0x000ee20000000800 */
[----:B-1----:R-:W-:-:S07]  /*2e00*/  FADD.FTZ R11, R3, 1 ;  /* 0x3f800000030b7421 */ /* 0x002fce0000010000 */
[----:B------:R-:W1:Y:S01]  /*2e10*/  MUFU.RCP R11, R11 ;  /* 0x0000000b000b7308 */ /* 0x000e620000001000 */
[----:B---3--:R-:W-:-:S07]  /*2e20*/  FADD.FTZ R15, R14, 1 ;  /* 0x3f8000000e0f7421 */ /* 0x008fce0000010000 */
        /* <DEDUP_REMOVED lines=9> */
.L_x_1466:
        /* <DEDUP_REMOVED lines=9> */
[----:B------:R-:W3:Y:S01]  /*2f50*/  LDCU.64 UR10, c[0x0][0x380] ;  /* 0x00007000ff0a77ac */ /* 0x000ee20008000a00 */
[----:B-1----:R-:W-:Y:S02]  /*2f60*/  IMAD R3, R2, UR6, RZ ;  /* 0x0000000602037c24 */ /* 0x002fe4000f8e02ff */
[----:B------:R-:W-:-:S04]  /*2f70*/  IMAD.WIDE.U32 R42, R0, UR6, R42 ;  /* 0x00000006002a7c25 */ /* 0x000fc8000f8e002a */
[----:B------:R-:W-:Y:S01]  /*2f80*/  IMAD R3, R0, UR7, R3 ;  /* 0x0000000700037c24 */ /* 0x000fe2000f8e0203 */
[----:B---3--:R-:W-:-:S04]  /*2f90*/  LEA R2, P0, R42, UR10, 0x2 ;  /* 0x0000000a2a027c11 */ /* 0x008fc8000f8010ff */
[----:B------:R-:W-:-:S04]  /*2fa0*/  IADD3 R3, PT, PT, R43, R3, RZ ;  /* 0x000000032b037210 */ /* 0x000fc80007ffe0ff */
[----:B------:R-:W-:-:S05]  /*2fb0*/  LEA.HI.X R3, R42, UR11, R3, 0x2, P0 ;  /* 0x0000000b2a037c11 */ /* 0x000fca00080f1403 */
[----:B------:R1:W-:Y:S02]  /*2fc0*/  STG.E.64 desc[UR12][R2.64], R8 ;  /* 0x0000000802007986 */ /* 0x0003e4000c101b0c */
.L_x_1468:
[----:B------:R-:W-:Y:S05]  /*2fd0*/  BSYNC.RECONVERGENT B0 ;  /* 0x0000000000007941 */ /* 0x000fea0003800200 */
.L_x_1467:
[----:B------:R-:W-:Y:S02]  /*2fe0*/  IADD3 R37, PT, PT, R32, R37, RZ ;  /* 0x0000002520257210 */ /* 0x000fe40007ffe0ff */
[----:B------:R-:W-:Y:S02]  /*2ff0*/  IADD3 R36, PT, PT, R36, 0x1, RZ ;  /* 0x0000000124247810 */ /* 0x000fe40007ffe0ff */
[----:B------:R-:W-:-:S13]  /*3000*/  ISETP.GE.AND P0, PT, R37, UR4, PT ;  /* 0x0000000425007c0c */ /* 0x000fda000bf06270 */
[----:B------:R-:W-:Y:S05]  /*3010*/  @!P0 BRA `(.L_x_1469) ;  /* 0xffffffd000648947 */ /* 0x000fea000383ffff */
.L_x_1444:
[----:B------:R-:W3:Y:S01]  /*3020*/  S2R R6, SR_TID.X ;  /* 0x0000000000067919 */ /* 0x000ee20000002100 */
[----:B------:R-:W4:Y:S01]  /*3030*/  LDC R4, c[0x0][0x370] ;  /* 0x0000dc00ff047b82 */ /* 0x000f220000000800 */
[----:B------:R-:W-:Y:S07]  /*3040*/  BSSY.RECONVERGENT B0, `(.L_x_1470) ;  /* 0x0000012000007945 */ /* 0x000fee0003800200 */
[----:B------:R-:W5:Y:S08]  /*3050*/  LDC R7, c[0x0][0x374] ;  /* 0x0000dd00ff077b82 */ /* 0x000f700000000800 */
[----:B-1----:R-:W1:Y:S01]  /*3060*/  LDC.64 R2, c[0x0][0x3c8] ;  /* 0x0000f200ff027b82 */ /* 0x002e620000000a00 */
[----:B----4-:R-:W-:-:S02]  /*3070*/  IADD3 R5, PT, PT, R4, -0x1, RZ ;  /* 0xffffffff04057810 */ /* 0x010fc40007ffe0ff */
[----:B------:R-:W-:Y:S02]  /*3080*/  ISETP.NE.AND P1, PT, R4, 0x1, PT ;  /* 0x000000010400780c */ /* 0x000fe40003f25270 */
[----:B---3--:R-:W-:Y:S02]  /*3090*/  ISETP.NE.AND P2, PT, R6, RZ, PT ;  /* 0x000000ff0600720c */ /* 0x008fe40003f45270 */
[----:B-----5:R-:W-:-:S04]  /*30a0*/  IADD3 R0, PT, PT, R7, -0x1, RZ ;  /* 0xffffffff07007810 */ /* 0x020fc80007ffe0ff */
        /* <DEDUP_REMOVED lines=11> */
.L_x_1471:
[----:B------:R-:W-:Y:S05]  /*3160*/  BSYNC.RECONVERGENT B0 ;  /* 0x0000000000007941 */ /* 0x000fea0003800200 */
.L_x_1470:
[----:B------:R-:W-:Y:S05]  /*3170*/  @P0 EXIT ;  /* 0x000000000000094d */ /* 0x000fea0003800000 */
[----:B------:R-:W-:Y:S05]  /*3180*/  @P2 BRA `(.L_x_1472) ;  /* 0x0000000000202947 */ /* 0x000fea0003800000 */
[----:B------:R-:W-:-:S05]  /*3190*/  IMAD R0, R4, R7, RZ ;  /* 0x0000000704007224 */ /* 0x000fca00078e02ff */
[----:B------:R-:W-:-:S13]  /*31a0*/  ISETP.NE.AND P0, PT, R0, -0x1, PT ;  /* 0xffffffff0000780c */ /* 0x000fda0003f05270 */
[----:B------:R-:W-:Y:S05]  /*31b0*/  @!P0 BRA `(.L_x_1472) ;  /* 0x0000000000148947 */ /* 0x000fea0003800000 */
.L_x_1473:
[----:B-1----:R-:W3:Y:S04]  /*31c0*/  LDG.E.STRONG.GPU R5, desc[UR12][R2.64] ;  /* 0x0000000c02057981 */ /* 0x002ee8000c1ef900 */
[----:B---3--:R-:W-:Y:S01]  /*31d0*/  CCTL.IVALL ;  /* 0x00000000ff00798f */ /* 0x008fe20002000000 */
[----:B------:R-:W-:Y:S05]  /*31e0*/  YIELD ;  /* 0x0000000000007946 */ /* 0x000fea0003800000 */
[----:B------:R-:W-:-:S13]  /*31f0*/  ISETP.NE.AND P0, PT, R5, R0, PT ;  /* 0x000000000500720c */ /* 0x000fda0003f05270 */
[----:B------:R-:W-:Y:S05]  /*3200*/  @P0 BRA `(.L_x_1473) ;  /* 0xfffffffc00ec0947 */ /* 0x000fea000383ffff */
.L_x_1472:
[----:B------:R-:W-:Y:S05]  /*3210*/  WARPSYNC.ALL ;  /* 0x0000000000007948 */ /* 0x000fea0003800000 */
[----:B------:R-:W3:Y:S02]  /*3220*/  LDCU.64 UR10, c[0x0][0x3f8] ;  /* 0x00007f00ff0a77ac */ /* 0x000ee40008000a00 */
[----:B---3--:R-:W-:-:S04]  /*3230*/  ULEA.HI UR8, UP0, UR11, UR10, URZ, 0x1 ;  /* 0x0000000a0b087291 */ /* 0x008fc8000f8108ff */
        /* <DEDUP_REMOVED lines=11> */
[----:B-1----:R-:W-:Y:S01]  /*32f0*/  MOV R3, UR9 ;  /* 0x0000000900037c02 */ /* 0x002fe20008000f00 */
        /* <DEDUP_REMOVED lines=37> */
[----:B------:R-:W1:Y:S01]  /*3550*/  LDCU.64 UR14, c[0x0][0x3d8] ;  /* 0x00007b00ff0e77ac */ /* 0x000e620008000a00 */
[----:B------:R-:W-:Y:S02]  /*3560*/  MOV R29, UR8 ;  /* 0x00000008001d7c02 */ /* 0x000fe40008000f00 */
[----:B------:R-:W-:Y:S01]  /*3570*/  MOV R2, UR9 ;  /* 0x0000000900027c02 */ /* 0x000fe20008000f00 */
[----:B------:R-:W3:Y:S01]  /*3580*/  LDCU.64 UR16, c[0x0][0x390] ;  /* 0x00007200ff1077ac */ /* 0x000ee20008000a00 */
[----:B------:R-:W-:Y:S02]  /*3590*/  IADD3 R7, PT, PT, R7, 0x1, RZ ;  /* 0x0000000107077810 */ /* 0x000fe40007ffe0ff */
[----:B------:R-:W-:Y:S01]  /*35a0*/  SHF.L.U64.HI R29, R29, 0x2, R2 ;  /* 0x000000021d1d7819 */ /* 0x000fe20000010202 */
[----:B------:R-:W4:Y:S01]  /*35b0*/  LDCU.64 UR18, c[0x0][0x388] ;  /* 0x00007100ff1277ac */ /* 0x000f220008000a00 */
[----:B0-----:R-:W-:Y:S02]  /*35c0*/  MOV R25, UR6 ;  /* 0x0000000600197c02 */ /* 0x001fe40008000f00 */
[----:B------:R-:W-:Y:S01]  /*35d0*/  MOV R4, UR7 ;  /* 0x0000000700047c02 */ /* 0x000fe20008000f00 */
[----:B------:R-:W-:Y:S01]  /*35e0*/  USHF.L.U32 UR5, UR11, 0x2, URZ ;  /* 0x000000020b057899 */ /* 0x000fe200080006ff */
[----:B------:R-:W-:Y:S01]  /*35f0*/  LOP3.LUT R7, R7, 0x3, RZ, 0xc0, !PT ;  /* 0x0000000307077812 */ /* 0x000fe200078ec0ff */
[----:B------:R-:W-:Y:S01]  /*3600*/  UMOV UR4, URZ ;  /* 0x000000ff00047c82 */ /* 0x000fe20008000000 */
[----:B------:R-:W-:-:S02]  /*3610*/  MOV R8, R0 ;  /* 0x0000000000087202 */ /* 0x000fc40000000f00 */
[----:B------:R-:W-:Y:S02]  /*3620*/  MOV R2, UR10 ;  /* 0x0000000a00027c02 */ /* 0x000fe40008000f00 */
[C---:B------:R-:W-:Y:S02]  /*3630*/  SHF.L.U32 R16, R0.reuse, 0x2, RZ ;  /* 0x0000000200107819 */ /* 0x040fe400000006ff */
[----:B------:R-:W-:Y:S01]  /*3640*/  SHF.L.U64.HI R25, R25, 0x2, R4 ;  /* 0x0000000219197819 */ /* 0x000fe20000010204 */
[----:B------:R-:W-:Y:S01]  /*3650*/  IMAD.WIDE.U32 R4, R7, 0xe0, R8 ;  /* 0x000000e007047825 */ /* 0x000fe200078e0008 */
[----:B------:R-:W-:Y:S02]  /*3660*/  SHF.L.U64.HI R19, R0, 0x2, R9 ;  /* 0x0000000200137819 */ /* 0x000fe40000010209 */
[----:B-1----:R-:W-:Y:S01]  /*3670*/  IADD3 R23, P1, PT, R16, UR14, RZ ;  /* 0x0000000e10177c10 */ /* 0x002fe2000ff3e0ff */
[----:B------:R-:W-:Y:S01]  /*3680*/  IMAD.WIDE.U32 R2, R2, 0x4, RZ ;  /* 0x0000000402027825 */ /* 0x000fe200078e00ff */
[----:B---3--:R-:W-:-:S02]  /*3690*/  IADD3 R18, P2, PT, R16, UR16, RZ ;  /* 0x0000001010127c10 */ /* 0x008fc4000ff5e0ff */
[----:B----4-:R-:W-:Y:S02]  /*36a0*/  IADD3 R16, P3, PT, R16, UR18, RZ ;  /* 0x0000001210107c10 */ /* 0x010fe4000ff7e0ff */
[----:B------:R-:W-:Y:S02]  /*36b0*/  IADD3 R8, P4, PT, RZ, -R7, RZ ;  /* 0x80000007ff087210 */ /* 0x000fe40007f9e0ff */
[C---:B--2---:R-:W-:Y:S02]  /*36c0*/  IADD3.X R20, PT, PT, R19.reuse, UR15, RZ, P1, !PT ;  /* 0x0000000f13147c10 */ /* 0x044fe40008ffe4ff */
[----:B------:R-:W-:Y:S02]  /*36d0*/  IADD3.X R21, PT, PT, R19, UR17, RZ, P2, !PT ;  /* 0x0000001113157c10 */ /* 0x000fe400097fe4ff */
[----:B------:R-:W-:Y:S02]  /*36e0*/  IADD3 R9, PT, PT, R5, UR4, RZ ;  /* 0x0000000405097c10 */ /* 0x000fe4000fffe0ff */
[----:B------:R-:W-:-:S02]  /*36f0*/  MOV R0, R4 ;  /* 0x0000000400007202 */ /* 0x000fc40000000f00 */
[----:B------:R-:W-:Y:S02]  /*3700*/  IADD3.X R19, PT, PT, R19, UR19, RZ, P3, !PT ;  /* 0x0000001313137c10 */ /* 0x000fe40009ffe4ff */
[----:B------:R-:W-:Y:S02]  /*3710*/  IADD3 R27, PT, PT, R3, UR5, RZ ;  /* 0x00000005031b7c10 */ /* 0x000fe4000fffe0ff */
[----:B------:R-:W-:-:S07]  /*3720*/  IADD3.X R14, PT, PT, RZ, -0x1, RZ, P4, !PT ;  /* 0xffffffffff0e7810 */ /* 0x000fce00027fe4ff */
.L_x_1476:
[----:B-1----:R-:W-:Y:S02]  /*3730*/  MOV R6, UR8 ;  /* 0x0000000800067c02 */ /* 0x002fe40008000f00 */
[----:B------:R-:W-:Y:S02]  /*3740*/  MOV R12, UR6 ;  /* 0x00000006000c7c02 */ /* 0x000fe40008000f00 */
[-C--:B------:R-:W-:Y:S02]  /*3750*/  LEA R6, P1, R6, R23.reuse, 0x2 ;  /* 0x0000001706067211 */ /* 0x080fe400078210ff */
[-C--:B------:R-:W-:Y:S02]  /*3760*/  LEA R12, P3, R12, R23.reuse, 0x2 ;  /* 0x000000170c0c7211 */ /* 0x080fe400078610ff */
[----:B------:R-:W-:Y:S02]  /*3770*/  IADD3 R10, P2, PT, R23, R2, RZ ;  /* 0x00000002170a7210 */ /* 0x000fe40007f5e0ff */
[----:B------:R-:W-:-:S02]  /*3780*/  MOV R4, R23 ;  /* 0x0000001700047202 */ /* 0x000fc40000000f00 */
[C---:B------:R-:W-:Y:S02]  /*3790*/  IADD3.X R7, PT, PT, R20.reuse, R29, RZ, P1, !PT ;  /* 0x0000001d14077210 */ /* 0x040fe40000ffe4ff */
[----:B------:R-:W-:Y:S02]  /*37a0*/  MOV R5, R20 ;  /* 0x0000001400057202 */ /* 0x000fe40000000f00 */
[C---:B------:R-:W-:Y:S02]  /*37b0*/  IADD3.X R13, PT, PT, R20.reuse, R25, RZ, P3, !PT ;  /* 0x00000019140d7210 */ /* 0x040fe40001ffe4ff */
[----:B------:R-:W-:Y:S01]  /*37c0*/  IADD3.X R11, PT, PT, R20, R27, RZ, P2, !PT ;  /* 0x0000001b140b7210 */ /* 0x000fe200017fe4ff */
[----:B------:R0:W2:Y:S04]  /*37d0*/  LDG.E R4, desc[UR12][R4.64] ;  /* 0x0000000c04047981 */ /* 0x0000a8000c1e1900 */
[----:B------:R1:W2:Y:S04]  /*37e0*/  LDG.E R7, desc[UR12][R6.64] ;  /* 0x0000000c06077981 */ /* 0x0002a8000c1e1900 */
[----:B------:R-:W3:Y:S04]  /*37f0*/  LDG.E R10, desc[UR12][R10.64] ;  /* 0x0000000c0a0a7981 */ /* 0x000ee8000c1e1900 */
[----:B------:R-:W3:Y:S01]  /*3800*/  LDG.E R13, desc[UR12][R12.64] ;  /* 0x0000000c0c0d7981 */ /* 0x000ee2000c1e1900 */
[----:B0-----:R-:W-:-:S02]  /*3810*/  MOV R5, R19 ;  /* 0x0000001300057202 */ /* 0x001fc40000000f00 */
[----:B-1----:R-:W-:Y:S02]  /*3820*/  MOV R6, R18 ;  /* 0x0000001200067202 */ /* 0x002fe40000000f00 */
[----:B------:R-:W-:-:S04]  /*3830*/  IADD3 R8, P1, PT, R8, 0x1, RZ ;  /* 0x0000000108087810 */ /* 0x000fc80007f3e0ff */
[----:B------:R-:W-:Y:S02]  /*3840*/  IADD3.X R14, PT, PT, RZ, R14, RZ, P1, !PT ;  /* 0x0000000eff0e7210 */ /* 0x000fe40000ffe4ff */
[----:B------:R-:W-:-:S04]  /*3850*/  ISETP.NE.U32.AND P1, PT, R8, RZ, PT ;  /* 0x000000ff0800720c */ /* 0x000fc80003f25070 */
[----:B------:R-:W-:Y:S02]  /*3860*/  ISETP.NE.AND.EX P1, PT, R14, RZ, PT, P1 ;  /* 0x000000ff0e00720c */ /* 0x000fe40003f25310 */
[----:B------:R-:W-:Y:S02]  /*3870*/  IADD3 R18, P3, PT, R18, 0x380, RZ ;  /* 0x0000038012127810 */ /* 0x000fe40007f7e0ff */
[----:B------:R-:W-:-:S04]  /*3880*/  IADD3 R23, P2, PT, R23, 0x380, RZ ;  /* 0x0000038017177810 */ /* 0x000fc80007f5e0ff */
[----:B------:R-:W-:Y:S02]  /*3890*/  IADD3.X R20, PT, PT, RZ, R20, RZ, P2, !PT ;  /* 0x00000014ff147210 */ /* 0x000fe400017fe4ff */
[----:B--2---:R-:W-:Y:S02]  /*38a0*/  F2FP.BF16.F32.PACK_AB R15, R7, R4 ;  /* 0x00000004070f723e */ /* 0x004fe400000010ff */
[----:B------:R-:W-:Y:S02]  /*38b0*/  MOV R4, R16 ;  /* 0x0000001000047202 */ /* 0x000fe40000000f00 */
[----:B------:R-:W-:Y:S02]  /*38c0*/  MOV R7, R21 ;  /* 0x0000001500077202 */ /* 0x000fe40000000f00 */
[----:B---3--:R-:W-:Y:S01]  /*38d0*/  F2FP.BF16.F32.PACK_AB R17, R13, R10 ;  /* 0x0000000a0d11723e */ /* 0x008fe200000010ff */
[----:B------:R1:W-:Y:S04]  /*38e0*/  STG.E desc[UR12][R4.64], R15 ;  /* 0x0000000f04007986 */ /* 0x0003e8000c10190c */
[----:B------:R1:W-:Y:S01]  /*38f0*/  STG.E desc[UR12][R6.64], R17 ;  /* 0x0000001106007986 */ /* 0x0003e2000c10190c */
[----:B------:R-:W-:-:S02]  /*3900*/  IADD3 R16, P4, PT, R16, 0x380, RZ ;  /* 0x0000038010107810 */ /* 0x000fc40007f9e0ff */
[----:B------:R-:W-:Y:S02]  /*3910*/  IADD3.X R21, PT, PT, RZ, R21, RZ, P3, !PT ;  /* 0x00000015ff157210 */ /* 0x000fe40001ffe4ff */
[----:B------:R-:W-:Y:S01]  /*3920*/  IADD3.X R19, PT, PT, RZ, R19, RZ, P4, !PT ;  /* 0x00000013ff137210 */ /* 0x000fe200027fe4ff */
[----:B------:R-:W-:Y:S08]  /*3930*/  @P1 BRA `(.L_x_1476) ;  /* 0xfffffffc007c1947 */ /* 0x000ff0000383ffff */
.L_x_1475:
[----:B------:R-:W-:Y:S05]  /*3940*/  BSYNC.RECONVERGENT B0 ;  /* 0x0000000000007941 */ /* 0x000fea0003800200 */
.L_x_1474:
[----:B------:R-:W-:Y:S05]  /*3950*/  @!P0 EXIT ;  /* 0x000000000000894d */ /* 0x000fea0003800000 */
[----:B------:R-:W-:Y:S01]  /*3960*/  BSSY.RECONVERGENT B0, `(.L_x_1477) ;  /* 0x0000061000007945 */ /* 0x000fe20003800200 */
[----:B------:R-:W-:Y:S02]  /*3970*/  USHF.L.U64.HI UR5, UR10, 0x2, UR11 ;  /* 0x000000020a057899 */ /* 0x000fe4000801020b */
[----:B------:R-:W-:Y:S02]  /*3980*/  USHF.L.U32 UR4, UR10, 0x2, URZ ;  /* 0x000000020a047899 */ /* 0x000fe400080006ff */
[----:B------:R-:W-:Y:S01]  /*3990*/  USHF.L.U64.HI UR7, UR6, 0x2, UR7 ;  /* 0x0000000206077899 */ /* 0x000fe20008010207 */
[----:B------:R-:W3:Y:S01]  /*39a0*/  LDCU.64 UR14, c[0x0][0x3d8] ;  /* 0x00007b00ff0e77ac */ /* 0x000ee20008000a00 */
[----:B------:R-:W4:Y:S01]  /*39b0*/  LDCU.64 UR16, c[0x0][0x388] ;  /* 0x00007100ff1077ac */ /* 0x000f220008000a00 */
[----:B------:R-:W0:Y:S01]  /*39c0*/  LDCU.64 UR18, c[0x0][0x390] ;  /* 0x00007200ff1277ac */ /* 0x000e220008000a00 */
[----:B------:R-:W-:Y:S02]  /*39d0*/  USHF.L.U64.HI UR10, UR8, 0x2, UR9 ;  /* 0x00000002080a7899 */ /* 0x000fe40008010209 */
[----:B------:R-:W-:-:S02]  /*39e0*/  USHF.L.U32 UR11, UR8, 0x2, URZ ;  /* 0x00000002080b7899 */ /* 0x000fc400080006ff */
[----:B------:R-:W-:-:S12]  /*39f0*/  USHF.L.U32 UR6, UR6, 0x2, URZ ;  /* 0x0000000206067899 */ /* 0x000fd800080006ff */
.L_x_1478:
[C---:B------:R-:W-:Y:S02]  /*3a00*/  SHF.L.U32 R8, R0.reuse, 0x2, RZ ;  /* 0x0000000200087819 */ /* 0x040fe400000006ff */
[----:B------:R-:W-:Y:S02]  /*3a10*/  SHF.L.U64.HI R9, R0, 0x2, R9 ;  /* 0x0000000200097819 */ /* 0x000fe40000010209 */
[----:B---3--:R-:W-:-:S04]  /*3a20*/  IADD3 R2, P0, PT, R8, UR14, RZ ;  /* 0x0000000e08027c10 */ /* 0x008fc8000ff1e0ff */
[----:B------:R-:W-:Y:S02]  /*3a30*/  IADD3.X R3, PT, PT, R9, UR15, RZ, P0, !PT ;  /* 0x0000000f09037c10 */ /* 0x000fe400087fe4ff */
[C---:B-1----:R-:W-:Y:S02]  /*3a40*/  IADD3 R4, P0, PT, R2.reuse, UR11, RZ ;  /* 0x0000000b02047c10 */ /* 0x042fe4000ff1e0ff */
[C---:B------:R-:W-:Y:S02]  /*3a50*/  IADD3 R10, P2, PT, R2.reuse, UR6, RZ ;  /* 0x00000006020a7c10 */ /* 0x040fe4000ff5e0ff */
[C---:B------:R-:W-:Y:S02]  /*3a60*/  IADD3.X R5, PT, PT, R3.reuse, UR10, RZ, P0, !PT ;  /* 0x0000000a03057c10 */ /* 0x040fe400087fe4ff */
[----:B------:R-:W-:Y:S02]  /*3a70*/  IADD3 R6, P1, PT, R2, UR4, RZ ;  /* 0x0000000402067c10 */ /* 0x000fe4000ff3e0ff */
[C---:B------:R-:W-:Y:S01]  /*3a80*/  IADD3.X R11, PT, PT, R3.reuse, UR7, RZ, P2, !PT ;  /* 0x00000007030b7c10 */ /* 0x040fe200097fe4ff */
[----:B------:R1:W3:Y:S01]  /*3a90*/  LDG.E R2, desc[UR12][R2.64] ;  /* 0x0000000c02027981 */ /* 0x0002e2000c1e1900 */
[----:B------:R-:W-:-:S03]  /*3aa0*/  IADD3.X R7, PT, PT, R3, UR5, RZ, P1, !PT ;  /* 0x0000000503077c10 */ /* 0x000fc60008ffe4ff */
[----:B------:R-:W3:Y:S04]  /*3ab0*/  LDG.E R5, desc[UR12][R4.64] ;  /* 0x0000000c04057981 */ /* 0x000ee8000c1e1900 */
[----:B------:R-:W5:Y:S04]  /*3ac0*/  LDG.E R6, desc[UR12][R6.64] ;  /* 0x0000000c06067981 */ /* 0x000f68000c1e1900 */
[----:B------:R-:W5:Y:S01]  /*3ad0*/  LDG.E R11, desc[UR12][R10.64] ;  /* 0x0000000c0a0b7981 */ /* 0x000f62000c1e1900 */
[----:B------:R-:W-:Y:S02]  /*3ae0*/  LOP3.LUT R15, R8, 0xfffffffc, RZ, 0xc0, !PT ;  /* 0xfffffffc080f7812 */ /* 0x000fe400078ec0ff */
[----:B0-----:R-:W-:-:S02]  /*3af0*/  LOP3.LUT R16, R9, 0x1, RZ, 0xc0, !PT ;  /* 0x0000000109107812 */ /* 0x001fc400078ec0ff */
[----:B----4-:R-:W-:Y:S02]  /*3b00*/  IADD3 R12, P0, PT, R15, UR16, RZ ;  /* 0x000000100f0c7c10 */ /* 0x010fe4000ff1e0ff */
[----:B-1----:R-:W-:Y:S02]  /*3b10*/  LOP3.LUT R3, R9, 0x3, RZ, 0xc0, !PT ;  /* 0x0000000309037812 */ /* 0x002fe400078ec0ff */
[----:B------:R-:W-:Y:S02]  /*3b20*/  IADD3.X R13, PT, PT, R16, UR17, RZ, P0, !PT ;  /* 0x00000011100d7c10 */ /* 0x000fe400087fe4ff */
[----:B------:R-:W-:Y:S02]  /*3b30*/  IADD3 R14, P0, PT, R15, UR18, RZ ;  /* 0x000000120f0e7c10 */ /* 0x000fe4000ff1e0ff */
[----:B---3--:R-:W-:Y:S02]  /*3b40*/  F2FP.BF16.F32.PACK_AB R17, R5, R2 ;  /* 0x000000020511723e */ /* 0x008fe400000010ff */
[----:B------:R-:W-:-:S02]  /*3b50*/  IADD3 R2, P1, PT, R15, UR14, RZ ;  /* 0x0000000e0f027c10 */ /* 0x000fc4000ff3e0ff */
[----:B------:R-:W-:Y:S02]  /*3b60*/  IADD3.X R15, PT, PT, R16, UR19, RZ, P0, !PT ;  /* 0x00000013100f7c10 */ /* 0x000fe400087fe4ff */
[----:B------:R-:W-:Y:S02]  /*3b70*/  IADD3.X R3, PT, PT, R3, UR15, RZ, P1, !PT ;  /* 0x0000000f03037c10 */ /* 0x000fe40008ffe4ff */
[----:B-----5:R-:W-:Y:S02]  /*3b80*/  F2FP.BF16.F32.PACK_AB R19, R11, R6 ;  /* 0x000000060b13723e */ /* 0x020fe400000010ff */
[C---:B------:R-:W-:Y:S02]  /*3b90*/  IADD3 R10, P0, PT, R2.reuse, UR11, RZ ;  /* 0x0000000b020a7c10 */ /* 0x040fe4000ff1e0ff */
[C---:B------:R-:W-:Y:S02]  /*3ba0*/  IADD3 R6, P1, PT, R2.reuse, UR4, RZ ;  /* 0x0000000402067c10 */ /* 0x040fe4000ff3e0ff */
[----:B------:R-:W-:-:S02]  /*3bb0*/  IADD3 R4, P2, PT, R2, UR6, RZ ;  /* 0x0000000602047c10 */ /* 0x000fc4000ff5e0ff */
[C---:B------:R-:W-:Y:S02]  /*3bc0*/  IADD3.X R11, PT, PT, R3.reuse, UR10, RZ, P0, !PT ;  /* 0x0000000a030b7c10 */ /* 0x040fe400087fe4ff */
[C---:B------:R-:W-:Y:S02]  /*3bd0*/  IADD3.X R7, PT, PT, R3.reuse, UR5, RZ, P1, !PT ;  /* 0x0000000503077c10 */ /* 0x040fe40008ffe4ff */
[----:B------:R-:W-:Y:S01]  /*3be0*/  IADD3.X R5, PT, PT, R3, UR7, RZ, P2, !PT ;  /* 0x0000000703057c10 */ /* 0x000fe200097fe4ff */
[----:B------:R0:W-:Y:S04]  /*3bf0*/  STG.E desc[UR12][R12.64], R17 ;  /* 0x000000110c007986 */ /* 0x0001e8000c10190c */
[----:B------:R1:W-:Y:S04]  /*3c00*/  STG.E desc[UR12][R14.64], R19 ;  /* 0x000000130e007986 */ /* 0x0003e8000c10190c */
[----:B------:R-:W3:Y:S04]  /*3c10*/  LDG.E R18, desc[UR12][R2.64+0x380] ;  /* 0x0003800c02127981 */ /* 0x000ee8000c1e1900 */
[----:B------:R-:W3:Y:S04]  /*3c20*/  LDG.E R21, desc[UR12][R10.64+0x380] ;  /* 0x0003800c0a157981 */ /* 0x000ee8000c1e1900 */
[----:B--2---:R-:W2:Y:S04]  /*3c30*/  LDG.E R20, desc[UR12][R6.64+0x380] ;  /* 0x0003800c06147981 */ /* 0x004ea8000c1e1900 */
[----:B------:R-:W2:Y:S01]  /*3c40*/  LDG.E R23, desc[UR12][R4.64+0x380] ;  /* 0x0003800c04177981 */ /* 0x000ea2000c1e1900 */
        /* <DEDUP_REMOVED lines=8> */
[----:B---3--:R-:W-:Y:S02]  /*3cd0*/  F2FP.BF16.F32.PACK_AB R21, R21, R18 ;  /* 0x000000121515723e */ /* 0x008fe400000010ff */
[----:B--2---:R-:W-:-:S03]  /*3ce0*/  F2FP.BF16.F32.PACK_AB R23, R23, R20 ;  /* 0x000000141717723e */ /* 0x004fc600000010ff */
        /* <DEDUP_REMOVED lines=31> */
[----:B------:R-:W-:Y:S01]  /*3ee0*/  ISETP.LT.U32.AND P0, PT, R0, UR8, PT ;  /* 0x0000000800007c0c */ /* 0x000fe2000bf01070 */
[----:B------:R-:W-:Y:S01]  /*3ef0*/  HFMA2 R9, -RZ, RZ, 0, 0 ;  /* 0x00000000ff097431 */ /* 0x000fe200000001ff */
[----:B---3--:R-:W-:Y:S02]  /*3f00*/  F2FP.BF16.F32.PACK_AB R11, R11, R2 ;  /* 0x000000020b0b723e */ /* 0x008fe400000010ff */
[----:B------:R-:W-:Y:S02]  /*3f10*/  MOV R2, UR9 ;  /* 0x0000000900027c02 */ /* 0x000fe40008000f00 */
[----:B----4-:R-:W-:Y:S01]  /*3f20*/  F2FP.BF16.F32.PACK_AB R3, R5, R6 ;  /* 0x000000060503723e */ /* 0x010fe200000010ff */
[----:B------:R1:W-:Y:S04]  /*3f30*/  STG.E desc[UR12][R16.64], R11 ;  /* 0x0000000b10007986 */ /* 0x0003e8000c10190c */
[----:B------:R1:W-:Y:S01]  /*3f40*/  STG.E desc[UR12][R14.64], R3 ;  /* 0x000000030e007986 */ /* 0x0003e2000c10190c */
[----:B------:R-:W-:-:S13]  /*3f50*/  ISETP.GT.AND.EX P0, PT, R2, RZ, PT, P0 ;  /* 0x000000ff0200720c */ /* 0x000fda0003f04300 */
[----:B-1----:R-:W-:Y:S05]  /*3f60*/  @P0 BRA `(.L_x_1478) ;  /* 0xfffffff800a40947 */ /* 0x002fea000383ffff */
[----:B------:R-:W-:Y:S05]  /*3f70*/  BSYNC.RECONVERGENT B0 ;  /* 0x0000000000007941 */ /* 0x000fea0003800200 */
.L_x_1477:
[----:B------:R-:W-:Y:S05]  /*3f80*/  EXIT ;  /* 0x000000000000794d */ /* 0x000fea0003800000 */
.L_x_1479:
        /* <DEDUP_REMOVED lines=15> */
.L_x_3435:


//--------------------- .text._Z35group_norm_nhwc_bwd_one_pass_kernelI11Fp32IOBf16WLi128ELi14ELi224EEv26Group_norm_nhwc_bwd_params --------------------------
	.section	.text._Z35group_norm_nhwc_bwd_one_pass_kernelI11Fp32IOBf16WLi128ELi14ELi224EEv26Group_norm_nhwc_bwd_params,"ax",@progbits
	.align	128
        .global         _Z35group_norm_nhwc_bwd_one_pass_kernelI11Fp32IOBf16WLi128ELi14ELi224EEv26Group_norm_nhwc_bwd_params
        .type           _Z35group_norm_nhwc_bwd_one_pass_kernelI11Fp32IOBf16WLi128ELi14ELi224EEv26Group_norm_nhwc_bwd_params,@function
        .size           _Z35group_norm_nhwc_bwd_one_pass_kernelI11Fp32IOBf16WLi128ELi14ELi224EEv26Group_norm_nhwc_bwd_params,(.L_x_3436 - _Z35group_norm_nhwc_bwd_one_pass_kernelI11Fp32IOBf16WLi128ELi14ELi224EEv26Group_norm_nhwc_bwd_params)
        .other          _Z35group_norm_nhwc_bwd_one_pass_kernelI11Fp32IOBf16WLi128ELi14ELi224EEv26Group_norm_nhwc_bwd_params,@"STO_CUDA_ENTRY STV_DEFAULT"
_Z35group_norm_nhwc_bwd_one_pass_kernelI11Fp32IOBf16WLi128ELi14ELi224EEv26Group_norm_nhwc_bwd_params:
.text._Z35group_norm_nhwc_bwd_one_pass_kernelI11Fp32IOBf16WLi128ELi14ELi224EEv26Group_norm_nhwc_bwd_params:
        /* <DEDUP_REMOVED lines=39> */
.L_x_1511:
[----:B0-----:R-:W0:Y:S01]  /*0270*/  LDC R6, c[0x0][0x410] ;  /* 0x00010400ff067b82 */ /* 0x001e220000000800 */
[----:B-1----:R-:W1:Y:S01]  /*0280*/  LDCU.128 UR24, c[0x0][0x400] ;  /* 0x00008000ff1877ac */ /* 0x002e620008000c00 */
[----:B------:R-:W-:Y:S02]  /*0290*/  SHF.R.S32.HI R17, RZ, 0x1f, R45 ;  /* 0x0000001fff117819 */ /* 0x000fe4000001142d */
[----:B------:R-:W-:Y:S01]  /*02a0*/  ISETP.LE.AND P0, PT, RZ, UR10, PT ;  /* 0x0000000aff007c0c */ /* 0x000fe2000bf03270 */
[----:B--2---:R-:W2:Y:S01]  /*02b0*/  LDCU.64 UR6, c[0x0][0x3b8] ;  /* 0x00007700ff0677ac */ /* 0x004ea20008000a00 */
[----:B------:R-:W-:Y:S01]  /*02c0*/  SHF.R.S32.HI R11, RZ, 0x1f, R48 ;  /* 0x0000001fff0b7819 */ /* 0x000fe20000011430 */
[----:B--2---:R-:W-:Y:S01]  /*02d0*/  UIMAD.WIDE UR6, UR10, 0x8, UR6 ;  /* 0x000000080a0678a5 */ /* 0x004fe2000f8e0206 */
[----:B0-----:R-:W-:-:S04]  /*02e0*/  IABS R5, R6 ;  /* 0x0000000600057213 */ /* 0x001fc80000000000 */
[----:B------:R-:W0:Y:S01]  /*02f0*/  I2F.RP R0, R5 ;  /* 0x0000000500007306 */ /* 0x000e220000209400 */
[----:B------:R-:W-:Y:S02]  /*0300*/  MOV R20, UR6 ;  /* 0x0000000600147c02 */ /* 0x000fe40008000f00 */
[----:B------:R-:W-:-:S06]  /*0310*/  MOV R21, UR7 ;  /* 0x0000000700157c02 */ /* 0x000fcc0008000f00 */
[----:B------:R-:W2:Y:S01]  /*0320*/  LDG.E.64 R20, desc[UR16][R20.64] ;  /* 0x0000001014147981 */ /* 0x000ea2000c1e1b00 */
[----:B0-----:R-:W0:Y:S02]  /*0330*/  MUFU.RCP R0, R0 ;  /* 0x0000000000007308 */ /* 0x001e240000001000 */
[----:B0--3--:R-:W-:-:S06]  /*0340*/  IADD3 R2, PT, PT, R0, 0xffffffe, RZ ;  /* 0x0ffffffe00027810 */ /* 0x009fcc0007ffe0ff */
        /* <DEDUP_REMOVED lines=8> */
[----:B------:R-:W-:Y:S01]  /*03d0*/  IMAD.HI.U32 R3, R3, R4, RZ ;  /* 0x0000000403037227 */ /* 0x000fe200078e00ff */
[----:B------:R-:W-:-:S04]  /*03e0*/  LOP3.LUT R2, RZ, R6, RZ, 0x33, !PT ;  /* 0x00000006ff027212 */ /* 0x000fc800078e33ff */
[----:B------:R-:W-:-:S05]  /*03f0*/  IADD3 R0, PT, PT, -R3, RZ, RZ ;  /* 0x000000ff03007210 */ /* 0x000fca0007ffe1ff */
[----:B------:R-:W-:-:S05]  /*0400*/  IMAD R0, R5, R0, R4 ;  /* 0x0000000005007224 */ /* 0x000fca00078e0204 */
[----:B------:R-:W-:-:S13]  /*0410*/  ISETP.GT.U32.AND P1, PT, R5, R0, PT ;  /* 0x000000000500720c */ /* 0x000fda0003f24070 */
[-C--:B------:R-:W-:Y:S02]  /*0420*/  @!P1 IADD3 R0, PT, PT, R0, -R5.reuse, RZ ;  /* 0x8000000500009210 */ /* 0x080fe40007ffe0ff */
[----:B------:R-:W-:Y:S02]  /*0430*/  @!P1 IADD3 R3, PT, PT, R3, 0x1, RZ ;  /* 0x0000000103039810 */ /* 0x000fe40007ffe0ff */
[----:B-1----:R-:W-:Y:S02]  /*0440*/  ISETP.GE.U32.AND P1, PT, R45, UR24, PT ;  /* 0x000000182d007c0c */ /* 0x002fe4000bf26070 */
[----:B------:R-:W-:Y:S02]  /*0450*/  ISETP.GE.U32.AND P3, PT, R0, R5, PT ;  /* 0x000000050000720c */ /* 0x000fe40003f66070 */
[----:B------:R-:W-:Y:S02]  /*0460*/  ISETP.GE.AND.EX P1, PT, R17, UR25, PT, P1 ;  /* 0x0000001911007c0c */ /* 0x000fe4000bf26310 */
[----:B------:R-:W-:-:S02]  /*0470*/  ISETP.GT.U32.AND P4, PT, R5, R0, PT ;  /* 0x000000000500720c */ /* 0x000fc40003f84070 */
[----:B------:R-:W-:-:S04]  /*0480*/  IADD3 R5, PT, PT, R0, -R5, RZ ;  /* 0x8000000500057210 */ /* 0x000fc80007ffe0ff */
[----:B------:R-:W-:Y:S02]  /*0490*/  SEL R5, R5, R0, !P4 ;  /* 0x0000000005057207 */ /* 0x000fe40006000000 */
[----:B------:R-:W-:Y:S02]  /*04a0*/  IADD3 R0, PT, PT, R48, 0x20, RZ ;  /* 0x0000002030007810 */ /* 0x000fe40007ffe0ff */
[----:B------:R-:W-:Y:S01]  /*04b0*/  @P3 IADD3 R3, PT, PT, R3, 0x1, RZ ;  /* 0x0000000103033810 */ /* 0x000fe20007ffe0ff */
[----:B------:R-:W0:Y:S01]  /*04c0*/  @!P1 LDC.64 R8, c[0x0][0x3f8] ;  /* 0x0000fe00ff089b82 */ /* 0x000e220000000a00 */
[----:B------:R-:W-:Y:S02]  /*04d0*/  ISETP.NE.AND P3, PT, R6, RZ, PT ;  /* 0x000000ff0600720c */ /* 0x000fe40003f65270 */
[----:B------:R-:W-:Y:S02]  /*04e0*/  @!P0 IADD3 R5, PT, PT, -R5, RZ, RZ ;  /* 0x000000ff05058210 */ /* 0x000fe40007ffe1ff */
[----:B------:R-:W-:-:S02]  /*04f0*/  @!P2 IADD3 R3, PT, PT, -R3, RZ, RZ ;  /* 0x000000ff0303a210 */ /* 0x000fc40007ffe1ff */
[----:B------:R-:W-:Y:S01]  /*0500*/  SEL R36, R2, R5, !P3 ;  /* 0x0000000502247207 */ /* 0x000fe20005800000 */
[----:B------:R-:W1:Y:S01]  /*0510*/  @!P1 LDC.64 R14, c[0x0][0x398] ;  /* 0x0000e600ff0e9b82 */ /* 0x000e620000000a00 */
[----:B------:R-:W-:Y:S02]  /*0520*/  ISETP.GE.U32.AND P2, PT, R0, UR24, PT ;  /* 0x0000001800007c0c */ /* 0x000fe4000bf46070 */
[----:B------:R-:W-:Y:S01]  /*0530*/  SHF.R.S32.HI R19, RZ, 0x1f, R0 ;  /* 0x0000001fff137819 */ /* 0x000fe20000011400 */
[----:B------:R-:W-:Y:S01]  /*0540*/  IMAD R13, R36, 0xe, RZ ;  /* 0x0000000e240d7824 */ /* 0x000fe200078e02ff */
[----:B------:R-:W-:Y:S02]  /*0550*/  SEL R3, R2, R3, !P3 ;  /* 0x0000000302037207 */ /* 0x000fe40005800000 */
[----:B------:R-:W-:Y:S02]  /*0560*/  ISETP.GE.U32.AND P0, PT, R48, UR24, PT ;  /* 0x0000001830007c0c */ /* 0x000fe4000bf06070 */
[----:B------:R-:W-:-:S02]  /*0570*/  ISETP.GE.AND.EX P2, PT, R19, UR25, PT, P2 ;  /* 0x0000001913007c0c */ /* 0x000fc4000bf46320 */
[----:B------:R-:W-:Y:S02]  /*0580*/  SHF.R.S32.HI R2, RZ, 0x1f, R3 ;  /* 0x0000001fff027819 */ /* 0x000fe40000011403 */
[----:B------:R-:W-:Y:S02]  /*0590*/  IADD3 R52, P3, PT, R13, R38, RZ ;  /* 0x000000260d347210 */ /* 0x000fe40007f7e0ff */
[----:B------:R-:W-:Y:S01]  /*05a0*/  ISETP.GE.AND.EX P0, PT, R11, UR25, PT, P0 ;  /* 0x000000190b007c0c */ /* 0x000fe2000bf06300 */
[----:B------:R-:W-:Y:S01]  /*05b0*/  IMAD R2, R2, UR26, RZ ;  /* 0x0000001a02027c24 */ /* 0x000fe2000f8e02ff */
[----:B------:R-:W-:Y:S01]  /*05c0*/  LEA.HI.X.SX32 R53, R13, RZ, 0x1, P3 ;  /* 0x000000ff0d357211 */ /* 0x000fe200018f0eff */
[----:B0-----:R-:W-:Y:S01]  /*05d0*/  @!P1 IMAD R4, R17, R8, RZ ;  /* 0x0000000811049224 */ /* 0x001fe200078e02ff */
[----:B------:R-:W-:Y:S01]  /*05e0*/  ISETP.GE.U32.AND P3, PT, R44, UR24, PT ;  /* 0x000000182c007c0c */ /* 0x000fe2000bf66070 */
[C---:B------:R-:W-:Y:S02]  /*05f0*/  IMAD R51, R3.reuse, UR27, R2 ;  /* 0x0000001b03337c24 */ /* 0x040fe4000f8e0202 */
[----:B------:R-:W-:Y:S01]  /*0600*/  IMAD.WIDE.U32 R52, R3, UR26, R52 ;  /* 0x0000001a03347c25 */ /* 0x000fe2000f8e0034 */
[----:B------:R-:W0:Y:S01]  /*0610*/  @!P2 LDC.64 R6, c[0x0][0x3f8] ;  /* 0x0000fe00ff06ab82 */ /* 0x000e220000000a00 */
[----:B------:R-:W-:-:S02]  /*0620*/  ISETP.GE.AND.EX P3, PT, R39, UR25, PT, P3 ;  /* 0x0000001927007c0c */ /* 0x000fc4000bf66330 */
[----:B------:R-:W-:Y:S01]  /*0630*/  @!P1 IMAD R17, R45, R9, R4 ;  /* 0x000000092d119224 */ /* 0x000fe200078e0204 */
[----:B------:R-:W-:Y:S02]  /*0640*/  IADD3 R51, PT, PT, R53, R51, RZ ;  /* 0x0000003335337210 */ /* 0x000fe40007ffe0ff */
[----:B------:R-:W-:Y:S02]  /*0650*/  @!P1 MOV R50, R52 ;  /* 0x0000003400329202 */ /* 0x000fe40000000f00 */
[----:B------:R-:W3:Y:S03]  /*0660*/  @!P1 LDC.64 R2, c[0x0][0x3a0] ;  /* 0x0000e800ff029b82 */ /* 0x000ee60000000a00 */
[----:B------:R-:W-:-:S05]  /*0670*/  @!P1 IMAD.WIDE.U32 R8, R45, R8, R50 ;  /* 0x000000082d089225 */ /* 0x000fca00078e0032 */
[----:B------:R-:W4:Y:S01]  /*0680*/  @!P0 LDC.64 R4, c[0x0][0x3f8] ;  /* 0x0000fe00ff048b82 */ /* 0x000f220000000a00 */
[----:B------:R-:W-:Y:S02]  /*0690*/  @!P1 IADD3 R9, PT, PT, R9, R17, RZ ;  /* 0x0000001109099210 */ /* 0x000fe40007ffe0ff */
[C---:B------:R-:W-:Y:S02]  /*06a0*/  @!P1 SHF.L.U32 R17, R8.reuse, 0x2, RZ ;  /* 0x0000000208119819 */ /* 0x040fe400000006ff */
[----:B------:R-:W-:Y:S02]  /*06b0*/  @!P2 MOV R16, R52 ;  /* 0x000000340010a202 */ /* 0x000fe40000000f00 */
[----:B-1----:R-:W-:Y:S01]  /*06c0*/  @!P1 IADD3 R14, P6, PT, R17, R14, RZ ;  /* 0x0000000e110e9210 */ /* 0x002fe20007fde0ff */
[----:B0-----:R-:W-:Y:S01]  /*06d0*/  @!P2 IMAD R12, R19, R6, RZ ;  /* 0x00000006130ca224 */ /* 0x001fe200078e02ff */
[----:B------:R-:W-:Y:S01]  /*06e0*/  @!P1 SHF.L.U64.HI R10, R8, 0x2, R9 ;  /* 0x00000002080a9819 */ /* 0x000fe20000010209 */
[----:B------:R-:W0:Y:S01]  /*06f0*/  @!P2 LDC.64 R32, c[0x0][0x3a0] ;  /* 0x0000e800ff20ab82 */ /* 0x000e220000000a00 */
[----:B---3--:R-:W-:-:S02]  /*0700*/  @!P1 IADD3 R2, P5, PT, R17, R2, RZ ;  /* 0x0000000211029210 */ /* 0x008fc40007fbe0ff */
[----:B------:R-:W-:Y:S01]  /*0710*/  @!P2 MOV R17, R51 ;  /* 0x000000330011a202 */ /* 0x000fe20000000f00 */
[----:B------:R-:W-:Y:S01]  /*0720*/  @!P2 IMAD R19, R0, R7, R12 ;  /* 0x000000070013a224 */ /* 0x000fe200078e020c */
[----:B------:R-:W-:-:S03]  /*0730*/  @!P1 IADD3.X R3, PT, PT, R10, R3, RZ, P5, !PT ;  /* 0x000000030a039210 */ /* 0x000fc60002ffe4ff */
[----:B------:R-:W1:Y:S01]  /*0740*/  @!P3 LDC.64 R8, c[0x0][0x3f8] ;  /* 0x0000fe00ff08bb82 */ /* 0x000e620000000a00 */
[----:B----4-:R-:W-:Y:S01]  /*0750*/  @!P0 IMAD R11, R11, R4, RZ ;  /* 0x000000040b0b8224 */ /* 0x010fe200078e02ff */
[----:B------:R-:W-:Y:S01]  /*0760*/  @!P1 IADD3.X R15, PT, PT, R10, R15, RZ, P6, !PT ;  /* 0x0000000f0a0f9210 */ /* 0x000fe200037fe4ff */
[----:B------:R-:W-:Y:S01]  /*0770*/  @!P2 IMAD.WIDE.U32 R6, R0, R6, R16 ;  /* 0x000000060006a225 */ /* 0x000fe200078e0010 */
[----:B------:R-:W-:-:S04]  /*0780*/  @!P0 MOV R10, R52 ;  /* 0x00000034000a8202 */ /* 0x000fc80000000f00 */
[----:B------:R-:W3:Y:S01]  /*0790*/  @!P2 LDC.64 R30, c[0x0][0x398] ;  /* 0x0000e600ff1eab82 */ /* 0x000ee20000000a00 */
[C---:B------:R-:W-:Y:S01]  /*07a0*/  @!P0 IMAD R17, R48.reuse, R5, R11 ;  /* 0x0000000530118224 */ /* 0x040fe200078e020b */
[----:B------:R-:W-:Y:S02]  /*07b0*/  @!P0 MOV R11, R51 ;  /* 0x00000033000b8202 */ /* 0x000fe40000000f00 */
[----:B------:R-:W-:Y:S01]  /*07c0*/  ISETP.NE.AND P4, PT, RZ, UR19, PT ;  /* 0x00000013ff007c0c */ /* 0x000fe2000bf85270 */
[----:B------:R-:W-:Y:S01]  /*07d0*/  @!P0 IMAD.WIDE.U32 R4, R48, R4, R10 ;  /* 0x0000000430048225 */ /* 0x000fe200078e000a */
[----:B------:R-:W-:Y:S02]  /*07e0*/  @!P2 IADD3 R7, PT, PT, R7, R19, RZ ;  /* 0x000000130707a210 */ /* 0x000fe40007ffe0ff */
[----:B------:R-:W4:Y:S02]  /*07f0*/  @!P0 LDC.64 R28, c[0x0][0x3a0] ;  /* 0x0000e800ff1c8b82 */ /* 0x000f240000000a00 */
[----:B------:R-:W-:-:S02]  /*0800*/  @!P0 IADD3 R5, PT, PT, R5, R17, RZ ;  /* 0x0000001105058210 */ /* 0x000fc40007ffe0ff */
[C---:B------:R-:W-:Y:S02]  /*0810*/  @!P0 SHF.L.U32 R17, R4.reuse, 0x2, RZ ;  /* 0x0000000204118819 */ /* 0x040fe400000006ff */
[----:B------:R-:W-:Y:S02]  /*0820*/  @!P0 SHF.L.U64.HI R12, R4, 0x2, R5 ;  /* 0x00000002040c8819 */ /* 0x000fe40000010205 */
[----:B------:R-:W4:Y:S01]  /*0830*/  @!P0 LDC.64 R22, c[0x0][0x398] ;  /* 0x0000e600ff168b82 */ /* 0x000f220000000a00 */
[C---:B------:R-:W-:Y:S02]  /*0840*/  @!P2 SHF.L.U32 R11, R6.reuse, 0x2, RZ ;  /* 0x00000002060ba819 */ /* 0x040fe400000006ff */
[----:B------:R-:W-:-:S05]  /*0850*/  @!P2 SHF.L.U64.HI R0, R6, 0x2, R7 ;  /* 0x000000020600a819 */ /* 0x000fca0000010207 */
[----:B------:R-:W2:Y:S01]  /*0860*/  LDC.64 R4, c[0x0][0x3a8] ;  /* 0x0000ea00ff047b82 */ /* 0x000ea20000000a00 */
[----:B-1----:R-:W-:-:S07]  /*0870*/  @!P3 IMAD R10, R39, R8, RZ ;  /* 0x00000008270ab224 */ /* 0x002fce00078e02ff */
[----:B------:R-:W1:Y:S01]  /*0880*/  @P4 LDC.64 R6, c[0x0][0x3b0] ;  /* 0x0000ec00ff064b82 */ /* 0x000e620000000a00 */
[C---:B0-----:R-:W-:Y:S01]  /*0890*/  @!P2 IADD3 R32, P5, PT, R11.reuse, R32, RZ ;  /* 0x000000200b20a210 */ /* 0x041fe20007fbe0ff */
[----:B------:R-:W-:Y:S01]  /*08a0*/  @!P3 IMAD R19, R44, R9, R10 ;  /* 0x000000092c13b224 */ /* 0x000fe200078e020a */
[----:B---3--:R-:W-:-:S05]  /*08b0*/  @!P2 IADD3 R30, P6, PT, R11, R30, RZ ;  /* 0x0000001e0b1ea210 */ /* 0x008fca0007fde0ff */
[----:B------:R-:W0:Y:S01]  /*08c0*/  @!P3 LDC.64 R24, c[0x0][0x3a0] ;  /* 0x0000e800ff18bb82 */ /* 0x000e220000000a00 */
[----:B------:R-:W-:-:S07]  /*08d0*/  @!P3 MOV R10, R52 ;  /* 0x00000034000ab202 */ /* 0x000fce0000000f00 */
[----:B------:R-:W3:Y:S01]  /*08e0*/  @!P3 LDC.64 R26, c[0x0][0x398] ;  /* 0x0000e600ff1abb82 */ /* 0x000ee20000000a00 */
[----:B------:R-:W-:Y:S02]  /*08f0*/  @!P3 MOV R11, R51 ;  /* 0x00000033000bb202 */ /* 0x000fe40000000f00 */
[----:B------:R-:W-:Y:S01]  /*0900*/  IADD3 R13, PT, PT, R13, R38, RZ ;  /* 0x000000260d0d7210 */ /* 0x000fe20007ffe0ff */
[----:B------:R-:W-:Y:S01]  /*0910*/  @!P3 IMAD.WIDE.U32 R8, R44, R8, R10 ;  /* 0x000000082c08b225 */ /* 0x000fe200078e000a */
[C---:B------:R-:W-:Y:S02]  /*0920*/  @!P2 IADD3.X R33, PT, PT, R0.reuse, R33, RZ, P5, !PT ;  /* 0x000000210021a210 */ /* 0x040fe40002ffe4ff */
[----:B------:R-:W-:Y:S02]  /*0930*/  @!P2 IADD3.X R31, PT, PT, R0, R31, RZ, P6, !PT ;  /* 0x0000001f001fa210 */ /* 0x000fe400037fe4ff */
[C---:B----4-:R-:W-:Y:S02]  /*0940*/  @!P0 IADD3 R28, P5, PT, R17.reuse, R28, RZ ;  /* 0x0000001c111c8210 */ /* 0x050fe40007fbe0ff */
[----:B------:R-:W-:Y:S01]  /*0950*/  @!P0 IADD3 R22, P6, PT, R17, R22, RZ ;  /* 0x0000001611168210 */ /* 0x000fe20007fde0ff */
[----:B--2---:R-:W-:Y:S01]  /*0960*/  IMAD.WIDE R16, R13, 0x2, R4 ;  /* 0x000000020d107825 */ /* 0x004fe200078e0204 */
[----:B------:R-:W-:-:S02]  /*0970*/  @!P3 IADD3 R11, PT, PT, R9, R19, RZ ;  /* 0x00000013090bb210 */ /* 0x000fc40007ffe0ff */
[----:B------:R-:W-:Y:S02]  /*0980*/  CS2R R4, SRZ ;  /* 0x0000000000047805 */ /* 0x000fe4000001ff00 */
[C---:B------:R-:W-:Y:S02]  /*0990*/  @!P3 SHF.L.U32 R9, R8.reuse, 0x2, RZ ;  /* 0x000000020809b819 */ /* 0x040fe400000006ff */
[----:B------:R-:W-:Y:S01]  /*09a0*/  @!P3 SHF.L.U64.HI R8, R8, 0x2, R11 ;  /* 0x000000020808b819 */ /* 0x000fe2000001020b */
[----:B-1----:R-:W-:Y:S01]  /*09b0*/  @P4 IMAD.WIDE R10, R13, 0x2, R6 ;  /* 0x000000020d0a4825 */ /* 0x002fe200078e0206 */
[----:B------:R-:W-:Y:S02]  /*09c0*/  CS2R R6, SRZ ;  /* 0x0000000000067805 */ /* 0x000fe4000001ff00 */
[C---:B------:R-:W-:Y:S01]  /*09d0*/  @!P0 IADD3.X R29, PT, PT, R12.reuse, R29, RZ, P5, !PT ;  /* 0x0000001d0c1d8210 */ /* 0x040fe20002ffe4ff */
[----:B------:R1:W5:Y:S01]  /*09e0*/  @!P1 LDG.E.64 R4, desc[UR16][R2.64] ;  /* 0x0000001002049981 */ /* 0x000362000c1e1b00 */
[----:B------:R-:W-:-:S02]  /*09f0*/  @!P0 IADD3.X R23, PT, PT, R12, R23, RZ, P6, !PT ;  /* 0x000000170c178210 */ /* 0x000fc400037fe4ff */
[C---:B0-----:R-:W-:Y:S01]  /*0a00*/  @!P3 IADD3 R24, P5, PT, R9.reuse, R24, RZ ;  /* 0x000000180918b210 */ /* 0x041fe20007fbe0ff */
[----:B------:R-:W2:Y:S01]  /*0a10*/  @P4 LDG.E.U16 R18, desc[UR16][R10.64] ;  /* 0x000000100a124981 */ /* 0x000ea2000c1e1500 */
[----:B---3--:R-:W-:Y:S02]  /*0a20*/  @!P3 IADD3 R26, P6, PT, R9, R26, RZ ;  /* 0x0000001a091ab210 */ /* 0x008fe40007fde0ff */
[----:B------:R-:W-:Y:S02]  /*0a30*/  CS2R R12, SRZ ;  /* 0x00000000000c7805 */ /* 0x000fe4000001ff00 */
[C---:B------:R-:W-:Y:S01]  /*0a40*/  @!P3 IADD3.X R25, PT, PT, R8.reuse, R25, RZ, P5, !PT ;  /* 0x000000190819b210 */ /* 0x040fe20002ffe4ff */
[----:B------:R0:W3:Y:S01]  /*0a50*/  @P4 LDG.E.U16 R19, desc[UR16][R10.64+0x2] ;  /* 0x000002100a134981 */ /* 0x0000e2000c1e1500 */
[----:B-1----:R-:W-:Y:S01]  /*0a60*/  HFMA2 R3, -RZ, RZ, 0, 0 ;  /* 0x00000000ff037431 */ /* 0x002fe200000001ff */
[----:B------:R-:W-:Y:S02]  /*0a70*/  @!P3 IADD3.X R27, PT, PT, R8, R27, RZ, P6, !PT ;  /* 0x0000001b081bb210 */ /* 0x000fe400037fe4ff */
[----:B------:R-:W4:Y:S01]  /*0a80*/  LDG.E.U16 R37, desc[UR16][R16.64] ;  /* 0x0000001010257981 */ /* 0x000f22000c1e1500 */
[----:B------:R-:W-:-:S02]  /*0a90*/  CS2R R8, SRZ ;  /* 0x0000000000087805 */ /* 0x000fc4000001ff00 */
[----:B------:R-:W-:Y:S01]  /*0aa0*/  MOV R2, RZ ;  /* 0x000000ff00027202 */ /* 0x000fe20000000f00 */
[----:B------:R1:W4:Y:S01]  /*0ab0*/  LDG.E.U16 R0, desc[UR16][R16.64+0x2] ;  /* 0x0000021010007981 */ /* 0x000322000c1e1500 */
[----:B0-----:R-:W-:-:S03]  /*0ac0*/  CS2R R10, SRZ ;  /* 0x00000000000a7805 */ /* 0x001fc6000001ff00 */
[----:B------:R0:W5:Y:S04]  /*0ad0*/  @!P1 LDG.E.64 R6, desc[UR16][R14.64] ;  /* 0x000000100e069981 */ /* 0x000168000c1e1b00 */
[----:B------:R2:W5:Y:S01]  /*0ae0*/  @!P2 LDG.E.64 R8, desc[UR16][R32.64] ;  /* 0x000000102008a981 */ /* 0x000562000c1e1b00 */
[----:B-1----:R-:W-:-:S03]  /*0af0*/  CS2R R16, SRZ ;  /* 0x0000000000107805 */ /* 0x002fc6000001ff00 */
[----:B------:R1:W5:Y:S01]  /*0b00*/  @!P2 LDG.E.64 R10, desc[UR16][R30.64] ;  /* 0x000000101e0aa981 */ /* 0x000362000c1e1b00 */
[----:B0-----:R-:W-:-:S03]  /*0b10*/  CS2R R14, SRZ ;  /* 0x00000000000e7805 */ /* 0x001fc6000001ff00 */
[----:B------:R1:W5:Y:S04]  /*0b20*/  @!P0 LDG.E.64 R12, desc[UR16][R28.64] ;  /* 0x000000101c0c8981 */ /* 0x000368000c1e1b00 */
[----:B------:R1:W5:Y:S04]  /*0b30*/  @!P0 LDG.E.64 R2, desc[UR16][R22.64] ;  /* 0x0000001016028981 */ /* 0x000368000c1e1b00 */
[----:B------:R1:W5:Y:S04]  /*0b40*/  @!P3 LDG.E.64 R14, desc[UR16][R24.64] ;  /* 0x00000010180eb981 */ /* 0x000368000c1e1b00 */
[----:B------:R1:W5:Y:S01]  /*0b50*/  @!P3 LDG.E.64 R16, desc[UR16][R26.64] ;  /* 0x000000101a10b981 */ /* 0x000362000c1e1b00 */
[----:B------:R-:W-:-:S13]  /*0b60*/  R2UR UR21, R20 ;  /* 0x00000000141572ca */ /* 0x000fda00000e0000 */
        /* <DEDUP_REMOVED lines=8> */
[----:B------:R-:W-:Y:S01]  /*0bf0*/  UISETP.NE.AND UP1, UPT, UR19, URZ, UPT ;  /* 0x000000ff1300728c */ /* 0x000fe2000bf25270 */
[----:B------:R-:W-:Y:S01]  /*0c00*/  CS2R R42, SRZ ;  /* 0x00000000002a7805 */ /* 0x000fe2000001ff00 */
[----:B------:R-:W-:Y:S01]  /*0c10*/  UMOV UR22, 0x3f800000 ;  /* 0x3f80000000167882 */ /* 0x000fe20000000000 */
[----:B0-----:R-:W-:-:S13]  /*0c20*/  @P1 R2UR UR6, R20 ;  /* 0x00000000140612ca */ /* 0x001fda00000e0000 */
[----:B------:R-:W-:Y:S01]  /*0c30*/  @UP0 UMOV UR22, UR6 ;  /* 0x0000000600160c82 */ /* 0x000fe20008000000 */
[----:B--2---:R-:W-:Y:S02]  /*0c40*/  @P4 SHF.L.U32 R42, R18, 0x10, RZ ;  /* 0x00000010122a4819 */ /* 0x004fe400000006ff */
[----:B---3--:R-:W-:Y:S02]  /*0c50*/  @P4 SHF.L.U32 R43, R19, 0x10, RZ ;  /* 0x00000010132b4819 */ /* 0x008fe400000006ff */
[----:B----4-:R-:W-:Y:S02]  /*0c60*/  SHF.L.U32 R37, R37, 0x10, RZ ;  /* 0x0000001025257819 */ /* 0x010fe400000006ff */
[----:B------:R-:W-:Y:S01]  /*0c70*/  SHF.L.U32 R0, R0, 0x10, RZ ;  /* 0x0000001000007819 */ /* 0x000fe200000006ff */
[----:B-1----:R-:W-:Y:S06]  /*0c80*/  BRA.U UP1, `(.L_x_1481) ;  /* 0x0000000101e47547 */ /* 0x002fec000b800000 */
        /* <DEDUP_REMOVED lines=39> */
[----:B------:R-:W-:Y:S01]  /*0f00*/  FADD.FTZ R19, RZ, R2 ;  /* 0x00000002ff137221 */ /* 0x000fe20000010000 */
[----:B------:R-:W-:Y:S01]  /*0f10*/  FFMA.FTZ R18, R7, R22, R18 ;  /* 0x0000001607127223 */ /* 0x000fe20000010012 */
[----:B------:R-:W-:Y:S01]  /*0f20*/  FFMA.FTZ R29, R21, R25, R20 ;  /* 0x00000019151d7223 */ /* 0x000fe20000010014 */
[----:B------:R-:W-:Y:S01]  /*0f30*/  FADD.FTZ R20, RZ, R3 ;  /* 0x00000003ff147221 */ /* 0x000fe20000010000 */
[----:B------:R-:W-:Y:S01]  /*0f40*/  FADD.FTZ R26, R26, R25 ;  /* 0x000000191a1a7221 */ /* 0x000fe20000010000 */
[----:B------:R-:W-:Y:S01]  /*0f50*/  FADD.FTZ R22, R15, -UR21 ;  /* 0x800000150f167e21 */ /* 0x000fe20008010000 */
[----:B------:R-:W-:Y:S01]  /*0f60*/  FADD.FTZ R25, R10, R19 ;  /* 0x000000130a197221 */ /* 0x000fe20000010000 */
[----:B------:R-:W-:Y:S01]  /*0f70*/  FADD.FTZ R20, R11, R20 ;  /* 0x000000140b147221 */ /* 0x000fe20000010000 */
[----:B------:R-:W-:Y:S01]  /*0f80*/  FADD.FTZ R24, R27, R26 ;  /* 0x0000001a1b187221 */ /* 0x000fe20000010000 */
[----:B------:R-:W-:Y:S01]  /*0f90*/  FMUL.FTZ R22, R22, UR22 ;  /* 0x0000001616167c20 */ /* 0x000fe20008410000 */
[----:B------:R-:W-:Y:S01]  /*0fa0*/  FADD.FTZ R25, R6, R25 ;  /* 0x0000001906197221 */ /* 0x000fe20000010000 */
[----:B------:R-:W-:Y:S01]  /*0fb0*/  FADD.FTZ R26, R7, R20 ;  /* 0x00000014071a7221 */ /* 0x000fe20000010000 */
[----:B------:R-:W-:Y:S01]  /*0fc0*/  FFMA.FTZ R20, R16, R21, R23 ;  /* 0x0000001510147223 */ /* 0x000fe20000010017 */
[----:B------:R-:W-:Y:S01]  /*0fd0*/  FFMA.FTZ R19, R22, R27, R29 ;  /* 0x0000001b16137223 */ /* 0x000fe2000001001d */
[C---:B------:R-:W-:Y:S01]  /*0fe0*/  FFMA.FTZ R21, R17.reuse, R22, R18 ;  /* 0x0000001611157223 */ /* 0x040fe20000010012 */
[----:B------:R-:W-:Y:S01]  /*0ff0*/  FADD.FTZ R22, R16, R25 ;  /* 0x0000001910167221 */ /* 0x000fe20000010000 */
[----:B------:R-:W-:Y:S01]  /*1000*/  FADD.FTZ R23, R17, R26 ;  /* 0x0000001a11177221 */ /* 0x000fe20000010000 */
[----:B------:R-:W-:Y:S06]  /*1010*/  BRA `(.L_x_1482) ;  /* 0x0000000800007947 */ /* 0x000fec0003800000 */
.L_x_1481:
        /* <DEDUP_REMOVED lines=14> */
[----:B------:R-:W2:Y:S01]  /*1100*/  MUFU.EX2 R23, R23 ;  /* 0x0000001700177308 */ /* 0x000ea20000000800 */
        /* <DEDUP_REMOVED lines=9> */
[----:B------:R-:W1:Y:S01]  /*11a0*/  MUFU.RCP R30, R30 ;  /* 0x0000001e001e7308 */ /* 0x000e620000001000 */
[----:B--2---:R-:W-:Y:S01]  /*11b0*/  FADD.FTZ R29, R23, 1 ;  /* 0x3f800000171d7421 */ /* 0x004fe20000010000 */
[----:B------:R-:W-:-:S04]  /*11c0*/  FADD.FTZ R23, R5, -UR21 ;  /* 0x8000001505177e21 */ /* 0x000fc80008010000 */
[----:B------:R-:W-:Y:S02]  /*11d0*/  FMUL.FTZ R23, R23, UR22 ;  /* 0x0000001617177c20 */ /* 0x000fe40008410000 */
[----:B------:R-:W2:Y:S01]  /*11e0*/  MUFU.EX2 R31, R31 ;  /* 0x0000001f001f7308 */ /* 0x000ea20000000800 */
[----:B0-----:R-:W-:Y:S01]  /*11f0*/  FADD.FTZ R32, -R27, 1 ;  /* 0x3f8000001b207421 */ /* 0x001fe20000010100 */
[----:B------:R-:W-:Y:S01]  /*1200*/  FMUL.FTZ R34, R2, R27 ;  /* 0x0000001b02227220 */ /* 0x000fe20000410000 */
[----:B------:R-:W-:Y:S02]  /*1210*/  FFMA.FTZ R27, R37, R21, R42 ;  /* 0x00000015251b7223 */ /* 0x000fe4000001002a */
[----:B------:R-:W-:-:S03]  /*1220*/  FFMA.FTZ R25, R25, R32, 1 ;  /* 0x3f80000019197423 */ /* 0x000fc60000010020 */
[----:B------:R-:W0:Y:S01]  /*1230*/  MUFU.RCP R29, R29 ;  /* 0x0000001d001d7308 */ /* 0x000e220000001000 */
[----:B------:R-:W-:Y:S01]  /*1240*/  FMUL.FTZ R34, R34, R25 ;  /* 0x0000001922227220 */ /* 0x000fe20000410000 */
[----:B------:R-:W-:Y:S01]  /*1250*/  FMUL.FTZ R25, R27, -1.4426950216293334961 ;  /* 0xbfb8aa3b1b197820 */ /* 0x000fe20000410000 */
[----:B-1----:R-:W-:Y:S01]  /*1260*/  FADD.FTZ R33, -R30, 1 ;  /* 0x3f8000001e217421 */ /* 0x002fe20000010100 */
[----:B------:R-:W-:-:S03]  /*1270*/  FMUL.FTZ R30, R3, R30 ;  /* 0x0000001e031e7220 */ /* 0x000fc60000410000 */
[----:B------:R-:W-:Y:S01]  /*1280*/  FFMA.FTZ R33, R26, R33, 1 ;  /* 0x3f8000001a217423 */ /* 0x000fe20000010021 */
[----:B------:R-:W1:Y:S01]  /*1290*/  MUFU.EX2 R25, R25 ;  /* 0x0000001900197308 */ /* 0x000e620000000800 */
[----:B------:R-:W-:Y:S01]  /*12a0*/  FFMA.FTZ R26, R0, R23, R43 ;  /* 0x00000017001a7223 */ /* 0x000fe2000001002b */
[----:B--2---:R-:W-:-:S03]  /*12b0*/  FADD.FTZ R31, R31, 1 ;  /* 0x3f8000001f1f7421 */ /* 0x004fc60000010000 */
[----:B------:R-:W-:-:S03]  /*12c0*/  FMUL.FTZ R32, R26, -1.4426950216293334961 ;  /* 0xbfb8aa3b1a207820 */ /* 0x000fc60000410000 */
[----:B------:R-:W-:Y:S01]  /*12d0*/  MUFU.RCP R31, R31 ;  /* 0x0000001f001f7308 */ /* 0x000fe20000001000 */
[----:B0-----:R-:W-:Y:S01]  /*12e0*/  FADD.FTZ R35, -R29, 1 ;  /* 0x3f8000001d237421 */ /* 0x001fe20000010100 */
[----:B------:R-:W-:-:S03]  /*12f0*/  FMUL.FTZ R29, R10, R29 ;  /* 0x0000001d0a1d7220 */ /* 0x000fc60000410000 */
[----:B------:R-:W-:Y:S01]  /*1300*/  FFMA.FTZ R28, R28, R35, 1 ;  /* 0x3f8000001c1c7423 */ /* 0x000fe20000010023 */
[----:B------:R-:W-:Y:S02]  /*1310*/  FFMA.FTZ R35, R19, R34, RZ ;  /* 0x0000002213237223 */ /* 0x000fe400000100ff */
[----:B------:R-:W0:Y:S01]  /*1320*/  MUFU.EX2 R32, R32 ;  /* 0x0000002000207308 */ /* 0x000e220000000800 */
[----:B-1----:R-:W-:Y:S01]  /*1330*/  FADD.FTZ R49, R25, 1 ;  /* 0x3f80000019317421 */ /* 0x002fe20000010000 */
[----:B------:R-:W-:-:S06]  /*1340*/  FMUL.FTZ R25, R30, R33 ;  /* 0x000000211e197220 */ /* 0x000fcc0000410000 */
[----:B------:R-:W1:Y:S01]  /*1350*/  MUFU.RCP R33, R49 ;  /* 0x0000003100217308 */ /* 0x000e620000001000 */
[----:B0-----:R-:W-:Y:S01]  /*1360*/  FADD.FTZ R30, R32, 1 ;  /* 0x3f800000201e7421 */ /* 0x001fe20000010000 */
[----:B------:R-:W-:Y:S01]  /*1370*/  FMUL.FTZ R32, R29, R28 ;  /* 0x0000001c1d207220 */ /* 0x000fe20000410000 */
[----:B------:R-:W-:-:S05]  /*1380*/  FADD.FTZ R29, -R31, 1 ;  /* 0x3f8000001f1d7421 */ /* 0x000fca0000010100 */
[----:B------:R-:W0:Y:S01]  /*1390*/  MUFU.RCP R28, R30 ;  /* 0x0000001e001c7308 */ /* 0x000e220000001000 */
[----:B------:R-:W-:Y:S01]  /*13a0*/  FFMA.FTZ R24, R24, R29, 1 ;  /* 0x3f80000018187423 */ /* 0x000fe2000001001d */
[----:B-1----:R-:W-:Y:S01]  /*13b0*/  FADD.FTZ R29, -R33, 1 ;  /* 0x3f800000211d7421 */ /* 0x002fe20000010100 */
[----:B------:R-:W-:-:S03]  /*13c0*/  FMUL.FTZ R33, R6, R33 ;  /* 0x0000002106217220 */ /* 0x000fc60000410000 */
[----:B------:R-:W-:Y:S01]  /*13d0*/  FFMA.FTZ R29, R27, R29, 1 ;  /* 0x3f8000001b1d7423 */ /* 0x000fe2000001001d */
[----:B------:R-:W-:Y:S01]  /*13e0*/  FMUL.FTZ R27, R11, R31 ;  /* 0x0000001f0b1b7220 */ /* 0x000fe20000410000 */
[----:B------:R-:W-:-:S03]  /*13f0*/  FMUL.FTZ R31, R0, R25 ;  /* 0x00000019001f7220 */ /* 0x000fc60000410000 */
[----:B------:R-:W-:Y:S01]  /*1400*/  FMUL.FTZ R27, R27, R24 ;  /* 0x000000181b1b7220 */ /* 0x000fe20000410000 */
[----:B------:R-:W-:Y:S01]  /*1410*/  FMUL.FTZ R24, R33, R29 ;  /* 0x0000001d21187220 */ /* 0x000fe20000410000 */
[----:B0-----:R-:W-:-:S04]  /*1420*/  FADD.FTZ R29, -R28, 1 ;  /* 0x3f8000001c1d7421 */ /* 0x001fc80000010100 */
[----:B------:R-:W-:Y:S01]  /*1430*/  FFMA.FTZ R29, R26, R29, 1 ;  /* 0x3f8000001a1d7423 */ /* 0x000fe2000001001d */
[----:B------:R-:W-:Y:S01]  /*1440*/  FMUL.FTZ R26, R7, R28 ;  /* 0x0000001c071a7220 */ /* 0x000fe20000410000 */
[----:B------:R-:W-:-:S03]  /*1450*/  FMUL.FTZ R28, R37, R34 ;  /* 0x00000022251c7220 */ /* 0x000fc60000410000 */
[----:B------:R-:W-:Y:S01]  /*1460*/  FMUL.FTZ R26, R26, R29 ;  /* 0x0000001d1a1a7220 */ /* 0x000fe20000410000 */
[----:B------:R-:W-:Y:S01]  /*1470*/  FFMA.FTZ R29, R19, R28, RZ ;  /* 0x0000001c131d7223 */ /* 0x000fe200000100ff */
[----:B------:R-:W-:Y:S01]  /*1480*/  FADD.FTZ R30, RZ, R28 ;  /* 0x0000001cff1e7221 */ /* 0x000fe20000010000 */
[----:B------:R-:W-:Y:S01]  /*1490*/  FADD.FTZ R28, R14, -UR21 ;  /* 0x800000150e1c7e21 */ /* 0x000fe20008010000 */
[----:B------:R-:W-:Y:S01]  /*14a0*/  FADD.FTZ R19, RZ, R34 ;  /* 0x00000022ff137221 */ /* 0x000fe20000010000 */
[----:B------:R-:W-:Y:S01]  /*14b0*/  FFMA.FTZ R29, R18, R31, R29 ;  /* 0x0000001f121d7223 */ /* 0x000fe2000001001d */
[----:B------:R-:W-:Y:S01]  /*14c0*/  FADD.FTZ R30, R31, R30 ;  /* 0x0000001e1f1e7221 */ /* 0x000fe20000010000 */
[----:B------:R-:W-:Y:S01]  /*14d0*/  FMUL.FTZ R28, R28, UR22 ;  /* 0x000000161c1c7c20 */ /* 0x000fe20008410000 */
[----:B------:R-:W-:Y:S01]  /*14e0*/  FADD.FTZ R19, R19, R32 ;  /* 0x0000002013137221 */ /* 0x000fe20000010000 */
[-C--:B------:R-:W-:Y:S01]  /*14f0*/  FFMA.FTZ R34, R22, R32.reuse, R35 ;  /* 0x0000002016227223 */ /* 0x080fe20000010023 */
[C---:B------:R-:W-:Y:S01]  /*1500*/  FMUL.FTZ R32, R37.reuse, R32 ;  /* 0x0000002025207220 */ /* 0x040fe20000410000 */
[----:B------:R-:W-:-:S03]  /*1510*/  FFMA.FTZ R31, R37, R28, R42 ;  /* 0x0000001c251f7223 */ /* 0x000fc6000001002a */
[----:B------:R-:W-:Y:S01]  /*1520*/  FFMA.FTZ R35, R22, R32, R29 ;  /* 0x0000002016237223 */ /* 0x000fe2000001001d */
[----:B------:R-:W-:Y:S01]  /*1530*/  FMUL.FTZ R49, R31, -1.4426950216293334961 ;  /* 0xbfb8aa3b1f317820 */ /* 0x000fe20000410000 */
[----:B------:R-:W-:Y:S01]  /*1540*/  FADD.FTZ R29, R15, -UR21 ;  /* 0x800000150f1d7e21 */ /* 0x000fe20008010000 */
[----:B------:R-:W-:-:S03]  /*1550*/  FADD.FTZ R30, R30, R32 ;  /* 0x000000201e1e7221 */ /* 0x000fc60000010000 */
[----:B------:R-:W-:Y:S01]  /*1560*/  FMUL.FTZ R29, R29, UR22 ;  /* 0x000000161d1d7c20 */ /* 0x000fe20008410000 */
[----:B------:R-:W0:Y:S02]  /*1570*/  MUFU.EX2 R49, R49 ;  /* 0x0000003100317308 */ /* 0x000e240000000800 */
[----:B0-----:R-:W-:Y:S01]  /*1580*/  FADD.FTZ R33, R49, 1 ;  /* 0x3f80000031217421 */ /* 0x001fe20000010000 */
[----:B------:R-:W-:Y:S01]  /*1590*/  FFMA.FTZ R49, R18, R25, RZ ;  /* 0x0000001912317223 */ /* 0x000fe200000100ff */
[----:B------:R-:W-:-:S03]  /*15a0*/  FADD.FTZ R18, RZ, R25 ;  /* 0x00000019ff127221 */ /* 0x000fc60000010000 */
[----:B------:R-:W-:Y:S01]  /*15b0*/  FFMA.FTZ R25, R20, R27, R49 ;  /* 0x0000001b14197223 */ /* 0x000fe20000010031 */
[----:B------:R-:W0:Y:S02]  /*15c0*/  MUFU.RCP R33, R33 ;  /* 0x0000002100217308 */ /* 0x000e240000001000 */
[----:B0-----:R-:W-:-:S04]  /*15d0*/  FADD.FTZ R22, -R33, 1 ;  /* 0x3f80000021167421 */ /* 0x001fc80000010100 */
[----:B------:R-:W-:Y:S01]  /*15e0*/  FFMA.FTZ R31, R31, R22, 1 ;  /* 0x3f8000001f1f7423 */ /* 0x000fe20000010016 */
[----:B------:R-:W-:Y:S01]  /*15f0*/  FMUL.FTZ R22, R16, R33 ;  /* 0x0000002110167220 */ /* 0x000fe20000410000 */
[----:B------:R-:W-:Y:S01]  /*1600*/  FADD.FTZ R33, R18, R27 ;  /* 0x0000001b12217221 */ /* 0x000fe20000010000 */
[----:B------:R-:W-:Y:S02]  /*1610*/  FMUL.FTZ R27, R0, R27 ;  /* 0x0000001b001b7220 */ /* 0x000fe40000410000 */
[----:B------:R-:W-:Y:S01]  /*1620*/  FMUL.FTZ R22, R22, R31 ;  /* 0x0000001f16167220 */ /* 0x000fe20000410000 */
[----:B------:R-:W-:Y:S01]  /*1630*/  FFMA.FTZ R31, R0, R29, R43 ;  /* 0x0000001d001f7223 */ /* 0x000fe2000001002b */
[----:B------:R-:W-:Y:S01]  /*1640*/  FFMA.FTZ R20, R20, R27, R35 ;  /* 0x0000001b14147223 */ /* 0x000fe20000010023 */
[----:B------:R-:W-:Y:S01]  /*1650*/  FADD.FTZ R30, R27, R30 ;  /* 0x0000001e1b1e7221 */ /* 0x000fe20000010000 */
[----:B------:R-:W-:Y:S01]  /*1660*/  FFMA.FTZ R27, R21, R24, R34 ;  /* 0x00000018151b7223 */ /* 0x000fe20000010022 */
[----:B------:R-:W-:Y:S01]  /*1670*/  FMUL.FTZ R32, R31, -1.4426950216293334961 ;  /* 0xbfb8aa3b1f207820 */ /* 0x000fe20000410000 */
[----:B------:R-:W-:Y:S01]  /*1680*/  FMUL.FTZ R35, R37, R22 ;  /* 0x0000001625237220 */ /* 0x000fe20000410000 */
[----:B------:R-:W-:-:S04]  /*1690*/  FADD.FTZ R33, R33, R26 ;  /* 0x0000001a21217221 */ /* 0x000fc80000010000 */
[----:B------:R-:W0:Y:S02]  /*16a0*/  MUFU.EX2 R32, R32 ;  /* 0x0000002000207308 */ /* 0x000e240000000800 */
[----:B0-----:R-:W-:-:S06]  /*16b0*/  FADD.FTZ R32, R32, 1 ;  /* 0x3f80000020207421 */ /* 0x001fcc0000010000 */
[----:B------:R-:W0:Y:S02]  /*16c0*/  MUFU.RCP R32, R32 ;  /* 0x0000002000207308 */ /* 0x000e240000001000 */
[----:B0-----:R-:W-:-:S04]  /*16d0*/  FADD.FTZ R18, -R32, 1 ;  /* 0x3f80000020127421 */ /* 0x001fc80000010100 */
[----:B------:R-:W-:Y:S01]  /*16e0*/  FFMA.FTZ R31, R31, R18, 1 ;  /* 0x3f8000001f1f7423 */ /* 0x000fe20000010012 */
[----:B------:R-:W-:-:S04]  /*16f0*/  FMUL.FTZ R18, R17, R32 ;  /* 0x0000002011127220 */ /* 0x000fc80000410000 */
[----:B------:R-:W-:Y:S01]  /*1700*/  FMUL.FTZ R18, R18, R31 ;  /* 0x0000001f12127220 */ /* 0x000fe20000410000 */
[----:B------:R-:W-:-:S04]  /*1710*/  FMUL.FTZ R31, R37, R24 ;  /* 0x00000018251f7220 */ /* 0x000fc80000410000 */
[----:B------:R-:W-:Y:S01]  /*1720*/  FFMA.FTZ R32, R21, R31, R20 ;  /* 0x0000001f15207223 */ /* 0x000fe20000010014 */
[-C--:B------:R-:W-:Y:S01]  /*1730*/  FMUL.FTZ R20, R0, R26.reuse ;  /* 0x0000001a00147220 */ /* 0x080fe20000410000 */
[----:B------:R-:W-:Y:S01]  /*1740*/  FADD.FTZ R21, R30, R31 ;  /* 0x0000001f1e157221 */ /* 0x000fe20000010000 */
[C---:B------:R-:W-:Y:S02]  /*1750*/  FFMA.FTZ R30, R23.reuse, R26, R25 ;  /* 0x0000001a171e7223 */ /* 0x040fe40000010019 */
[----:B------:R-:W-:Y:S01]  /*1760*/  FFMA.FTZ R31, R23, R20, R32 ;  /* 0x00000014171f7223 */ /* 0x000fe20000010020 */
[----:B------:R-:W-:Y:S01]  /*1770*/  FADD.FTZ R20, R20, R21 ;  /* 0x0000001514147221 */ /* 0x000fe20000010000 */
[----:B------:R-:W-:Y:S01]  /*1780*/  FADD.FTZ R21, R19, R24 ;  /* 0x0000001813157221 */ /* 0x000fe20000010000 */
[----:B------:R-:W-:Y:S01]  /*1790*/  FMUL.FTZ R24, R0, R18 ;  /* 0x0000001200187220 */ /* 0x000fe20000410000 */
[----:B------:R-:W-:Y:S01]  /*17a0*/  FFMA.FTZ R32, R28, R35, R31 ;  /* 0x000000231c207223 */ /* 0x000fe2000001001f */
[----:B------:R-:W-:Y:S01]  /*17b0*/  FADD.FTZ R35, R20, R35 ;  /* 0x0000002314237221 */ /* 0x000fe20000010000 */
[----:B------:R-:W-:Y:S01]  /*17c0*/  FFMA.FTZ R20, R28, R22, R27 ;  /* 0x000000161c147223 */ /* 0x000fe2000001001b */
[----:B------:R-:W-:Y:S01]  /*17d0*/  FADD.FTZ R22, R21, R22 ;  /* 0x0000001615167221 */ /* 0x000fe20000010000 */
[C---:B------:R-:W-:Y:S01]  /*17e0*/  FFMA.FTZ R19, R29.reuse, R24, R32 ;  /* 0x000000181d137223 */ /* 0x040fe20000010020 */
[----:B------:R-:W-:Y:S01]  /*17f0*/  FADD.FTZ R24, R24, R35 ;  /* 0x0000002318187221 */ /* 0x000fe20000010000 */
[----:B------:R-:W-:Y:S01]  /*1800*/  FFMA.FTZ R21, R29, R18, R30 ;  /* 0x000000121d157223 */ /* 0x000fe2000001001e */
[----:B------:R-:W-:-:S07]  /*1810*/  FADD.FTZ R23, R33, R18 ;  /* 0x0000001221177221 */ /* 0x000fce0000010000 */
.L_x_1482:
[----:B------:R-:W-:Y:S01]  /*1820*/  MOV R25, R19 ;  /* 0x0000001300197202 */ /* 0x000fe20000000f00 */
[----:B------:R-:W-:Y:S01]  /*1830*/  STS.128 [R47], R20 ;  /* 0x000000142f007388 */ /* 0x000fe20000000c00 */
[C---:B------:R-:W-:Y:S01]  /*1840*/  ISETP.GT.AND P1, PT, R40.reuse, 0x1e, PT ;  /* 0x0000001e2800780c */ /* 0x040fe20003f24270 */
[----:B------:R-:W-:Y:S01]  /*1850*/  BSSY.RECONVERGENT B0, `(.L_x_1483) ;  /* 0x0000020000007945 */ /* 0x000fe20003800200 */
[----:B------:R-:W-:Y:S01]  /*1860*/  ISETP.GT.AND P3, PT, R40, 0xf, PT ;  /* 0x0000000f2800780c */ /* 0x000fe20003f64270 */
[----:B------:R-:W0:Y:S01]  /*1870*/  SHFL.DOWN PT, R18, R25, 0x1, 0x1f ;  /* 0x08201f0019127f89 */ /* 0x000e2200000e0000 */
[C---:B------:R-:W-:Y:S02]  /*1880*/  ISETP.NE.AND P2, PT, R41.reuse, RZ, PT ;  /* 0x000000ff2900720c */ /* 0x040fe40003f45270 */
[----:B------:R-:W-:Y:S01]  /*1890*/  ISETP.GT.U32.AND P5, PT, R41, 0x6, PT ;  /* 0x000000062900780c */ /* 0x000fe20003fa4070 */
        /* <DEDUP_REMOVED lines=27> */
.L_x_1484:
[----:B------:R-:W-:Y:S05]  /*1a50*/  BSYNC.RECONVERGENT B0 ;  /* 0x0000000000007941 */ /* 0x000fea0003800200 */
.L_x_1483:
        /* <DEDUP_REMOVED lines=21> */
.L_x_1486:
[----:B------:R-:W-:Y:S05]  /*1bb0*/  BSYNC.RECONVERGENT B0 ;  /* 0x0000000000007941 */ /* 0x000fea0003800200 */
.L_x_1485:
        /* <DEDUP_REMOVED lines=158> */
.L_x_1488:
[----:B------:R-:W-:Y:S05]  /*25a0*/  BSYNC.RECONVERGENT B0 ;  /* 0x0000000000007941 */ /* 0x000fea0003800200 */
.L_x_1487:
        /* <DEDUP_REMOVED lines=29> */
.L_x_1490:
[----:B------:R-:W-:Y:S05]  /*2780*/  BSYNC.RECONVERGENT B0 ;  /* 0x0000000000007941 */ /* 0x000fea0003800200 */
.L_x_1489:
        /* <DEDUP_REMOVED lines=30> */
.L_x_1493:
[----:B----4-:R-:W2:Y:S04]  /*2970*/  LDG.E.STRONG.GPU R22, desc[UR16][R20.64] ;  /* 0x0000001014167981 */ /* 0x010ea8000c1ef900 */
[----:B--2---:R-:W-:Y:S01]  /*2980*/  CCTL.IVALL ;  /* 0x00000000ff00798f */ /* 0x004fe20002000000 */
[----:B------:R-:W-:Y:S05]  /*2990*/  YIELD ;  /* 0x0000000000007946 */ /* 0x000fea0003800000 */
[----:B------:R-:W-:-:S13]  /*29a0*/  ISETP.NE.AND P1, PT, R22, R27, PT ;  /* 0x0000001b1600720c */ /* 0x000fda0003f25270 */
[----:B------:R-:W-:Y:S05]  /*29b0*/  @P1 BRA `(.L_x_1493) ;  /* 0xfffffffc00ec1947 */ /* 0x000fea000383ffff */
.L_x_1492:
[----:B------:R-:W-:Y:S05]  /*29c0*/  WARPSYNC.ALL ;  /* 0x0000000000007948 */ /* 0x000fea0003800000 */
[----:B------:R-:W-:Y:S01]  /*29d0*/  BAR.SYNC.DEFER_BLOCKING 0x0 ;  /* 0x0000000000007b1d */ /* 0x000fe20000010000 */
[----:B------:R-:W-:-:S05]  /*29e0*/  HFMA2 R28, -RZ, RZ, 0, 0 ;  /* 0x00000000ff1c7431 */ /* 0x000fca00000001ff */
[----:B------:R-:W-:Y:S05]  /*29f0*/  @!P3 BRA `(.L_x_1494) ;  /* 0x00000004007cb947 */ /* 0x000fea0003800000 */
[----:B------:R-:W-:Y:S01]  /*2a00*/  MOV R28, RZ ;  /* 0x000000ff001c7202 */ /* 0x000fe20000000f00 */
[----:B------:R-:W-:Y:S02]  /*2a10*/  ULEA UR25, UR18, UR5, 0x1 ;  /* 0x0000000512197291 */ /* 0x000fe4000f8e08ff */
[----:B------:R-:W-:Y:S02]  /*2a20*/  ULEA UR27, UR18, UR5, 0x2 ;  /* 0x00000005121b7291 */ /* 0x000fe4000f8e10ff */
[----:B------:R-:W-:Y:S02]  /*2a30*/  UIMAD UR26, UR18, 0x3, UR5 ;  /* 0x00000003121a78a4 */ /* 0x000fe4000f8e0205 */
[----:B------:R-:W-:Y:S02]  /*2a40*/  UIMAD UR12, UR18, 0x7, UR5 ;  /* 0x00000007120c78a4 */ /* 0x000fe4000f8e0205 */
[----:B------:R-:W-:Y:S02]  /*2a50*/  UIMAD UR13, UR18, 0x6, UR5 ;  /* 0x00000006120d78a4 */ /* 0x000fe4000f8e0205 */
[----:B------:R-:W-:-:S02]  /*2a60*/  UIMAD UR14, UR18, 0x5, UR5 ;  /* 0x00000005120e78a4 */ /* 0x000fc4000f8e0205 */
[----:B------:R-:W-:Y:S02]  /*2a70*/  UIADD3 UR23, UPT, UPT, UR5, UR18, URZ ;  /* 0x0000001205177290 */ /* 0x000fe4000fffe0ff */
[----:B------:R-:W-:Y:S02]  /*2a80*/  UIADD3 UR24, UPT, UPT, -UR15, URZ, URZ ;  /* 0x000000ff0f187290 */ /* 0x000fe4000fffe1ff */
[----:B------:R-:W-:Y:S01]  /*2a90*/  ULOP3.LUT UR32, UR20, 0x7ffffff8, URZ, 0xc0, !UPT ;  /* 0x7ffffff814207892 */ /* 0x000fe2000f8ec0ff */
[----:B------:R-:W-:-:S11]  /*2aa0*/  UMOV UR11, UR5 ;  /* 0x00000005000b7c82 */ /* 0x000fd60008000000 */
.L_x_1495:
[----:B----4-:R-:W-:Y:S02]  /*2ab0*/  IADD3 R20, PT, PT, R28, 0x1, RZ ;  /* 0x000000011c147810 */ /* 0x010fe40007ffe0ff */
        /* <DEDUP_REMOVED lines=19> */
[----:B-1----:R-:W-:Y:S01]  /*2bf0*/  MOV R25, UR29 ;  /* 0x0000001d00197c02 */ /* 0x002fe20008000f00 */
        /* <DEDUP_REMOVED lines=63> */
.L_x_1494:
[----:B------:R-:W-:-:S04]  /*2ff0*/  ULOP3.LUT UR11, UR20, 0x7, URZ, 0xc0, !UPT ;  /* 0x00000007140b7892 */ /* 0x000fc8000f8ec0ff */
[----:B------:R-:W-:-:S09]  /*3000*/  UISETP.NE.AND UP0, UPT, UR11, URZ, UPT ;  /* 0x000000ff0b00728c */ /* 0x000fd2000bf05270 */
[----:B------:R-:W-:Y:S05]  /*3010*/  BRA.U !UP0, `(.L_x_1491) ;  /* 0x0000000508287547 */ /* 0x000fea000b800000 */
[----:B------:R-:W-:Y:S02]  /*3020*/  UIADD3 UR11, UPT, UPT, UR11, -0x1, URZ ;  /* 0xffffffff0b0b7890 */ /* 0x000fe4000fffe0ff */
[----:B------:R-:W-:Y:S02]  /*3030*/  ULOP3.LUT UP1, UR12, UR20, 0x3, URZ, 0xc0, !UPT ;  /* 0x00000003140c7892 */ /* 0x000fe4000f82c0ff */
[----:B------:R-:W-:-:S09]  /*3040*/  UISETP.GE.U32.AND UP0, UPT, UR11, 0x3, UPT ;  /* 0x000000030b00788c */ /* 0x000fd2000bf06070 */
[----:B------:R-:W-:Y:S05]  /*3050*/  BRA.U !UP0, `(.L_x_1496) ;  /* 0x00000001088c7547 */ /* 0x000fea000b800000 */
[C---:B----4-:R-:W-:Y:S02]  /*3060*/  IADD3 R22, PT, PT, R28.reuse, 0x1, RZ ;  /* 0x000000011c167810 */ /* 0x050fe40007ffe0ff */
[----:B------:R-:W-:Y:S02]  /*3070*/  ISETP.EQ.OR P1, PT, R28, UR15, P2 ;  /* 0x0000000f1c007c0c */ /* 0x000fe40009722670 */
[----:B------:R-:W-:Y:S02]  /*3080*/  ISETP.EQ.OR P3, PT, R22, UR15, P2 ;  /* 0x0000000f16007c0c */ /* 0x000fe40009762670 */
[C---:B-1----:R-:W-:Y:S02]  /*3090*/  IADD3 R25, PT, PT, R28.reuse, 0x2, RZ ;  /* 0x000000021c197810 */ /* 0x042fe40007ffe0ff */
[----:B------:R-:W-:Y:S02]  /*30a0*/  MOV R27, UR18 ;  /* 0x00000012001b7c02 */ /* 0x000fe40008000f00 */
[----:B--2---:R-:W-:-:S02]  /*30b0*/  IADD3 R24, PT, PT, R28, 0x3, RZ ;  /* 0x000000031c187810 */ /* 0x004fc40007ffe0ff */
        /* <DEDUP_REMOVED lines=9> */
[----:B------:R-:W-:Y:S01]  /*3150*/  @!P1 IMAD.WIDE.U32 R20, R20, R23, UR6 ;  /* 0x0000000614149e25 */ /* 0x000fe2000f8e0017 */
[----:B------:R-:W-:-:S03]  /*3160*/  MOV R30, 0x8 ;  /* 0x00000008001e7802 */ /* 0x000fc60000000f00 */
[----:B------:R-:W-:Y:S02]  /*3170*/  @!P5 IMAD R25, R25, R26, UR5 ;  /* 0x000000051919de24 */ /* 0x000fe4000f8e021a */
        /* <DEDUP_REMOVED lines=17> */
.L_x_1496:
[----:B------:R-:W-:Y:S05]  /*3290*/  BRA.U !UP1, `(.L_x_1491) ;  /* 0x0000000109887547 */ /* 0x000fea000b800000 */
[----:B------:R-:W-:Y:S02]  /*32a0*/  UISETP.NE.AND UP0, UPT, UR12, 0x1, UPT ;  /* 0x000000010c00788c */ /* 0x000fe4000bf05270 */
[----:B------:R-:W-:-:S06]  /*32b0*/  ULOP3.LUT UR11, UR20, 0x1, URZ, 0xc0, !UPT ;  /* 0x00000001140b7892 */ /* 0x000fcc000f8ec0ff */
[----:B--2---:R-:W-:Y:S01]  /*32c0*/  MOV R24, UR11 ;  /* 0x0000000b00187c02 */ /* 0x004fe20008000f00 */
[----:B------:R-:W-:Y:S06]  /*32d0*/  BRA.U !UP0, `(.L_x_1497) ;  /* 0x0000000108487547 */ /* 0x000fec000b800000 */
[C---:B----4-:R-:W-:Y:S01]  /*32e0*/  IADD3 R22, PT, PT, R28.reuse, 0x1, RZ ;  /* 0x000000011c167810 */ /* 0x050fe20007ffe0ff */
[----:B------:R-:W-:Y:S01]  /*32f0*/  HFMA2 R23, -RZ, RZ, 0, 4.76837158203125e-07 ;  /* 0x00000008ff177431 */ /* 0x000fe200000001ff */
[----:B------:R-:W-:Y:S02]  /*3300*/  ISETP.EQ.OR P3, PT, R28, UR15, P2 ;  /* 0x0000000f1c007c0c */ /* 0x000fe40009762670 */
[----:B------:R-:W-:Y:S02]  /*3310*/  ISETP.EQ.OR P1, PT, R22, UR15, P2 ;  /* 0x0000000f16007c0c */ /* 0x000fe40009722670 */
[----:B------:R-:W-:Y:S02]  /*3320*/  MOV R21, UR18 ;  /* 0x0000001200157c02 */ /* 0x000fe40008000f00 */
[----:B-1----:R-:W-:-:S07]  /*3330*/  MOV R25, UR18 ;  /* 0x0000001200197c02 */ /* 0x002fce0008000f00 */
        /* <DEDUP_REMOVED lines=12> */
.L_x_1497:
[----:B------:R-:W-:Y:S01]  /*3400*/  ISETP.EQ.OR P1, PT, R28, UR15, P2 ;  /* 0x0000000f1c007c0c */ /* 0x000fe20009722670 */
[----:B------:R-:W-:Y:S03]  /*3410*/  BSSY.RECONVERGENT B0, `(.L_x_1491) ;  /* 0x000000a000007945 */ /* 0x000fe60003800200 */
[----:B------:R-:W-:-:S13]  /*3420*/  ISETP.NE.U32.OR P1, PT, R24, 0x1, P1 ;  /* 0x000000011800780c */ /* 0x000fda0000f25470 */
[----:B------:R-:W-:Y:S05]  /*3430*/  @P1 BRA `(.L_x_1498) ;  /* 0x00000000001c1947 */ /* 0x000fea0003800000 */
[----:B----4-:R-:W-:Y:S01]  /*3440*/  HFMA2 R23, -RZ, RZ, 0, 4.76837158203125e-07 ;  /* 0x00000008ff177431 */ /* 0x010fe200000001ff */
[----:B------:R-:W-:-:S05]  /*3450*/  MOV R21, UR18 ;  /* 0x0000001200157c02 */ /* 0x000fca0008000f00 */
[----:B------:R-:W-:-:S04]  /*3460*/  IMAD R20, R28, R21, UR5 ;  /* 0x000000051c147e24 */ /* 0x000fc8000f8e0215 */
[----:B------:R-:W-:-:S06]  /*3470*/  IMAD.WIDE.U32 R20, R20, R23, UR6 ;  /* 0x0000000614147e25 */ /* 0x000fcc000f8e0017 */
[----:B------:R-:W0:Y:S02]  /*3480*/  LDG.E.64 R20, desc[UR16][R20.64] ;  /* 0x0000001014147981 */ /* 0x000e24000c1e1b00 */
[----:B0--3--:R-:W-:Y:S01]  /*3490*/  FADD.FTZ R18, R18, R20 ;  /* 0x0000001412127221 */ /* 0x009fe20000010000 */
[----:B------:R-:W-:-:S07]  /*34a0*/  FADD.FTZ R19, R19, R21 ;  /* 0x0000001513137221 */ /* 0x000fce0000010000 */
.L_x_1498:
[----:B------:R-:W-:Y:S05]  /*34b0*/  BSYNC.RECONVERGENT B0 ;  /* 0x0000000000007941 */ /* 0x000fea0003800200 */
.L_x_1491:
[----:B------:R-:W5:Y:S01]  /*34c0*/  S2UR UR7, SR_CgaCtaId ;  /* 0x00000000000779c3 */ /* 0x000f620000008800 */
[----:B------:R-:W-:Y:S01]  /*34d0*/  UMOV UR6, 0x400 ;  /* 0x0000040000067882 */ /* 0x000fe20000000000 */
[----:B------:R-:W-:Y:S01]  /*34e0*/  FADD.FTZ R12, R12, -UR21 ;  /* 0x800000150c0c7e21 */ /* 0x000fe20008010000 */
[----:B------:R-:W-:Y:S01]  /*34f0*/  FADD.FTZ R13, R13, -UR21 ;  /* 0x800000150d0d7e21 */ /* 0x000fe20008010000 */
[----:B------:R-:W0:Y:S01]  /*3500*/  LDCU.64 UR24, c[0x0][0x400] ;  /* 0x00008000ff1877ac */ /* 0x000e220008000a00 */
[----:B------:R-:W-:Y:S01]  /*3510*/  FADD.FTZ R8, R8, -UR21 ;  /* 0x8000001508087e21 */ /* 0x000fe20008010000 */
[----:B------:R-:W-:Y:S01]  /*3520*/  FMUL.FTZ R12, R12, UR22 ;  /* 0x000000160c0c7c20 */ /* 0x000fe20008410000 */
[----:B-----5:R-:W-:-:S09]  /*3530*/  ULEA UR6, UR7, UR6, 0x18 ;  /* 0x0000000607067291 */ /* 0x020fd2000f8ec0ff */
[----:B------:R0:W-:Y:S01]  /*3540*/  @!P2 STS.64 [UR6+0x48], R18 ;  /* 0x00004812ff00a988 */ /* 0x0001e20008000a06 */
[----:B------:R-:W-:Y:S01]  /*3550*/  BAR.SYNC.DEFER_BLOCKING 0x0 ;  /* 0x0000000000007b1d */ /* 0x000fe20000010000 */
[----:B0--34-:R-:W-:-:S05]  /*3560*/  FMUL.FTZ R18, R13, UR22 ;  /* 0x000000160d127c20 */ /* 0x019fca0008410000 */
[----:B------:R-:W0:Y:S01]  /*3570*/  LDS.64 R22, [UR6+0x48] ;  /* 0x00004806ff167984 */ /* 0x000e220008000a00 */
[----:B------:R-:W0:Y:S02]  /*3580*/  LDCU UR6, c[0x0][0x42c] ;  /* 0x00008580ff0677ac */ /* 0x000e240008000800 */
[----:B0-----:R-:W-:Y:S01]  /*3590*/  FMUL.FTZ R21, R22, UR6 ;  /* 0x0000000616157c20 */ /* 0x001fe20008410000 */
[----:B------:R-:W-:Y:S01]  /*35a0*/  FMUL.FTZ R20, R23, UR6 ;  /* 0x0000000617147c20 */ /* 0x000fe20008410000 */
[----:B------:R-:W-:Y:S06]  /*35b0*/  @!P4 BRA `(.L_x_1499) ;  /* 0x000000000048c947 */ /* 0x000fec0003800000 */
[----:B------:R-:W-:Y:S01]  /*35c0*/  FFMA.FTZ R13, R37, R12, R42 ;  /* 0x0000000c250d7223 */ /* 0x000fe2000001002a */
[----:B------:R-:W-:-:S03]  /*35d0*/  FFMA.FTZ R19, R0, R18, R43 ;  /* 0x0000001200137223 */ /* 0x000fc6000001002b */
[----:B------:R-:W-:Y:S01]  /*35e0*/  FMUL.FTZ R22, R13, -1.4426950216293334961 ;  /* 0xbfb8aa3b0d167820 */ /* 0x000fe20000410000 */
[----:B--2---:R-:W-:-:S05]  /*35f0*/  FMUL.FTZ R24, R19, -1.4426950216293334961 ;  /* 0xbfb8aa3b13187820 */ /* 0x004fca0000410000 */
        /* <DEDUP_REMOVED lines=14> */
.L_x_1499:
[----:B------:R-:W-:Y:S04]  /*36e0*/  BSSY.RECONVERGENT B0, `(.L_x_1500) ;  /* 0x0000014000007945 */ /* 0x000fe80003800200 */
[----:B------:R-:W-:Y:S05]  /*36f0*/  @P0 BRA `(.L_x_1501) ;  /* 0x0000000000480947 */ /* 0x000fea0003800000 */
[----:B------:R-:W0:Y:S01]  /*3700*/  LDCU.64 UR12, c[0x0][0x3f8] ;  /* 0x00007f00ff0c77ac */ /* 0x000e220008000a00 */
[----:B------:R-:W-:Y:S01]  /*3710*/  SHF.R.S32.HI R19, RZ, 0x1f, R48 ;  /* 0x0000001fff137819 */ /* 0x000fe20000011430 */
[----:B------:R-:W-:Y:S01]  /*3720*/  FFMA.FTZ R22, R21, R12, R20 ;  /* 0x0000000c15167223 */ /* 0x000fe20000010014 */
[----:B------:R-:W-:Y:S01]  /*3730*/  MOV R12, R52 ;  /* 0x00000034000c7202 */ /* 0x000fe20000000f00 */
[----:B------:R-:W3:Y:S01]  /*3740*/  LDCU.64 UR6, c[0x0][0x380] ;  /* 0x00007000ff0677ac */ /* 0x000ee20008000a00 */
[----:B------:R-:W-:Y:S01]  /*3750*/  MOV R13, R51 ;  /* 0x00000033000d7202 */ /* 0x000fe20000000f00 */
[----:B0-----:R-:W-:Y:S02]  /*3760*/  IMAD R19, R19, UR12, RZ ;  /* 0x0000000c13137c24 */ /* 0x001fe4000f8e02ff */
[----:B------:R-:W-:-:S04]  /*3770*/  IMAD.WIDE.U32 R12, R48, UR12, R12 ;  /* 0x0000000c300c7c25 */ /* 0x000fc8000f8e000c */
[----:B------:R-:W-:Y:S02]  /*3780*/  IMAD R23, R48, UR13, R19 ;  /* 0x0000000d30177c24 */ /* 0x000fe4000f8e0213 */
[----:B------:R-:W-:Y:S01]  /*3790*/  FFMA.FTZ R19, R21, R18, R20 ;  /* 0x0000001215137223 */ /* 0x000fe20000010014 */
[----:B------:R-:W-:Y:S01]  /*37a0*/  FFMA.FTZ R18, R37, R2, -R22 ;  /* 0x0000000225127223 */ /* 0x000fe20000010816 */
[----:B---3--:R-:W-:Y:S02]  /*37b0*/  LEA R2, P0, R12, UR6, 0x2 ;  /* 0x000000060c027c11 */ /* 0x008fe4000f8010ff */
[----:B------:R-:W-:Y:S01]  /*37c0*/  IADD3 R23, PT, PT, R13, R23, RZ ;  /* 0x000000170d177210 */ /* 0x000fe20007ffe0ff */
[----:B------:R-:W-:Y:S01]  /*37d0*/  FFMA.FTZ R19, R0, R3, -R19 ;  /* 0x0000000300137223 */ /* 0x000fe20000010813 */
[----:B------:R-:W-:Y:S02]  /*37e0*/  FMUL.FTZ R18, R18, UR22 ;  /* 0x0000001612127c20 */ /* 0x000fe40008410000 */
[----:B------:R-:W-:Y:S01]  /*37f0*/  LEA.HI.X R3, R12, UR7, R23, 0x2, P0 ;  /* 0x000000070c037c11 */ /* 0x000fe200080f1417 */
[----:B------:R-:W-:-:S05]  /*3800*/  FMUL.FTZ R19, R19, UR22 ;  /* 0x0000001613137c20 */ /* 0x000fca0008410000 */
[----:B------:R0:W-:Y:S02]  /*3810*/  STG.E.64 desc[UR16][R2.64], R18 ;  /* 0x0000001202007986 */ /* 0x0001e4000c101b10 */
.L_x_1501:
[----:B------:R-:W-:Y:S05]  /*3820*/  BSYNC.RECONVERGENT B0 ;  /* 0x0000000000007941 */ /* 0x000fea0003800200 */
.L_x_1500:
[----:B------:R-:W-:Y:S01]  /*3830*/  UISETP.NE.AND UP0, UPT, UR19, URZ, UPT ;  /* 0x000000ff1300728c */ /* 0x000fe2000bf05270 */
[----:B------:R-:W-:Y:S01]  /*3840*/  FADD.FTZ R9, R9, -UR21 ;  /* 0x8000001509097e21 */ /* 0x000fe20008010000 */
[----:B0-----:R-:W-:Y:S01]  /*3850*/  FADD.FTZ R19, R4, -UR21 ;  /* 0x8000001504137e21 */ /* 0x001fe20008010000 */
[----:B------:R-:W-:Y:S01]  /*3860*/  FADD.FTZ R23, R5, -UR21 ;  /* 0x8000001505177e21 */ /* 0x000fe20008010000 */
        /* <DEDUP_REMOVED lines=11> */
[--C-:B------:R-:W-:Y:S01]  /*3920*/  FFMA.FTZ R4, R21, R8, R20.reuse ;  /* 0x0000000815047223 */ /* 0x100fe20000010014 */
[----:B------:R-:W-:Y:S01]  /*3930*/  ISETP.GE.U32.AND P1, PT, R45, UR24, PT ;  /* 0x000000182d007c0c */ /* 0x000fe2000bf26070 */
[C-C-:B------:R-:W-:Y:S01]  /*3940*/  FFMA.FTZ R3, R21.reuse, R9, R20.reuse ;  /* 0x0000000915037223 */ /* 0x140fe20000010014 */
[----:B------:R-:W-:Y:S01]  /*3950*/  SHF.R.S32.HI R2, RZ, 0x1f, R5 ;  /* 0x0000001fff027819 */ /* 0x000fe20000011405 */
[C-C-:B------:R-:W-:Y:S01]  /*3960*/  FFMA.FTZ R18, R21.reuse, R19, R20.reuse ;  /* 0x0000001315127223 */ /* 0x140fe20000010014 */
[C-C-:B-1----:R-:W-:Y:S01]  /*3970*/  FFMA.FTZ R25, R21.reuse, R23, R20.reuse ;  /* 0x0000001715197223 */ /* 0x142fe20000010014 */
[C-C-:B------:R-:W-:Y:S01]  /*3980*/  FFMA.FTZ R12, R21.reuse, R13, R20.reuse ;  /* 0x0000000d150c7223 */ /* 0x140fe20000010014 */
[----:B------:R-:W-:Y:S01]  /*3990*/  ISETP.GE.U32.AND P2, PT, R44, UR24, PT ;  /* 0x000000182c007c0c */ /* 0x000fe2000bf46070 */
[----:B------:R-:W-:Y:S01]  /*39a0*/  FFMA.FTZ R21, R21, R15, R20 ;  /* 0x0000000f15157223 */ /* 0x000fe20000010014 */
[----:B------:R-:W-:-:S02]  /*39b0*/  ISETP.GE.AND.EX P0, PT, R2, UR25, PT, P0 ;  /* 0x0000001902007c0c */ /* 0x000fc4000bf06300 */
[----:B------:R-:W-:Y:S01]  /*39c0*/  ISETP.GE.AND.EX P1, PT, R14, UR25, PT, P1 ;  /* 0x000000190e007c0c */ /* 0x000fe2000bf26310 */
[----:B------:R-:W-:-:S12]  /*39d0*/  BRA.U !UP0, `(.L_x_1502) ;  /* 0x0000000108487547 */ /* 0x000fd8000b800000 */
        /* <DEDUP_REMOVED lines=18> */
.L_x_1502:
        /* <DEDUP_REMOVED lines=17> */
.L_x_1504:
[----:B------:R-:W-:Y:S05]  /*3c10*/  BSYNC.RECONVERGENT B0 ;  /* 0x0000000000007941 */ /* 0x000fea0003800200 */
.L_x_1503:
        /* <DEDUP_REMOVED lines=19> */
.L_x_1505:
        /* <DEDUP_REMOVED lines=8> */
[----:B------:R-:W3:Y:S01]  /*3dd0*/  LDCU.64 UR12, c[0x0][0x380] ;  /* 0x00007000ff0c77ac */ /* 0x000ee20008000a00 */
[----:B------:R-:W-:Y:S01]  /*3de0*/  FMUL.FTZ R19, R19, UR22 ;  /* 0x0000001613137c20 */ /* 0x000fe20008410000 */
[----:B-1----:R-:W-:Y:S02]  /*3df0*/  IMAD R14, R14, UR6, RZ ;  /* 0x000000060e0e7c24 */ /* 0x002fe4000f8e02ff */
[----:B------:R-:W-:-:S04]  /*3e00*/  IMAD.WIDE.U32 R2, R45, UR6, R2 ;  /* 0x000000062d027c25 */ /* 0x000fc8000f8e0002 */
[----:B0-----:R-:W-:Y:S01]  /*3e10*/  IMAD R5, R45, UR7, R14 ;  /* 0x000000072d057c24 */ /* 0x001fe2000f8e020e */
[----:B---3--:R-:W-:-:S04]  /*3e20*/  LEA R4, P0, R2, UR12, 0x2 ;  /* 0x0000000c02047c11 */ /* 0x008fc8000f8010ff */
[----:B------:R-:W-:-:S04]  /*3e30*/  IADD3 R5, PT, PT, R3, R5, RZ ;  /* 0x0000000503057210 */ /* 0x000fc80007ffe0ff */
[----:B------:R-:W-:-:S05]  /*3e40*/  LEA.HI.X R5, R2, UR13, R5, 0x2, P0 ;  /* 0x0000000d02057c11 */ /* 0x000fca00080f1405 */
[----:B------:R1:W-:Y:S02]  /*3e50*/  STG.E.64 desc[UR16][R4.64], R18 ;  /* 0x0000001204007986 */ /* 0x0003e4000c101b10 */
.L_x_1507:
[----:B------:R-:W-:Y:S05]  /*3e60*/  BSYNC.RECONVERGENT B0 ;  /* 0x0000000000007941 */ /* 0x000fea0003800200 */
.L_x_1506:
        /* <DEDUP_REMOVED lines=19> */
.L_x_1508:
        /* <DEDUP_REMOVED lines=10> */
[----:B---3--:R-:W-:-:S03]  /*4040*/  IMAD R3, R39, UR6, RZ ;  /* 0x0000000627037c24 */ /* 0x008fc6000f8e02ff */
[----:B------:R-:W-:-:S04]  /*4050*/  IMAD.WIDE.U32 R50, R44, UR6, R50 ;  /* 0x000000062c327c25 */ /* 0x000fc8000f8e0032 */
[----:B------:R-:W-:Y:S01]  /*4060*/  IMAD R3, R44, UR7, R3 ;  /* 0x000000072c037c24 */ /* 0x000fe2000f8e0203 */
[----:B----4-:R-:W-:-:S04]  /*4070*/  LEA R2, P0, R50, UR12, 0x2 ;  /* 0x0000000c32027c11 */ /* 0x010fc8000f8010ff */
[----:B------:R-:W-:-:S04]  /*4080*/  IADD3 R3, PT, PT, R51, R3, RZ ;  /* 0x0000000333037210 */ /* 0x000fc80007ffe0ff */
[----:B------:R-:W-:-:S05]  /*4090*/  LEA.HI.X R3, R50, UR13, R3, 0x2, P0 ;  /* 0x0000000d32037c11 */ /* 0x000fca00080f1403 */
[----:B------:R3:W-:Y:S02]  /*40a0*/  STG.E.64 desc[UR16][R2.64], R12 ;  /* 0x0000000c02007986 */ /* 0x0007e4000c101b10 */
.L_x_1510:
[----:B------:R-:W-:Y:S05]  /*40b0*/  BSYNC.RECONVERGENT B0 ;  /* 0x0000000000007941 */ /* 0x000fea0003800200 */
.L_x_1509:
[----:B------:R-:W-:Y:S02]  /*40c0*/  UIADD3 UR10, UPT, UPT, UR18, UR10, URZ ;  /* 0x0000000a120a7290 */ /* 0x000fe4000fffe0ff */
[----:B------:R-:W-:Y:S02]  /*40d0*/  UIADD3 UR4, UPT, UPT, UR4, 0x1, URZ ;  /* 0x0000000104047890 */ /* 0x000fe4000fffe0ff */
[----:B------:R-:W-:-:S09]  /*40e0*/  UISETP.GE.AND UP0, UPT, UR10, UR8, UPT ;  /* 0x000000080a00728c */ /* 0x000fd2000bf06270 */
[----:B------:R-:W-:Y:S05]  /*40f0*/  BRA.U !UP0, `(.L_x_1511) ;  /* 0xffffffc1085c7547 */ /* 0x000fea000b83ffff */
.L_x_1480:
[----:B01----:R-:W0:Y:S01]  /*4100*/  LDC R4, c[0x0][0x370] ;  /* 0x0000dc00ff047b82 */ /* 0x003e220000000800 */
[----:B------:R-:W-:Y:S01]  /*4110*/  ISETP.NE.AND P2, PT, R41, RZ, PT ;  /* 0x000000ff2900720c */ /* 0x000fe20003f45270 */
[----:B------:R-:W-:Y:S06]  /*4120*/  BSSY.RECONVERGENT B0, `(.L_x_1512) ;  /* 0x0000011000007945 */ /* 0x000fec0003800200 */
[----:B------:R-:W1:Y:S08]  /*4130*/  LDC R7, c[0x0][0x374] ;  /* 0x0000dd00ff077b82 */ /* 0x000e700000000800 */
[----:B---3--:R-:W3:Y:S01]  /*4140*/  LDC.64 R2, c[0x0][0x3c8] ;  /* 0x0000f200ff027b82 */ /* 0x008ee20000000a00 */
[----:B0-----:R-:W-:-:S02]  /*4150*/  IADD3 R5, PT, PT, R4, -0x1, RZ ;  /* 0xffffffff04057810 */ /* 0x001fc40007ffe0ff */
[----:B------:R-:W-:Y:S02]  /*4160*/  ISETP.NE.AND P1, PT, R4, 0x1, PT ;  /* 0x000000010400780c */ /* 0x000fe40003f25270 */
[----:B-1----:R-:W-:-:S04]  /*4170*/  IADD3 R0, PT, PT, R7, -0x1, RZ ;  /* 0xffffffff07007810 */ /* 0x002fc80007ffe0ff */
        /* <DEDUP_REMOVED lines=11> */
.L_x_1513:
[----:B------:R-:W-:Y:S05]  /*4230*/  BSYNC.RECONVERGENT B0 ;  /* 0x0000000000007941 */ /* 0x000fea0003800200 */
.L_x_1512:
[----:B------:R-:W-:Y:S05]  /*4240*/  @P0 EXIT ;  /* 0x000000000000094d */ /* 0x000fea0003800000 */
[----:B------:R-:W-:Y:S05]  /*4250*/  @P2 BRA `(.L_x_1514) ;  /* 0x0000000000202947 */ /* 0x000fea0003800000 */
[----:B------:R-:W-:-:S05]  /*4260*/  IMAD R0, R4, R7, RZ ;  /* 0x0000000704007224 */ /* 0x000fca00078e02ff */
[----:B------:R-:W-:-:S13]  /*4270*/  ISETP.NE.AND P0, PT, R0, -0x1, PT ;  /* 0xffffffff0000780c */ /* 0x000fda0003f05270 */
[----:B------:R-:W-:Y:S05]  /*4280*/  @!P0 BRA `(.L_x_1514) ;  /* 0x0000000000148947 */ /* 0x000fea0003800000 */
.L_x_1515:
[----:B0-----:R-:W3:Y:S04]  /*4290*/  LDG.E.STRONG.GPU R5, desc[UR16][R2.64] ;  /* 0x0000001002057981 */ /* 0x001ee8000c1ef900 */
[----:B---3--:R-:W-:Y:S01]  /*42a0*/  CCTL.IVALL ;  /* 0x00000000ff00798f */ /* 0x008fe20002000000 */
[----:B------:R-:W-:Y:S05]  /*42b0*/  YIELD ;  /* 0x0000000000007946 */ /* 0x000fea0003800000 */
[----:B------:R-:W-:-:S13]  /*42c0*/  ISETP.NE.AND P0, PT, R5, R0, PT ;  /* 0x000000000500720c */ /* 0x000fda0003f05270 */
[----:B------:R-:W-:Y:S05]  /*42d0*/  @P0 BRA `(.L_x_1515) ;  /* 0xfffffffc00ec0947 */ /* 0x000fea000383ffff */
.L_x_1514:
        /* <DEDUP_REMOVED lines=68> */
[C---:B--2---:R-:W-:Y:S02]  /*4720*/  IADD3.X R24, PT, PT, R22.reuse, UR9, RZ, P2, !PT ;  /* 0x0000000916187c10 */ /* 0x044fe400097fe4ff */
[----:B---3--:R-:W-:Y:S02]  /*4730*/  IADD3 R21, P1, PT, R21, UR10, RZ ;  /* 0x0000000a15157c10 */ /* 0x008fe4000ff3e0ff */
[----:B------:R-:W-:Y:S02]  /*4740*/  IADD3 R16, P2, PT, RZ, -R9, RZ ;  /* 0x80000009ff107210 */ /* 0x000fe40007f5e0ff */
[----:B------:R-:W-:Y:S02]  /*4750*/  IADD3.X R22, PT, PT, R22, UR11, RZ, P1, !PT ;  /* 0x0000000b16167c10 */ /* 0x000fe40008ffe4ff */
[----:B------:R-:W-:Y:S02]  /*4760*/  SHF.L.U64.HI R27, R28, 0x2, R33 ;  /* 0x000000021c1b7819 */ /* 0x000fe40000010221 */
[----:B------:R-:W-:-:S02]  /*4770*/  IADD3 R29, PT, PT, R7, R29, RZ ;  /* 0x0000001d071d7210 */ /* 0x000fc40007ffe0ff */
[----:B------:R-:W-:-:S07]  /*4780*/  IADD3.X R20, PT, PT, RZ, -0x1, RZ, P2, !PT ;  /* 0xffffffffff147810 */ /* 0x000fce00017fe4ff */
.L_x_1518:
        /* <DEDUP_REMOVED lines=31> */
.L_x_1517:
[----:B------:R-:W-:Y:S05]  /*4980*/  BSYNC.RECONVERGENT B0 ;  /* 0x0000000000007941 */ /* 0x000fea0003800200 */
.L_x_1516:
        /* <DEDUP_REMOVED lines=10> */
.L_x_1519:
[C---:B----4-:R-:W-:Y:S02]  /*4a30*/  SHF.L.U32 R9, R41.reuse, 0x2, RZ ;  /* 0x0000000229097819 */ /* 0x050fe400000006ff */
        /* <DEDUP_REMOVED lines=14> */
[----:B--2---:R-:W-:-:S02]  /*4b20*/  LOP3.LUT R24, R18, 0x1, RZ, 0xc0, !PT ;  /* 0x0000000112187812 */ /* 0x004fc400078ec0ff */
[C---:B---3--:R-:W-:Y:S02]  /*4b30*/  IADD3 R20, P0, PT, R23.reuse, UR6, RZ ;  /* 0x0000000617147c10 */ /* 0x048fe4000ff1e0ff */
[----:B-1----:R-:W-:Y:S02]  /*4b40*/  LOP3.LUT R11, R18, 0x3, RZ, 0xc0, !PT ;  /* 0x00000003120b7812 */ /* 0x002fe400078ec0ff */
[----:B------:R-:W-:Y:S02]  /*4b50*/  IADD3.X R21, PT, PT, R24, UR7, RZ, P0, !PT ;  /* 0x0000000718157c10 */ /* 0x000fe400087fe4ff */
[----:B0-----:R-:W-:Y:S02]  /*4b60*/  IADD3 R22, P0, PT, R23, UR8, RZ ;  /* 0x0000000817167c10 */ /* 0x001fe4000ff1e0ff */
        /* <DEDUP_REMOVED lines=67> */
.L_x_1520:
        /* <DEDUP_REMOVED lines=14> */
.L_x_3436:


//--------------------- .text._Z35group_norm_nhwc_bwd_one_pass_kernelI11Fp32IOBf16WLi256ELi14ELi224EEv26Group_norm_nhwc_bwd_params --------------------------
	.section	.text._Z35group_norm_nhwc_bwd_one_pass_kernelI11Fp32IOBf16WLi256ELi14ELi224EEv26Group_norm_nhwc_bwd_params,"ax",@progbits
	.align	128
        .global         _Z35group_norm_nhwc_bwd_one_pass_kernelI11Fp32IOBf16WLi256ELi14ELi224EEv26Group_norm_nhwc_bwd_params
        .type           _Z35group_norm_nhwc_bwd_one_pass_kernelI11Fp32IOBf16WLi256ELi14ELi224EEv26Group_norm_nhwc_bwd_params,@function
        .size           _Z35group_norm_nhwc_bwd_one_pass_kernelI11Fp32IOBf16WLi256ELi14ELi224EEv26Group_norm_nhwc_bwd_params,(.L_x_3437 - _Z35group_norm_nhwc_bwd_one_pass_kernelI11Fp32IOBf16WLi256ELi14ELi224EEv26Group_norm_nhwc_bwd_params)
        .other          _Z35group_norm_nhwc_bwd_one_pass_kernelI11Fp32IOBf16WLi256ELi14ELi224EEv26Group_norm_nhwc_bwd_params,@"STO_CUDA_ENTRY STV_DEFAULT"
_Z35group_norm_nhwc_bwd_one_pass_kernelI11Fp32IOBf16WLi256ELi14ELi224EEv26Group_norm_nhwc_bwd_params:
.text._Z35group_norm_nhwc_bwd_one_pass_kernelI11Fp32IOBf16WLi256ELi14ELi224EEv26Group_norm_nhwc_bwd_params:
        /* <DEDUP_REMOVED lines=25> */
[----:B------:R-:W-:Y:S01]  /*0190*/  ULEA UR10, UR19, UR5, 0x2 ;  /* 0x00000005130a7291 */ /* 0x000fe2000f8e10ff */
[----:B0-----:R-:W-:Y:S01]  /*01a0*/  IMAD R65, R2, UR18, R65 ;  /* 0x0000001202417c24 */ /* 0x001fe2000f8e0241 */
[----:B------:R-:W-:Y:S02]  /*01b0*/  UIMAD UR11, UR19, 0x3, UR5 ;  /* 0x00000003130b78a4 */ /* 0x000fe4000f8e0205 */
[----:B---3--:R-:W-:Y:S02]  /*01c0*/  ULOP3.LUT UR23, UR20, 0x7, URZ, 0xc0, !UPT ;  /* 0x0000000714177892 */ /* 0x008fe4000f8ec0ff */
[----:B------:R-:W-:Y:S01]  /*01d0*/  SHF.R.S32.HI R59, RZ, 0x1f, R65 ;  /* 0x0000001fff3b7819 */ /* 0x000fe20000011441 */
[----:B------:R-:W-:Y:S02]  /*01e0*/  ULOP3.LUT UR24, UR20, 0x7ffffff8, URZ, 0xc0, !UPT ;  /* 0x7ffffff814187892 */ /* 0x000fe4000f8ec0ff */
[----:B----4-:R-:W-:Y:S02]  /*01f0*/  ULEA UR4, UR6, UR4, 0x18 ;  /* 0x0000000406047291 */ /* 0x010fe4000f8ec0ff */
[----:B------:R-:W-:-:S04]  /*0200*/  ULEA UR9, UR6, UR9, 0x18 ;  /* 0x0000000906097291 */ /* 0x000fc8000f8ec0ff */
[----:B------:R-:W-:Y:S01]  /*0210*/  LEA R64, R61, UR4, 0x4 ;  /* 0x000000043d407c11 */ /* 0x000fe2000f8e20ff */
[----:B-1----:R-:W-:-:S07]  /*0220*/  UMOV UR4, URZ ;  /* 0x000000ff00047c82 */ /* 0x002fce0008000000 */
.L_x_1564:
[----:B0-----:R-:W0:Y:S01]  /*0230*/  LDC R6, c[0x0][0x410] ;  /* 0x00010400ff067b82 */ /* 0x001e220000000800 */
[----:B-1----:R-:W1:Y:S01]  /*0240*/  LDCU.128 UR28, c[0x0][0x400] ;  /* 0x00008000ff1c77ac */ /* 0x002e620008000c00 */
[C---:B------:R-:W-:Y:S02]  /*0250*/  IADD3 R27, PT, PT, R65.reuse, 0x80, RZ ;  /* 0x00000080411b7810 */ /* 0x040fe40007ffe0ff */
[C---:B------:R-:W-:Y:S01]  /*0260*/  IADD3 R13, PT, PT, R65.reuse, 0x20, RZ ;  /* 0x00000020410d7810 */ /* 0x040fe20007ffe0ff */
[----:B--2---:R-:W2:Y:S01]  /*0270*/  LDCU.64 UR6, c[0x0][0x3b8] ;  /* 0x00007700ff0677ac */ /* 0x004ea20008000a00 */
[----:B------:R-:W-:Y:S02]  /*0280*/  SHF.R.S32.HI R15, RZ, 0x1f, R27 ;  /* 0x0000001fff0f7819 */ /* 0x000fe4000001141b */
[----:B------:R-:W-:Y:S02]  /*0290*/  SHF.R.S32.HI R11, RZ, 0x1f, R13 ;  /* 0x0000001fff0b7819 */ /* 0x000fe4000001140d */
[----:B------:R-:W-:-:S02]  /*02a0*/  IADD3 R22, PT, PT, R65, 0x60, RZ ;  /* 0x0000006041167810 */ /* 0x000fc40007ffe0ff */
[C---:B------:R-:W-:Y:S02]  /*02b0*/  IADD3 R19, PT, PT, R65.reuse, 0xa0, RZ ;  /* 0x000000a041137810 */ /* 0x040fe40007ffe0ff */
[----:B------:R-:W-:Y:S02]  /*02c0*/  SHF.R.S32.HI R33, RZ, 0x1f, R22 ;  /* 0x0000001fff217819 */ /* 0x000fe40000011416 */
[----:B------:R-:W-:Y:S02]  /*02d0*/  SHF.R.S32.HI R25, RZ, 0x1f, R19 ;  /* 0x0000001fff197819 */ /* 0x000fe40000011413 */
[----:B------:R-:W-:Y:S02]  /*02e0*/  IADD3 R18, PT, PT, R65, 0xc0, RZ ;  /* 0x000000c041127810 */ /* 0x000fe40007ffe0ff */
[----:B-1----:R-:W-:Y:S02]  /*02f0*/  ISETP.GE.U32.AND P2, PT, R27, UR28, PT ;  /* 0x0000001c1b007c0c */ /* 0x002fe4000bf46070 */
[----:B------:R-:W-:-:S02]  /*0300*/  ISETP.GE.U32.AND P5, PT, R13, UR28, PT ;  /* 0x0000001c0d007c0c */ /* 0x000fc4000bfa6070 */
[----:B0-----:R-:W-:Y:S02]  /*0310*/  IABS R7, R6 ;  /* 0x0000000600077213 */ /* 0x001fe40000000000 */
[----:B------:R-:W-:Y:S02]  /*0320*/  ISETP.GE.AND.EX P2, PT, R15, UR29, PT, P2 ;  /* 0x0000001d0f007c0c */ /* 0x000fe4000bf46320 */
[----:B------:R-:W0:Y:S01]  /*0330*/  I2F.RP R0, R7 ;  /* 0x0000000700007306 */ /* 0x000e220000209400 */
[----:B------:R-:W-:Y:S02]  /*0340*/  ISETP.GE.AND.EX P5, PT, R11, UR29, PT, P5 ;  /* 0x0000001d0b007c0c */ /* 0x000fe4000bfa6350 */
[----:B------:R-:W-:-:S08]  /*0350*/  SHF.R.S32.HI R23, RZ, 0x1f, R18 ;  /* 0x0000001fff177819 */ /* 0x000fd00000011412 */
[----:B------:R-:W1:Y:S01]  /*0360*/  @!P2 LDC.64 R16, c[0x0][0x3a0] ;  /* 0x0000e800ff10ab82 */ /* 0x000e620000000a00 */
[----:B0-----:R-:W0:Y:S02]  /*0370*/  MUFU.RCP R0, R0 ;  /* 0x0000000000007308 */ /* 0x001e240000001000 */
[----:B0-----:R-:W-:-:S06]  /*0380*/  IADD3 R2, PT, PT, R0, 0xffffffe, RZ ;  /* 0x0ffffffe00027810 */ /* 0x001fcc0007ffe0ff */
[----:B---3--:R0:W3:Y:S02]  /*0390*/  F2I.FTZ.U32.TRUNC.NTZ R3, R2 ;  /* 0x0000000200037305 */ /* 0x0080e4000021f000 */
[----:B0-----:R-:W-:Y:S01]  /*03a0*/  HFMA2 R2, -RZ, RZ, 0, 0 ;  /* 0x00000000ff027431 */ /* 0x001fe200000001ff */
[----:B---3--:R-:W-:-:S05]  /*03b0*/  IADD3 R4, PT, PT, RZ, -R3, RZ ;  /* 0x80000003ff047210 */ /* 0x008fca0007ffe0ff */
[----:B------:R-:W-:Y:S01]  /*03c0*/  IMAD R5, R4, R7, RZ ;  /* 0x0000000704057224 */ /* 0x000fe200078e02ff */
[----:B------:R-:W-:-:S03]  /*03d0*/  IABS R4, UR12 ;  /* 0x0000000c00047c13 */ /* 0x000fc60008000000 */
[----:B------:R-:W-:Y:S01]  /*03e0*/  IMAD.HI.U32 R3, R3, R5, R2 ;  /* 0x0000000503037227 */ /* 0x000fe200078e0002 */
[----:B------:R-:W-:-:S05]  /*03f0*/  LOP3.LUT R2, R61, 0xffff, RZ, 0xc0, !PT ;  /* 0x0000ffff3d027812 */ /* 0x000fca00078ec0ff */
[----:B------:R-:W-:-:S04]  /*0400*/  IMAD.HI.U32 R3, R3, R4, RZ ;  /* 0x0000000403037227 */ /* 0x000fc800078e00ff */
[----:B------:R-:W-:Y:S01]  /*0410*/  IMAD R2, R2, 0x2493, RZ ;  /* 0x0000249302027824 */ /* 0x000fe200078e02ff */
[----:B------:R-:W-:-:S04]  /*0420*/  IADD3 R0, PT, PT, -R3, RZ, RZ ;  /* 0x000000ff03007210 */ /* 0x000fc80007ffe1ff */
[----:B------:R-:W-:Y:S01]  /*0430*/  SHF.R.U32.HI R2, RZ, 0x10, R2 ;  /* 0x00000010ff027819 */ /* 0x000fe20000011602 */
[C---:B------:R-:W-:Y:S01]  /*0440*/  IMAD R0, R7.reuse, R0, R4 ;  /* 0x0000000007007224 */ /* 0x040fe200078e0204 */
[----:B------:R-:W-:Y:S02]  /*0450*/  LOP3.LUT R4, R6, UR12, RZ, 0x3c, !PT ;  /* 0x0000000c06047c12 */ /* 0x000fe4000f8e3cff */
[----:B------:R-:W-:Y:S02]  /*0460*/  PRMT R2, R2, 0x9910, RZ ;  /* 0x0000991002027816 */ /* 0x000fe400000000ff */
[----:B------:R-:W-:Y:S02]  /*0470*/  ISETP.GT.U32.AND P4, PT, R7, R0, PT ;  /* 0x000000000700720c */ /* 0x000fe40003f84070 */
[----:B------:R-:W-:Y:S02]  /*0480*/  ISETP.GE.AND P1, PT, R4, RZ, PT ;  /* 0x000000ff0400720c */ /* 0x000fe40003f26270 */
[----:B------:R-:W-:-:S04]  /*0490*/  LEA R2, R2, -R2, 0x3 ;  /* 0x8000000202027211 */ /* 0x000fc800078e18ff */
[----:B------:R-:W-:-:S04]  /*04a0*/  IADD3 R2, PT, PT, RZ, -R2, RZ ;  /* 0x80000002ff027210 */ /* 0x000fc80007ffe0ff */
[----:B------:R-:W-:Y:S02]  /*04b0*/  PRMT R2, R2, 0x7710, RZ ;  /* 0x0000771002027816 */ /* 0x000fe400000000ff */
[-C--:B------:R-:W-:Y:S02]  /*04c0*/  @!P4 IADD3 R0, PT, PT, R0, -R7.reuse, RZ ;  /* 0x800000070000c210 */ /* 0x080fe40007ffe0ff */
[----:B------:R-:W-:Y:S02]  /*04d0*/  @!P4 IADD3 R3, PT, PT, R3, 0x1, RZ ;  /* 0x000000010303c810 */ /* 0x000fe40007ffe0ff */
[----:B------:R-:W-:Y:S02]  /*04e0*/  ISETP.GT.U32.AND P0, PT, R7, R0, PT ;  /* 0x000000000700720c */ /* 0x000fe40003f04070 */
[CC--:B------:R-:W-:Y:S02]  /*04f0*/  IADD3 R5, PT, PT, R0.reuse, -R7.reuse, RZ ;  /* 0x8000000700057210 */ /* 0x0c0fe40007ffe0ff */
[----:B------:R-:W-:-:S02]  /*0500*/  ISETP.GE.U32.AND P3, PT, R0, R7, PT ;  /* 0x000000070000720c */ /* 0x000fc40003f66070 */
[----:B------:R-:W-:Y:S02]  /*0510*/  SEL R0, R5, R0, !P0 ;  /* 0x0000000005007207 */ /* 0x000fe40004000000 */
[----:B------:R-:W-:Y:S01]  /*0520*/  ISETP.LE.AND P0, PT, RZ, UR12, PT ;  /* 0x0000000cff007c0c */ /* 0x000fe2000bf03270 */
[----:B------:R-:W0:Y:S01]  /*0530*/  @!P2 LDC.64 R4, c[0x0][0x3f8] ;  /* 0x0000fe00ff04ab82 */ /* 0x000e220000000a00 */
[----:B------:R-:W-:Y:S02]  /*0540*/  ISETP.NE.AND P4, PT, R6, RZ, PT ;  /* 0x000000ff0600720c */ /* 0x000fe40003f85270 */
[----:B------:R-:W-:Y:S02]  /*0550*/  LOP3.LUT R7, RZ, R6, RZ, 0x33, !PT ;  /* 0x00000006ff077212 */ /* 0x000fe400078e33ff */
[----:B------:R-:W-:-:S03]  /*0560*/  IADD3 R2, PT, PT, R2, R61, RZ ;  /* 0x0000003d02027210 */ /* 0x000fc60007ffe0ff */
[----:B------:R-:W-:Y:S02]  /*0570*/  @P3 IADD3 R3, PT, PT, R3, 0x1, RZ ;  /* 0x0000000103033810 */ /* 0x000fe40007ffe0ff */
[----:B------:R-:W-:Y:S02]  /*0580*/  ISETP.GE.U32.AND P3, PT, R18, UR28, PT ;  /* 0x0000001c12007c0c */ /* 0x000fe4000bf66070 */
[----:B------:R-:W-:Y:S02]  /*0590*/  @!P0 IADD3 R0, PT, PT, -R0, RZ, RZ ;  /* 0x000000ff00008210 */ /* 0x000fe40007ffe1ff */
[----:B------:R-:W-:Y:S02]  /*05a0*/  @!P1 IADD3 R3, PT, PT, -R3, RZ, RZ ;  /* 0x000000ff03039210 */ /* 0x000fe40007ffe1ff */
[C---:B------:R-:W-:Y:S02]  /*05b0*/  SEL R56, R7.reuse, R0, !P4 ;  /* 0x0000000007387207 */ /* 0x040fe40006000000 */
[----:B------:R-:W-:-:S02]  /*05c0*/  SEL R7, R7, R3, !P4 ;  /* 0x0000000307077207 */ /* 0x000fc40006000000 */
[----:B------:R-:W-:Y:S01]  /*05d0*/  SHF.L.U32 R0, R2, 0x1, RZ ;  /* 0x0000000102007819 */ /* 0x000fe200000006ff */
[----:B------:R-:W-:Y:S01]  /*05e0*/  IMAD R9, R56, 0xe, RZ ;  /* 0x0000000e38097824 */ /* 0x000fe200078e02ff */
[----:B------:R-:W-:Y:S01]  /*05f0*/  ISETP.GE.U32.AND P4, PT, R22, UR28, PT ;  /* 0x0000001c16007c0c */ /* 0x000fe2000bf86070 */
[----:B------:R-:W3:Y:S01]  /*0600*/  @!P5 LDC.64 R2, c[0x0][0x3f8] ;  /* 0x0000fe00ff02db82 */ /* 0x000ee20000000a00 */
[----:B------:R-:W-:Y:S02]  /*0610*/  LOP3.LUT R0, R0, 0xffff, RZ, 0xc0, !PT ;  /* 0x0000ffff00007812 */ /* 0x000fe400078ec0ff */
[----:B------:R-:W-:Y:S02]  /*0620*/  ISETP.GE.AND.EX P4, PT, R33, UR29, PT, P4 ;  /* 0x0000001d21007c0c */ /* 0x000fe4000bf86340 */
[----:B------:R-:W-:Y:S02]  /*0630*/  IADD3 R68, P0, PT, R9, R0, RZ ;  /* 0x0000000009447210 */ /* 0x000fe40007f1e0ff */
[----:B------:R-:W-:-:S02]  /*0640*/  SHF.R.S32.HI R6, RZ, 0x1f, R7 ;  /* 0x0000001fff067819 */ /* 0x000fc40000011407 */
[----:B------:R-:W-:Y:S02]  /*0650*/  LEA.HI.X.SX32 R69, R9, RZ, 0x1, P0 ;  /* 0x000000ff09457211 */ /* 0x000fe400000f0eff */
[----:B------:R-:W-:Y:S01]  /*0660*/  ISETP.GE.U32.AND P1, PT, R19, UR28, PT ;  /* 0x0000001c13007c0c */ /* 0x000fe2000bf26070 */
[----:B------:R-:W-:Y:S01]  /*0670*/  IMAD R6, R6, UR30, RZ ;  /* 0x0000001e06067c24 */ /* 0x000fe2000f8e02ff */
[----:B------:R-:W4:Y:S01]  /*0680*/  @!P2 LDC.64 R8, c[0x0][0x398] ;  /* 0x0000e600ff08ab82 */ /* 0x000f220000000a00 */
[----:B------:R-:W-:Y:S01]  /*0690*/  IMAD.WIDE.U32 R68, R7, UR30, R68 ;  /* 0x0000001e07447c25 */ /* 0x000fe2000f8e0044 */
[----:B------:R-:W-:Y:S02]  /*06a0*/  ISETP.GE.AND.EX P1, PT, R25, UR29, PT, P1 ;  /* 0x0000001d19007c0c */ /* 0x000fe4000bf26310 */
[----:B------:R-:W-:Y:S01]  /*06b0*/  ISETP.GE.AND.EX P3, PT, R23, UR29, PT, P3 ;  /* 0x0000001d17007c0c */ /* 0x000fe2000bf66330 */
[----:B------:R-:W-:Y:S01]  /*06c0*/  IMAD R67, R7, UR31, R6 ;  /* 0x0000001f07437c24 */ /* 0x000fe2000f8e0206 */
[----:B------:R-:W-:Y:S01]  /*06d0*/  @!P2 MOV R66, R68 ;  /* 0x000000440042a202 */ /* 0x000fe20000000f00 */
[----:B0-----:R-:W-:Y:S01]  /*06e0*/  @!P2 IMAD R6, R15, R4, RZ ;  /* 0x000000040f06a224 */ /* 0x001fe200078e02ff */
[----:B------:R-:W0:Y:S02]  /*06f0*/  @!P4 LDC.64 R20, c[0x0][0x3f8] ;  /* 0x0000fe00ff14cb82 */ /* 0x000e240000000a00 */
[----:B------:R-:W-:Y:S01]  /*0700*/  IADD3 R67, PT, PT, R69, R67, RZ ;  /* 0x0000004345437210 */ /* 0x000fe20007ffe0ff */
[----:B------:R-:W-:-:S02]  /*0710*/  @!P2 IMAD R29, R27, R5, R6 ;  /* 0x000000051b1da224 */ /* 0x000fc400078e0206 */
[----:B---3--:R-:W-:Y:S01]  /*0720*/  @!P5 IMAD R6, R11, R2, RZ ;  /* 0x000000020b06d224 */ /* 0x008fe200078e02ff */
[----:B------:R-:W-:Y:S01]  /*0730*/  @!P5 MOV R5, R67 ;  /* 0x000000430005d202 */ /* 0x000fe20000000f00 */
[----:B------:R-:W-:Y:S01]  /*0740*/  @!P2 IMAD.WIDE.U32 R26, R27, R4, R66 ;  /* 0x000000041b1aa225 */ /* 0x000fe200078e0042 */
[-C--:B------:R-:W-:Y:S01]  /*0750*/  @!P5 MOV R4, R68.reuse ;  /* 0x000000440004d202 */ /* 0x080fe20000000f00 */
[----:B------:R-:W3:Y:S01]  /*0760*/  @!P5 LDC.64 R10, c[0x0][0x398] ;  /* 0x0000e600ff0adb82 */ /* 0x000ee20000000a00 */
[----:B------:R-:W-:Y:S01]  /*0770*/  @!P3 MOV R30, R68 ;  /* 0x00000044001eb202 */ /* 0x000fe20000000f00 */
[----:B------:R-:W-:Y:S01]  /*0780*/  @!P5 IMAD R31, R13, R3, R6 ;  /* 0x000000030d1fd224 */ /* 0x000fe200078e0206 */
[----:B------:R-:W-:Y:S01]  /*0790*/  @!P2 IADD3 R29, PT, PT, R27, R29, RZ ;  /* 0x0000001d1b1da210 */ /* 0x000fe20007ffe0ff */
[----:B------:R-:W-:Y:S01]  /*07a0*/  @!P5 IMAD.WIDE.U32 R2, R13, R2, R4 ;  /* 0x000000020d02d225 */ /* 0x000fe200078e0004 */
[C---:B------:R-:W-:Y:S02]  /*07b0*/  @!P2 SHF.L.U32 R27, R26.reuse, 0x2, RZ ;  /* 0x000000021a1ba819 */ /* 0x040fe400000006ff */
[----:B------:R-:W-:Y:S01]  /*07c0*/  @!P2 SHF.L.U64.HI R24, R26, 0x2, R29 ;  /* 0x000000021a18a819 */ /* 0x000fe2000001021d */
[----:B------:R-:W2:Y:S01]  /*07d0*/  @!P5 LDC.64 R6, c[0x0][0x3a0] ;  /* 0x0000e800ff06db82 */ /* 0x000ea20000000a00 */
[----:B------:R-:W-:-:S02]  /*07e0*/  @!P5 IADD3 R3, PT, PT, R3, R31, RZ ;  /* 0x0000001f0303d210 */ /* 0x000fc40007ffe0ff */
[C---:B-1----:R-:W-:Y:S02]  /*07f0*/  @!P2 IADD3 R16, P0, PT, R27.reuse, R16, RZ ;  /* 0x000000101b10a210 */ /* 0x042fe40007f1e0ff */
[----:B----4-:R-:W-:Y:S01]  /*0800*/  @!P2 IADD3 R8, P6, PT, R27, R8, RZ ;  /* 0x000000081b08a210 */ /* 0x010fe20007fde0ff */
[----:B0-----:R-:W-:Y:S02]  /*0810*/  @!P4 IMAD R26, R33, R20, RZ ;  /* 0x00000014211ac224 */ /* 0x001fe400078e02ff */
[----:B------:R-:W0:Y:S01]  /*0820*/  @!P1 LDC.64 R4, c[0x0][0x3f8] ;  /* 0x0000fe00ff049b82 */ /* 0x000e220000000a00 */
[----:B------:R-:W-:Y:S01]  /*0830*/  @!P5 SHF.L.U32 R29, R2, 0x2, RZ ;  /* 0x00000002021dd819 */ /* 0x000fe200000006ff */
[----:B------:R-:W-:Y:S01]  /*0840*/  @!P4 IMAD R31, R22, R21, R26 ;  /* 0x00000015161fc224 */ /* 0x000fe200078e021a */
[----:B------:R-:W-:Y:S02]  /*0850*/  @!P5 SHF.L.U64.HI R28, R2, 0x2, R3 ;  /* 0x00000002021cd819 */ /* 0x000fe40000010203 */
[----:B------:R-:W-:-:S03]  /*0860*/  @!P4 MOV R26, R68 ;  /* 0x00000044001ac202 */ /* 0x000fc60000000f00 */
[----:B------:R-:W1:Y:S01]  /*0870*/  @!P4 LDC.64 R14, c[0x0][0x3a0] ;  /* 0x0000e800ff0ecb82 */ /* 0x000e620000000a00 */
[----:B------:R-:W-:Y:S02]  /*0880*/  @!P4 MOV R27, R67 ;  /* 0x00000043001bc202 */ /* 0x000fe40000000f00 */
[C---:B------:R-:W-:Y:S02]  /*0890*/  @!P2 IADD3.X R17, PT, PT, R24.reuse, R17, RZ, P0, !PT ;  /* 0x000000111811a210 */ /* 0x040fe400007fe4ff */
[----:B------:R-:W-:Y:S01]  /*08a0*/  @!P2 IADD3.X R9, PT, PT, R24, R9, RZ, P6, !PT ;  /* 0x000000091809a210 */ /* 0x000fe200037fe4ff */
[----:B------:R-:W-:Y:S01]  /*08b0*/  @!P4 IMAD.WIDE.U32 R20, R22, R20, R26 ;  /* 0x000000141614c225 */ /* 0x000fe200078e001a */
[C---:B---3--:R-:W-:Y:S01]  /*08c0*/  @!P5 IADD3 R10, P6, PT, R29.reuse, R10, RZ ;  /* 0x0000000a1d0ad210 */ /* 0x048fe20007fde0ff */
[----:B------:R-:W3:Y:S01]  /*08d0*/  @!P4 LDC.64 R12, c[0x0][0x398] ;  /* 0x0000e600ff0ccb82 */ /* 0x000ee20000000a00 */
[----:B--2---:R-:W-:Y:S02]  /*08e0*/  @!P5 IADD3 R6, P0, PT, R29, R6, RZ ;  /* 0x000000061d06d210 */ /* 0x004fe40007f1e0ff */
[----:B------:R-:W-:-:S02]  /*08f0*/  @!P4 IADD3 R27, PT, PT, R21, R31, RZ ;  /* 0x0000001f151bc210 */ /* 0x000fc40007ffe0ff */
[----:B------:R-:W-:Y:S02]  /*0900*/  @!P4 SHF.L.U32 R21, R20, 0x2, RZ ;  /* 0x000000021415c819 */ /* 0x000fe400000006ff */
[C---:B------:R-:W-:Y:S01]  /*0910*/  @!P5 IADD3.X R7, PT, PT, R28.reuse, R7, RZ, P0, !PT ;  /* 0x000000071c07d210 */ /* 0x040fe200007fe4ff */
[----:B------:R-:W2:Y:S01]  /*0920*/  @!P3 LDC.64 R2, c[0x0][0x3f8] ;  /* 0x0000fe00ff02bb82 */ /* 0x000ea20000000a00 */
[----:B0-----:R-:W-:Y:S01]  /*0930*/  @!P1 IMAD R24, R25, R4, RZ ;  /* 0x0000000419189224 */ /* 0x001fe200078e02ff */
[----:B------:R-:W-:Y:S02]  /*0940*/  @!P5 IADD3.X R11, PT, PT, R28, R11, RZ, P6, !PT ;  /* 0x0000000b1c0bd210 */ /* 0x000fe400037fe4ff */
[----:B------:R-:W-:Y:S01]  /*0950*/  @!P4 SHF.L.U64.HI R22, R20, 0x2, R27 ;  /* 0x000000021416c819 */ /* 0x000fe2000001021b */
[----:B------:R-:W-:Y:S01]  /*0960*/  @!P1 IMAD R25, R19, R5, R24 ;  /* 0x0000000513199224 */ /* 0x000fe200078e0218 */
[----:B------:R-:W-:Y:S02]  /*0970*/  @!P1 MOV R20, R68 ;  /* 0x0000004400149202 */ /* 0x000fe40000000f00 */
[----:B-1----:R-:W-:-:S02]  /*0980*/  @!P4 IADD3 R14, P0, PT, R21, R14, RZ ;  /* 0x0000000e150ec210 */ /* 0x002fc40007f1e0ff */
[----:B------:R-:W-:Y:S02]  /*0990*/  CS2R R50, SRZ ;  /* 0x0000000000327805 */ /* 0x000fe4000001ff00 */
[----:B------:R-:W-:Y:S01]  /*09a0*/  IADD3 R24, PT, PT, R65, 0x40, RZ ;  /* 0x0000004041187810 */ /* 0x000fe20007ffe0ff */
[----:B------:R-:W0:Y:S01]  /*09b0*/  @!P1 LDC.64 R28, c[0x0][0x3a0] ;  /* 0x0000e800ff1c9b82 */ /* 0x000e220000000a00 */
[----:B------:R-:W-:Y:S02]  /*09c0*/  @!P4 IADD3.X R15, PT, PT, R22, R15, RZ, P0, !PT ;  /* 0x0000000f160fc210 */ /* 0x000fe400007fe4ff */
[----:B------:R-:W-:Y:S01]  /*09d0*/  ISETP.GE.U32.AND P0, PT, R24, UR28, PT ;  /* 0x0000001c18007c0c */ /* 0x000fe2000bf06070 */
[----:B------:R1:W5:Y:S01]  /*09e0*/  @!P5 LDG.E.64 R50, desc[UR16][R6.64] ;  /* 0x000000100632d981 */ /* 0x000362000c1e1b00 */
[----:B---3--:R-:W-:Y:S02]  /*09f0*/  @!P4 IADD3 R12, P6, PT, R21, R12, RZ ;  /* 0x0000000c150cc210 */ /* 0x008fe40007fde0ff */
[-C--:B------:R-:W-:Y:S01]  /*0a00*/  @!P1 MOV R21, R67.reuse ;  /* 0x0000004300159202 */ /* 0x080fe20000000f00 */
[----:B------:R-:W-:Y:S01]  /*0a10*/  UIMAD.WIDE UR6, UR12, 0x8, UR6 ;  /* 0x000000080c0678a5 */ /* 0x000fe2000f8e0206 */
[----:B------:R-:W-:Y:S01]  /*0a20*/  SHF.R.S32.HI R35, RZ, 0x1f, R24 ;  /* 0x0000001fff237819 */ /* 0x000fe20000011418 */
[----:B------:R-:W3:Y:S01]  /*0a30*/  @!P1 LDC.64 R40, c[0x0][0x398] ;  /* 0x0000e600ff289b82 */ /* 0x000ee20000000a00 */
[----:B------:R-:W-:Y:S01]  /*0a40*/  @!P3 MOV R31, R67 ;  /* 0x00000043001fb202 */ /* 0x000fe20000000f00 */
[----:B------:R-:W-:Y:S01]  /*0a50*/  @!P1 IMAD.WIDE.U32 R4, R19, R4, R20 ;  /* 0x0000000413049225 */ /* 0x000fe200078e0014 */
[----:B------:R-:W-:-:S02]  /*0a60*/  ISETP.GE.AND.EX P0, PT, R35, UR29, PT, P0 ;  /* 0x0000001d23007c0c */ /* 0x000fc4000bf06300 */
[----:B------:R-:W-:Y:S01]  /*0a70*/  @!P4 IADD3.X R13, PT, PT, R22, R13, RZ, P6, !PT ;  /* 0x0000000d160dc210 */ /* 0x000fe200037fe4ff */
[-C--:B--2---:R-:W-:Y:S01]  /*0a80*/  @!P3 IMAD R23, R23, R2.reuse, RZ ;  /* 0x000000021717b224 */ /* 0x084fe200078e02ff */
[----:B------:R-:W-:Y:S01]  /*0a90*/  @!P1 IADD3 R5, PT, PT, R5, R25, RZ ;  /* 0x0000001905059210 */ /* 0x000fe20007ffe0ff */
[----:B------:R-:W-:Y:S01]  /*0aa0*/  @!P3 IMAD.WIDE.U32 R30, R18, R2, R30 ;  /* 0x00000002121eb225 */ /* 0x000fe200078e001e */
[C---:B------:R-:W-:Y:S02]  /*0ab0*/  @!P1 SHF.L.U32 R25, R4.reuse, 0x2, RZ ;  /* 0x0000000204199819 */ /* 0x040fe400000006ff */
[----:B------:R-:W-:Y:S02]  /*0ac0*/  CS2R R48, SRZ ;  /* 0x0000000000307805 */ /* 0x000fe4000001ff00 */
[----:B------:R-:W-:Y:S01]  /*0ad0*/  @!P1 SHF.L.U64.HI R32, R4, 0x2, R5 ;  /* 0x0000000204209819 */ /* 0x000fe20000010205 */
[----:B------:R-:W-:Y:S01]  /*0ae0*/  @!P3 IMAD R33, R18, R3, R23 ;  /* 0x000000031221b224 */ /* 0x000fe200078e0217 */
[----:B------:R-:W-:Y:S01]  /*0af0*/  CS2R R4, SRZ ;  /* 0x0000000000047805 */ /* 0x000fe2000001ff00 */
[----:B------:R-:W-:Y:S01]  /*0b00*/  HFMA2 R3, -RZ, RZ, 0, 0 ;  /* 0x00000000ff037431 */ /* 0x000fe200000001ff */
[----:B------:R-:W-:Y:S01]  /*0b10*/  MOV R2, RZ ;  /* 0x000000ff00027202 */ /* 0x000fe20000000f00 */
[----:B------:R-:W2:Y:S01]  /*0b20*/  @!P0 LDC.64 R26, c[0x0][0x3f8] ;  /* 0x0000fe00ff1a8b82 */ /* 0x000ea20000000a00 */
[----:B-1----:R-:W-:Y:S01]  /*0b30*/  @!P3 IADD3 R7, PT, PT, R31, R33, RZ ;  /* 0x000000211f07b210 */ /* 0x002fe20007ffe0ff */
[----:B------:R-:W5:Y:S01]  /*0b40*/  @!P5 LDG.E.64 R48, desc[UR16][R10.64] ;  /* 0x000000100a30d981 */ /* 0x000f62000c1e1b00 */
[----:B------:R-:W-:-:S03]  /*0b50*/  MOV R31, UR7 ;  /* 0x00000007001f7c02 */ /* 0x000fc60008000f00 */
[----:B------:R1:W5:Y:S02]  /*0b60*/  @!P2 LDG.E.64 R4, desc[UR16][R8.64] ;  /* 0x000000100804a981 */ /* 0x000364000c1e1b00 */
[----:B------:R-:W4:Y:S02]  /*0b70*/  @!P3 LDC.64 R22, c[0x0][0x3a0] ;  /* 0x0000e800ff16bb82 */ /* 0x000f240000000a00 */
[----:B------:R2:W5:Y:S01]  /*0b80*/  @!P2 LDG.E.64 R2, desc[UR16][R16.64] ;  /* 0x000000101002a981 */ /* 0x000562000c1e1b00 */
[----:B-1----:R-:W-:-:S05]  /*0b90*/  @!P3 SHF.L.U32 R9, R30, 0x2, RZ ;  /* 0x000000021e09b819 */ /* 0x002fca00000006ff */
[----:B------:R-:W1:Y:S01]  /*0ba0*/  @!P3 LDC.64 R20, c[0x0][0x398] ;  /* 0x0000e600ff14bb82 */ /* 0x000e620000000a00 */
[----:B------:R-:W-:Y:S02]  /*0bb0*/  @!P3 SHF.L.U64.HI R8, R30, 0x2, R7 ;  /* 0x000000021e08b819 */ /* 0x000fe40000010207 */
[----:B------:R-:W-:Y:S02]  /*0bc0*/  MOV R30, UR6 ;  /* 0x00000006001e7c02 */ /* 0x000fe40008000f00 */
[----:B------:R-:W-:-:S04]  /*0bd0*/  ISETP.GE.U32.AND P2, PT, R65, UR28, PT ;  /* 0x0000001c41007c0c */ /* 0x000fc8000bf46070 */
[----:B------:R-:W4:Y:S01]  /*0be0*/  LDG.E.64 R30, desc[UR16][R30.64] ;  /* 0x000000101e1e7981 */ /* 0x000f22000c1e1b00 */
[----:B------:R-:W-:Y:S02]  /*0bf0*/  ISETP.GE.AND.EX P2, PT, R59, UR29, PT, P2 ;  /* 0x0000001d3b007c0c */ /* 0x000fe4000bf46320 */
[----:B------:R-:W-:Y:S02]  /*0c00*/  IADD3 R38, PT, PT, R65, 0xe0, RZ ;  /* 0x000000e041267810 */ /* 0x000fe40007ffe0ff */
[----:B0-----:R-:W-:Y:S02]  /*0c10*/  @!P1 IADD3 R18, P6, PT, R25, R28, RZ ;  /* 0x0000001c19129210 */ /* 0x001fe40007fde0ff */
[----:B------:R-:W-:Y:S02]  /*0c20*/  ISETP.GE.U32.AND P5, PT, R38, UR28, PT ;  /* 0x0000001c26007c0c */ /* 0x000fe4000bfa6070 */
[----:B------:R-:W-:Y:S02]  /*0c30*/  SHF.R.S32.HI R39, RZ, 0x1f, R38 ;  /* 0x0000001fff277819 */ /* 0x000fe40000011426 */
[----:B------:R-:W-:-:S02]  /*0c40*/  @!P1 IADD3.X R19, PT, PT, R32, R29, RZ, P6, !PT ;  /* 0x0000001d20139210 */ /* 0x000fc400037fe4ff */
[----:B---3--:R-:W-:Y:S01]  /*0c50*/  @!P1 IADD3 R40, P6, PT, R25, R40, RZ ;  /* 0x0000002819289210 */ /* 0x008fe20007fde0ff */
[----:B--2---:R-:W-:Y:S01]  /*0c60*/  @!P0 IMAD R6, R35, R26, RZ ;  /* 0x0000001a23068224 */ /* 0x004fe200078e02ff */
[----:B------:R-:W-:Y:S01]  /*0c70*/  ISETP.GE.AND.EX P5, PT, R39, UR29, PT, P5 ;  /* 0x0000001d27007c0c */ /* 0x000fe2000bfa6350 */
[----:B------:R-:W0:Y:S01]  /*0c80*/  @!P2 LDC.64 R16, c[0x0][0x3f8] ;  /* 0x0000fe00ff10ab82 */ /* 0x000e220000000a00 */
[----:B------:R-:W-:Y:S01]  /*0c90*/  @!P1 IADD3.X R41, PT, PT, R32, R41, RZ, P6, !PT ;  /* 0x0000002920299210 */ /* 0x000fe200037fe4ff */
[----:B------:R-:W-:Y:S01]  /*0ca0*/  @!P0 IMAD R27, R24, R27, R6 ;  /* 0x0000001b181b8224 */ /* 0x000fe200078e0206 */
[----:B------:R-:W-:Y:S02]  /*0cb0*/  @!P0 MOV R6, R68 ;  /* 0x0000004400068202 */ /* 0x000fe40000000f00 */
[----:B------:R-:W-:-:S03]  /*0cc0*/  @!P0 MOV R7, R67 ;  /* 0x0000004300078202 */ /* 0x000fc60000000f00 */
[----:B------:R-:W2:Y:S01]  /*0cd0*/  @!P0 LDC.64 R32, c[0x0][0x3a0] ;  /* 0x0000e800ff208b82 */ /* 0x000ea20000000a00 */
[----:B----4-:R-:W-:Y:S01]  /*0ce0*/  @!P3 IADD3 R22, P6, PT, R9, R22, RZ ;  /* 0x000000160916b210 */ /* 0x010fe20007fde0ff */
[----:B------:R-:W-:-:S06]  /*0cf0*/  @!P0 IMAD.WIDE.U32 R24, R24, R26, R6 ;  /* 0x0000001a18188225 */ /* 0x000fcc00078e0006 */
[----:B------:R-:W3:Y:S01]  /*0d00*/  @!P0 LDC.64 R34, c[0x0][0x398] ;  /* 0x0000e600ff228b82 */ /* 0x000ee20000000a00 */
[----:B------:R-:W-:Y:S02]  /*0d10*/  @!P3 IADD3.X R23, PT, PT, R8, R23, RZ, P6, !PT ;  /* 0x000000170817b210 */ /* 0x000fe400037fe4ff */
[----:B-1----:R-:W-:Y:S02]  /*0d20*/  @!P3 IADD3 R20, P6, PT, R9, R20, RZ ;  /* 0x000000140914b210 */ /* 0x002fe40007fde0ff */
[----:B------:R-:W-:-:S03]  /*0d30*/  @!P0 IADD3 R7, PT, PT, R25, R27, RZ ;  /* 0x0000001b19078210 */ /* 0x000fc60007ffe0ff */
[----:B------:R-:W1:Y:S01]  /*0d40*/  @!P5 LDC.64 R10, c[0x0][0x3f8] ;  /* 0x0000fe00ff0adb82 */ /* 0x000e620000000a00 */
[----:B------:R-:W-:Y:S02]  /*0d50*/  @!P3 IADD3.X R21, PT, PT, R8, R21, RZ, P6, !PT ;  /* 0x000000150815b210 */ /* 0x000fe400037fe4ff */
[----:B------:R-:W-:Y:S02]  /*0d60*/  CS2R R8, SRZ ;  /* 0x0000000000087805 */ /* 0x000fe4000001ff00 */
[C---:B------:R-:W-:Y:S02]  /*0d70*/  @!P0 SHF.L.U32 R25, R24.reuse, 0x2, RZ ;  /* 0x0000000218198819 */ /* 0x040fe400000006ff */
[----:B------:R-:W-:Y:S02]  /*0d80*/  @!P0 SHF.L.U64.HI R24, R24, 0x2, R7 ;  /* 0x0000000218188819 */ /* 0x000fe40000010207 */
[----:B------:R-:W-:Y:S01]  /*0d90*/  CS2R R6, SRZ ;  /* 0x0000000000067805 */ /* 0x000fe2000001ff00 */
[----:B------:R-:W4:Y:S01]  /*0da0*/  @!P2 LDC.64 R36, c[0x0][0x3a0] ;  /* 0x0000e800ff24ab82 */ /* 0x000f220000000a00 */
[----:B------:R2:W5:Y:S01]  /*0db0*/  @!P4 LDG.E.64 R8, desc[UR16][R12.64] ;  /* 0x000000100c08c981 */ /* 0x000562000c1e1b00 */
[----:B0-----:R-:W-:Y:S01]  /*0dc0*/  @!P2 IMAD R26, R59, R16, RZ ;  /* 0x000000103b1aa224 */ /* 0x001fe200078e02ff */
[----:B--2---:R-:W-:-:S02]  /*0dd0*/  @!P0 IADD3 R32, P6, PT, R25, R32, RZ ;  /* 0x0000002019208210 */ /* 0x004fc40007fde0ff */
[----:B------:R0:W5:Y:S01]  /*0de0*/  @!P4 LDG.E.64 R6, desc[UR16][R14.64] ;  /* 0x000000100e06c981 */ /* 0x000162000c1e1b00 */
[----:B------:R-:W-:Y:S02]  /*0df0*/  ISETP.NE.AND P4, PT, RZ, UR21, PT ;  /* 0x00000015ff007c0c */ /* 0x000fe4000bf85270 */
[----:B------:R-:W2:Y:S01]  /*0e00*/  @!P2 LDC.64 R28, c[0x0][0x398] ;  /* 0x0000e600ff1cab82 */ /* 0x000ea20000000a00 */
[----:B------:R-:W-:Y:S02]  /*0e10*/  @!P2 MOV R12, R68 ;  /* 0x00000044000ca202 */ /* 0x000fe40000000f00 */
[----:B------:R-:W-:Y:S01]  /*0e20*/  @!P2 MOV R13, R67 ;  /* 0x00000043000da202 */ /* 0x000fe20000000f00 */
[----:B------:R-:W-:Y:S01]  /*0e30*/  @!P2 IMAD R43, R65, R17, R26 ;  /* 0x00000011412ba224 */ /* 0x000fe200078e021a */
[----:B------:R-:W-:-:S03]  /*0e40*/  @!P0 IADD3.X R33, PT, PT, R24, R33, RZ, P6, !PT ;  /* 0x0000002118218210 */ /* 0x000fc600037fe4ff */
[----:B------:R-:W2:Y:S01]  /*0e50*/  @!P5 LDC.64 R26, c[0x0][0x3a0] ;  /* 0x0000e800ff1adb82 */ /* 0x000ea20000000a00 */
[----:B------:R-:W-:Y:S01]  /*0e60*/  @!P2 IMAD.WIDE.U32 R16, R65, R16, R12 ;  /* 0x000000104110a225 */ /* 0x000fe200078e000c */
[----:B---3--:R-:W-:-:S04]  /*0e70*/  @!P0 IADD3 R34, P6, PT, R25, R34, RZ ;  /* 0x0000002219228210 */ /* 0x008fc80007fde0ff */
[----:B0-----:R-:W-:Y:S01]  /*0e80*/  @!P2 IADD3 R15, PT, PT, R17, R43, RZ ;  /* 0x0000002b110fa210 */ /* 0x001fe20007ffe0ff */
[----:B-1----:R-:W-:Y:S01]  /*0e90*/  @!P5 IMAD R17, R39, R10, RZ ;  /* 0x0000000a2711d224 */ /* 0x002fe200078e02ff */
[----:B------:R-:W-:Y:S01]  /*0ea0*/  @!P0 IADD3.X R35, PT, PT, R24, R35, RZ, P6, !PT ;  /* 0x0000002318238210 */ /* 0x000fe200037fe4ff */
[----:B------:R-:W0:Y:S01]  /*0eb0*/  @P4 LDC.64 R12, c[0x0][0x3b0] ;  /* 0x0000ec00ff0c4b82 */ /* 0x000e220000000a00 */
[----:B------:R-:W-:Y:S01]  /*0ec0*/  @!P2 SHF.L.U32 R39, R16, 0x2, RZ ;  /* 0x000000021027a819 */ /* 0x000fe200000006ff */
[----:B------:R-:W-:Y:S01]  /*0ed0*/  @!P5 IMAD R43, R38, R11, R17 ;  /* 0x0000000b262bd224 */ /* 0x000fe200078e0211 */
[----:B------:R-:W-:-:S05]  /*0ee0*/  @!P2 SHF.L.U64.HI R42, R16, 0x2, R15 ;  /* 0x00000002102aa819 */ /* 0x000fca000001020f */
[----:B------:R-:W1:Y:S01]  /*0ef0*/  @!P5 LDC.64 R24, c[0x0][0x398] ;  /* 0x0000e600ff18db82 */ /* 0x000e620000000a00 */
[----:B------:R-:W-:Y:S02]  /*0f00*/  @!P5 MOV R16, R68 ;  /* 0x000000440010d202 */ /* 0x000fe40000000f00 */
[----:B------:R-:W-:-:S05]  /*0f10*/  @!P5 MOV R17, R67 ;  /* 0x000000430011d202 */ /* 0x000fca0000000f00 */
[----:B------:R-:W3:Y:S01]  /*0f20*/  LDC.64 R14, c[0x0][0x3a8] ;  /* 0x0000ea00ff0e7b82 */ /* 0x000ee20000000a00 */
[----:B----4-:R-:W-:Y:S01]  /*0f30*/  @!P2 IADD3 R36, P6, PT, R39, R36, RZ ;  /* 0x000000242724a210 */ /* 0x010fe20007fde0ff */
[----:B------:R-:W-:-:S03]  /*0f40*/  @!P5 IMAD.WIDE.U32 R10, R38, R10, R16 ;  /* 0x0000000a260ad225 */ /* 0x000fc600078e0010 */
[----:B------:R-:W-:Y:S02]  /*0f50*/  @!P2 IADD3.X R37, PT, PT, R42, R37, RZ, P6, !PT ;  /* 0x000000252a25a210 */ /* 0x000fe400037fe4ff */
[----:B--2---:R-:W-:Y:S02]  /*0f60*/  @!P2 IADD3 R28, P6, PT, R39, R28, RZ ;  /* 0x0000001c271ca210 */ /* 0x004fe40007fde0ff */
[----:B------:R-:W-:Y:S02]  /*0f70*/  @!P5 IADD3 R17, PT, PT, R11, R43, RZ ;  /* 0x0000002b0b11d210 */ /* 0x000fe40007ffe0ff */
[----:B------:R-:W-:Y:S01]  /*0f80*/  @!P5 SHF.L.U32 R11, R10, 0x2, RZ ;  /* 0x000000020a0bd819 */ /* 0x000fe200000006ff */
[----:B------:R-:W-:Y:S01]  /*0f90*/  IMAD R43, R56, 0xe, RZ ;  /* 0x0000000e382b7824 */ /* 0x000fe200078e02ff */
[----:B------:R-:W-:Y:S02]  /*0fa0*/  @!P2 IADD3.X R29, PT, PT, R42, R29, RZ, P6, !PT ;  /* 0x0000001d2a1da210 */ /* 0x000fe400037fe4ff */
[----:B------:R-:W-:-:S02]  /*0fb0*/  @!P5 SHF.L.U64.HI R10, R10, 0x2, R17 ;  /* 0x000000020a0ad819 */ /* 0x000fc40000010211 */
[----:B------:R-:W-:Y:S02]  /*0fc0*/  @!P5 IADD3 R26, P6, PT, R11, R26, RZ ;  /* 0x0000001a0b1ad210 */ /* 0x000fe40007fde0ff */
[----:B------:R-:W-:Y:S02]  /*0fd0*/  IADD3 R43, PT, PT, R43, R0, RZ ;  /* 0x000000002b2b7210 */ /* 0x000fe40007ffe0ff */
[C---:B------:R-:W-:Y:S02]  /*0fe0*/  @!P5 IADD3.X R27, PT, PT, R10.reuse, R27, RZ, P6, !PT ;  /* 0x0000001b0a1bd210 */ /* 0x040fe400037fe4ff */
[----:B-1----:R-:W-:Y:S01]  /*0ff0*/  @!P5 IADD3 R24, P6, PT, R11, R24, RZ ;  /* 0x000000180b18d210 */ /* 0x002fe20007fde0ff */
[C---:B0-----:R-:W-:Y:S01]  /*1000*/  @P4 IMAD.WIDE R44, R43.reuse, 0x2, R12 ;  /* 0x000000022b2c4825 */ /* 0x041fe200078e020c */
[----:B------:R-:W-:Y:S02]  /*1010*/  CS2R R16, SRZ ;  /* 0x0000000000107805 */ /* 0x000fe4000001ff00 */
[----:B------:R-:W-:Y:S01]  /*1020*/  @!P5 IADD3.X R25, PT, PT, R10, R25, RZ, P6, !PT ;  /* 0x000000190a19d210 */ /* 0x000fe200037fe4ff */
[----:B---3--:R-:W-:Y:S01]  /*1030*/  IMAD.WIDE R42, R43, 0x2, R14 ;  /* 0x000000022b2a7825 */ /* 0x008fe200078e020e */
[----:B------:R-:W-:-:S02]  /*1040*/  CS2R R10, SRZ ;  /* 0x00000000000a7805 */ /* 0x000fc4000001ff00 */
[----:B------:R-:W-:Y:S01]  /*1050*/  CS2R R14, SRZ ;  /* 0x00000000000e7805 */ /* 0x000fe2000001ff00 */
[----:B------:R0:W5:Y:S01]  /*1060*/  @!P3 LDG.E.64 R16, desc[UR16][R20.64] ;  /* 0x000000101410b981 */ /* 0x000162000c1e1b00 */
[----:B------:R-:W-:Y:S02]  /*1070*/  CS2R R46, SRZ ;  /* 0x00000000002e7805 */ /* 0x000fe4000001ff00 */
[----:B------:R-:W-:Y:S02]  /*1080*/  CS2R R54, SRZ ;  /* 0x0000000000367805 */ /* 0x000fe4000001ff00 */
[----:B------:R-:W-:Y:S01]  /*1090*/  CS2R R52, SRZ ;  /* 0x0000000000347805 */ /* 0x000fe2000001ff00 */
[----:B------:R1:W5:Y:S04]  /*10a0*/  @!P1 LDG.E.64 R10, desc[UR16][R18.64] ;  /* 0x00000010120a9981 */ /* 0x000368000c1e1b00 */
[----:B------:R2:W5:Y:S01]  /*10b0*/  @!P3 LDG.E.64 R14, desc[UR16][R22.64] ;  /* 0x00000010160eb981 */ /* 0x000562000c1e1b00 */
[----:B0-----:R-:W-:-:S03]  /*10c0*/  CS2R R20, SRZ ;  /* 0x0000000000147805 */ /* 0x001fc6000001ff00 */
[----:B------:R-:W3:Y:S01]  /*10d0*/  @P4 LDG.E.U16 R39, desc[UR16][R44.64] ;  /* 0x000000102c274981 */ /* 0x000ee2000c1e1500 */
[----:B-1----:R-:W-:-:S03]  /*10e0*/  CS2R R18, SRZ ;  /* 0x0000000000127805 */ /* 0x002fc6000001ff00 */
[----:B------:R-:W4:Y:S01]  /*10f0*/  @P4 LDG.E.U16 R38, desc[UR16][R44.64+0x2] ;  /* 0x000002102c264981 */ /* 0x000f22000c1e1500 */
[----:B--2---:R-:W-:-:S03]  /*1100*/  CS2R R22, SRZ ;  /* 0x0000000000167805 */ /* 0x004fc6000001ff00 */
[----:B------:R-:W2:Y:S04]  /*1110*/  LDG.E.U16 R57, desc[UR16][R42.64] ;  /* 0x000000102a397981 */ /* 0x000ea8000c1e1500 */
[----:B------:R-:W2:Y:S04]  /*1120*/  LDG.E.U16 R0, desc[UR16][R42.64+0x2] ;  /* 0x000002102a007981 */ /* 0x000ea8000c1e1500 */
[----:B------:R0:W5:Y:S04]  /*1130*/  @!P0 LDG.E.64 R46, desc[UR16][R32.64] ;  /* 0x00000010202e8981 */ /* 0x000168000c1e1b00 */
[----:B------:R0:W5:Y:S04]  /*1140*/  @!P0 LDG.E.64 R18, desc[UR16][R34.64] ;  /* 0x0000001022128981 */ /* 0x000168000c1e1b00 */
[----:B------:R0:W5:Y:S04]  /*1150*/  @!P2 LDG.E.64 R54, desc[UR16][R36.64] ;  /* 0x000000102436a981 */ /* 0x000168000c1e1b00 */
[----:B------:R0:W5:Y:S04]  /*1160*/  @!P2 LDG.E.64 R52, desc[UR16][R28.64] ;  /* 0x000000101c34a981 */ /* 0x000168000c1e1b00 */
[----:B------:R0:W5:Y:S04]  /*1170*/  @!P5 LDG.E.64 R20, desc[UR16][R26.64] ;  /* 0x000000101a14d981 */ /* 0x000168000c1e1b00 */
[----:B------:R0:W5:Y:S01]  /*1180*/  @!P5 LDG.E.64 R22, desc[UR16][R24.64] ;  /* 0x000000101816d981 */ /* 0x000162000c1e1b00 */
[----:B------:R-:W-:-:S06]  /*1190*/  CS2R R12, SRZ ;  /* 0x00000000000c7805 */ /* 0x000fcc000001ff00 */
[----:B------:R0:W5:Y:S01]  /*11a0*/  @!P1 LDG.E.64 R12, desc[UR16][R40.64] ;  /* 0x00000010280c9981 */ /* 0x000162000c1e1b00 */
[----:B------:R-:W-:Y:S01]  /*11b0*/  UISETP.NE.AND UP1, UPT, UR21, URZ, UPT ;  /* 0x000000ff1500728c */ /* 0x000fe2000bf25270 */
[----:B------:R-:W-:Y:S01]  /*11c0*/  HFMA2 R60, -RZ, RZ, 0, 0 ;  /* 0x00000000ff3c7431 */ /* 0x000fe200000001ff */
[----:B------:R-:W-:Y:S01]  /*11d0*/  MOV R63, RZ ;  /* 0x000000ff003f7202 */ /* 0x000fe20000000f00 */
[----:B------:R-:W-:Y:S01]  /*11e0*/  UMOV UR26, 0x3f800000 ;  /* 0x3f800000001a7882 */ /* 0x000fe20000000000 */
        /* <DEDUP_REMOVED lines=11> */
[----:B---3--:R-:W-:Y:S02]  /*12a0*/  @P4 SHF.L.U32 R60, R39, 0x10, RZ ;  /* 0x00000010273c4819 */ /* 0x008fe400000006ff */
[----:B----4-:R-:W-:Y:S02]  /*12b0*/  @P4 SHF.L.U32 R63, R38, 0x10, RZ ;  /* 0x00000010263f4819 */ /* 0x010fe400000006ff */
[----:B--2---:R-:W-:Y:S02]  /*12c0*/  SHF.L.U32 R57, R57, 0x10, RZ ;  /* 0x0000001039397819 */ /* 0x004fe400000006ff */
[----:B------:R-:W-:Y:S01]  /*12d0*/  SHF.L.U32 R0, R0, 0x10, RZ ;  /* 0x0000001000007819 */ /* 0x000fe200000006ff */
[----:B0-----:R-:W-:Y:S06]  /*12e0*/  BRA.U UP1, `(.L_x_1522) ;  /* 0x0000000501c47547 */ /* 0x001fec000b800000 */
[----:B-----5:R-:W-:Y:S01]  /*12f0*/  FADD.FTZ R25, R54, -UR25 ;  /* 0x8000001936197e21 */ /* 0x020fe20008010000 */
[----:B------:R-:W-:Y:S01]  /*1300*/  FMUL.FTZ R26, R52, R57 ;  /* 0x00000039341a7220 */ /* 0x000fe20000410000 */
[----:B------:R-:W-:Y:S01]  /*1310*/  FADD.FTZ R24, R55, -UR25 ;  /* 0x8000001937187e21 */ /* 0x000fe20008010000 */
[----:B------:R-:W-:Y:S01]  /*1320*/  FMUL.FTZ R27, R53, R0 ;  /* 0x00000000351b7220 */ /* 0x000fe20000410000 */
[----:B------:R-:W-:Y:S01]  /*1330*/  FMUL.FTZ R25, R25, UR26 ;  /* 0x0000001a19197c20 */ /* 0x000fe20008410000 */
[----:B------:R-:W-:Y:S01]  /*1340*/  FADD.FTZ R30, R50, -UR25 ;  /* 0x80000019321e7e21 */ /* 0x000fe20008010000 */
[----:B------:R-:W-:Y:S01]  /*1350*/  FMUL.FTZ R24, R24, UR26 ;  /* 0x0000001a18187c20 */ /* 0x000fe20008410000 */
[----:B------:R-:W-:Y:S01]  /*1360*/  FADD.FTZ R28, RZ, R26 ;  /* 0x0000001aff1c7221 */ /* 0x000fe20000010000 */
[----:B------:R-:W-:Y:S01]  /*1370*/  FFMA.FTZ R29, R25, R26, RZ ;  /* 0x0000001a191d7223 */ /* 0x000fe200000100ff */
[----:B------:R-:W-:Y:S01]  /*1380*/  FFMA.FTZ R31, R52, R25, RZ ;  /* 0x00000019341f7223 */ /* 0x000fe200000100ff */
[----:B------:R-:W-:Y:S01]  /*1390*/  FADD.FTZ R25, R51, -UR25 ;  /* 0x8000001933197e21 */ /* 0x000fe20008010000 */
[----:B------:R-:W-:Y:S01]  /*13a0*/  FMUL.FTZ R33, R48, R57 ;  /* 0x0000003930217220 */ /* 0x000fe20000410000 */
[----:B------:R-:W-:Y:S01]  /*13b0*/  FMUL.FTZ R30, R30, UR26 ;  /* 0x0000001a1e1e7c20 */ /* 0x000fe20008410000 */
[----:B------:R-:W-:Y:S01]  /*13c0*/  FADD.FTZ R28, R27, R28 ;  /* 0x0000001c1b1c7221 */ /* 0x000fe20000010000 */
[----:B------:R-:W-:Y:S01]  /*13d0*/  FFMA.FTZ R29, R24, R27, R29 ;  /* 0x0000001b181d7223 */ /* 0x000fe2000001001d */
[----:B------:R-:W-:Y:S01]  /*13e0*/  FMUL.FTZ R26, R25, UR26 ;  /* 0x0000001a191a7c20 */ /* 0x000fe20008410000 */
[----:B------:R-:W-:Y:S01]  /*13f0*/  FADD.FTZ R27, R46, -UR25 ;  /* 0x800000192e1b7e21 */ /* 0x000fe20008010000 */
[----:B------:R-:W-:Y:S01]  /*1400*/  FADD.FTZ R28, R28, R33 ;  /* 0x000000211c1c7221 */ /* 0x000fe20000010000 */
[----:B------:R-:W-:Y:S01]  /*1410*/  FFMA.FTZ R29, R30, R33, R29 ;  /* 0x000000211e1d7223 */ /* 0x000fe2000001001d */
[----:B------:R-:W-:Y:S01]  /*1420*/  FMUL.FTZ R25, R49, R0 ;  /* 0x0000000031197220 */ /* 0x000fe20000410000 */
[----:B------:R-:W-:Y:S01]  /*1430*/  FFMA.FTZ R31, R48, R30, R31 ;  /* 0x0000001e301f7223 */ /* 0x000fe2000001001f */
[----:B------:R-:W-:Y:S01]  /*1440*/  FFMA.FTZ R24, R53, R24, RZ ;  /* 0x0000001835187223 */ /* 0x000fe200000100ff */
[----:B------:R-:W-:Y:S01]  /*1450*/  FMUL.FTZ R33, R18, R57 ;  /* 0x0000003912217220 */ /* 0x000fe20000410000 */
[----:B------:R-:W-:Y:S01]  /*1460*/  FMUL.FTZ R30, R27, UR26 ;  /* 0x0000001a1b1e7c20 */ /* 0x000fe20008410000 */
[----:B------:R-:W-:Y:S01]  /*1470*/  FADD.FTZ R28, R25, R28 ;  /* 0x0000001c191c7221 */ /* 0x000fe20000010000 */
[----:B------:R-:W-:Y:S01]  /*1480*/  FFMA.FTZ R29, R26, R25, R29 ;  /* 0x000000191a1d7223 */ /* 0x000fe2000001001d */
[----:B------:R-:W-:Y:S01]  /*1490*/  FADD.FTZ R25, R47, -UR25 ;  /* 0x800000192f197e21 */ /* 0x000fe20008010000 */
[----:B------:R-:W-:Y:S01]  /*14a0*/  FFMA.FTZ R24, R49, R26, R24 ;  /* 0x0000001a31187223 */ /* 0x000fe20000010018 */
[----:B------:R-:W-:Y:S01]  /*14b0*/  FFMA.FTZ R31, R18, R30, R31 ;  /* 0x0000001e121f7223 */ /* 0x000fe2000001001f */
[----:B------:R-:W-:Y:S01]  /*14c0*/  FADD.FTZ R27, R28, R33 ;  /* 0x000000211c1b7221 */ /* 0x000fe20000010000 */
[----:B------:R-:W-:Y:S01]  /*14d0*/  FMUL.FTZ R26, R19, R0 ;  /* 0x00000000131a7220 */ /* 0x000fe20000410000 */
[----:B------:R-:W-:Y:S01]  /*14e0*/  FFMA.FTZ R30, R30, R33, R29 ;  /* 0x000000211e1e7223 */ /* 0x000fe2000001001d */
[----:B------:R-:W-:Y:S01]  /*14f0*/  FMUL.FTZ R25, R25, UR26 ;  /* 0x0000001a19197c20 */ /* 0x000fe20008410000 */
[----:B------:R-:W-:Y:S01]  /*1500*/  FADD.FTZ R28, R6, -UR25 ;  /* 0x80000019061c7e21 */ /* 0x000fe20008010000 */
[----:B------:R-:W-:Y:S01]  /*1510*/  FMUL.FTZ R32, R8, R57 ;  /* 0x0000003908207220 */ /* 0x000fe20000410000 */
[----:B------:R-:W-:Y:S01]  /*1520*/  FADD.FTZ R27, R26, R27 ;  /* 0x0000001b1a1b7221 */ /* 0x000fe20000010000 */
[----:B------:R-:W-:Y:S01]  /*1530*/  FFMA.FTZ R24, R19, R25, R24 ;  /* 0x0000001913187223 */ /* 0x000fe20000010018 */
        /* <DEDUP_REMOVED lines=12> */
[----:B------:R-:W-:Y:S01]  /*1600*/  FFMA.FTZ R30, R25, R26, R30 ;  /* 0x0000001a191e7223 */ /* 0x000fe2000001001e */
[----:B------:R-:W-:Y:S01]  /*1610*/  FMUL.FTZ R29, R28, UR26 ;  /* 0x0000001a1c1d7c20 */ /* 0x000fe20008410000 */
[----:B------:R-:W-:Y:S01]  /*1620*/  FADD.FTZ R25, R3, -UR25 ;  /* 0x8000001903197e21 */ /* 0x000fe20008010000 */
[----:B------:R-:W-:Y:S01]  /*1630*/  FADD.FTZ R27, R27, R32 ;  /* 0x000000201b1b7221 */ /* 0x000fe20000010000 */
[----:B------:R-:W-:Y:S01]  /*1640*/  FMUL.FTZ R26, R5, R0 ;  /* 0x00000000051a7220 */ /* 0x000fe20000410000 */
[----:B------:R-:W-:Y:S01]  /*1650*/  FFMA.FTZ R30, R29, R32, R30 ;  /* 0x000000201d1e7223 */ /* 0x000fe2000001001e */
[----:B------:R-:W-:Y:S01]  /*1660*/  FADD.FTZ R28, R10, -UR25 ;  /* 0x800000190a1c7e21 */ /* 0x000fe20008010000 */
[----:B------:R-:W-:Y:S01]  /*1670*/  FMUL.FTZ R25, R25, UR26 ;  /* 0x0000001a19197c20 */ /* 0x000fe20008410000 */
[----:B------:R-:W-:Y:S01]  /*1680*/  FMUL.FTZ R32, R12, R57 ;  /* 0x000000390c207220 */ /* 0x000fe20000410000 */
[----:B------:R-:W-:Y:S01]  /*1690*/  FADD.FTZ R27, R26, R27 ;  /* 0x0000001b1a1b7221 */ /* 0x000fe20000010000 */
[----:B------:R-:W-:Y:S01]  /*16a0*/  FFMA.FTZ R31, R4, R29, R31 ;  /* 0x0000001d041f7223 */ /* 0x000fe2000001001f */
[----:B------:R-:W-:Y:S01]  /*16b0*/  FMUL.FTZ R29, R28, UR26 ;  /* 0x0000001a1c1d7c20 */ /* 0x000fe20008410000 */
[----:B------:R-:W-:Y:S01]  /*16c0*/  FFMA.FTZ R24, R5, R25, R24 ;  /* 0x0000001905187223 */ /* 0x000fe20000010018 */
[----:B------:R-:W-:Y:S01]  /*16d0*/  FFMA.FTZ R30, R25, R26, R30 ;  /* 0x0000001a191e7223 */ /* 0x000fe2000001001e */
        /* <DEDUP_REMOVED lines=11> */
[----:B------:R-:W-:Y:S01]  /*1790*/  FADD.FTZ R34, R27, R32 ;  /* 0x000000201b227221 */ /* 0x000fe20000010000 */
[----:B------:R-:W-:Y:S01]  /*17a0*/  FFMA.FTZ R26, R13, R25, R24 ;  /* 0x000000190d1a7223 */ /* 0x000fe20000010018 */
[----:B------:R-:W-:Y:S01]  /*17b0*/  FADD.FTZ R28, R15, -UR25 ;  /* 0x800000190f1c7e21 */ /* 0x000fe20008010000 */
[----:B------:R-:W-:Y:S01]  /*17c0*/  FADD.FTZ R27, RZ, R52 ;  /* 0x00000034ff1b7221 */ /* 0x000fe20000010000 */
[----:B------:R-:W-:Y:S01]  /*17d0*/  FADD.FTZ R24, RZ, R53 ;  /* 0x00000035ff187221 */ /* 0x000fe20000010000 */
[----:B------:R-:W-:Y:S01]  /*17e0*/  FFMA.FTZ R25, R16, R29, R31 ;  /* 0x0000001d10197223 */ /* 0x000fe2000001001f */
[----:B------:R-:W-:Y:S01]  /*17f0*/  FFMA.FTZ R31, R29, R32, R30 ;  /* 0x000000201d1f7223 */ /* 0x000fe2000001001e */
[----:B------:R-:W-:Y:S01]  /*1800*/  FMUL.FTZ R28, R28, UR26 ;  /* 0x0000001a1c1c7c20 */ /* 0x000fe20008410000 */
[----:B------:R-:W-:Y:S01]  /*1810*/  FMUL.FTZ R29, R17, R0 ;  /* 0x00000000111d7220 */ /* 0x000fe20000410000 */
[----:B------:R-:W-:Y:S01]  /*1820*/  FADD.FTZ R27, R48, R27 ;  /* 0x0000001b301b7221 */ /* 0x000fe20000010000 */
[----:B------:R-:W-:Y:S01]  /*1830*/  FADD.FTZ R24, R49, R24 ;  /* 0x0000001831187221 */ /* 0x000fe20000010000 */
[----:B------:R-:W-:Y:S01]  /*1840*/  FFMA.FTZ R26, R17, R28, R26 ;  /* 0x0000001c111a7223 */ /* 0x000fe2000001001a */
[----:B------:R-:W-:Y:S01]  /*1850*/  FFMA.FTZ R31, R28, R29, R31 ;  /* 0x0000001d1c1f7223 */ /* 0x000fe2000001001f */
[----:B------:R-:W-:Y:S01]  /*1860*/  FADD.FTZ R27, R18, R27 ;  /* 0x0000001b121b7221 */ /* 0x000fe20000010000 */
[----:B------:R-:W-:Y:S01]  /*1870*/  FADD.FTZ R28, R19, R24 ;  /* 0x00000018131c7221 */ /* 0x000fe20000010000 */
[----:B------:R-:W-:Y:S01]  /*1880*/  FADD.FTZ R34, R29, R34 ;  /* 0x000000221d227221 */ /* 0x000fe20000010000 */
[----:B------:R-:W-:Y:S01]  /*1890*/  FADD.FTZ R29, R20, -UR25 ;  /* 0x80000019141d7e21 */ /* 0x000fe20008010000 */
[----:B------:R-:W-:Y:S01]  /*18a0*/  FADD.FTZ R27, R8, R27 ;  /* 0x0000001b081b7221 */ /* 0x000fe20000010000 */
[----:B------:R-:W-:Y:S01]  /*18b0*/  FADD.FTZ R28, R9, R28 ;  /* 0x0000001c091c7221 */ /* 0x000fe20000010000 */
[----:B------:R-:W-:Y:S01]  /*18c0*/  FMUL.FTZ R33, R22, R57 ;  /* 0x0000003916217220 */ /* 0x000fe20000410000 */
[----:B------:R-:W-:Y:S01]  /*18d0*/  FMUL.FTZ R24, R29, UR26 ;  /* 0x0000001a1d187c20 */ /* 0x000fe20008410000 */
[----:B------:R-:W-:Y:S01]  /*18e0*/  FADD.FTZ R27, R4, R27 ;  /* 0x0000001b041b7221 */ /* 0x000fe20000010000 */
[----:B------:R-:W-:Y:S01]  /*18f0*/  FADD.FTZ R28, R5, R28 ;  /* 0x0000001c051c7221 */ /* 0x000fe20000010000 */
[----:B------:R-:W-:Y:S01]  /*1900*/  FADD.FTZ R29, R21, -UR25 ;  /* 0x80000019151d7e21 */ /* 0x000fe20008010000 */
[----:B------:R-:W-:Y:S01]  /*1910*/  FADD.FTZ R35, R34, R33 ;  /* 0x0000002122237221 */ /* 0x000fe20000010000 */
[----:B------:R-:W-:Y:S01]  /*1920*/  FADD.FTZ R27, R12, R27 ;  /* 0x0000001b0c1b7221 */ /* 0x000fe20000010000 */
[----:B------:R-:W-:Y:S01]  /*1930*/  FADD.FTZ R30, R13, R28 ;  /* 0x0000001c0d1e7221 */ /* 0x000fe20000010000 */
[----:B------:R-:W-:Y:S01]  /*1940*/  FFMA.FTZ R34, R24, R33, R31 ;  /* 0x0000002118227223 */ /* 0x000fe2000001001f */
[----:B------:R-:W-:Y:S01]  /*1950*/  FMUL.FTZ R31, R29, UR26 ;  /* 0x0000001a1d1f7c20 */ /* 0x000fe20008410000 */
[----:B------:R-:W-:Y:S01]  /*1960*/  FADD.FTZ R27, R16, R27 ;  /* 0x0000001b101b7221 */ /* 0x000fe20000010000 */
[----:B------:R-:W-:Y:S01]  /*1970*/  FMUL.FTZ R32, R23, R0 ;  /* 0x0000000017207220 */ /* 0x000fe20000410000 */
[----:B------:R-:W-:Y:S01]  /*1980*/  FADD.FTZ R30, R17, R30 ;  /* 0x0000001e111e7221 */ /* 0x000fe20000010000 */
[C---:B------:R-:W-:Y:S01]  /*1990*/  FFMA.FTZ R24, R22.reuse, R24, R25 ;  /* 0x0000001816187223 */ /* 0x040fe20000010019 */
[----:B------:R-:W-:Y:S01]  /*19a0*/  FFMA.FTZ R25, R23, R31, R26 ;  /* 0x0000001f17197223 */ /* 0x000fe2000001001a */
[----:B------:R-:W-:Y:S01]  /*19b0*/  FADD.FTZ R26, R22, R27 ;  /* 0x0000001b161a7221 */ /* 0x000fe20000010000 */
[----:B------:R-:W-:Y:S01]  /*19c0*/  FADD.FTZ R28, R32, R35 ;  /* 0x00000023201c7221 */ /* 0x000fe20000010000 */
[----:B------:R-:W-:Y:S01]  /*19d0*/  FFMA.FTZ R29, R31, R32, R34 ;  /* 0x000000201f1d7223 */ /* 0x000fe20000010022 */
[----:B------:R-:W-:Y:S01]  /*19e0*/  FADD.FTZ R27, R23, R30 ;  /* 0x0000001e171b7221 */ /* 0x000fe20000010000 */
[----:B------:R-:W-:Y:S06]  /*19f0*/  BRA `(.L_x_1523) ;  /* 0x0000001000007947 */ /* 0x000fec0003800000 */
.L_x_1522:
[----:B-----5:R-:W-:Y:S01]  /*1a00*/  FADD.FTZ R25, R54, -UR25 ;  /* 0x8000001936197e21 */ /* 0x020fe20008010000 */
[----:B------:R-:W-:Y:S01]  /*1a10*/  FADD.FTZ R24, R55, -UR25 ;  /* 0x8000001937187e21 */ /* 0x000fe20008010000 */
[----:B------:R-:W-:Y:S01]  /*1a20*/  FADD.FTZ R27, R50, -UR25 ;  /* 0x80000019321b7e21 */ /* 0x000fe20008010000 */
[----:B------:R-:W-:Y:S01]  /*1a30*/  FADD.FTZ R38, R46, -UR25 ;  /* 0x800000192e267e21 */ /* 0x000fe20008010000 */
        /* <DEDUP_REMOVED lines=16> */
[----:B-1----:R-:W-:-:S07]  /*1b40*/  FADD.FTZ R33, R32, 1 ;  /* 0x3f80000020217421 */ /* 0x002fce0000010000 */
[----:B------:R1:W3:Y:S01]  /*1b50*/  MUFU.RCP R34, R33 ;  /* 0x0000002100227308 */ /* 0x0002e20000001000 */
[----:B--2---:R-:W-:-:S07]  /*1b60*/  FADD.FTZ R35, R36, 1 ;  /* 0x3f80000024237421 */ /* 0x004fce0000010000 */
[----:B------:R-:W2:Y:S01]  /*1b70*/  MUFU.RCP R35, R35 ;  /* 0x0000002300237308 */ /* 0x000ea20000001000 */
[----:B0-----:R-:W-:Y:S01]  /*1b80*/  FADD.FTZ R37, -R31, 1 ;  /* 0x3f8000001f257421 */ /* 0x001fe20000010100 */
[----:B-1----:R-:W-:Y:S01]  /*1b90*/  FMUL.FTZ R33, R38, UR26 ;  /* 0x0000001a26217c20 */ /* 0x002fe20008410000 */
[----:B------:R-:W-:Y:S02]  /*1ba0*/  FMUL.FTZ R36, R52, R31 ;  /* 0x0000001f34247220 */ /* 0x000fe40000410000 */
[----:B------:R-:W-:Y:S01]  /*1bb0*/  FFMA.FTZ R37, R26, R37, 1 ;  /* 0x3f8000001a257423 */ /* 0x000fe20000010025 */
[----:B------:R-:W-:Y:S01]  /*1bc0*/  FFMA.FTZ R26, R0, R30, R63 ;  /* 0x0000001e001a7223 */ /* 0x000fe2000001003f */
[----:B---3--:R-:W-:Y:S01]  /*1bd0*/  FADD.FTZ R32, -R34, 1 ;  /* 0x3f80000022207421 */ /* 0x008fe20000010100 */
[----:B------:R-:W-:Y:S02]  /*1be0*/  FMUL.FTZ R39, R53, R34 ;  /* 0x0000002235277220 */ /* 0x000fe40000410000 */
[----:B------:R-:W-:Y:S01]  /*1bf0*/  FMUL.FTZ R40, R26, -1.4426950216293334961 ;  /* 0xbfb8aa3b1a287820 */ /* 0x000fe20000410000 */
[----:B------:R-:W-:Y:S01]  /*1c00*/  FFMA.FTZ R34, R57, R33, R60 ;  /* 0x0000002139227223 */ /* 0x000fe2000001003c */
[----:B------:R-:W-:Y:S01]  /*1c10*/  FFMA.FTZ R32, R29, R32, 1 ;  /* 0x3f8000001d207423 */ /* 0x000fe20000010020 */
[----:B------:R-:W-:-:S02]  /*1c20*/  FMUL.FTZ R36, R36, R37 ;  /* 0x0000002524247220 */ /* 0x000fc40000410000 */
[----:B------:R-:W-:Y:S01]  /*1c30*/  FMUL.FTZ R41, R34, -1.4426950216293334961 ;  /* 0xbfb8aa3b22297820 */ /* 0x000fe20000410000 */
[----:B--2---:R-:W-:Y:S01]  /*1c40*/  FADD.FTZ R29, -R35, 1 ;  /* 0x3f800000231d7421 */ /* 0x004fe20000010100 */
[----:B------:R-:W-:Y:S01]  /*1c50*/  FMUL.FTZ R39, R39, R32 ;  /* 0x0000002027277220 */ /* 0x000fe20000410000 */
[----:B------:R-:W-:Y:S01]  /*1c60*/  FADD.FTZ R32, R47, -UR25 ;  /* 0x800000192f207e21 */ /* 0x000fe20008010000 */
[----:B------:R-:W0:Y:S01]  /*1c70*/  MUFU.EX2 R40, R40 ;  /* 0x0000002800287308 */ /* 0x000e220000000800 */
[----:B------:R-:W-:Y:S01]  /*1c80*/  FFMA.FTZ R38, R28, R29, 1 ;  /* 0x3f8000001c267423 */ /* 0x000fe2000001001d */
[----:B------:R-:W-:Y:S01]  /*1c90*/  FADD.FTZ R28, R6, -UR25 ;  /* 0x80000019061c7e21 */ /* 0x000fe20008010000 */
[----:B------:R-:W-:Y:S01]  /*1ca0*/  FMUL.FTZ R32, R32, UR26 ;  /* 0x0000001a20207c20 */ /* 0x000fe20008410000 */
[----:B------:R-:W-:Y:S02]  /*1cb0*/  FMUL.FTZ R35, R48, R35 ;  /* 0x0000002330237220 */ /* 0x000fe40000410000 */
[----:B------:R-:W-:Y:S01]  /*1cc0*/  FMUL.FTZ R28, R28, UR26 ;  /* 0x0000001a1c1c7c20 */ /* 0x000fe20008410000 */
[----:B------:R-:W-:Y:S01]  /*1cd0*/  FFMA.FTZ R29, R0, R32, R63 ;  /* 0x00000020001d7223 */ /* 0x000fe2000001003f */
[----:B------:R-:W1:Y:S01]  /*1ce0*/  MUFU.EX2 R41, R41 ;  /* 0x0000002900297308 */ /* 0x000e620000000800 */
[----:B------:R-:W-:Y:S01]  /*1cf0*/  FMUL.FTZ R38, R35, R38 ;  /* 0x0000002623267220 */ /* 0x000fe20000410000 */
[----:B------:R-:W-:Y:S01]  /*1d00*/  FFMA.FTZ R31, R57, R28, R60 ;  /* 0x0000001c391f7223 */ /* 0x000fe2000001003c */
[----:B------:R-:W-:-:S03]  /*1d10*/  FMUL.FTZ R42, R29, -1.4426950216293334961 ;  /* 0xbfb8aa3b1d2a7820 */ /* 0x000fc60000410000 */
[----:B------:R-:W-:-:S03]  /*1d20*/  FMUL.FTZ R44, R31, -1.4426950216293334961 ;  /* 0xbfb8aa3b1f2c7820 */ /* 0x000fc60000410000 */
        /* <DEDUP_REMOVED lines=13> */
[----:B------:R-:W-:Y:S01]  /*1e00*/  FMUL.FTZ R37, R40, R37 ;  /* 0x0000002528257220 */ /* 0x000fe20000410000 */
[----:B--2---:R-:W-:-:S04]  /*1e10*/  FADD.FTZ R26, -R42, 1 ;  /* 0x3f8000002a1a7421 */ /* 0x004fc80000010100 */
[----:B------:R-:W-:Y:S01]  /*1e20*/  FFMA.FTZ R26, R29, R26, 1 ;  /* 0x3f8000001d1a7423 */ /* 0x000fe2000001001a */
[----:B0-----:R-:W-:Y:S01]  /*1e30*/  FADD.FTZ R40, -R35, 1 ;  /* 0x3f80000023287421 */ /* 0x001fe20000010100 */
[----:B------:R-:W-:Y:S01]  /*1e40*/  FMUL.FTZ R29, R8, R35 ;  /* 0x00000023081d7220 */ /* 0x000fe20000410000 */
[----:B------:R-:W-:Y:S02]  /*1e50*/  FMUL.FTZ R35, R0, R39 ;  /* 0x0000002700237220 */ /* 0x000fe40000410000 */
        /* <DEDUP_REMOVED lines=8> */
[----:B------:R-:W-:Y:S01]  /*1ee0*/  FFMA.FTZ R41, R25, R26, RZ ;  /* 0x0000001a19297223 */ /* 0x000fe200000100ff */
[----:B------:R-:W-:Y:S01]  /*1ef0*/  FADD.FTZ R40, RZ, R26 ;  /* 0x0000001aff287221 */ /* 0x000fe20000010000 */
[----:B------:R-:W-:Y:S01]  /*1f00*/  FADD.FTZ R26, R7, -UR25 ;  /* 0x80000019071a7e21 */ /* 0x000fe20008010000 */
[----:B------:R-:W-:Y:S01]  /*1f10*/  FFMA.FTZ R25, R25, R36, RZ ;  /* 0x0000002419197223 */ /* 0x000fe200000100ff */
[----:B------:R-:W-:Y:S01]  /*1f20*/  FFMA.FTZ R41, R24, R35, R41 ;  /* 0x0000002318297223 */ /* 0x000fe20000010029 */
[----:B------:R-:W-:Y:S01]  /*1f30*/  FADD.FTZ R40, R35, R40 ;  /* 0x0000002823287221 */ /* 0x000fe20000010000 */
[----:B------:R-:W-:Y:S01]  /*1f40*/  FMUL.FTZ R26, R26, UR26 ;  /* 0x0000001a1a1a7c20 */ /* 0x000fe20008410000 */
[----:B------:R-:W-:Y:S01]  /*1f50*/  FADD.FTZ R35, RZ, R36 ;  /* 0x00000024ff237221 */ /* 0x000fe20000010000 */
[----:B------:R-:W-:Y:S01]  /*1f60*/  FFMA.FTZ R36, R27, R38, R25 ;  /* 0x000000261b247223 */ /* 0x000fe20000010019 */
[----:B------:R-:W-:Y:S01]  /*1f70*/  FMUL.FTZ R34, R34, R45 ;  /* 0x0000002d22227220 */ /* 0x000fe20000410000 */
[----:B------:R-:W-:Y:S01]  /*1f80*/  FFMA.FTZ R42, R0, R26, R63 ;  /* 0x0000001a002a7223 */ /* 0x000fe2000001003f */
[----:B------:R-:W-:Y:S01]  /*1f90*/  FADD.FTZ R35, R35, R38 ;  /* 0x0000002623237221 */ /* 0x000fe20000010000 */
[----:B------:R-:W-:Y:S01]  /*1fa0*/  FMUL.FTZ R38, R57, R38 ;  /* 0x0000002639267220 */ /* 0x000fe20000410000 */
[----:B------:R-:W-:Y:S01]  /*1fb0*/  FFMA.FTZ R24, R24, R39, RZ ;  /* 0x0000002718187223 */ /* 0x000fe200000100ff */
[----:B------:R-:W-:-:S02]  /*1fc0*/  FMUL.FTZ R43, R42, -1.4426950216293334961 ;  /* 0xbfb8aa3b2a2b7820 */ /* 0x000fc40000410000 */
[----:B------:R-:W-:Y:S01]  /*1fd0*/  FFMA.FTZ R41, R27, R38, R41 ;  /* 0x000000261b297223 */ /* 0x000fe20000010029 */
[----:B------:R-:W-:Y:S01]  /*1fe0*/  FADD.FTZ R40, R40, R38 ;  /* 0x0000002628287221 */ /* 0x000fe20000010000 */
[----:B------:R-:W-:Y:S01]  /*1ff0*/  FADD.FTZ R38, RZ, R39 ;  /* 0x00000027ff267221 */ /* 0x000fe20000010000 */
[----:B------:R-:W-:Y:S01]  /*2000*/  FFMA.FTZ R39, R30, R37, R24 ;  /* 0x000000251e277223 */ /* 0x000fe20000010018 */
[----:B------:R-:W0:Y:S02]  /*2010*/  MUFU.EX2 R43, R43 ;  /* 0x0000002b002b7308 */ /* 0x000e240000000800 */
[----:B------:R-:W-:Y:S01]  /*2020*/  FADD.FTZ R38, R38, R37 ;  /* 0x0000002526267221 */ /* 0x000fe20000010000 */
[----:B------:R-:W-:-:S03]  /*2030*/  FFMA.FTZ R39, R32, R31, R39 ;  /* 0x0000001f20277223 */ /* 0x000fc60000010027 */
[----:B------:R-:W-:Y:S01]  /*2040*/  FADD.FTZ R38, R38, R31 ;  /* 0x0000001f26267221 */ /* 0x000fe20000010000 */
[----:B0-----:R-:W-:-:S06]  /*2050*/  FADD.FTZ R44, R43, 1 ;  /* 0x3f8000002b2c7421 */ /* 0x001fcc0000010000 */
[----:B------:R-:W0:Y:S02]  /*2060*/  MUFU.RCP R44, R44 ;  /* 0x0000002c002c7308 */ /* 0x000e240000001000 */
[----:B0-----:R-:W-:Y:S01]  /*2070*/  FADD.FTZ R25, -R44, 1 ;  /* 0x3f8000002c197421 */ /* 0x001fe20000010100 */
[----:B------:R-:W-:Y:S01]  /*2080*/  FMUL.FTZ R27, R9, R44 ;  /* 0x0000002c091b7220 */ /* 0x000fe20000410000 */
[----:B------:R-:W-:Y:S02]  /*2090*/  FMUL.FTZ R44, R0, R37 ;  /* 0x00000025002c7220 */ /* 0x000fe40000410000 */
[----:B------:R-:W-:Y:S01]  /*20a0*/  FFMA.FTZ R42, R42, R25, 1 ;  /* 0x3f8000002a2a7423 */ /* 0x000fe20000010019 */
[----:B------:R-:W-:-:S03]  /*20b0*/  FADD.FTZ R25, R2, -UR25 ;  /* 0x8000001902197e21 */ /* 0x000fc60008010000 */
[----:B------:R-:W-:Y:S01]  /*20c0*/  FMUL.FTZ R27, R27, R42 ;  /* 0x0000002a1b1b7220 */ /* 0x000fe20000410000 */
[----:B------:R-:W-:-:S03]  /*20d0*/  FMUL.FTZ R25, R25, UR26 ;  /* 0x0000001a19197c20 */ /* 0x000fc60008410000 */
[----:B------:R-:W-:Y:S01]  /*20e0*/  FFMA.FTZ R39, R26, R27, R39 ;  /* 0x0000001b1a277223 */ /* 0x000fe20000010027 */
[----:B------:R-:W-:Y:S01]  /*20f0*/  FFMA.FTZ R43, R57, R25, R60 ;  /* 0x00000019392b7223 */ /* 0x000fe2000001003c */
[----:B------:R-:W-:-:S03]  /*2100*/  FADD.FTZ R38, R38, R27 ;  /* 0x0000001b26267221 */ /* 0x000fc60000010000 */
[----:B------:R-:W-:-:S06]  /*2110*/  FMUL.FTZ R42, R43, -1.4426950216293334961 ;  /* 0xbfb8aa3b2b2a7820 */ /* 0x000fcc0000410000 */
[----:B------:R-:W0:Y:S02]  /*2120*/  MUFU.EX2 R42, R42 ;  /* 0x0000002a002a7308 */ /* 0x000e240000000800 */
[----:B0-----:R-:W-:Y:S01]  /*2130*/  FADD.FTZ R45, R42, 1 ;  /* 0x3f8000002a2d7421 */ /* 0x001fe20000010000 */
[----:B------:R-:W-:Y:S01]  /*2140*/  FFMA.FTZ R42, R30, R44, R41 ;  /* 0x0000002c1e2a7223 */ /* 0x000fe20000010029 */
[----:B------:R-:W-:Y:S01]  /*2150*/  FADD.FTZ R41, R44, R40 ;  /* 0x000000282c297221 */ /* 0x000fe20000010000 */
[----:B------:R-:W-:-:S03]  /*2160*/  FADD.FTZ R40, R35, R34 ;  /* 0x0000002223287221 */ /* 0x000fc60000010000 */
[----:B------:R-:W0:Y:S02]  /*2170*/  MUFU.RCP R45, R45 ;  /* 0x0000002d002d7308 */ /* 0x000e240000001000 */
[----:B0-----:R-:W-:Y:S01]  /*2180*/  FADD.FTZ R24, -R45, 1 ;  /* 0x3f8000002d187421 */ /* 0x001fe20000010100 */
[----:B------:R-:W-:-:S03]  /*2190*/  FMUL.FTZ R30, R4, R45 ;  /* 0x0000002d041e7220 */ /* 0x000fc60000410000 */
[----:B------:R-:W-:Y:S01]  /*21a0*/  FFMA.FTZ R43, R43, R24, 1 ;  /* 0x3f8000002b2b7423 */ /* 0x000fe20000010018 */
[----:B------:R-:W-:-:S03]  /*21b0*/  FADD.FTZ R24, R3, -UR25 ;  /* 0x8000001903187e21 */ /* 0x000fc60008010000 */
[----:B------:R-:W-:Y:S01]  /*21c0*/  FMUL.FTZ R30, R30, R43 ;  /* 0x0000002b1e1e7220 */ /* 0x000fe20000410000 */
[----:B------:R-:W-:-:S04]  /*21d0*/  FMUL.FTZ R24, R24, UR26 ;  /* 0x0000001a18187c20 */ /* 0x000fc80008410000 */
[----:B------:R-:W-:-:S04]  /*21e0*/  FFMA.FTZ R44, R0, R24, R63 ;  /* 0x00000018002c7223 */ /* 0x000fc8000001003f */
[----:B------:R-:W-:-:S06]  /*21f0*/  FMUL.FTZ R37, R44, -1.4426950216293334961 ;  /* 0xbfb8aa3b2c257820 */ /* 0x000fcc0000410000 */
[----:B------:R-:W0:Y:S02]  /*2200*/  MUFU.EX2 R37, R37 ;  /* 0x0000002500257308 */ /* 0x000e240000000800 */
[----:B0-----:R-:W-:Y:S01]  /*2210*/  FADD.FTZ R45, R37, 1 ;  /* 0x3f800000252d7421 */ /* 0x001fe20000010000 */
[-C--:B------:R-:W-:Y:S01]  /*2220*/  FFMA.FTZ R37, R33, R34.reuse, R36 ;  /* 0x0000002221257223 */ /* 0x080fe20000010024 */
[----:B------:R-:W-:Y:S01]  /*2230*/  FMUL.FTZ R34, R57, R34 ;  /* 0x0000002239227220 */ /* 0x000fe20000410000 */
[----:B------:R-:W-:-:S03]  /*2240*/  FMUL.FTZ R36, R0, R31 ;  /* 0x0000001f00247220 */ /* 0x000fc60000410000 */
[----:B------:R-:W0:Y:S01]  /*2250*/  MUFU.RCP R45, R45 ;  /* 0x0000002d002d7308 */ /* 0x000e220000001000 */
[----:B------:R-:W-:Y:S01]  /*2260*/  FFMA.FTZ R43, R33, R34, R42 ;  /* 0x00000022212b7223 */ /* 0x000fe2000001002a */
[----:B------:R-:W-:-:S03]  /*2270*/  FADD.FTZ R41, R41, R34 ;  /* 0x0000002229297221 */ /* 0x000fc60000010000 */
[----:B------:R-:W-:Y:S01]  /*2280*/  FFMA.FTZ R43, R32, R36, R43 ;  /* 0x00000024202b7223 */ /* 0x000fe2000001002b */
[----:B------:R-:W-:Y:S01]  /*2290*/  FADD.FTZ R36, R36, R41 ;  /* 0x0000002924247221 */ /* 0x000fe20000010000 */
[----:B------:R-:W-:Y:S01]  /*22a0*/  FADD.FTZ R41, R40, R29 ;  /* 0x0000001d28297221 */ /* 0x000fe20000010000 */
[----:B------:R-:W-:-:S03]  /*22b0*/  FMUL.FTZ R40, R57, R29 ;  /* 0x0000001d39287220 */ /* 0x000fc60000410000 */
[----:B------:R-:W-:Y:S01]  /*22c0*/  FADD.FTZ R41, R41, R30 ;  /* 0x0000001e29297221 */ /* 0x000fe20000010000 */
[----:B------:R-:W-:Y:S01]  /*22d0*/  FFMA.FTZ R43, R28, R40, R43 ;  /* 0x000000281c2b7223 */ /* 0x000fe2000001002b */
[----:B------:R-:W-:Y:S01]  /*22e0*/  FADD.FTZ R36, R36, R40 ;  /* 0x0000002824247221 */ /* 0x000fe20000010000 */
        /* <DEDUP_REMOVED lines=16> */
[----:B------:R-:W-:Y:S01]  /*23f0*/  FADD.FTZ R31, R11, -UR25 ;  /* 0x800000190b1f7e21 */ /* 0x000fe20008010000 */
[----:B------:R-:W-:Y:S02]  /*2400*/  FFMA.FTZ R34, R25, R30, R34 ;  /* 0x0000001e19227223 */ /* 0x000fe40000010022 */
[----:B------:R-:W-:Y:S01]  /*2410*/  FADD.FTZ R41, R41, R32 ;  /* 0x0000002029297221 */ /* 0x000fe20000010000 */
        /* <DEDUP_REMOVED lines=10> */
[----:B------:R-:W-:Y:S02]  /*24c0*/  FADD.FTZ R27, R15, -UR25 ;  /* 0x800000190f1b7e21 */ /* 0x000fe40008010000 */
[----:B------:R-:W-:Y:S01]  /*24d0*/  FMUL.FTZ R28, R28, R29 ;  /* 0x0000001d1c1c7220 */ /* 0x000fe20000410000 */
[----:B------:R-:W-:Y:S01]  /*24e0*/  FADD.FTZ R29, R14, -UR25 ;  /* 0x800000190e1d7e21 */ /* 0x000fe20008010000 */
[----:B------:R-:W-:Y:S01]  /*24f0*/  FFMA.FTZ R40, R26, R42, R43 ;  /* 0x0000002a1a287223 */ /* 0x000fe2000001002b */
[----:B------:R-:W-:Y:S01]  /*2500*/  FMUL.FTZ R27, R27, UR26 ;  /* 0x0000001a1b1b7c20 */ /* 0x000fe20008410000 */
        /* <DEDUP_REMOVED lines=12> */
[----:B------:R-:W-:Y:S01]  /*25d0*/  FFMA.FTZ R37, R0, R27, R63 ;  /* 0x0000001b00257223 */ /* 0x000fe2000001003f */
[----:B------:R-:W-:Y:S01]  /*25e0*/  FFMA.FTZ R43, R25, R45, R40 ;  /* 0x0000002d192b7223 */ /* 0x000fe20000010028 */
[----:B------:R-:W-:Y:S01]  /*25f0*/  FADD.FTZ R40, R36, R45 ;  /* 0x0000002d24287221 */ /* 0x000fe20000010000 */
[----:B------:R-:W-:Y:S01]  /*2600*/  FADD.FTZ R41, R41, R26 ;  /* 0x0000001a29297221 */ /* 0x000fe20000010000 */
        /* <DEDUP_REMOVED lines=8> */
[----:B------:R-:W-:Y:S01]  /*2690*/  FFMA.FTZ R30, R37, R30, 1 ;  /* 0x3f800000251e7423 */ /* 0x000fe2000001001e */
[----:B------:R-:W-:-:S03]  /*26a0*/  FADD.FTZ R37, R38, R35 ;  /* 0x0000002326257221 */ /* 0x000fc60000010000 */
[----:B------:R-:W-:Y:S01]  /*26b0*/  FMUL.FTZ R25, R25, R30 ;  /* 0x0000001e19197220 */ /* 0x000fe20000410000 */
[----:B------:R-:W-:-:S04]  /*26c0*/  FADD.FTZ R30, R20, -UR25 ;  /* 0x80000019141e7e21 */ /* 0x000fc80008010000 */
[----:B------:R-:W-:-:S04]  /*26d0*/  FMUL.FTZ R30, R30, UR26 ;  /* 0x0000001a1e1e7c20 */ /* 0x000fc80008410000 */
[----:B------:R-:W-:-:S04]  /*26e0*/  FFMA.FTZ R42, R57, R30, R60 ;  /* 0x0000001e392a7223 */ /* 0x000fc8000001003c */
[----:B------:R-:W-:-:S06]  /*26f0*/  FMUL.FTZ R36, R42, -1.4426950216293334961 ;  /* 0xbfb8aa3b2a247820 */ /* 0x000fcc0000410000 */
[----:B------:R-:W0:Y:S02]  /*2700*/  MUFU.EX2 R36, R36 ;  /* 0x0000002400247308 */ /* 0x000e240000000800 */
[----:B0-----:R-:W-:Y:S01]  /*2710*/  FADD.FTZ R45, R36, 1 ;  /* 0x3f800000242d7421 */ /* 0x001fe20000010000 */
[C---:B------:R-:W-:Y:S01]  /*2720*/  FFMA.FTZ R36, R24.reuse, R35, R39 ;  /* 0x0000002318247223 */ /* 0x040fe20000010027 */
[----:B------:R-:W-:Y:S01]  /*2730*/  FFMA.FTZ R24, R24, R44, R43 ;  /* 0x0000002c18187223 */ /* 0x000fe2000001002b */
[-C--:B------:R-:W-:Y:S01]  /*2740*/  FMUL.FTZ R43, R57, R32.reuse ;  /* 0x00000020392b7220 */ /* 0x080fe20000410000 */
[----:B------:R-:W-:Y:S01]  /*2750*/  FFMA.FTZ R39, R33, R32, R34 ;  /* 0x0000002021277223 */ /* 0x000fe20000010022 */
[----:B------:R-:W-:Y:S01]  /*2760*/  FFMA.FTZ R36, R31, R28, R36 ;  /* 0x0000001c1f247223 */ /* 0x000fe20000010024 */
[----:B------:R-:W0:Y:S01]  /*2770*/  MUFU.RCP R45, R45 ;  /* 0x0000002d002d7308 */ /* 0x000e220000001000 */
[----:B------:R-:W-:Y:S01]  /*2780*/  FFMA.FTZ R24, R33, R43, R24 ;  /* 0x0000002b21187223 */ /* 0x000fe20000010018 */
[----:B------:R-:W-:Y:S01]  /*2790*/  FADD.FTZ R40, R40, R43 ;  /* 0x0000002b28287221 */ /* 0x000fe20000010000 */
[----:B------:R-:W-:Y:S01]  /*27a0*/  FADD.FTZ R34, R37, R28 ;  /* 0x0000001c25227221 */ /* 0x000fe20000010000 */
[----:B------:R-:W-:Y:S01]  /*27b0*/  FFMA.FTZ R39, R29, R26, R39 ;  /* 0x0000001a1d277223 */ /* 0x000fe20000010027 */
[----:B------:R-:W-:Y:S01]  /*27c0*/  FFMA.FTZ R36, R27, R25, R36 ;  /* 0x000000191b247223 */ /* 0x000fe20000010024 */
[----:B0-----:R-:W-:Y:S01]  /*27d0*/  FADD.FTZ R35, -R45, 1 ;  /* 0x3f8000002d237421 */ /* 0x001fe20000010100 */
[----:B------:R-:W-:-:S03]  /*27e0*/  FMUL.FTZ R38, R22, R45 ;  /* 0x0000002d16267220 */ /* 0x000fc60000410000 */
[----:B------:R-:W-:-:S04]  /*27f0*/  FFMA.FTZ R35, R42, R35, 1 ;  /* 0x3f8000002a237423 */ /* 0x000fc80000010023 */
        /* <DEDUP_REMOVED lines=14> */
[----:B------:R-:W-:Y:S01]  /*28e0*/  FMUL.FTZ R31, R57, R26 ;  /* 0x0000001a391f7220 */ /* 0x000fe20000410000 */
[----:B------:R-:W-:-:S03]  /*28f0*/  FADD.FTZ R40, R33, R40 ;  /* 0x0000002821287221 */ /* 0x000fc60000010000 */
[----:B------:R-:W-:Y:S01]  /*2900*/  FFMA.FTZ R28, R29, R31, R24 ;  /* 0x0000001f1d1c7223 */ /* 0x000fe20000010018 */
[----:B------:R-:W-:Y:S01]  /*2910*/  FADD.FTZ R31, R40, R31 ;  /* 0x0000001f281f7221 */ /* 0x000fe20000010000 */
[----:B------:R-:W-:-:S04]  /*2920*/  FMUL.FTZ R24, R0, R25 ;  /* 0x0000001900187220 */ /* 0x000fc80000410000 */
[----:B------:R-:W-:Y:S01]  /*2930*/  FFMA.FTZ R29, R27, R24, R28 ;  /* 0x000000181b1d7223 */ /* 0x000fe2000001001c */
[----:B------:R-:W-:Y:S01]  /*2940*/  FADD.FTZ R31, R24, R31 ;  /* 0x0000001f181f7221 */ /* 0x000fe20000010000 */
[----:B------:R-:W-:Y:S01]  /*2950*/  FMUL.FTZ R24, R57, R38 ;  /* 0x0000002639187220 */ /* 0x000fe20000410000 */
[-C--:B------:R-:W-:Y:S01]  /*2960*/  FMUL.FTZ R28, R0, R32.reuse ;  /* 0x00000020001c7220 */ /* 0x080fe20000410000 */
[----:B------:R-:W-:Y:S01]  /*2970*/  FADD.FTZ R27, R34, R25 ;  /* 0x00000019221b7221 */ /* 0x000fe20000010000 */
[----:B------:R-:W-:Y:S01]  /*2980*/  FFMA.FTZ R25, R35, R32, R36 ;  /* 0x0000002023197223 */ /* 0x000fe20000010024 */
[C---:B------:R-:W-:Y:S01]  /*2990*/  FFMA.FTZ R26, R30.reuse, R24, R29 ;  /* 0x000000181e1a7223 */ /* 0x040fe2000001001d */
[----:B------:R-:W-:Y:S01]  /*29a0*/  FADD.FTZ R31, R31, R24 ;  /* 0x000000181f1f7221 */ /* 0x000fe20000010000 */
[----:B------:R-:W-:Y:S01]  /*29b0*/  FFMA.FTZ R24, R30, R38, R39 ;  /* 0x000000261e187223 */ /* 0x000fe20000010027 */
[----:B------:R-:W-:Y:S01]  /*29c0*/  FADD.FTZ R27, R27, R32 ;  /* 0x000000201b1b7221 */ /* 0x000fe20000010000 */
[----:B------:R-:W-:Y:S01]  /*29d0*/  FFMA.FTZ R29, R35, R28, R26 ;  /* 0x0000001c231d7223 */ /* 0x000fe2000001001a */
[----:B------:R-:W-:Y:S01]  /*29e0*/  FADD.FTZ R28, R28, R31 ;  /* 0x0000001f1c1c7221 */ /* 0x000fe20000010000 */
[----:B------:R-:W-:-:S07]  /*29f0*/  FADD.FTZ R26, R41, R38 ;  /* 0x00000026291a7221 */ /* 0x000fce0000010000 */
.L_x_1523:
        /* <DEDUP_REMOVED lines=36> */
.L_x_1525:
[----:B------:R-:W-:Y:S05]  /*2c40*/  BSYNC.RECONVERGENT B0 ;  /* 0x0000000000007941 */ /* 0x000fea0003800200 */
.L_x_1524:
        /* <DEDUP_REMOVED lines=21> */
.L_x_1527:
[----:B------:R-:W-:Y:S05]  /*2da0*/  BSYNC.RECONVERGENT B0 ;  /* 0x0000000000007941 */ /* 0x000fea0003800200 */
.L_x_1526:
        /* <DEDUP_REMOVED lines=158> */
.L_x_1529:
[----:B------:R-:W-:Y:S05]  /*3790*/  BSYNC.RECONVERGENT B0 ;  /* 0x0000000000007941 */ /* 0x000fea0003800200 */
.L_x_1528:
        /* <DEDUP_REMOVED lines=29> */
.L_x_1531:
[----:B------:R-:W-:Y:S05]  /*3970*/  BSYNC.RECONVERGENT B0 ;  /* 0x0000000000007941 */ /* 0x000fea0003800200 */
.L_x_1530:
        /* <DEDUP_REMOVED lines=29> */
.L_x_1534:
[----:B-1----:R-:W4:Y:S04]  /*3b50*/  LDG.E.STRONG.GPU R26, desc[UR16][R24.64] ;  /* 0x00000010181a7981 */ /* 0x002f28000c1ef900 */
[----:B----4-:R-:W-:Y:S01]  /*3b60*/  CCTL.IVALL ;  /* 0x00000000ff00798f */ /* 0x010fe20002000000 */
[----:B------:R-:W-:Y:S05]  /*3b70*/  YIELD ;  /* 0x0000000000007946 */ /* 0x000fea0003800000 */
[----:B------:R-:W-:-:S13]  /*3b80*/  ISETP.NE.AND P1, PT, R26, R31, PT ;  /* 0x0000001f1a00720c */ /* 0x000fda0003f25270 */
[----:B------:R-:W-:Y:S05]  /*3b90*/  @P1 BRA `(.L_x_1534) ;  /* 0xfffffffc00ec1947 */ /* 0x000fea000383ffff */
.L_x_1533:
        /* <DEDUP_REMOVED lines=8> */
[----:B------:R-:W-:Y:S02]  /*3c20*/  UIMAD UR30, UR19, 0x5, UR5 ;  /* 0x00000005131e78a4 */ /* 0x000fe4000f8e0205 */
[----:B------:R-:W-:Y:S02]  /*3c30*/  UIADD3 UR32, UPT, UPT, UR5, UR19, URZ ;  /* 0x0000001305207290 */ /* 0x000fe4000fffe0ff */
[----:B------:R-:W-:Y:S01]  /*3c40*/  UIADD3 UR31, UPT, UPT, -UR18, URZ, URZ ;  /* 0x000000ff121f7290 */ /* 0x000fe2000fffe1ff */
[----:B------:R-:W-:Y:S01]  /*3c50*/  UMOV UR13, UR5 ;  /* 0x00000005000d7c82 */ /* 0x000fe20008000000 */
[----:B------:R-:W-:Y:S01]  /*3c60*/  UMOV UR14, UR11 ;  /* 0x0000000b000e7c82 */ /* 0x000fe20008000000 */
[----:B------:R-:W-:-:S09]  /*3c70*/  UMOV UR15, UR10 ;  /* 0x0000000a000f7c82 */ /* 0x000fd20008000000 */
.L_x_1536:
        /* <DEDUP_REMOVED lines=84> */
.L_x_1535:
[----:B------:R-:W-:-:S09]  /*41c0*/  UISETP.NE.AND UP0, UPT, UR23, URZ, UPT ;  /* 0x000000ff1700728c */ /* 0x000fd2000bf05270 */
[----:B------:R-:W-:Y:S05]  /*41d0*/  BRA.U !UP0, `(.L_x_1532) ;  /* 0x0000000508287547 */ /* 0x000fea000b800000 */
[----:B------:R-:W-:Y:S02]  /*41e0*/  UIADD3 UR13, UPT, UPT, UR23, -0x1, URZ ;  /* 0xffffffff170d7890 */ /* 0x000fe4000fffe0ff */
[----:B------:R-:W-:Y:S02]  /*41f0*/  ULOP3.LUT UP1, UR14, UR20, 0x3, URZ, 0xc0, !UPT ;  /* 0x00000003140e7892 */ /* 0x000fe4000f82c0ff */
[----:B------:R-:W-:-:S09]  /*4200*/  UISETP.GE.U32.AND UP0, UPT, UR13, 0x3, UPT ;  /* 0x000000030d00788c */ /* 0x000fd2000bf06070 */
[----:B------:R-:W-:Y:S05]  /*4210*/  BRA.U !UP0, `(.L_x_1537) ;  /* 0x00000001088c7547 */ /* 0x000fea000b800000 */
[C---:B------:R-:W-:Y:S02]  /*4220*/  IADD3 R28, PT, PT, R32.reuse, 0x1, RZ ;  /* 0x00000001201c7810 */ /* 0x040fe40007ffe0ff */
        /* <DEDUP_REMOVED lines=34> */
.L_x_1537:
[----:B------:R-:W-:Y:S05]  /*4450*/  BRA.U !UP1, `(.L_x_1532) ;  /* 0x0000000109887547 */ /* 0x000fea000b800000 */
[----:B------:R-:W-:Y:S02]  /*4460*/  UISETP.NE.AND UP0, UPT, UR14, 0x1, UPT ;  /* 0x000000010e00788c */ /* 0x000fe4000bf05270 */
[----:B------:R-:W-:-:S06]  /*4470*/  ULOP3.LUT UR13, UR20, 0x1, URZ, 0xc0, !UPT ;  /* 0x00000001140d7892 */ /* 0x000fcc000f8ec0ff */
[----:B------:R-:W-:Y:S01]  /*4480*/  MOV R28, UR13 ;  /* 0x0000000d001c7c02 */ /* 0x000fe20008000f00 */
        /* <DEDUP_REMOVED lines=19> */
.L_x_1538:
        /* <DEDUP_REMOVED lines=11> */
.L_x_1539:
[----:B------:R-:W-:Y:S05]  /*4670*/  BSYNC.RECONVERGENT B0 ;  /* 0x0000000000007941 */ /* 0x000fea0003800200 */
.L_x_1532:
[----:B------:R-:W5:Y:S01]  /*4680*/  S2UR UR7, SR_CgaCtaId ;  /* 0x00000000000779c3 */ /* 0x000f620000008800 */
[----:B------:R-:W-:Y:S01]  /*4690*/  UMOV UR6, 0x400 ;  /* 0x0000040000067882 */ /* 0x000fe20000000000 */
[----:B------:R-:W0:Y:S01]  /*46a0*/  LDCU.64 UR14, c[0x0][0x400] ;  /* 0x00008000ff0e77ac */ /* 0x000e220008000a00 */
[----:B-1--4-:R-:W-:Y:S01]  /*46b0*/  IADD3 R26, PT, PT, R65, 0x20, RZ ;  /* 0x00000020411a7810 */ /* 0x012fe20007ffe0ff */
[----:B------:R-:W-:Y:S01]  /*46c0*/  FADD.FTZ R54, R54, -UR25 ;  /* 0x8000001936367e21 */ /* 0x000fe20008010000 */
[----:B------:R-:W-:Y:S02]  /*46d0*/  FADD.FTZ R55, R55, -UR25 ;  /* 0x8000001937377e21 */ /* 0x000fe40008010000 */
[----:B------:R-:W-:Y:S01]  /*46e0*/  SHF.R.S32.HI R27, RZ, 0x1f, R26 ;  /* 0x0000001fff1b7819 */ /* 0x000fe2000001141a */
[----:B------:R-:W-:Y:S01]  /*46f0*/  FMUL.FTZ R54, R54, UR26 ;  /* 0x0000001a36367c20 */ /* 0x000fe20008410000 */
        /* <DEDUP_REMOVED lines=8> */
[----:B------:R-:W0:Y:S01]  /*4780*/  LDS.64 R28, [UR6+0x48] ;  /* 0x00004806ff1c7984 */ /* 0x000e220008000a00 */
[----:B------:R-:W0:Y:S02]  /*4790*/  LDCU UR6, c[0x0][0x42c] ;  /* 0x00008580ff0677ac */ /* 0x000e240008000800 */
[----:B0-----:R-:W-:Y:S01]  /*47a0*/  FMUL.FTZ R25, R28, UR6 ;  /* 0x000000061c197c20 */ /* 0x001fe20008410000 */
[----:B------:R-:W-:-:S04]  /*47b0*/  FMUL.FTZ R24, R29, UR6 ;  /* 0x000000061d187c20 */ /* 0x000fc80008410000 */
[----:B------:R-:W-:Y:S01]  /*47c0*/  FFMA.FTZ R28, R25, R54, R24 ;  /* 0x00000036191c7223 */ /* 0x000fe20000010018 */
[----:B------:R-:W-:Y:S06]  /*47d0*/  @!P4 BRA `(.L_x_1540) ;  /* 0x000000000048c947 */ /* 0x000fec0003800000 */
[----:B------:R-:W-:Y:S01]  /*47e0*/  FFMA.FTZ R29, R57, R54, R60 ;  /* 0x00000036391d7223 */ /* 0x000fe2000001003c */
[----:B--2---:R-:W-:-:S03]  /*47f0*/  FFMA.FTZ R30, R0, R55, R63 ;  /* 0x00000037001e7223 */ /* 0x004fc6000001003f */
        /* <DEDUP_REMOVED lines=16> */
.L_x_1540:
[----:B------:R-:W-:Y:S01]  /*4900*/  FADD.FTZ R50, R50, -UR25 ;  /* 0x8000001932327e21 */ /* 0x000fe20008010000 */
[----:B------:R-:W-:Y:S01]  /*4910*/  FFMA.FTZ R29, R25, R55, R24 ;  /* 0x00000037191d7223 */ /* 0x000fe20000010018 */
[----:B------:R-:W-:Y:S01]  /*4920*/  BSSY.RECONVERGENT B0, `(.L_x_1541) ;  /* 0x0000013000007945 */ /* 0x000fe20003800200 */
[----:B------:R-:W-:Y:S01]  /*4930*/  FFMA.FTZ R32, R57, R52, -R28 ;  /* 0x0000003439207223 */ /* 0x000fe2000001081c */
[----:B------:R-:W-:Y:S01]  /*4940*/  FADD.FTZ R51, R51, -UR25 ;  /* 0x8000001933337e21 */ /* 0x000fe20008010000 */
[----:B------:R-:W-:Y:S01]  /*4950*/  FMUL.FTZ R50, R50, UR26 ;  /* 0x0000001a32327c20 */ /* 0x000fe20008410000 */
[----:B------:R-:W-:Y:S01]  /*4960*/  FFMA.FTZ R33, R0, R53, -R29 ;  /* 0x0000003500217223 */ /* 0x000fe2000001081d */
[----:B------:R-:W-:Y:S06]  /*4970*/  @P1 BRA `(.L_x_1542) ;  /* 0x0000000000341947 */ /* 0x000fec0003800000 */
[----:B------:R-:W2:Y:S01]  /*4980*/  LDCU.64 UR28, c[0x0][0x3f8] ;  /* 0x00007f00ff1c77ac */ /* 0x000ea20008000a00 */
[----:B------:R-:W-:Y:S01]  /*4990*/  MOV R28, R68 ;  /* 0x00000044001c7202 */ /* 0x000fe20000000f00 */
[----:B------:R-:W-:Y:S01]  /*49a0*/  FMUL.FTZ R32, R32, UR26 ;  /* 0x0000001a20207c20 */ /* 0x000fe20008410000 */
[----:B------:R-:W-:Y:S01]  /*49b0*/  MOV R29, R67 ;  /* 0x00000043001d7202 */ /* 0x000fe20000000f00 */
[----:B------:R-:W0:Y:S01]  /*49c0*/  LDCU.64 UR6, c[0x0][0x380] ;  /* 0x00007000ff0677ac */ /* 0x000e220008000a00 */
[----:B------:R-:W-:Y:S01]  /*49d0*/  FMUL.FTZ R33, R33, UR26 ;  /* 0x0000001a21217c20 */ /* 0x000fe20008410000 */
[----:B--2---:R-:W-:Y:S02]  /*49e0*/  IMAD R30, R59, UR28, RZ ;  /* 0x0000001c3b1e7c24 */ /* 0x004fe4000f8e02ff */
[----:B------:R-:W-:-:S04]  /*49f0*/  IMAD.WIDE.U32 R28, R65, UR28, R28 ;  /* 0x0000001c411c7c25 */ /* 0x000fc8000f8e001c */
[----:B------:R-:W-:Y:S01]  /*4a00*/  IMAD R31, R65, UR29, R30 ;  /* 0x0000001d411f7c24 */ /* 0x000fe2000f8e021e */
[----:B0-----:R-:W-:-:S04]  /*4a10*/  LEA R30, P1, R28, UR6, 0x2 ;  /* 0x000000061c1e7c11 */ /* 0x001fc8000f8210ff */
[----:B------:R-:W-:-:S04]  /*4a20*/  IADD3 R31, PT, PT, R29, R31, RZ ;  /* 0x0000001f1d1f7210 */ /* 0x000fc80007ffe0ff */
[----:B------:R-:W-:-:S05]  /*4a30*/  LEA.HI.X R31, R28, UR7, R31, 0x2, P1 ;  /* 0x000000071c1f7c11 */ /* 0x000fca00088f141f */
[----:B------:R0:W-:Y:S02]  /*4a40*/  STG.E.64 desc[UR16][R30.64], R32 ;  /* 0x000000201e007986 */ /* 0x0001e4000c101b10 */
.L_x_1542:
[----:B------:R-:W-:Y:S05]  /*4a50*/  BSYNC.RECONVERGENT B0 ;  /* 0x0000000000007941 */ /* 0x000fea0003800200 */
.L_x_1541:
[----:B------:R-:W-:Y:S01]  /*4a60*/  FFMA.FTZ R38, R25, R50, R24 ;  /* 0x0000003219267223 */ /* 0x000fe20000010018 */
[----:B------:R-:W-:Y:S01]  /*4a70*/  FMUL.FTZ R51, R51, UR26 ;  /* 0x0000001a33337c20 */ /* 0x000fe20008410000 */
[----:B------:R-:W-:Y:S06]  /*4a80*/  @!P4 BRA `(.L_x_1543) ;  /* 0x000000000048c947 */ /* 0x000fec0003800000 */
[----:B------:R-:W-:Y:S01]  /*4a90*/  FFMA.FTZ R28, R57, R50, R60 ;  /* 0x00000032391c7223 */ /* 0x000fe2000001003c */
[----:B------:R-:W-:-:S03]  /*4aa0*/  FFMA.FTZ R29, R0, R51, R63 ;  /* 0x00000033001d7223 */ /* 0x000fc6000001003f */
[----:B0-2---:R-:W-:Y:S01]  /*4ab0*/  FMUL.FTZ R30, R28, -1.4426950216293334961 ;  /* 0xbfb8aa3b1c1e7820 */ /* 0x005fe20000410000 */
        /* <DEDUP_REMOVED lines=15> */
.L_x_1543:
[----:B------:R-:W-:Y:S01]  /*4bb0*/  FFMA.FTZ R29, R25, R51, R24 ;  /* 0x00000033191d7223 */ /* 0x000fe20000010018 */
[----:B------:R-:W-:Y:S01]  /*4bc0*/  BSSY.RECONVERGENT B0, `(.L_x_1544) ;  /* 0x0000013000007945 */ /* 0x000fe20003800200 */
[----:B------:R-:W-:Y:S01]  /*4bd0*/  FFMA.FTZ R38, R57, R48, -R38 ;  /* 0x0000003039267223 */ /* 0x000fe20000010826 */
[----:B------:R-:W-:Y:S01]  /*4be0*/  FADD.FTZ R46, R46, -UR25 ;  /* 0x800000192e2e7e21 */ /* 0x000fe20008010000 */
[----:B------:R-:W-:Y:S01]  /*4bf0*/  FADD.FTZ R47, R47, -UR25 ;  /* 0x800000192f2f7e21 */ /* 0x000fe20008010000 */
[----:B------:R-:W-:Y:S01]  /*4c00*/  FFMA.FTZ R39, R0, R49, -R29 ;  /* 0x0000003100277223 */ /* 0x000fe2000001081d */
[----:B------:R-:W-:Y:S06]  /*4c10*/  @P2 BRA `(.L_x_1545) ;  /* 0x0000000000342947 */ /* 0x000fec0003800000 */
[----:B------:R-:W1:Y:S01]  /*4c20*/  LDCU.64 UR6, c[0x0][0x3f8] ;  /* 0x00007f00ff0677ac */ /* 0x000e620008000a00 */
[----:B------:R-:W-:Y:S01]  /*4c30*/  MOV R28, R68 ;  /* 0x00000044001c7202 */ /* 0x000fe20000000f00 */
[----:B------:R-:W-:Y:S01]  /*4c40*/  FMUL.FTZ R38, R38, UR26 ;  /* 0x0000001a26267c20 */ /* 0x000fe20008410000 */
[----:B------:R-:W-:Y:S01]  /*4c50*/  MOV R29, R67 ;  /* 0x00000043001d7202 */ /* 0x000fe20000000f00 */
[----:B------:R-:W4:Y:S01]  /*4c60*/  LDCU.64 UR28, c[0x0][0x380] ;  /* 0x00007000ff1c77ac */ /* 0x000f220008000a00 */
[----:B------:R-:W-:Y:S01]  /*4c70*/  FMUL.FTZ R39, R39, UR26 ;  /* 0x0000001a27277c20 */ /* 0x000fe20008410000 */
[----:B-1----:R-:W-:Y:S02]  /*4c80*/  IMAD R27, R27, UR6, RZ ;  /* 0x000000061b1b7c24 */ /* 0x002fe4000f8e02ff */
[----:B------:R-:W-:-:S04]  /*4c90*/  IMAD.WIDE.U32 R28, R26, UR6, R28 ;  /* 0x000000061a1c7c25 */ /* 0x000fc8000f8e001c */
[----:B------:R-:W-:Y:S01]  /*4ca0*/  IMAD R27, R26, UR7, R27 ;  /* 0x000000071a1b7c24 */ /* 0x000fe2000f8e021b */
[----:B----4-:R-:W-:-:S04]  /*4cb0*/  LEA R26, P1, R28, UR28, 0x2 ;  /* 0x0000001c1c1a7c11 */ /* 0x010fc8000f8210ff */
[----:B------:R-:W-:-:S04]  /*4cc0*/  IADD3 R27, PT, PT, R29, R27, RZ ;  /* 0x0000001b1d1b7210 */ /* 0x000fc80007ffe0ff */
[----:B------:R-:W-:-:S05]  /*4cd0*/  LEA.HI.X R27, R28, UR29, R27, 0x2, P1 ;  /* 0x0000001d1c1b7c11 */ /* 0x000fca00088f141b */
[----:B------:R1:W-:Y:S02]  /*4ce0*/  STG.E.64 desc[UR16][R26.64], R38 ;  /* 0x000000261a007986 */ /* 0x0003e4000c101b10 */
.L_x_1545:
[----:B------:R-:W-:Y:S05]  /*4cf0*/  BSYNC.RECONVERGENT B0 ;  /* 0x0000000000007941 */ /* 0x000fea0003800200 */
.L_x_1544:
[----:B------:R-:W-:Y:S01]  /*4d00*/  FADD.FTZ R6, R6, -UR25 ;  /* 0x8000001906067e21 */ /* 0x000fe20008010000 */
[----:B-1----:R-:W-:Y:S01]  /*4d10*/  FADD.FTZ R26, R7, -UR25 ;  /* 0x80000019071a7e21 */ /* 0x002fe20008010000 */
[----:B------:R-:W-:Y:S01]  /*4d20*/  FMUL.FTZ R46, R46, UR26 ;  /* 0x0000001a2e2e7c20 */ /* 0x000fe20008410000 */
[----:B------:R-:W-:Y:S01]  /*4d30*/  FMUL.FTZ R47, R47, UR26 ;  /* 0x0000001a2f2f7c20 */ /* 0x000fe20008410000 */
[----:B------:R-:W-:Y:S06]  /*4d40*/  @!P4 BRA `(.L_x_1546) ;  /* 0x000000000048c947 */ /* 0x000fec0003800000 */
[----:B------:R-:W-:Y:S01]  /*4d50*/  FFMA.FTZ R7, R57, R46, R60 ;  /* 0x0000002e39077223 */ /* 0x000fe2000001003c */
[----:B------:R-:W-:-:S03]  /*4d60*/  FFMA.FTZ R27, R0, R47, R63 ;  /* 0x0000002f001b7223 */ /* 0x000fc6000001003f */
[----:B------:R-:W-:Y:S01]  /*4d70*/  FMUL.FTZ R28, R7, -1.4426950216293334961 ;  /* 0xbfb8aa3b071c7820 */ /* 0x000fe20000410000 */
[----:B0-2---:R-:W-:-:S05]  /*4d80*/  FMUL.FTZ R30, R27, -1.4426950216293334961 ;  /* 0xbfb8aa3b1b1e7820 */ /* 0x005fca0000410000 */
        /* <DEDUP_REMOVED lines=14> */
.L_x_1546:
[----:B------:R-:W-:Y:S04]  /*4e70*/  BSSY.RECONVERGENT B0, `(.L_x_1547) ;  /* 0x0000015000007945 */ /* 0x000fe80003800200 */
[----:B------:R-:W-:Y:S05]  /*4e80*/  @P0 BRA `(.L_x_1548) ;  /* 0x00000000004c0947 */ /* 0x000fea0003800000 */
[----:B------:R-:W1:Y:S01]  /*4e90*/  LDCU.64 UR6, c[0x0][0x3f8] ;  /* 0x00007f00ff0677ac */ /* 0x000e620008000a00 */
[----:B------:R-:W-:Y:S01]  /*4ea0*/  IADD3 R27, PT, PT, R65, 0x40, RZ ;  /* 0x00000040411b7810 */ /* 0x000fe20007ffe0ff */
[----:B0-2---:R-:W-:Y:S01]  /*4eb0*/  FFMA.FTZ R30, R25, R46, R24 ;  /* 0x0000002e191e7223 */ /* 0x005fe20000010018 */
        /* <DEDUP_REMOVED lines=9> */
[----:B------:R-:W-:Y:S01]  /*4f50*/  FFMA.FTZ R7, R25, R47, R24 ;  /* 0x0000002f19077223 */ /* 0x000fe20000010018 */
[----:B0-----:R-:W-:Y:S02]  /*4f60*/  LEA R18, P0, R28, UR28, 0x2 ;  /* 0x0000001c1c127c11 */ /* 0x001fe4000f8010ff */
[----:B------:R-:W-:Y:S01]  /*4f70*/  IADD3 R27, PT, PT, R29, R27, RZ ;  /* 0x0000001b1d1b7210 */ /* 0x000fe20007ffe0ff */
[----:B------:R-:W-:-:S03]  /*4f80*/  FFMA.FTZ R7, R0, R19, -R7 ;  /* 0x0000001300077223 */ /* 0x000fc60000010807 */
[----:B------:R-:W-:Y:S01]  /*4f90*/  LEA.HI.X R19, R28, UR29, R27, 0x2, P0 ;  /* 0x0000001d1c137c11 */ /* 0x000fe200080f141b */
[----:B------:R-:W-:-:S05]  /*4fa0*/  FMUL.FTZ R31, R7, UR26 ;  /* 0x0000001a071f7c20 */ /* 0x000fca0008410000 */
[----:B------:R1:W-:Y:S02]  /*4fb0*/  STG.E.64 desc[UR16][R18.64], R30 ;  /* 0x0000001e12007986 */ /* 0x0003e4000c101b10 */
.L_x_1548:
[----:B------:R-:W-:Y:S05]  /*4fc0*/  BSYNC.RECONVERGENT B0 ;  /* 0x0000000000007941 */ /* 0x000fea0003800200 */
.L_x_1547:
[----:B------:R-:W-:Y:S01]  /*4fd0*/  UISETP.NE.AND UP0, UPT, UR21, URZ, UPT ;  /* 0x000000ff1500728c */ /* 0x000fe2000bf05270 */
[----:B------:R-:W-:Y:S01]  /*4fe0*/  FADD.FTZ R37, R2, -UR25 ;  /* 0x8000001902257e21 */ /* 0x000fe20008010000 */
[----:B------:R-:W-:Y:S01]  /*4ff0*/  FADD.FTZ R39, R3, -UR25 ;  /* 0x8000001903277e21 */ /* 0x000fe20008010000 */
[----:B01----:R-:W-:Y:S01]  /*5000*/  FADD.FTZ R31, R10, -UR25 ;  /* 0x800000190a1f7e21 */ /* 0x003fe20008010000 */
[----:B------:R-:W-:Y:S01]  /*5010*/  FADD.FTZ R33, R11, -UR25 ;  /* 0x800000190b217e21 */ /* 0x000fe20008010000 */
[----:B------:R-:W-:Y:S01]  /*5020*/  FADD.FTZ R2, R14, -UR25 ;  /* 0x800000190e027e21 */ /* 0x000fe20008010000 */
[----:B------:R-:W-:Y:S01]  /*5030*/  FADD.FTZ R19, R15, -UR25 ;  /* 0x800000190f137e21 */ /* 0x000fe20008010000 */
[----:B------:R-:W-:Y:S01]  /*5040*/  FADD.FTZ R20, R20, -UR25 ;  /* 0x8000001914147e21 */ /* 0x000fe20008010000 */
[----:B------:R-:W-:Y:S01]  /*5050*/  FADD.FTZ R27, R21, -UR25 ;  /* 0x80000019151b7e21 */ /* 0x000fe20008010000 */
[C---:B------:R-:W-:Y:S01]  /*5060*/  IADD3 R7, PT, PT, R65.reuse, 0x60, RZ ;  /* 0x0000006041077810 */ /* 0x040fe20007ffe0ff */
[----:B------:R-:W-:Y:S01]  /*5070*/  FMUL.FTZ R38, R6, UR26 ;  /* 0x0000001a06267c20 */ /* 0x000fe20008410000 */
        /* <DEDUP_REMOVED lines=18> */
[--C-:B------:R-:W-:Y:S01]  /*51a0*/  FFMA.FTZ R36, R25, R37, R24.reuse ;  /* 0x0000002519247223 */ /* 0x100fe20000010018 */
[----:B------:R-:W-:Y:S01]  /*51b0*/  ISETP.GE.U32.AND P2, PT, R11, UR14, PT ;  /* 0x0000000e0b007c0c */ /* 0x000fe2000bf46070 */
[C-C-:B------:R-:W-:Y:S01]  /*51c0*/  FFMA.FTZ R41, R25.reuse, R39, R24.reuse ;  /* 0x0000002719297223 */ /* 0x140fe20000010018 */
[----:B------:R-:W-:Y:S01]  /*51d0*/  SHF.R.S32.HI R2, RZ, 0x1f, R7 ;  /* 0x0000001fff027819 */ /* 0x000fe20000011407 */
[C---:B--2---:R-:W-:Y:S01]  /*51e0*/  FFMA.FTZ R30, R25.reuse, R31, R24 ;  /* 0x0000001f191e7223 */ /* 0x044fe20000010018 */
        /* <DEDUP_REMOVED lines=17> */
[----:B---3--:R-:W-:-:S05]  /*5300*/  FMUL.FTZ R44, R38, -1.4426950216293334961 ;  /* 0xbfb8aa3b262c7820 */ /* 0x008fca0000410000 */
        /* <DEDUP_REMOVED lines=14> */
.L_x_1549:
        /* <DEDUP_REMOVED lines=17> */
.L_x_1551:
[----:B------:R-:W-:Y:S05]  /*5500*/  BSYNC.RECONVERGENT B0 ;  /* 0x0000000000007941 */ /* 0x000fea0003800200 */
.L_x_1550:
        /* <DEDUP_REMOVED lines=19> */
.L_x_1552:
        /* <DEDUP_REMOVED lines=17> */
.L_x_1554:
[----:B------:R-:W-:Y:S05]  /*5750*/  BSYNC.RECONVERGENT B0 ;  /* 0x0000000000007941 */ /* 0x000fea0003800200 */
.L_x_1553:
        /* <DEDUP_REMOVED lines=19> */
.L_x_1555:
        /* <DEDUP_REMOVED lines=17> */
.L_x_1557:
[----:B------:R-:W-:Y:S05]  /*59a0*/  BSYNC.RECONVERGENT B0 ;  /* 0x0000000000007941 */ /* 0x000fea0003800200 */
.L_x_1556:
[----:B------:R-:W-:Y:S05]  /*59b0*/  BRA.U !UP0, `(.L_x_1558) ;  /* 0x0000000108487547 */ /* 0x000fea000b800000 */
        /* <DEDUP_REMOVED lines=18> */
.L_x_1558:
[----:B------:R-:W-:Y:S01]  /*5ae0*/  BSSY.RECONVERGENT B0, `(.L_x_1559) ;  /* 0x0000012000007945 */ /* 0x000fe20003800200 */
[----:B------:R-:W-:Y:S01]  /*5af0*/  FFMA.FTZ R20, R57, R16, -R20 ;  /* 0x0000001039147223 */ /* 0x000fe20000010814 */
[----:B------:R-:W-:Y:S01]  /*5b00*/  SHF.R.S32.HI R9, RZ, 0x1f, R14 ;  /* 0x0000001fff097819 */ /* 0x000fe2000001140e */
[----:B0-----:R-:W-:Y:S01]  /*5b10*/  FFMA.FTZ R7, R0, R17, -R29 ;  /* 0x0000001100077223 */ /* 0x001fe2000001081d */
[----:B------:R-:W-:Y:S06]  /*5b20*/  @P2 BRA `(.L_x_1560) ;  /* 0x0000000000342947 */ /* 0x000fec0003800000 */
[----:B------:R-:W0:Y:S01]  /*5b30*/  LDCU.64 UR6, c[0x0][0x3f8] ;  /* 0x00007f00ff0677ac */ /* 0x000e220008000a00 */
[----:B-1----:R-:W-:Y:S01]  /*5b40*/  MOV R2, R68 ;  /* 0x0000004400027202 */ /* 0x002fe20000000f00 */
        /* <DEDUP_REMOVED lines=11> */
.L_x_1560:
[----:B------:R-:W-:Y:S05]  /*5c00*/  BSYNC.RECONVERGENT B0 ;  /* 0x0000000000007941 */ /* 0x000fea0003800200 */
.L_x_1559:
[----:B------:R-:W-:Y:S05]  /*5c10*/  BRA.U !UP0, `(.L_x_1561) ;  /* 0x0000000108487547 */ /* 0x000fea000b800000 */
        /* <DEDUP_REMOVED lines=18> */
.L_x_1561:
        /* <DEDUP_REMOVED lines=9> */
[----:B------:R-:W2:Y:S01]  /*5dd0*/  LDCU.64 UR14, c[0x0][0x380] ;  /* 0x00007000ff0e77ac */ /* 0x000ea20008000a00 */
[----:B01----:R-:W-:-:S03]  /*5de0*/  IMAD R3, R9, UR6, RZ ;  /* 0x0000000609037c24 */ /* 0x003fc6000f8e02ff */
[----:B------:R-:W-:-:S04]  /*5df0*/  IMAD.WIDE.U32 R66, R14, UR6, R66 ;  /* 0x000000060e427c25 */ /* 0x000fc8000f8e0042 */
[----:B------:R-:W-:Y:S01]  /*5e00*/  IMAD R3, R14, UR7, R3 ;  /* 0x000000070e037c24 */ /* 0x000fe2000f8e0203 */
[----:B--2---:R-:W-:-:S04]  /*5e10*/  LEA R2, P0, R66, UR14, 0x2 ;  /* 0x0000000e42027c11 */ /* 0x004fc8000f8010ff */
[----:B------:R-:W-:-:S04]  /*5e20*/  IADD3 R3, PT, PT, R67, R3, RZ ;  /* 0x0000000343037210 */ /* 0x000fc80007ffe0ff */
[----:B------:R-:W-:-:S05]  /*5e30*/  LEA.HI.X R3, R66, UR15, R3, 0x2, P0 ;  /* 0x0000000f42037c11 */ /* 0x000fca00080f1403 */
[----:B------:R2:W-:Y:S02]  /*5e40*/  STG.E.64 desc[UR16][R2.64], R24 ;  /* 0x0000001802007986 */ /* 0x0005e4000c101b10 */
.L_x_1563:
[----:B------:R-:W-:Y:S05]  /*5e50*/  BSYNC.RECONVERGENT B0 ;  /* 0x0000000000007941 */ /* 0x000fea0003800200 */
.L_x_1562:
[----:B------:R-:W-:Y:S02]  /*5e60*/  UIADD3 UR12, UPT, UPT, UR19, UR12, URZ ;  /* 0x0000000c130c7290 */ /* 0x000fe4000fffe0ff */
[----:B------:R-:W-:Y:S02]  /*5e70*/  UIADD3 UR4, UPT, UPT, UR4, 0x1, URZ ;  /* 0x0000000104047890 */ /* 0x000fe4000fffe0ff */
[----:B------:R-:W-:-:S09]  /*5e80*/  UISETP.GE.AND UP0, UPT, UR12, UR8, UPT ;  /* 0x000000080c00728c */ /* 0x000fd2000bf06270 */
[----:B------:R-:W-:Y:S05]  /*5e90*/  BRA.U !UP0, `(.L_x_1564) ;  /* 0xffffffa108e47547 */ /* 0x000fea000b83ffff */
.L_x_1521:
[----:B------:R-:W4:Y:S01]  /*5ea0*/  LDC R4, c[0x0][0x370] ;  /* 0x0000dc00ff047b82 */ /* 0x000f220000000800 */
[----:B------:R-:W-:Y:S01]  /*5eb0*/  ISETP.NE.AND P2, PT, R61, RZ, PT ;  /* 0x000000ff3d00720c */ /* 0x000fe20003f45270 */
[----:B------:R-:W-:Y:S06]  /*5ec0*/  BSSY.RECONVERGENT B0, `(.L_x_1565) ;  /* 0x0000011000007945 */ /* 0x000fec0003800200 */
[----:B0-----:R-:W0:Y:S08]  /*5ed0*/  LDC R7, c[0x0][0x374] ;  /* 0x0000dd00ff077b82 */ /* 0x001e300000000800 */
[----:B-12---:R-:W1:Y:S01]  /*5ee0*/  LDC.64 R2, c[0x0][0x3c8] ;  /* 0x0000f200ff027b82 */ /* 0x006e620000000a00 */
[----:B----4-:R-:W-:-:S02]  /*5ef0*/  IADD3 R5, PT, PT, R4, -0x1, RZ ;  /* 0xffffffff04057810 */ /* 0x010fc40007ffe0ff */
[----:B------:R-:W-:Y:S02]  /*5f00*/  ISETP.NE.AND P1, PT, R4, 0x1, PT ;  /* 0x000000010400780c */ /* 0x000fe40003f25270 */
[----:B0-----:R-:W-:-:S04]  /*5f10*/  IADD3 R0, PT, PT, R7, -0x1, RZ ;  /* 0xffffffff07007810 */ /* 0x001fc80007ffe0ff */
[----:B------:R-:W-:Y:S02]  /*5f20*/  ISETP.NE.AND P0, PT, R0, UR5, PT ;  /* 0x0000000500007c0c */ /* 0x000fe4000bf05270 */
        /* <DEDUP_REMOVED lines=10> */
.L_x_1566:
[----:B------:R-:W-:Y:S05]  /*5fd0*/  BSYNC.RECONVERGENT B0 ;  /* 0x0000000000007941 */ /* 0x000fea0003800200 */
.L_x_1565:
[----:B------:R-:W-:Y:S05]  /*5fe0*/  @P0 EXIT ;  /* 0x000000000000094d */ /* 0x000fea0003800000 */
[----:B------:R-:W-:Y:S05]  /*5ff0*/  @P2 BRA `(.L_x_1567) ;  /* 0x0000000000202947 */ /* 0x000fea0003800000 */
[----:B------:R-:W-:-:S05]  /*6000*/  IMAD R0, R4, R7, RZ ;  /* 0x0000000704007224 */ /* 0x000fca00078e02ff */
[----:B------:R-:W-:-:S13]  /*6010*/  ISETP.NE.AND P0, PT, R0, -0x1, PT ;  /* 0xffffffff0000780c */ /* 0x000fda0003f05270 */
[----:B------:R-:W-:Y:S05]  /*6020*/  @!P0 BRA `(.L_x_1567) ;  /* 0x0000000000148947 */ /* 0x000fea0003800000 */
.L_x_1568:
[----:B0-----:R-:W2:Y:S04]  /*6030*/  LDG.E.STRONG.GPU R5, desc[UR16][R2.64] ;  /* 0x0000001002057981 */ /* 0x001ea8000c1ef900 */
[----:B--2---:R-:W-:Y:S01]  /*6040*/  CCTL.IVALL ;  /* 0x00000000ff00798f */ /* 0x004fe20002000000 */
[----:B------:R-:W-:Y:S05]  /*6050*/  YIELD ;  /* 0x0000000000007946 */ /* 0x000fea0003800000 */
[----:B------:R-:W-:-:S13]  /*6060*/  ISETP.NE.AND P0, PT, R5, R0, PT ;  /* 0x000000000500720c */ /* 0x000fda0003f05270 */
[----:B------:R-:W-:Y:S05]  /*6070*/  @P0 BRA `(.L_x_1568) ;  /* 0xfffffffc00ec0947 */ /* 0x000fea000383ffff */
.L_x_1567:
        /* <DEDUP_REMOVED lines=75> */
.L_x_1571:
        /* <DEDUP_REMOVED lines=24> */
[----:B----4-:R-:W-:Y:S01]  /*66b0*/  F2FP.BF16.F32.PACK_AB R19, R15, R12 ;  /* 0x0000000c0f13723e */ /* 0x010fe200000010ff */
[----:B------:R0:W-:Y:S04]  /*66c0*/  STG.E desc[UR16][R6.64], R17 ;  /* 0x0000001106007986 */ /* 0x0001e8000c101910 */
[----:B------:R0:W-:Y:S01]  /*66d0*/  STG.E desc[UR16][R8.64], R19 ;  /* 0x0000001308007986 */ /* 0x0001e2000c101910 */
[----:B------:R-:W-:Y:S02]  /*66e0*/  IADD3 R20, P4, PT, R20, 0x380, RZ ;  /* 0x0000038014147810 */ /* 0x000fe40007f9e0ff */
[----:B------:R-:W-:-:S02]  /*66f0*/  IADD3.X R23, PT, PT, RZ, R23, RZ, P3, !PT ;  /* 0x00000017ff177210 */ /* 0x000fc40001ffe4ff */
[----:B------:R-:W-:Y:S01]  /*6700*/  IADD3.X R21, PT, PT, RZ, R21, RZ, P4, !PT ;  /* 0x00000015ff157210 */ /* 0x000fe200027fe4ff */
[----:B------:R-:W-:Y:S08]  /*6710*/  @P1 BRA `(.L_x_1571) ;  /* 0xfffffffc00841947 */ /* 0x000ff0000383ffff */
.L_x_1570:
[----:B------:R-:W-:Y:S05]  /*6720*/  BSYNC.RECONVERGENT B0 ;  /* 0x0000000000007941 */ /* 0x000fea0003800200 */
.L_x_1569:
[----:B------:R-:W-:Y:S05]  /*6730*/  @!P0 EXIT ;  /* 0x000000000000894d */ /* 0x000fea0003800000 */
[C---:B------:R-:W-:Y:S01]  /*6740*/  SHF.L.U64.HI R11, R10.reuse, 0x2, R11 ;  /* 0x000000020a0b7819 */ /* 0x040fe2000001020b */
[----:B------:R-:W1:Y:S01]  /*6750*/  LDCU.64 UR4, c[0x0][0x3d8] ;  /* 0x00007b00ff0477ac */ /* 0x000e620008000a00 */
[----:B0-----:R-:W-:Y:S02]  /*6760*/  SHF.L.U32 R17, R10, 0x2, RZ ;  /* 0x000000020a117819 */ /* 0x001fe400000006ff */
[C---:B------:R-:W-:Y:S01]  /*6770*/  SHF.L.U64.HI R19, R26.reuse, 0x2, R33 ;  /* 0x000000021a137819 */ /* 0x040fe20000010221 */
[----:B------:R-:W0:Y:S01]  /*6780*/  LDCU.64 UR6, c[0x0][0x388] ;  /* 0x00007100ff0677ac */ /* 0x000e220008000a00 */
[----:B------:R-:W-:Y:S02]  /*6790*/  SHF.L.U32 R21, R26, 0x2, RZ ;  /* 0x000000021a157819 */ /* 0x000fe400000006ff */
[C---:B------:R-:W-:Y:S01]  /*67a0*/  SHF.L.U64.HI R13, R0.reuse, 0x2, R3 ;  /* 0x00000002000d7819 */ /* 0x040fe20000010203 */
[----:B------:R-:W2:Y:S01]  /*67b0*/  LDCU.64 UR8, c[0x0][0x390] ;  /* 0x00007200ff0877ac */ /* 0x000ea20008000a00 */
[----:B------:R-:W-:-:S07]  /*67c0*/  SHF.L.U32 R15, R0, 0x2, RZ ;  /* 0x00000002000f7819 */ /* 0x000fce00000006ff */
.L_x_1572:
[C---:B------:R-:W-:Y:S02]  /*67d0*/  SHF.L.U32 R10, R61.reuse, 0x2, RZ ;  /* 0x000000023d0a7819 */ /* 0x040fe400000006ff */
[----:B------:R-:W-:Y:S02]  /*67e0*/  SHF.L.U64.HI R2, R61, 0x2, R2 ;  /* 0x000000023d027819 */ /* 0x000fe40000010202 */
[----:B-1----:R-:W-:-:S04]  /*67f0*/  IADD3 R4, P0, PT, R10, UR4, RZ ;  /* 0x000000040a047c10 */ /* 0x002fc8000ff1e0ff */
[----:B----4-:R-:W-:Y:S02]  /*6800*/  IADD3.X R5, PT, PT, R2, UR5, RZ, P0, !PT ;  /* 0x0000000502057c10 */ /* 0x010fe400087fe4ff */
        /* <DEDUP_REMOVED lines=12> */
[----:B0-----:R-:W-:Y:S02]  /*68d0*/  IADD3 R24, P0, PT, R12, UR6, RZ ;  /* 0x000000060c187c10 */ /* 0x001fe4000ff1e0ff */
[----:B-1----:R-:W-:Y:S02]  /*68e0*/  LOP3.LUT R5, R2, 0x3, RZ, 0xc0, !PT ;  /* 0x0000000302057812 */ /* 0x002fe400078ec0ff */
[----:B------:R-:W-:Y:S02]  /*68f0*/  IADD3.X R25, PT, PT, R14, UR7, RZ, P0, !PT ;  /* 0x000000070e197c10 */ /* 0x000fe400087fe4ff */
[----:B--2---:R-:W-:-:S04]  /*6900*/  IADD3 R26, P0, PT, R12, UR8, RZ ;  /* 0x000000080c1a7c10 */ /* 0x004fc8000ff1e0ff */
[----:B------:R-:W-:Y:S02]  /*6910*/  IADD3.X R27, PT, PT, R14, UR9, RZ, P0, !PT ;  /* 0x000000090e1b7c10 */ /* 0x000fe400087fe4ff */
[----:B----4-:R-:W-:Y:S02]  /*6920*/  F2FP.BF16.F32.PACK_AB R29, R7, R4 ;  /* 0x00000004071d723e */ /* 0x010fe400000010ff */
[----:B------:R-:W-:-:S04]  /*6930*/  IADD3 R4, P1, PT, R12, UR4, RZ ;  /* 0x000000040c047c10 */ /* 0x000fc8000ff3e0ff */
        /* <DEDUP_REMOVED lines=12> */
[----:B------:R-:W4:Y:S04]  /*6a00*/  LDG.E R14, desc[UR16][R8.64+0x380] ;  /* 0x00038010080e7981 */ /* 0x000f28000c1e1900 */
[----:B------:R-:W4:Y:S01]  /*6a10*/  LDG.E R35, desc[UR16][R6.64+0x380] ;  /* 0x0003801006237981 */ /* 0x000f22000c1e1900 */
        /* <DEDUP_REMOVED lines=9> */
[----:B----4-:R-:W-:-:S03]  /*6ab0*/  F2FP.BF16.F32.PACK_AB R35, R35, R14 ;  /* 0x0000000e2323723e */ /* 0x010fc600000010ff */
[----:B------:R0:W-:Y:S04]  /*6ac0*/  STG.E desc[UR16][R24.64], R33 ;  /* 0x0000002118007986 */ /* 0x0001e8000c101910 */
[----:B------:R2:W-:Y:S04]  /*6ad0*/  STG.E desc[UR16][R28.64], R35 ;  /* 0x000000231c007986 */ /* 0x0005e8000c101910 */
[----:B------:R-:W4:Y:S04]  /*6ae0*/  LDG.E R12, desc[UR16][R4.64+0x700] ;  /* 0x00070010040c7981 */ /* 0x000f28000c1e1900 */
[----:B-1----:R-:W4:Y:S04]  /*6af0*/  LDG.E R31, desc[UR16][R22.64+0x700] ;  /* 0x00070010161f7981 */ /* 0x002f28000c1e1900 */
[----:B------:R-:W5:Y:S04]  /*6b00*/  LDG.E R14, desc[UR16][R8.64+0x700] ;  /* 0x00070010080e7981 */ /* 0x000f68000c1e1900 */
        /* <DEDUP_REMOVED lines=10> */
[----:B-----5:R-:W-:-:S03]  /*6bb0*/  F2FP.BF16.F32.PACK_AB R37, R37, R14 ;  /* 0x0000000e2525723e */ /* 0x020fc600000010ff */
[----:B------:R0:W-:Y:S04]  /*6bc0*/  STG.E desc[UR16][R26.64], R31 ;  /* 0x0000001f1a007986 */ /* 0x0001e8000c101910 */
[----:B------:R4:W-:Y:S04]  /*6bd0*/  STG.E desc[UR16][R24.64], R37 ;  /* 0x0000002518007986 */ /* 0x0009e8000c101910 */
[----:B------:R-:W5:Y:S04]  /*6be0*/  LDG.E R4, desc[UR16][R4.64+0xa80] ;  /* 0x000a801004047981 */ /* 0x000f68000c1e1900 */
[----:B------:R-:W5:Y:S04]  /*6bf0*/  LDG.E R23, desc[UR16][R22.64+0xa80] ;  /* 0x000a801016177981 */ /* 0x000f68000c1e1900 */
[----:B------:R-:W3:Y:S04]  /*6c00*/  LDG.E R8, desc[UR16][R8.64+0xa80] ;  /* 0x000a801008087981 */ /* 0x000ee8000c1e1900 */
[----:B------:R-:W3:Y:S01]  /*6c10*/  LDG.E R7, desc[UR16][R6.64+0xa80] ;  /* 0x000a801006077981 */ /* 0x000ee2000c1e1900 */
        /* <DEDUP_REMOVED lines=12> */
[----:B-----5:R-:W-:Y:S02]  /*6ce0*/  F2FP.BF16.F32.PACK_AB R23, R23, R4 ;  /* 0x000000041717723e */ /* 0x020fe400000010ff */
[----:B---3--:R-:W-:-:S03]  /*6cf0*/  F2FP.BF16.F32.PACK_AB R5, R7, R8 ;  /* 0x000000080705723e */ /* 0x008fc600000010ff */
[----:B------:R4:W-:Y:S04]  /*6d00*/  STG.E desc[UR16][R28.64], R23 ;  /* 0x000000171c007986 */ /* 0x0009e8000c101910 */
[----:B------:R4:W-:Y:S02]  /*6d10*/  STG.E desc[UR16][R26.64], R5 ;  /* 0x000000051a007986 */ /* 0x0009e4000c101910 */
[----:B------:R-:W-:Y:S05]  /*6d20*/  @P0 BRA `(.L_x_1572) ;  /* 0xfffffff800a80947 */ /* 0x000fea000383ffff */
[----:B------:R-:W-:Y:S05]  /*6d30*/  EXIT ;  /* 0x000000000000794d */ /* 0x000fea0003800000 */
.L_x_1573:
        /* <DEDUP_REMOVED lines=12> */
.L_x_3437:


//--------------------- .text._Z35group_norm_nhwc_bwd_one_pass_kernelI11Fp32IOBf16WLi512ELi14ELi224EEv26Group_norm_nhwc_bwd_params --------------------------
	.section	.text._Z35group_norm_nhwc_bwd_one_pass_kernelI11Fp32IOBf16WLi512ELi14ELi224EEv26Group_norm_nhwc_bwd_params,"ax",@progbits
	.align	128
        .global         _Z35group_norm_nhwc_bwd_one_pass_kernelI11Fp32IOBf16WLi512ELi14ELi224EEv26Group_norm_nhwc_bwd_params
        .type           _Z35group_norm_nhwc_bwd_one_pass_kernelI11Fp32IOBf16WLi512ELi14ELi224EEv26Group_norm_nhwc_bwd_params,@function
        .size           _Z35group_norm_nhwc_bwd_one_pass_kernelI11Fp32IOBf16WLi512ELi14ELi224EEv26Group_norm_nhwc_bwd_params,(.L_x_3438 - _Z35group_norm_nhwc_bwd_one_pass_kernelI11Fp32IOBf16WLi512ELi14ELi224EEv26Group_norm_nhwc_bwd_params)
        .other          _Z35group_norm_nhwc_bwd_one_pass_kernelI11Fp32IOBf16WLi512ELi14ELi224EEv26Group_norm_nhwc_bwd_params,@"STO_CUDA_ENTRY STV_DEFAULT"
_Z35group_norm_nhwc_bwd_one_pass_kernelI11Fp32IOBf16WLi512ELi14ELi224EEv26Group_norm_nhwc_bwd_params:
.text._Z35group_norm_nhwc_bwd_one_pass_kernelI11Fp32IOBf16WLi512ELi14ELi224EEv26Group_norm_nhwc_bwd_params:
        /* <DEDUP_REMOVED lines=12> */
[----:B------:R-:W1:Y:S01]  /*00c0*/  S2R R93, SR_LANEID ;  /* 0x00000000005d7919 */ /* 0x000e620000000000 */
[----:B------:R-:W-:Y:S01]  /*00d0*/  UMOV UR5, 0x400 ;  /* 0x0000040000057882 */ /* 0x000fe20000000000 */
[----:B------:R-:W-:Y:S01]  /*00e0*/  SHF.R.U32.HI R111, RZ, 0x2, R96 ;  /* 0x00000002ff6f7819 */ /* 0x000fe20000011660 */
[----:B------:R-:W-:Y:S01]  /*00f0*/  UIADD3 UR6, UPT, UPT, UR5, 0x50, URZ ;  /* 0x0000005005067890 */ /* 0x000fe2000fffe0ff */
[----:B------:R-:W-:Y:S02]  /*0100*/  IMAD R0, R0, 0x2493, RZ ;  /* 0x0000249300007824 */ /* 0x000fe400078e02ff */
[----:B------:R-:W-:Y:S01]  /*0110*/  HFMA2 R98, -RZ, RZ, 0, 0 ;  /* 0x00000000ff627431 */ /* 0x000fe200000001ff */
[----:B------:R-:W2:Y:S01]  /*0120*/  S2UR UR7, SR_CgaCtaId ;  /* 0x00000000000779c3 */ /* 0x000ea20000008800 */
[----:B------:R-:W-:Y:S01]  /*0130*/  MOV R97, R95 ;  /* 0x0000005f00617202 */ /* 0x000fe20000000f00 */
[----:B------:R-:W3:Y:S01]  /*0140*/  LDCU.U8 UR11, c[0x0][0x414] ;  /* 0x00008280ff0b77ac */ /* 0x000ee20008000000 */
[----:B------:R-:W-:-:S02]  /*0150*/  SHF.R.U32.HI R0, RZ, 0x10, R0 ;  /* 0x00000010ff007819 */ /* 0x000fc40000011600 */
[----:B------:R-:W-:-:S03]  /*0160*/  LOP3.LUT R111, R111, 0xf8, RZ, 0xc0, !PT ;  /* 0x000000f86f6f7812 */ /* 0x000fc600078ec0ff */
[----:B------:R-:W4:Y:S08]  /*0170*/  LDC R94, c[0x0][0x374] ;  /* 0x0000dd00ff5e7b82 */ /* 0x000f300000000800 */
[----:B------:R-:W5:Y:S01]  /*0180*/  LDC R92, c[0x0][0x370] ;  /* 0x0000dc00ff5c7b82 */ /* 0x000f620000000800 */
[----:B0-----:R-:W-:Y:S01]  /*0190*/  IMAD R114, R3, UR10, R0 ;  /* 0x0000000a03727c24 */ /* 0x001fe2000f8e0200 */
[----:B------:R-:W-:-:S04]  /*01a0*/  PRMT R0, R0, 0x9910, RZ ;  /* 0x0000991000007816 */ /* 0x000fc800000000ff */
[----:B------:R-:W-:Y:S01]  /*01b0*/  LEA R0, R0, -R0, 0x3 ;  /* 0x8000000000007211 */ /* 0x000fe200078e18ff */
[----:B--2---:R-:W-:Y:S01]  /*01c0*/  ULEA UR6, UR7, UR6, 0x18 ;  /* 0x0000000607067291 */ /* 0x004fe2000f8ec0ff */
[C---:B------:R-:W-:Y:S01]  /*01d0*/  IADD3 R108, PT, PT, R114.reuse, 0x140, RZ ;  /* 0x00000140726c7810 */ /* 0x040fe20007ffe0ff */
[----:B------:R-:W-:Y:S01]  /*01e0*/  ULEA UR5, UR7, UR5, 0x18 ;  /* 0x0000000507057291 */ /* 0x000fe2000f8ec0ff */
[----:B------:R-:W-:Y:S02]  /*01f0*/  IADD3 R0, PT, PT, RZ, -R0, RZ ;  /* 0x80000000ff007210 */ /* 0x000fe40007ffe0ff */
[----:B------:R-:W-:Y:S02]  /*0200*/  IADD3 R107, PT, PT, R114, 0x160, RZ ;  /* 0x00000160726b7810 */ /* 0x000fe40007ffe0ff */
[----:B------:R-:W-:Y:S01]  /*0210*/  PRMT R113, R0, 0x7710, RZ ;  /* 0x0000771000717816 */ /* 0x000fe200000000ff */
[--C-:B----4-:R-:W-:Y:S01]  /*0220*/  IMAD R102, R94, 0x7, R95.reuse ;  /* 0x000000075e667824 */ /* 0x110fe200078e025f */
[----:B------:R-:W-:Y:S01]  /*0230*/  IADD3 R106, PT, PT, R114, 0x180, RZ ;  /* 0x00000180726a7810 */ /* 0x000fe20007ffe0ff */
[--C-:B------:R-:W-:Y:S01]  /*0240*/  IMAD R101, R94, 0x6, R95.reuse ;  /* 0x000000065e657824 */ /* 0x100fe200078e025f */
[----:B------:R-:W-:Y:S01]  /*0250*/  IADD3 R105, PT, PT, R114, 0x1a0, RZ ;  /* 0x000001a072697810 */ /* 0x000fe20007ffe0ff */
[----:B------:R-:W-:Y:S01]  /*0260*/  IMAD R99, R94, 0x3, R95 ;  /* 0x000000035e637824 */ /* 0x000fe200078e025f */
[----:B------:R-:W-:-:S02]  /*0270*/  IADD3 R104, PT, PT, R114, 0x1c0, RZ ;  /* 0x000001c072687810 */ /* 0x000fc40007ffe0ff */
[----:B------:R-:W-:Y:S02]  /*0280*/  IADD3 R103, PT, PT, R114, 0x1e0, RZ ;  /* 0x000001e072677810 */ /* 0x000fe40007ffe0ff */
[----:B------:R-:W-:Y:S02]  /*0290*/  IADD3 R113, PT, PT, R113, R96, RZ ;  /* 0x0000006071717210 */ /* 0x000fe40007ffe0ff */
[----:B------:R-:W-:Y:S02]  /*02a0*/  LEA R100, R94, R95, 0x2 ;  /* 0x0000005f5e647211 */ /* 0x000fe400078e10ff */
[----:B-----5:R-:W-:Y:S02]  /*02b0*/  LOP3.LUT R110, R92, 0x7, RZ, 0xc0, !PT ;  /* 0x000000075c6e7812 */ /* 0x020fe400078ec0ff */
[----:B------:R-:W-:Y:S02]  /*02c0*/  LEA R112, R96, UR6, 0x4 ;  /* 0x0000000660707c11 */ /* 0x000fe4000f8e20ff */
[----:B------:R-:W-:-:S02]  /*02d0*/  SHF.R.S32.HI R91, RZ, 0x1f, R114 ;  /* 0x0000001fff5b7819 */ /* 0x000fc40000011472 */
[----:B------:R-:W-:Y:S02]  /*02e0*/  IADD3 R109, PT, PT, R114, 0x120, RZ ;  /* 0x00000120726d7810 */ /* 0x000fe40007ffe0ff */
[----:B------:R-:W-:Y:S02]  /*02f0*/  SHF.R.S32.HI R90, RZ, 0x1f, R108 ;  /* 0x0000001fff5a7819 */ /* 0x000fe4000001146c */
[----:B------:R-:W-:Y:S02]  /*0300*/  SHF.R.S32.HI R89, RZ, 0x1f, R107 ;  /* 0x0000001fff597819 */ /* 0x000fe4000001146b */
[----:B------:R-:W-:Y:S02]  /*0310*/  SHF.R.S32.HI R88, RZ, 0x1f, R106 ;  /* 0x0000001fff587819 */ /* 0x000fe4000001146a */
[----:B------:R-:W-:Y:S02]  /*0320*/  SHF.R.S32.HI R87, RZ, 0x1f, R105 ;  /* 0x0000001fff577819 */ /* 0x000fe40000011469 */
[----:B------:R-:W-:-:S02]  /*0330*/  SHF.R.S32.HI R86, RZ, 0x1f, R104 ;  /* 0x0000001fff567819 */ /* 0x000fc40000011468 */
[----:B------:R-:W-:Y:S02]  /*0340*/  SHF.R.S32.HI R0, RZ, 0x1f, R103 ;  /* 0x0000001fff007819 */ /* 0x000fe40000011467 */
[----:B-1-3--:R-:W-:-:S07]  /*0350*/  SHF.L.U32 R113, R113, 0x1, RZ ;  /* 0x0000000171717819 */ /* 0x00afce00000006ff */
.L_x_1641:
[----:B0-2---:R-:W0:Y:S01]  /*0360*/  LDC R8, c[0x0][0x410] ;  /* 0x00010400ff087b82 */ /* 0x005e220000000800 */
[----:B-1----:R-:W1:Y:S01]  /*0370*/  LDCU.128 UR12, c[0x0][0x400] ;  /* 0x00008000ff0c77ac */ /* 0x002e620008000c00 */
[----:B------:R-:W-:Y:S02]  /*0380*/  SHF.R.S32.HI R9, RZ, 0x1f, R109 ;  /* 0x0000001fff097819 */ /* 0x000fe4000001146d */
[----:B------:R-:W-:Y:S02]  /*0390*/  ISETP.GE.AND P0, PT, R97, RZ, PT ;  /* 0x000000ff6100720c */ /* 0x000fe40003f06270 */
[C---:B------:R-:W-:Y:S02]  /*03a0*/  IADD3 R17, PT, PT, R114.reuse, 0xa0, RZ ;  /* 0x000000a072117810 */ /* 0x040fe40007ffe0ff */
[----:B------:R-:W-:Y:S02]  /*03b0*/  LOP3.LUT R122, R113, 0xffff, RZ, 0xc0, !PT ;  /* 0x0000ffff717a7812 */ /* 0x000fe400078ec0ff */
[----:B------:R-:W-:-:S02]  /*03c0*/  IADD3 R25, PT, PT, R114, 0x20, RZ ;  /* 0x0000002072197810 */ /* 0x000fc40007ffe0ff */
[C---:B------:R-:W-:Y:S02]  /*03d0*/  IADD3 R27, PT, PT, R114.reuse, 0x40, RZ ;  /* 0x00000040721b7810 */ /* 0x040fe40007ffe0ff */
[C---:B------:R-:W-:Y:S02]  /*03e0*/  IADD3 R35, PT, PT, R114.reuse, 0x60, RZ ;  /* 0x0000006072237810 */ /* 0x040fe40007ffe0ff */
[C---:B------:R-:W-:Y:S02]  /*03f0*/  IADD3 R37, PT, PT, R114.reuse, 0x80, RZ ;  /* 0x0000008072257810 */ /* 0x040fe40007ffe0ff */
[----:B------:R-:W-:Y:S02]  /*0400*/  IADD3 R41, PT, PT, R114, 0xc0, RZ ;  /* 0x000000c072297810 */ /* 0x000fe40007ffe0ff */
[----:B------:R-:W-:Y:S02]  /*0410*/  CS2R R80, SRZ ;  /* 0x0000000000507805 */ /* 0x000fe4000001ff00 */
[----:B-1----:R-:W-:-:S02]  /*0420*/  ISETP.GE.U32.AND P4, PT, R109, UR12, PT ;  /* 0x0000000c6d007c0c */ /* 0x002fc4000bf86070 */
[----:B------:R-:W-:Y:S02]  /*0430*/  CS2R R78, SRZ ;  /* 0x00000000004e7805 */ /* 0x000fe4000001ff00 */
[----:B------:R-:W-:Y:S02]  /*0440*/  SHF.R.S32.HI R15, RZ, 0x1f, R17 ;  /* 0x0000001fff0f7819 */ /* 0x000fe40000011411 */
[----:B------:R-:W-:Y:S02]  /*0450*/  CS2R R76, SRZ ;  /* 0x00000000004c7805 */ /* 0x000fe4000001ff00 */
[----:B0-----:R-:W-:Y:S02]  /*0460*/  IABS R5, R8 ;  /* 0x0000000800057213 */ /* 0x001fe40000000000 */
[----:B------:R-:W-:Y:S02]  /*0470*/  CS2R R74, SRZ ;  /* 0x00000000004a7805 */ /* 0x000fe4000001ff00 */
[----:B------:R-:W-:-:S02]  /*0480*/  ISETP.GE.AND.EX P4, PT, R9, UR13, PT, P4 ;  /* 0x0000000d09007c0c */ /* 0x000fc4000bf86340 */
[----:B------:R-:W-:Y:S01]  /*0490*/  CS2R R72, SRZ ;  /* 0x0000000000487805 */ /* 0x000fe2000001ff00 */
[----:B------:R-:W0:Y:S01]  /*04a0*/  I2F.RP R4, R5 ;  /* 0x0000000500047306 */ /* 0x000e220000209400 */
[----:B------:R-:W-:Y:S02]  /*04b0*/  SHF.R.S32.HI R19, RZ, 0x1f, R25 ;  /* 0x0000001fff137819 */ /* 0x000fe40000011419 */
[----:B------:R-:W-:Y:S02]  /*04c0*/  CS2R R84, SRZ ;  /* 0x0000000000547805 */ /* 0x000fe4000001ff00 */
[----:B------:R-:W-:Y:S02]  /*04d0*/  SHF.R.S32.HI R29, RZ, 0x1f, R27 ;  /* 0x0000001fff1d7819 */ /* 0x000fe4000001141b */
[----:B------:R-:W-:Y:S02]  /*04e0*/  CS2R R82, SRZ ;  /* 0x0000000000527805 */ /* 0x000fe4000001ff00 */
[----:B------:R-:W-:Y:S01]  /*04f0*/  SHF.R.S32.HI R31, RZ, 0x1f, R35 ;  /* 0x0000001fff1f7819 */ /* 0x000fe20000011423 */
[----:B------:R-:W1:Y:S01]  /*0500*/  LDC.64 R60, c[0x0][0x3b8] ;  /* 0x0000ee00ff3c7b82 */ /* 0x000e620000000a00 */
[----:B------:R-:W-:-:S07]  /*0510*/  SHF.R.S32.HI R39, RZ, 0x1f, R37 ;  /* 0x0000001fff277819 */ /* 0x000fce0000011425 */
[----:B----4-:R-:W2:Y:S01]  /*0520*/  @!P4 LDC.64 R12, c[0x0][0x3f8] ;  /* 0x0000fe00ff0ccb82 */ /* 0x010ea20000000a00 */
[----:B0-----:R-:W0:Y:S02]  /*0530*/  MUFU.RCP R4, R4 ;  /* 0x0000000400047308 */ /* 0x001e240000001000 */
[----:B0--3--:R-:W-:-:S06]  /*0540*/  IADD3 R2, PT, PT, R4, 0xffffffe, RZ ;  /* 0x0ffffffe04027810 */ /* 0x009fcc0007ffe0ff */
[----:B------:R0:W3:Y:S02]  /*0550*/  F2I.FTZ.U32.TRUNC.NTZ R3, R2 ;  /* 0x0000000200037305 */ /* 0x0000e4000021f000 */
[----:B0-----:R-:W-:Y:S02]  /*0560*/  MOV R2, RZ ;  /* 0x000000ff00027202 */ /* 0x001fe40000000f00 */
[----:B---3--:R-:W-:-:S05]  /*0570*/  IADD3 R6, PT, PT, RZ, -R3, RZ ;  /* 0x80000003ff067210 */ /* 0x008fca0007ffe0ff */
        /* <DEDUP_REMOVED lines=16> */
[----:B------:R-:W-:Y:S02]  /*0680*/  ISETP.NE.AND P5, PT, R8, RZ, PT ;  /* 0x000000ff0800720c */ /* 0x000fe40003fa5270 */
[----:B------:R-:W-:Y:S02]  /*0690*/  LOP3.LUT R5, RZ, R8, RZ, 0x33, !PT ;  /* 0x00000008ff057212 */ /* 0x000fe400078e33ff */
[----:B------:R-:W-:Y:S02]  /*06a0*/  @P2 IADD3 R3, PT, PT, R3, 0x1, RZ ;  /* 0x0000000103032810 */ /* 0x000fe40007ffe0ff */
[----:B------:R-:W-:Y:S02]  /*06b0*/  @!P0 IADD3 R4, PT, PT, -R4, RZ, RZ ;  /* 0x000000ff04048210 */ /* 0x000fe40007ffe1ff */
[----:B------:R-:W-:-:S02]  /*06c0*/  ISETP.GE.AND.EX P1, PT, R15, UR13, PT, P1 ;  /* 0x0000000d0f007c0c */ /* 0x000fc4000bf26310 */
[----:B------:R-:W-:Y:S02]  /*06d0*/  @!P3 IADD3 R3, PT, PT, -R3, RZ, RZ ;  /* 0x000000ff0303b210 */ /* 0x000fe40007ffe1ff */
[C---:B------:R-:W-:Y:S02]  /*06e0*/  SEL R119, R5.reuse, R4, !P5 ;  /* 0x0000000405777207 */ /* 0x040fe40006800000 */
[----:B------:R-:W-:Y:S02]  /*06f0*/  SEL R5, R5, R3, !P5 ;  /* 0x0000000305057207 */ /* 0x000fe40006800000 */
[----:B------:R-:W-:Y:S01]  /*0700*/  ISETP.GE.U32.AND P0, PT, R25, UR12, PT ;  /* 0x0000000c19007c0c */ /* 0x000fe2000bf06070 */
[----:B------:R-:W-:Y:S01]  /*0710*/  IMAD R7, R119, 0xe, RZ ;  /* 0x0000000e77077824 */ /* 0x000fe200078e02ff */
[----:B------:R-:W-:Y:S02]  /*0720*/  SHF.R.S32.HI R4, RZ, 0x1f, R5 ;  /* 0x0000001fff047819 */ /* 0x000fe40000011405 */
[----:B------:R-:W-:Y:S01]  /*0730*/  ISETP.GE.AND.EX P0, PT, R19, UR13, PT, P0 ;  /* 0x0000000d13007c0c */ /* 0x000fe2000bf06300 */
[----:B------:R-:W0:Y:S01]  /*0740*/  @!P1 LDC.64 R2, c[0x0][0x3f8] ;  /* 0x0000fe00ff029b82 */ /* 0x000e220000000a00 */
[----:B------:R-:W-:Y:S01]  /*0750*/  IADD3 R122, P2, PT, R122, R7, RZ ;  /* 0x000000077a7a7210 */ /* 0x000fe20007f5e0ff */
[----:B------:R-:W-:Y:S01]  /*0760*/  IMAD R4, R4, UR14, RZ ;  /* 0x0000000e04047c24 */ /* 0x000fe2000f8e02ff */
[----:B------:R-:W-:-:S02]  /*0770*/  ISETP.GE.U32.AND P3, PT, R35, UR12, PT ;  /* 0x0000000c23007c0c */ /* 0x000fc4000bf66070 */
[----:B------:R-:W-:Y:S01]  /*0780*/  LEA.HI.X.SX32 R123, R7, RZ, 0x1, P2 ;  /* 0x000000ff077b7211 */ /* 0x000fe200010f0eff */
[----:B------:R-:W-:Y:S01]  /*0790*/  IMAD R121, R5, UR15, R4 ;  /* 0x0000000f05797c24 */ /* 0x000fe2000f8e0204 */
[----:B------:R-:W-:Y:S01]  /*07a0*/  ISETP.GE.U32.AND P2, PT, R27, UR12, PT ;  /* 0x0000000c1b007c0c */ /* 0x000fe2000bf46070 */
[----:B--2---:R-:W-:Y:S01]  /*07b0*/  @!P4 IMAD R4, R9, R12, RZ ;  /* 0x0000000c0904c224 */ /* 0x004fe200078e02ff */
[----:B------:R-:W2:Y:S01]  /*07c0*/  @!P4 LDC.64 R6, c[0x0][0x3a0] ;  /* 0x0000e800ff06cb82 */ /* 0x000ea20000000a00 */
[----:B------:R-:W-:Y:S01]  /*07d0*/  IMAD.WIDE.U32 R122, R5, UR14, R122 ;  /* 0x0000000e057a7c25 */ /* 0x000fe2000f8e007a */
[----:B------:R-:W-:Y:S02]  /*07e0*/  ISETP.GE.AND.EX P2, PT, R29, UR13, PT, P2 ;  /* 0x0000000d1d007c0c */ /* 0x000fe4000bf46320 */
[----:B------:R-:W-:Y:S01]  /*07f0*/  ISETP.GE.AND.EX P3, PT, R31, UR13, PT, P3 ;  /* 0x0000000d1f007c0c */ /* 0x000fe2000bf66330 */
[----:B------:R-:W-:Y:S01]  /*0800*/  @!P4 IMAD R13, R109, R13, R4 ;  /* 0x0000000d6d0dc224 */ /* 0x000fe200078e0204 */
[----:B------:R-:W-:-:S02]  /*0810*/  IADD3 R121, PT, PT, R123, R121, RZ ;  /* 0x000000797b797210 */ /* 0x000fc40007ffe0ff */
[----:B------:R-:W3:Y:S01]  /*0820*/  @!P4 LDC.64 R8, c[0x0][0x398] ;  /* 0x0000e600ff08cb82 */ /* 0x000ee20000000a00 */
[-C--:B------:R-:W-:Y:S02]  /*0830*/  @!P4 MOV R120, R122.reuse ;  /* 0x0000007a0078c202 */ /* 0x080fe40000000f00 */
[----:B------:R-:W-:-:S03]  /*0840*/  @!P1 MOV R14, R122 ;  /* 0x0000007a000e9202 */ /* 0x000fc60000000f00 */
[----:B------:R-:W-:Y:S02]  /*0850*/  @!P4 IMAD.WIDE.U32 R10, R109, R12, R120 ;  /* 0x0000000c6d0ac225 */ /* 0x000fe400078e0078 */
[----:B------:R-:W4:Y:S01]  /*0860*/  @!P0 LDC.64 R4, c[0x0][0x3f8] ;  /* 0x0000fe00ff048b82 */ /* 0x000f220000000a00 */
[----:B------:R-:W-:Y:S01]  /*0870*/  @!P3 MOV R28, R122 ;  /* 0x0000007a001cb202 */ /* 0x000fe20000000f00 */
[----:B0-----:R-:W-:Y:S01]  /*0880*/  @!P1 IMAD R12, R15, R2, RZ ;  /* 0x000000020f0c9224 */ /* 0x001fe200078e02ff */
[----:B------:R-:W-:Y:S02]  /*0890*/  @!P4 IADD3 R13, PT, PT, R11, R13, RZ ;  /* 0x0000000d0b0dc210 */ /* 0x000fe40007ffe0ff */
[C---:B------:R-:W-:Y:S02]  /*08a0*/  @!P4 SHF.L.U32 R11, R10.reuse, 0x2, RZ ;  /* 0x000000020a0bc819 */ /* 0x040fe400000006ff */
[----:B------:R-:W-:Y:S01]  /*08b0*/  @!P1 MOV R15, R121 ;  /* 0x00000079000f9202 */ /* 0x000fe20000000f00 */
[----:B------:R-:W0:Y:S01]  /*08c0*/  @!P1 LDC.64 R20, c[0x0][0x3a0] ;  /* 0x0000e800ff149b82 */ /* 0x000e220000000a00 */
[----:B------:R-:W-:Y:S01]  /*08d0*/  @!P4 SHF.L.U64.HI R16, R10, 0x2, R13 ;  /* 0x000000020a10c819 */ /* 0x000fe2000001020d */
[----:B------:R-:W-:Y:S01]  /*08e0*/  @!P1 IMAD R13, R17, R3, R12 ;  /* 0x00000003110d9224 */ /* 0x000fe200078e020c */
[----:B--2---:R-:W-:Y:S01]  /*08f0*/  @!P4 IADD3 R6, P5, PT, R11, R6, RZ ;  /* 0x000000060b06c210 */ /* 0x004fe20007fbe0ff */
[----:B------:R-:W-:-:S03]  /*0900*/  @!P1 IMAD.WIDE.U32 R14, R17, R2, R14 ;  /* 0x00000002110e9225 */ /* 0x000fc600078e000e */
[----:B------:R-:W-:Y:S01]  /*0910*/  @!P4 IADD3.X R7, PT, PT, R16, R7, RZ, P5, !PT ;  /* 0x000000071007c210 */ /* 0x000fe20002ffe4ff */
[----:B------:R-:W2:Y:S01]  /*0920*/  @!P1 LDC.64 R22, c[0x0][0x398] ;  /* 0x0000e600ff169b82 */ /* 0x000ea20000000a00 */
[----:B---3--:R-:W-:Y:S02]  /*0930*/  @!P4 IADD3 R8, P6, PT, R11, R8, RZ ;  /* 0x000000080b08c210 */ /* 0x008fe40007fde0ff */
[----:B------:R-:W-:Y:S02]  /*0940*/  @!P1 IADD3 R15, PT, PT, R15, R13, RZ ;  /* 0x0000000d0f0f9210 */ /* 0x000fe40007ffe0ff */
[C---:B------:R-:W-:Y:S02]  /*0950*/  @!P1 SHF.L.U32 R17, R14.reuse, 0x2, RZ ;  /* 0x000000020e119819 */ /* 0x040fe400000006ff */
[----:B------:R-:W-:Y:S01]  /*0960*/  @!P1 SHF.L.U64.HI R18, R14, 0x2, R15 ;  /* 0x000000020e129819 */ /* 0x000fe2000001020f */
[----:B------:R-:W3:Y:S01]  /*0970*/  @!P0 LDC.64 R10, c[0x0][0x3a0] ;  /* 0x0000e800ff0a8b82 */ /* 0x000ee20000000a00 */
[----:B------:R-:W-:Y:S01]  /*0980*/  @!P0 MOV R14, R122 ;  /* 0x0000007a000e8202 */ /* 0x000fe20000000f00 */
[----:B----4-:R-:W-:Y:S01]  /*0990*/  @!P0 IMAD R24, R19, R4, RZ ;  /* 0x0000000413188224 */ /* 0x010fe200078e02ff */
[----:B------:R-:W-:-:S02]  /*09a0*/  @!P0 MOV R15, R121 ;  /* 0x00000079000f8202 */ /* 0x000fc40000000f00 */
[----:B------:R-:W-:Y:S01]  /*09b0*/  @!P4 IADD3.X R9, PT, PT, R16, R9, RZ, P6, !PT ;  /* 0x000000091009c210 */ /* 0x000fe200037fe4ff */
[C---:B------:R-:W-:Y:S02]  /*09c0*/  @!P0 IMAD R19, R25.reuse, R5, R24 ;  /* 0x0000000519138224 */ /* 0x040fe400078e0218 */
[----:B------:R-:W4:Y:S01]  /*09d0*/  @!P2 LDC.64 R2, c[0x0][0x3f8] ;  /* 0x0000fe00ff02ab82 */ /* 0x000f220000000a00 */
[----:B------:R-:W-:Y:S01]  /*09e0*/  @!P0 IMAD.WIDE.U32 R14, R25, R4, R14 ;  /* 0x00000004190e8225 */ /* 0x000fe200078e000e */
[----:B0-----:R-:W-:-:S04]  /*09f0*/  @!P1 IADD3 R20, P5, PT, R17, R20, RZ ;  /* 0x0000001411149210 */ /* 0x001fc80007fbe0ff */
[----:B------:R-:W-:Y:S02]  /*0a00*/  @!P1 IADD3.X R21, PT, PT, R18, R21, RZ, P5, !PT ;  /* 0x0000001512159210 */ /* 0x000fe40002ffe4ff */
[----:B------:R-:W0:Y:S01]  /*0a10*/  @!P0 LDC.64 R12, c[0x0][0x398] ;  /* 0x0000e600ff0c8b82 */ /* 0x000e220000000a00 */
[----:B--2---:R-:W-:Y:S02]  /*0a20*/  @!P1 IADD3 R22, P6, PT, R17, R22, RZ ;  /* 0x0000001611169210 */ /* 0x004fe40007fde0ff */
[----:B------:R-:W-:Y:S02]  /*0a30*/  @!P0 IADD3 R17, PT, PT, R15, R19, RZ ;  /* 0x000000130f118210 */ /* 0x000fe40007ffe0ff */
[----:B------:R-:W-:Y:S02]  /*0a40*/  @!P0 SHF.L.U32 R15, R14, 0x2, RZ ;  /* 0x000000020e0f8819 */ /* 0x000fe400000006ff */
[----:B------:R-:W-:Y:S01]  /*0a50*/  @!P1 IADD3.X R23, PT, PT, R18, R23, RZ, P6, !PT ;  /* 0x0000001712179210 */ /* 0x000fe200037fe4ff */
[----:B------:R-:W2:Y:S01]  /*0a60*/  @!P3 LDC.64 R4, c[0x0][0x3f8] ;  /* 0x0000fe00ff04bb82 */ /* 0x000ea20000000a00 */
[----:B------:R-:W-:-:S02]  /*0a70*/  @!P0 SHF.L.U64.HI R16, R14, 0x2, R17 ;  /* 0x000000020e108819 */ /* 0x000fc40000010211 */
[----:B---3--:R-:W-:Y:S02]  /*0a80*/  @!P0 IADD3 R10, P6, PT, R15, R10, RZ ;  /* 0x0000000a0f0a8210 */ /* 0x008fe40007fde0ff */
[----:B------:R-:W-:Y:S02]  /*0a90*/  ISETP.GE.U32.AND P5, PT, R37, UR12, PT ;  /* 0x0000000c25007c0c */ /* 0x000fe4000bfa6070 */
[----:B------:R-:W-:Y:S01]  /*0aa0*/  @!P0 IADD3.X R11, PT, PT, R16, R11, RZ, P6, !PT ;  /* 0x0000000b100b8210 */ /* 0x000fe200037fe4ff */
[----:B----4-:R-:W-:Y:S01]  /*0ab0*/  @!P2 IMAD R14, R29, R2, RZ ;  /* 0x000000021d0ea224 */ /* 0x010fe200078e02ff */
[----:B------:R-:W-:Y:S01]  /*0ac0*/  ISETP.GE.AND.EX P5, PT, R39, UR13, PT, P5 ;  /* 0x0000000d27007c0c */ /* 0x000fe2000bfa6350 */
[----:B------:R-:W3:Y:S01]  /*0ad0*/  @!P2 LDC.64 R24, c[0x0][0x398] ;  /* 0x0000e600ff18ab82 */ /* 0x000ee20000000a00 */
[----:B------:R-:W-:Y:S01]  /*0ae0*/  @!P3 MOV R29, R121 ;  /* 0x00000079001db202 */ /* 0x000fe20000000f00 */
[----:B------:R-:W-:Y:S01]  /*0af0*/  @!P2 IMAD R17, R27, R3, R14 ;  /* 0x000000031b11a224 */ /* 0x000fe200078e020e */
[----:B------:R-:W-:Y:S01]  /*0b00*/  @!P2 MOV R14, R122 ;  /* 0x0000007a000ea202 */ /* 0x000fe20000000f00 */
[----:B------:R-:W5:Y:S01]  /*0b10*/  @!P0 LDG.E.64 R80, desc[UR8][R10.64] ;  /* 0x000000080a508981 */ /* 0x000f62000c1e1b00 */
[----:B0-----:R-:W-:-:S02]  /*0b20*/  @!P0 IADD3 R12, P6, PT, R15, R12, RZ ;  /* 0x0000000c0f0c8210 */ /* 0x001fc40007fde0ff */
[----:B------:R-:W-:Y:S01]  /*0b30*/  @!P2 MOV R15, R121 ;  /* 0x00000079000fa202 */ /* 0x000fe20000000f00 */
[----:B------:R-:W0:Y:S01]  /*0b40*/  @!P3 LDC.64 R18, c[0x0][0x398] ;  /* 0x0000e600ff12bb82 */ /* 0x000e220000000a00 */
[----:B------:R-:W-:Y:S01]  /*0b50*/  @!P0 IADD3.X R13, PT, PT, R16, R13, RZ, P6, !PT ;  /* 0x0000000d100d8210 */ /* 0x000fe200037fe4ff */
[----:B------:R-:W-:Y:S01]  /*0b60*/  @!P2 IMAD.WIDE.U32 R2, R27, R2, R14 ;  /* 0x000000021b02a225 */ /* 0x000fe200078e000e */
[----:B------:R-:W-:-:S03]  /*0b70*/  SHF.R.S32.HI R43, RZ, 0x1f, R41 ;  /* 0x0000001fff2b7819 */ /* 0x000fc60000011429 */
[----:B------:R-:W5:Y:S02]  /*0b80*/  @!P0 LDG.E.64 R78, desc[UR8][R12.64] ;  /* 0x000000080c4e8981 */ /* 0x000f64000c1e1b00 */
[----:B------:R-:W4:Y:S01]  /*0b90*/  @!P2 LDC.64 R26, c[0x0][0x3a0] ;  /* 0x0000e800ff1aab82 */ /* 0x000f220000000a00 */
[-C--:B--2---:R-:W-:Y:S01]  /*0ba0*/  @!P3 IMAD R14, R31, R4.reuse, RZ ;  /* 0x000000041f0eb224 */ /* 0x084fe200078e02ff */
[----:B------:R-:W-:Y:S01]  /*0bb0*/  @!P2 IADD3 R3, PT, PT, R3, R17, RZ ;  /* 0x000000110303a210 */ /* 0x000fe20007ffe0ff */
[C---:B------:R-:W-:Y:S01]  /*0bc0*/  @!P3 IMAD.WIDE.U32 R28, R35.reuse, R4, R28 ;  /* 0x00000004231cb225 */ /* 0x040fe200078e001c */
[C---:B------:R-:W-:Y:S02]  /*0bd0*/  @!P2 SHF.L.U32 R31, R2.reuse, 0x2, RZ ;  /* 0x00000002021fa819 */ /* 0x040fe400000006ff */
[----:B------:R-:W-:Y:S01]  /*0be0*/  @!P2 SHF.L.U64.HI R30, R2, 0x2, R3 ;  /* 0x00000002021ea819 */ /* 0x000fe20000010203 */
[----:B------:R-:W-:Y:S01]  /*0bf0*/  @!P3 IMAD R33, R35, R5, R14 ;  /* 0x000000052321b224 */ /* 0x000fe200078e020e */
[----:B------:R-:W2:Y:S01]  /*0c00*/  @!P5 LDC.64 R16, c[0x0][0x3f8] ;  /* 0x0000fe00ff10db82 */ /* 0x000ea20000000a00 */
[----:B------:R-:W-:-:S02]  /*0c10*/  MOV R3, RZ ;  /* 0x000000ff00037202 */ /* 0x000fc40000000f00 */
[----:B------:R-:W-:Y:S02]  /*0c20*/  CS2R R4, SRZ ;  /* 0x0000000000047805 */ /* 0x000fe4000001ff00 */
[----:B------:R-:W-:-:S03]  /*0c30*/  MOV R2, RZ ;  /* 0x000000ff00027202 */ /* 0x000fc60000000f00 */
[----:B------:R-:W1:Y:S03]  /*0c40*/  @!P3 LDC.64 R14, c[0x0][0x3a0] ;  /* 0x0000e800ff0ebb82 */ /* 0x000e660000000a00 */
[----:B------:R2:W5:Y:S04]  /*0c50*/  @!P4 LDG.E.64 R2, desc[UR8][R6.64] ;  /* 0x000000080602c981 */ /* 0x000568000c1e1b00 */
[----:B------:R0:W5:Y:S01]  /*0c60*/  @!P4 LDG.E.64 R4, desc[UR8][R8.64] ;  /* 0x000000080804c981 */ /* 0x000162000c1e1b00 */
[----:B------:R-:W-:Y:S02]  /*0c70*/  ISETP.GE.U32.AND P4, PT, R41, UR12, PT ;  /* 0x0000000c29007c0c */ /* 0x000fe4000bf86070 */
[----:B----4-:R-:W-:Y:S01]  /*0c80*/  @!P2 IADD3 R26, P6, PT, R31, R26, RZ ;  /* 0x0000001a1f1aa210 */ /* 0x010fe20007fde0ff */
[----:B------:R-:W4:Y:S01]  /*0c90*/  @!P5 LDC.64 R34, c[0x0][0x398] ;  /* 0x0000e600ff22db82 */ /* 0x000f220000000a00 */
[----:B------:R-:W-:-:S02]  /*0ca0*/  ISETP.GE.AND.EX P4, PT, R43, UR13, PT, P4 ;  /* 0x0000000d2b007c0c */ /* 0x000fc4000bf86340 */
[----:B------:R-:W-:Y:S02]  /*0cb0*/  @!P2 IADD3.X R27, PT, PT, R30, R27, RZ, P6, !PT ;  /* 0x0000001b1e1ba210 */ /* 0x000fe400037fe4ff */
[----:B------:R-:W-:Y:S02]  /*0cc0*/  @!P3 IADD3 R29, PT, PT, R29, R33, RZ ;  /* 0x000000211d1db210 */ /* 0x000fe40007ffe0ff */
[----:B---3--:R-:W-:Y:S01]  /*0cd0*/  @!P2 IADD3 R24, P6, PT, R31, R24, RZ ;  /* 0x000000181f18a210 */ /* 0x008fe20007fde0ff */
[----:B--2---:R-:W-:Y:S01]  /*0ce0*/  @!P5 IMAD R32, R39, R16, RZ ;  /* 0x000000102720d224 */ /* 0x004fe200078e02ff */
[----:B------:R-:W-:Y:S01]  /*0cf0*/  @!P3 SHF.L.U32 R31, R28, 0x2, RZ ;  /* 0x000000021c1fb819 */ /* 0x000fe200000006ff */
[----:B------:R-:W5:Y:S01]  /*0d00*/  @!P2 LDG.E.64 R76, desc[UR8][R26.64] ;  /* 0x000000081a4ca981 */ /* 0x000f62000c1e1b00 */
[----:B------:R-:W-:Y:S01]  /*0d10*/  @!P5 MOV R6, R122 ;  /* 0x0000007a0006d202 */ /* 0x000fe20000000f00 */
[----:B------:R-:W-:Y:S01]  /*0d20*/  @!P5 IMAD R17, R37, R17, R32 ;  /* 0x000000112511d224 */ /* 0x000fe200078e0220 */
[----:B------:R-:W-:-:S02]  /*0d30*/  @!P5 MOV R7, R121 ;  /* 0x000000790007d202 */ /* 0x000fc40000000f00 */
[----:B------:R-:W-:Y:S02]  /*0d40*/  @!P2 IADD3.X R25, PT, PT, R30, R25, RZ, P6, !PT ;  /* 0x000000191e19a210 */ /* 0x000fe400037fe4ff */
[----:B0-----:R-:W-:Y:S01]  /*0d50*/  @!P3 SHF.L.U64.HI R8, R28, 0x2, R29 ;  /* 0x000000021c08b819 */ /* 0x001fe2000001021d */
[----:B------:R-:W-:Y:S01]  /*0d60*/  @!P5 IMAD.WIDE.U32 R6, R37, R16, R6 ;  /* 0x000000102506d225 */ /* 0x000fe200078e0006 */
[C---:B-1----:R-:W-:Y:S01]  /*0d70*/  @!P3 IADD3 R14, P6, PT, R31.reuse, R14, RZ ;  /* 0x0000000e1f0eb210 */ /* 0x042fe20007fde0ff */
[----:B------:R-:W0:Y:S01]  /*0d80*/  @!P5 LDC.64 R28, c[0x0][0x3a0] ;  /* 0x0000e800ff1cdb82 */ /* 0x000e220000000a00 */
[----:B------:R-:W-:Y:S01]  /*0d90*/  IADD3 R39, PT, PT, R114, 0xe0, RZ ;  /* 0x000000e072277810 */ /* 0x000fe20007ffe0ff */
[----:B------:R-:W5:Y:S01]  /*0da0*/  @!P2 LDG.E.64 R74, desc[UR8][R24.64] ;  /* 0x00000008184aa981 */ /* 0x000f62000c1e1b00 */
[----:B------:R-:W-:Y:S02]  /*0db0*/  @!P3 IADD3.X R15, PT, PT, R8, R15, RZ, P6, !PT ;  /* 0x0000000f080fb210 */ /* 0x000fe400037fe4ff */
[----:B------:R-:W-:-:S02]  /*0dc0*/  @!P3 IADD3 R16, P6, PT, R31, R18, RZ ;  /* 0x000000121f10b210 */ /* 0x000fc40007fde0ff */
[----:B------:R-:W-:Y:S01]  /*0dd0*/  @!P5 IADD3 R7, PT, PT, R7, R17, RZ ;  /* 0x000000110707d210 */ /* 0x000fe20007ffe0ff */
[----:B------:R-:W1:Y:S01]  /*0de0*/  @!P4 LDC.64 R30, c[0x0][0x3f8] ;  /* 0x0000fe00ff1ecb82 */ /* 0x000e620000000a00 */
[----:B------:R-:W-:Y:S02]  /*0df0*/  @!P3 IADD3.X R17, PT, PT, R8, R19, RZ, P6, !PT ;  /* 0x000000130811b210 */ /* 0x000fe400037fe4ff */
[----:B------:R-:W-:Y:S02]  /*0e00*/  CS2R R8, SRZ ;  /* 0x0000000000087805 */ /* 0x000fe4000001ff00 */
[C---:B------:R-:W-:Y:S01]  /*0e10*/  @!P5 SHF.L.U32 R33, R6.reuse, 0x2, RZ ;  /* 0x000000020621d819 */ /* 0x040fe200000006ff */
[----:B------:R-:W5:Y:S01]  /*0e20*/  @!P3 LDG.E.64 R72, desc[UR8][R14.64] ;  /* 0x000000080e48b981 */ /* 0x000f62000c1e1b00 */
[----:B------:R-:W-:Y:S02]  /*0e30*/  @!P5 SHF.L.U64.HI R32, R6, 0x2, R7 ;  /* 0x000000020620d819 */ /* 0x000fe40000010207 */
[----:B------:R-:W-:-:S02]  /*0e40*/  CS2R R6, SRZ ;  /* 0x0000000000067805 */ /* 0x000fc4000001ff00 */
[----:B------:R-:W-:Y:S01]  /*0e50*/  SHF.R.S32.HI R45, RZ, 0x1f, R39 ;  /* 0x0000001fff2d7819 */ /* 0x000fe20000011427 */
[----:B------:R2:W5:Y:S04]  /*0e60*/  @!P1 LDG.E.64 R8, desc[UR8][R22.64] ;  /* 0x0000000816089981 */ /* 0x000568000c1e1b00 */
[----:B------:R3:W5:Y:S01]  /*0e70*/  @!P1 LDG.E.64 R6, desc[UR8][R20.64] ;  /* 0x0000000814069981 */ /* 0x000762000c1e1b00 */
[----:B------:R-:W-:Y:S02]  /*0e80*/  ISETP.GE.U32.AND P1, PT, R39, UR12, PT ;  /* 0x0000000c27007c0c */ /* 0x000fe4000bf26070 */
[----:B0-----:R-:W-:Y:S02]  /*0e90*/  @!P5 IADD3 R18, P6, PT, R33, R28, RZ ;  /* 0x0000001c2112d210 */ /* 0x001fe40007fde0ff */
[----:B------:R-:W-:Y:S01]  /*0ea0*/  ISETP.GE.AND.EX P1, PT, R45, UR13, PT, P1 ;  /* 0x0000000d2d007c0c */ /* 0x000fe2000bf26310 */
[----:B--2---:R-:W0:Y:S01]  /*0eb0*/  @!P4 LDC.64 R22, c[0x0][0x398] ;  /* 0x0000e600ff16cb82 */ /* 0x004e220000000a00 */
[----:B------:R-:W-:-:S02]  /*0ec0*/  @!P5 IADD3.X R19, PT, PT, R32, R29, RZ, P6, !PT ;  /* 0x0000001d2013d210 */ /* 0x000fc400037fe4ff */
[----:B----4-:R-:W-:Y:S01]  /*0ed0*/  @!P5 IADD3 R28, P6, PT, R33, R34, RZ ;  /* 0x00000022211cd210 */ /* 0x010fe20007fde0ff */
[----:B-1----:R-:W-:Y:S01]  /*0ee0*/  @!P4 IMAD R34, R43, R30, RZ ;  /* 0x0000001e2b22c224 */ /* 0x002fe200078e02ff */
[----:B------:R-:W-:Y:S02]  /*0ef0*/  IADD3 R43, PT, PT, R114, 0x100, RZ ;  /* 0x00000100722b7810 */ /* 0x000fe40007ffe0ff */
[----:B------:R-:W-:Y:S01]  /*0f00*/  @!P5 IADD3.X R29, PT, PT, R32, R35, RZ, P6, !PT ;  /* 0x00000023201dd210 */ /* 0x000fe200037fe4ff */
[----:B---3--:R-:W1:Y:S01]  /*0f10*/  @!P4 LDC.64 R20, c[0x0][0x3a0] ;  /* 0x0000e800ff14cb82 */ /* 0x008e620000000a00 */
[----:B------:R-:W-:Y:S02]  /*0f20*/  ISETP.GE.U32.AND P0, PT, R43, UR12, PT ;  /* 0x0000000c2b007c0c */ /* 0x000fe4000bf06070 */
[----:B------:R-:W-:-:S05]  /*0f30*/  SHF.R.S32.HI R47, RZ, 0x1f, R43 ;  /* 0x0000001fff2f7819 */ /* 0x000fca000001142b */
[----:B------:R-:W2:Y:S01]  /*0f40*/  @!P1 LDC.64 R32, c[0x0][0x3f8] ;  /* 0x0000fe00ff209b82 */ /* 0x000ea20000000a00 */
[----:B------:R-:W-:Y:S01]  /*0f50*/  ISETP.GE.AND.EX P0, PT, R47, UR13, PT, P0 ;  /* 0x0000000d2f007c0c */ /* 0x000fe2000bf06300 */
[----:B------:R-:W-:Y:S01]  /*0f60*/  @!P4 IMAD R37, R41, R31, R34 ;  /* 0x0000001f2925c224 */ /* 0x000fe200078e0222 */
[----:B------:R-:W-:Y:S02]  /*0f70*/  @!P4 MOV R34, R122 ;  /* 0x0000007a0022c202 */ /* 0x000fe40000000f00 */
[----:B------:R-:W-:-:S03]  /*0f80*/  @!P4 MOV R35, R121 ;  /* 0x000000790023c202 */ /* 0x000fc60000000f00 */
[----:B------:R-:W3:Y:S01]  /*0f90*/  @!P1 LDC.64 R10, c[0x0][0x3a0] ;  /* 0x0000e800ff0a9b82 */ /* 0x000ee20000000a00 */
[----:B------:R-:W-:-:S07]  /*0fa0*/  @!P4 IMAD.WIDE.U32 R34, R41, R30, R34 ;  /* 0x0000001e2922c225 */ /* 0x000fce00078e0022 */
[----:B------:R-:W4:Y:S01]  /*0fb0*/  @!P0 LDC.64 R12, c[0x0][0x3f8] ;  /* 0x0000fe00ff0c8b82 */ /* 0x000f220000000a00 */
[----:B------:R-:W-:Y:S02]  /*0fc0*/  ISETP.GE.U32.AND P2, PT, R114, UR12, PT ;  /* 0x0000000c72007c0c */ /* 0x000fe4000bf46070 */
[----:B------:R-:W-:Y:S02]  /*0fd0*/  @!P4 IADD3 R37, PT, PT, R35, R37, RZ ;  /* 0x000000252325c210 */ /* 0x000fe40007ffe0ff */
[----:B------:R-:W-:-:S03]  /*0fe0*/  @!P4 SHF.L.U32 R35, R34, 0x2, RZ ;  /* 0x000000022223c819 */ /* 0x000fc600000006ff */
[----:B------:R-:W4:Y:S01]  /*0ff0*/  @!P1 LDC.64 R30, c[0x0][0x398] ;  /* 0x0000e600ff1e9b82 */ /* 0x000f220000000a00 */
[----:B--2---:R-:W-:Y:S01]  /*1000*/  @!P1 IMAD R36, R45, R32, RZ ;  /* 0x000000202d249224 */ /* 0x004fe200078e02ff */
[----:B------:R-:W-:Y:S02]  /*1010*/  @!P1 MOV R24, R122 ;  /* 0x0000007a00189202 */ /* 0x000fe40000000f00 */
[----:B------:R-:W-:Y:S02]  /*1020*/  @!P1 MOV R25, R121 ;  /* 0x0000007900199202 */ /* 0x000fe40000000f00 */
[----:B------:R-:W-:Y:S02]  /*1030*/  ISETP.GE.AND.EX P2, PT, R91, UR13, PT, P2 ;  /* 0x0000000d5b007c0c */ /* 0x000fe4000bf46320 */
[----:B------:R-:W-:Y:S01]  /*1040*/  @!P4 SHF.L.U64.HI R34, R34, 0x2, R37 ;  /* 0x000000022222c819 */ /* 0x000fe20000010225 */
[----:B------:R-:W-:Y:S01]  /*1050*/  @!P1 IMAD R37, R39, R33, R36 ;  /* 0x0000002127259224 */ /* 0x000fe200078e0224 */
[----:B-1----:R-:W-:Y:S01]  /*1060*/  @!P4 IADD3 R20, P6, PT, R35, R20, RZ ;  /* 0x000000142314c210 */ /* 0x002fe20007fde0ff */
[----:B------:R-:W-:-:S03]  /*1070*/  @!P1 IMAD.WIDE.U32 R32, R39, R32, R24 ;  /* 0x0000002027209225 */ /* 0x000fc600078e0018 */
[----:B------:R-:W-:Y:S02]  /*1080*/  @!P4 IADD3.X R21, PT, PT, R34, R21, RZ, P6, !PT ;  /* 0x000000152215c210 */ /* 0x000fe400037fe4ff */
[----:B0-----:R-:W-:Y:S02]  /*1090*/  @!P4 IADD3 R22, P6, PT, R35, R22, RZ ;  /* 0x000000162316c210 */ /* 0x001fe40007fde0ff */
[----:B------:R-:W-:Y:S02]  /*10a0*/  @!P1 IADD3 R25, PT, PT, R33, R37, RZ ;  /* 0x0000002521199210 */ /* 0x000fe40007ffe0ff */
[----:B------:R-:W-:Y:S02]  /*10b0*/  CS2R R14, SRZ ;  /* 0x00000000000e7805 */ /* 0x000fe4000001ff00 */
[----:B------:R-:W-:Y:S01]  /*10c0*/  @!P1 SHF.L.U32 R27, R32, 0x2, RZ ;  /* 0x00000002201b9819 */ /* 0x000fe200000006ff */
[----:B------:R-:W0:Y:S01]  /*10d0*/  @!P0 LDC.64 R36, c[0x0][0x3a0] ;  /* 0x0000e800ff248b82 */ /* 0x000e220000000a00 */
[----:B------:R-:W-:-:S02]  /*10e0*/  @!P4 IADD3.X R23, PT, PT, R34, R23, RZ, P6, !PT ;  /* 0x000000172217c210 */ /* 0x000fc400037fe4ff */
[----:B------:R-:W-:Y:S01]  /*10f0*/  @!P1 SHF.L.U64.HI R34, R32, 0x2, R25 ;  /* 0x0000000220229819 */ /* 0x000fe20000010219 */
[----:B------:R-:W5:Y:S01]  /*1100*/  @!P5 LDG.E.64 R14, desc[UR8][R28.64] ;  /* 0x000000081c0ed981 */ /* 0x000f62000c1e1b00 */
[----:B---3--:R-:W-:Y:S01]  /*1110*/  @!P1 IADD3 R24, P6, PT, R27, R10, RZ ;  /* 0x0000000a1b189210 */ /* 0x008fe20007fde0ff */
[----:B----4-:R-:W-:Y:S02]  /*1120*/  @!P0 IMAD R10, R47, R12, RZ ;  /* 0x0000000c2f0a8224 */ /* 0x010fe400078e02ff */
[----:B------:R-:W1:Y:S01]  /*1130*/  @!P2 LDC.64 R32, c[0x0][0x3f8] ;  /* 0x0000fe00ff20ab82 */ /* 0x000e620000000a00 */
[----:B------:R-:W-:Y:S01]  /*1140*/  @!P1 IADD3.X R25, PT, PT, R34, R11, RZ, P6, !PT ;  /* 0x0000000b22199210 */ /* 0x000fe200037fe4ff */
[----:B------:R-:W-:Y:S01]  /*1150*/  @!P0 IMAD R35, R43, R13, R10 ;  /* 0x0000000d2b238224 */ /* 0x000fe200078e020a */
[----:B------:R-:W-:Y:S02]  /*1160*/  CS2R R10, SRZ ;  /* 0x00000000000a7805 */ /* 0x000fe4000001ff00 */
[----:B------:R-:W-:-:S02]  /*1170*/  @!P1 IADD3 R26, P6, PT, R27, R30, RZ ;  /* 0x0000001e1b1a9210 */ /* 0x000fc40007fde0ff */
[----:B------:R-:W-:Y:S02]  /*1180*/  @!P0 MOV R30, R122 ;  /* 0x0000007a001e8202 */ /* 0x000fe40000000f00 */
[----:B------:R-:W-:Y:S01]  /*1190*/  @!P1 IADD3.X R27, PT, PT, R34, R31, RZ, P6, !PT ;  /* 0x0000001f221b9210 */ /* 0x000fe200037fe4ff */
[----:B------:R2:W5:Y:S01]  /*11a0*/  @!P3 LDG.E.64 R10, desc[UR8][R16.64] ;  /* 0x00000008100ab981 */ /* 0x000562000c1e1b00 */
[----:B------:R-:W-:Y:S01]  /*11b0*/  @!P0 MOV R31, R121 ;  /* 0x00000079001f8202 */ /* 0x000fe20000000f00 */
[----:B------:R-:W3:Y:S01]  /*11c0*/  @!P0 LDC.64 R46, c[0x0][0x398] ;  /* 0x0000e600ff2e8b82 */ /* 0x000ee20000000a00 */
[----:B------:R-:W-:Y:S01]  /*11d0*/  ISETP.GE.U32.AND P3, PT, R108, UR12, PT ;  /* 0x0000000c6c007c0c */ /* 0x000fe2000bf66070 */
[----:B------:R-:W-:-:S03]  /*11e0*/  @!P0 IMAD.WIDE.U32 R12, R43, R12, R30 ;  /* 0x0000000c2b0c8225 */ /* 0x000fc600078e001e */
[----:B------:R-:W-:-:S03]  /*11f0*/  ISETP.GE.AND.EX P3, PT, R90, UR13, PT, P3 ;  /* 0x0000000d5a007c0c */ /* 0x000fc6000bf66330 */
[----:B------:R-:W4:Y:S01]  /*1200*/  @!P2 LDC.64 R50, c[0x0][0x3a0] ;  /* 0x0000e800ff32ab82 */ /* 0x000f220000000a00 */
[----:B------:R-:W-:Y:S02]  /*1210*/  @!P0 IADD3 R13, PT, PT, R13, R35, RZ ;  /* 0x000000230d0d8210 */ /* 0x000fe40007ffe0ff */
[C---:B------:R-:W-:Y:S01]  /*1220*/  @!P0 SHF.L.U32 R39, R12.reuse, 0x2, RZ ;  /* 0x000000020c278819 */ /* 0x040fe200000006ff */
[----:B-1----:R-:W-:Y:S01]  /*1230*/  @!P2 IMAD R30, R91, R32, RZ ;  /* 0x000000205b1ea224 */ /* 0x002fe200078e02ff */
[----:B------:R-:W-:Y:S02]  /*1240*/  @!P0 SHF.L.U64.HI R38, R12, 0x2, R13 ;  /* 0x000000020c268819 */ /* 0x000fe4000001020d */
[----:B------:R-:W-:Y:S02]  /*1250*/  CS2R R12, SRZ ;  /* 0x00000000000c7805 */ /* 0x000fe4000001ff00 */
[----:B--2---:R-:W-:Y:S01]  /*1260*/  @!P2 MOV R16, R122 ;  /* 0x0000007a0010a202 */ /* 0x004fe20000000f00 */
[C---:B------:R-:W-:Y:S01]  /*1270*/  @!P2 IMAD R41, R114.reuse, R33, R30 ;  /* 0x000000217229a224 */ /* 0x040fe200078e021e */
[----:B------:R-:W-:Y:S01]  /*1280*/  @!P2 MOV R17, R121 ;  /* 0x000000790011a202 */ /* 0x000fe20000000f00 */
[----:B------:R-:W1:Y:S01]  /*1290*/  @!P3 LDC.64 R30, c[0x0][0x3f8] ;  /* 0x0000fe00ff1ebb82 */ /* 0x000e620000000a00 */
[----:B------:R2:W5:Y:S01]  /*12a0*/  @!P5 LDG.E.64 R12, desc[UR8][R18.64] ;  /* 0x00000008120cd981 */ /* 0x000562000c1e1b00 */
[----:B------:R-:W-:Y:S01]  /*12b0*/  ISETP.GE.U32.AND P5, PT, R107, UR12, PT ;  /* 0x0000000c6b007c0c */ /* 0x000fe2000bfa6070 */
[----:B------:R-:W-:Y:S01]  /*12c0*/  @!P2 IMAD.WIDE.U32 R32, R114, R32, R16 ;  /* 0x000000207220a225 */ /* 0x000fe200078e0010 */
[----:B------:R-:W-:-:S02]  /*12d0*/  CS2R R16, SRZ ;  /* 0x0000000000107805 */ /* 0x000fc4000001ff00 */
[----:B------:R-:W-:Y:S02]  /*12e0*/  ISETP.GE.AND.EX P5, PT, R89, UR13, PT, P5 ;  /* 0x0000000d59007c0c */ /* 0x000fe4000bfa6350 */
[----:B------:R-:W4:Y:S02]  /*12f0*/  @!P2 LDC.64 R34, c[0x0][0x398] ;  /* 0x0000e600ff22ab82 */ /* 0x000f240000000a00 */
[----:B------:R1:W5:Y:S01]  /*1300*/  @!P4 LDG.E.64 R16, desc[UR8][R20.64] ;  /* 0x000000081410c981 */ /* 0x000362000c1e1b00 */
[----:B--2---:R-:W-:Y:S02]  /*1310*/  CS2R R18, SRZ ;  /* 0x0000000000127805 */ /* 0x004fe4000001ff00 */
[----:B0-----:R-:W-:-:S03]  /*1320*/  @!P0 IADD3 R36, P6, PT, R39, R36, RZ ;  /* 0x0000002427248210 */ /* 0x001fc60007fde0ff */
[----:B------:R-:W0:Y:S01]  /*1330*/  @!P3 LDC.64 R48, c[0x0][0x3a0] ;  /* 0x0000e800ff30bb82 */ /* 0x000e220000000a00 */
[----:B------:R2:W5:Y:S01]  /*1340*/  @!P4 LDG.E.64 R18, desc[UR8][R22.64] ;  /* 0x000000081612c981 */ /* 0x000562000c1e1b00 */
[----:B------:R-:W-:-:S04]  /*1350*/  ISETP.GE.U32.AND P4, PT, R106, UR12, PT ;  /* 0x0000000c6a007c0c */ /* 0x000fc8000bf86070 */
[----:B------:R-:W-:Y:S02]  /*1360*/  ISETP.GE.AND.EX P4, PT, R88, UR13, PT, P4 ;  /* 0x0000000d58007c0c */ /* 0x000fe4000bf86340 */
[----:B------:R-:W0:Y:S01]  /*1370*/  @!P5 LDC.64 R28, c[0x0][0x3f8] ;  /* 0x0000fe00ff1cdb82 */ /* 0x000e220000000a00 */
[----:B------:R-:W-:Y:S02]  /*1380*/  @!P0 IADD3.X R37, PT, PT, R38, R37, RZ, P6, !PT ;  /* 0x0000002526258210 */ /* 0x000fe400037fe4ff */
[----:B---3--:R-:W-:Y:S01]  /*1390*/  @!P0 IADD3 R46, P6, PT, R39, R46, RZ ;  /* 0x0000002e272e8210 */ /* 0x008fe20007fde0ff */
[----:B-1----:R-:W-:Y:S01]  /*13a0*/  @!P3 IMAD R40, R90, R30, RZ ;  /* 0x0000001e5a28b224 */ /* 0x002fe200078e02ff */
[----:B------:R-:W-:Y:S02]  /*13b0*/  @!P2 IADD3 R33, PT, PT, R33, R41, RZ ;  /* 0x000000292121a210 */ /* 0x000fe40007ffe0ff */
[----:B------:R-:W-:Y:S02]  /*13c0*/  @!P2 SHF.L.U32 R39, R32, 0x2, RZ ;  /* 0x000000022027a819 */ /* 0x000fe400000006ff */
[----:B------:R-:W-:-:S02]  /*13d0*/  @!P3 MOV R20, R122 ;  /* 0x0000007a0014b202 */ /* 0x000fc40000000f00 */
[----:B------:R-:W-:Y:S01]  /*13e0*/  @!P3 MOV R21, R121 ;  /* 0x000000790015b202 */ /* 0x000fe20000000f00 */
[----:B------:R-:W1:Y:S01]  /*13f0*/  @!P4 LDC.64 R44, c[0x0][0x3a0] ;  /* 0x0000e800ff2ccb82 */ /* 0x000e620000000a00 */
[----:B------:R-:W-:Y:S01]  /*1400*/  @!P0 IADD3.X R47, PT, PT, R38, R47, RZ, P6, !PT ;  /* 0x0000002f262f8210 */ /* 0x000fe200037fe4ff */
[----:B--2---:R-:W-:Y:S01]  /*1410*/  @!P3 IMAD R23, R108, R31, R40 ;  /* 0x0000001f6c17b224 */ /* 0x004fe200078e0228 */
[----:B------:R-:W-:Y:S01]  /*1420*/  @!P2 SHF.L.U64.HI R38, R32, 0x2, R33 ;  /* 0x000000022026a819 */ /* 0x000fe20000010221 */
[----:B------:R-:W-:Y:S01]  /*1430*/  @!P3 IMAD.WIDE.U32 R20, R108, R30, R20 ;  /* 0x0000001e6c14b225 */ /* 0x000fe200078e0014 */
[----:B----4-:R-:W-:-:S03]  /*1440*/  @!P2 IADD3 R50, P6, PT, R39, R50, RZ ;  /* 0x000000322732a210 */ /* 0x010fc60007fde0ff */
[----:B------:R-:W2:Y:S01]  /*1450*/  @!P3 LDC.64 R32, c[0x0][0x398] ;  /* 0x0000e600ff20bb82 */ /* 0x000ea20000000a00 */
[C---:B------:R-:W-:Y:S02]  /*1460*/  @!P2 IADD3.X R51, PT, PT, R38.reuse, R51, RZ, P6, !PT ;  /* 0x000000332633a210 */ /* 0x040fe400037fe4ff */
[----:B------:R-:W-:Y:S02]  /*1470*/  @!P2 IADD3 R34, P6, PT, R39, R34, RZ ;  /* 0x000000222722a210 */ /* 0x000fe40007fde0ff */
[----:B------:R-:W-:Y:S01]  /*1480*/  @!P3 IADD3 R21, PT, PT, R21, R23, RZ ;  /* 0x000000171515b210 */ /* 0x000fe20007ffe0ff */
[----:B0-----:R-:W-:Y:S02]  /*1490*/  @!P5 IMAD R40, R89, R28, RZ ;  /* 0x0000001c5928d224 */ /* 0x001fe400078e02ff */
[----:B------:R-:W0:Y:S01]  /*14a0*/  @!P4 LDC.64 R30, c[0x0][0x3f8] ;  /* 0x0000fe00ff1ecb82 */ /* 0x000e220000000a00 */
[----:B------:R-:W-:Y:S01]  /*14b0*/  @!P2 IADD3.X R35, PT, PT, R38, R35, RZ, P6, !PT ;  /* 0x000000232623a210 */ /* 0x000fe200037fe4ff */
[----:B------:R-:W5:Y:S01]  /*14c0*/  @!P2 LDG.E.64 R84, desc[UR8][R50.64] ;  /* 0x000000083254a981 */ /* 0x000f62000c1e1b00 */
[----:B------:R-:W-:-:S02]  /*14d0*/  @!P3 SHF.L.U32 R39, R20, 0x2, RZ ;  /* 0x000000021427b819 */ /* 0x000fc400000006ff */
[----:B------:R-:W-:Y:S02]  /*14e0*/  @!P3 SHF.L.U64.HI R38, R20, 0x2, R21 ;  /* 0x000000021426b819 */ /* 0x000fe40000010215 */
[----:B------:R-:W-:Y:S01]  /*14f0*/  CS2R R20, SRZ ;  /* 0x0000000000147805 */ /* 0x000fe2000001ff00 */
[----:B------:R-:W-:Y:S01]  /*1500*/  @!P5 IMAD R41, R107, R29, R40 ;  /* 0x0000001d6b29d224 */ /* 0x000fe200078e0228 */
[----:B------:R-:W-:Y:S01]  /*1510*/  CS2R R22, SRZ ;  /* 0x0000000000167805 */ /* 0x000fe2000001ff00 */
[----:B------:R-:W5:Y:S01]  /*1520*/  @!P2 LDG.E.64 R82, desc[UR8][R34.64] ;  /* 0x000000082252a981 */ /* 0x000f62000c1e1b00 */
[----:B------:R-:W3:Y:S03]  /*1530*/  @!P4 LDC.64 R42, c[0x0][0x398] ;  /* 0x0000e600ff2acb82 */ /* 0x000ee60000000a00 */
[----:B------:R4:W5:Y:S01]  /*1540*/  @!P1 LDG.E.64 R20, desc[UR8][R24.64] ;  /* 0x0000000818149981 */ /* 0x000962000c1e1b00 */
[----:B------:R-:W-:-:S03]  /*1550*/  @!P3 IADD3 R48, P6, PT, R39, R48, RZ ;  /* 0x000000302730b210 */ /* 0x000fc60007fde0ff */
[----:B------:R1:W5:Y:S01]  /*1560*/  @!P1 LDG.E.64 R22, desc[UR8][R26.64] ;  /* 0x000000081a169981 */ /* 0x000362000c1e1b00 */
[----:B----4-:R-:W-:Y:S02]  /*1570*/  @!P5 MOV R24, R122 ;  /* 0x0000007a0018d202 */ /* 0x010fe40000000f00 */
[----:B------:R-:W-:Y:S02]  /*1580*/  @!P5 MOV R25, R121 ;  /* 0x000000790019d202 */ /* 0x000fe40000000f00 */
[----:B------:R-:W-:Y:S01]  /*1590*/  @!P3 IADD3.X R49, PT, PT, R38, R49, RZ, P6, !PT ;  /* 0x000000312631b210 */ /* 0x000fe200037fe4ff */
[----:B------:R-:W-:Y:S01]  /*15a0*/  @!P5 IMAD.WIDE.U32 R28, R107, R28, R24 ;  /* 0x0000001c6b1cd225 */ /* 0x000fe200078e0018 */
[----:B--2---:R-:W-:-:S03]  /*15b0*/  @!P3 IADD3 R32, P6, PT, R39, R32, RZ ;  /* 0x000000202720b210 */ /* 0x004fc60007fde0ff */
[----:B0-----:R-:W-:Y:S01]  /*15c0*/  @!P4 IMAD R39, R88, R30, RZ ;  /* 0x0000001e5827c224 */ /* 0x001fe200078e02ff */
[----:B------:R-:W-:Y:S02]  /*15d0*/  @!P5 IADD3 R29, PT, PT, R29, R41, RZ ;  /* 0x000000291d1dd210 */ /* 0x000fe40007ffe0ff */
[----:B------:R-:W0:Y:S01]  /*15e0*/  @!P5 LDC.64 R40, c[0x0][0x3a0] ;  /* 0x0000e800ff28db82 */ /* 0x000e220000000a00 */
[----:B------:R-:W-:Y:S01]  /*15f0*/  ISETP.GE.U32.AND P1, PT, R105, UR12, PT ;  /* 0x0000000c69007c0c */ /* 0x000fe2000bf26070 */
[----:B------:R-:W-:Y:S01]  /*1600*/  @!P4 IMAD R55, R106, R31, R39 ;  /* 0x0000001f6a37c224 */ /* 0x000fe200078e0227 */
[----:B------:R-:W-:Y:S02]  /*1610*/  @!P3 IADD3.X R33, PT, PT, R38, R33, RZ, P6, !PT ;  /* 0x000000212621b210 */ /* 0x000fe400037fe4ff */
[----:B------:R-:W-:-:S03]  /*1620*/  ISETP.GE.AND.EX P1, PT, R87, UR13, PT, P1 ;  /* 0x0000000d57007c0c */ /* 0x000fc6000bf26310 */
[----:B------:R-:W2:Y:S01]  /*1630*/  @!P5 LDC.64 R38, c[0x0][0x398] ;  /* 0x0000e600ff26db82 */ /* 0x000ea20000000a00 */
[----:B-1----:R-:W-:Y:S02]  /*1640*/  CS2R R26, SRZ ;  /* 0x00000000001a7805 */ /* 0x002fe4000001ff00 */
[----:B------:R-:W-:Y:S02]  /*1650*/  ISETP.GE.U32.AND P2, PT, R104, UR12, PT ;  /* 0x0000000c68007c0c */ /* 0x000fe4000bf46070 */
[C---:B------:R-:W-:Y:S02]  /*1660*/  @!P5 SHF.L.U32 R53, R28.reuse, 0x2, RZ ;  /* 0x000000021c35d819 */ /* 0x040fe400000006ff */
[----:B------:R-:W-:Y:S01]  /*1670*/  @!P5 SHF.L.U64.HI R52, R28, 0x2, R29 ;  /* 0x000000021c34d819 */ /* 0x000fe2000001021d */
[----:B------:R1:W5:Y:S01]  /*1680*/  @!P3 LDG.E.64 R26, desc[UR8][R32.64] ;  /* 0x00000008201ab981 */ /* 0x000362000c1e1b00 */
[----:B------:R-:W-:Y:S02]  /*1690*/  ISETP.GE.AND.EX P2, PT, R86, UR13, PT, P2 ;  /* 0x0000000d56007c0c */ /* 0x000fe4000bf46320 */
[----:B------:R-:W-:Y:S01]  /*16a0*/  CS2R R24, SRZ ;  /* 0x0000000000187805 */ /* 0x000fe2000001ff00 */
[----:B------:R-:W4:Y:S05]  /*16b0*/  @!P1 LDC.64 R28, c[0x0][0x3f8] ;  /* 0x0000fe00ff1c9b82 */ /* 0x000f2a0000000a00 */
[----:B------:R4:W5:Y:S01]  /*16c0*/  @!P3 LDG.E.64 R24, desc[UR8][R48.64] ;  /* 0x000000083018b981 */ /* 0x000962000c1e1b00 */
[----:B-1----:R-:W-:-:S02]  /*16d0*/  @!P4 MOV R32, R122 ;  /* 0x0000007a0020c202 */ /* 0x002fc40000000f00 */
[----:B------:R-:W1:Y:S01]  /*16e0*/  @!P1 LDC.64 R50, c[0x0][0x398] ;  /* 0x0000e600ff329b82 */ /* 0x000e620000000a00 */
[----:B------:R-:W-:Y:S02]  /*16f0*/  @!P4 MOV R33, R121 ;  /* 0x000000790021c202 */ /* 0x000fe40000000f00 */
[----:B0-----:R-:W-:Y:S01]  /*1700*/  @!P5 IADD3 R40, P6, PT, R53, R40, RZ ;  /* 0x000000283528d210 */ /* 0x001fe20007fde0ff */
[----:B------:R-:W-:Y:S01]  /*1710*/  @!P4 IMAD.WIDE.U32 R30, R106, R30, R32 ;  /* 0x0000001e6a1ec225 */ /* 0x000fe200078e0020 */
[----:B------:R-:W-:-:S03]  /*1720*/  ISETP.GE.U32.AND P3, PT, R103, UR12, PT ;  /* 0x0000000c67007c0c */ /* 0x000fc6000bf66070 */
[----:B------:R-:W0:Y:S01]  /*1730*/  @!P2 LDC.64 R34, c[0x0][0x3f8] ;  /* 0x0000fe00ff22ab82 */ /* 0x000e220000000a00 */
[----:B------:R-:W-:Y:S02]  /*1740*/  @!P5 IADD3.X R41, PT, PT, R52, R41, RZ, P6, !PT ;  /* 0x000000293429d210 */ /* 0x000fe400037fe4ff */
[----:B--2---:R-:W-:Y:S02]  /*1750*/  @!P5 IADD3 R38, P6, PT, R53, R38, RZ ;  /* 0x000000263526d210 */ /* 0x004fe40007fde0ff */
[----:B------:R-:W-:Y:S02]  /*1760*/  @!P4 IADD3 R31, PT, PT, R31, R55, RZ ;  /* 0x000000371f1fc210 */ /* 0x000fe40007ffe0ff */
[----:B------:R-:W-:Y:S01]  /*1770*/  @!P4 SHF.L.U32 R33, R30, 0x2, RZ ;  /* 0x000000021e21c819 */ /* 0x000fe200000006ff */
[----:B------:R-:W2:Y:S01]  /*1780*/  @!P2 LDC.64 R56, c[0x0][0x398] ;  /* 0x0000e600ff38ab82 */ /* 0x000ea20000000a00 */
[----:B------:R-:W-:Y:S02]  /*1790*/  ISETP.GE.AND.EX P3, PT, R0, UR13, PT, P3 ;  /* 0x0000000d00007c0c */ /* 0x000fe4000bf66330 */
[----:B------:R-:W-:-:S02]  /*17a0*/  @!P5 IADD3.X R39, PT, PT, R52, R39, RZ, P6, !PT ;  /* 0x000000273427d210 */ /* 0x000fc400037fe4ff */
[----:B------:R-:W-:Y:S02]  /*17b0*/  @!P4 SHF.L.U64.HI R32, R30, 0x2, R31 ;  /* 0x000000021e20c819 */ /* 0x000fe4000001021f */
[C---:B------:R-:W-:Y:S01]  /*17c0*/  @!P4 IADD3 R44, P6, PT, R33.reuse, R44, RZ ;  /* 0x0000002c212cc210 */ /* 0x040fe20007fde0ff */
[----:B------:R-:W1:Y:S03]  /*17d0*/  @!P1 LDC.64 R52, c[0x0][0x3a0] ;  /* 0x0000e800ff349b82 */ /* 0x000e660000000a00 */
[----:B------:R-:W-:Y:S02]  /*17e0*/  @!P4 IADD3.X R45, PT, PT, R32, R45, RZ, P6, !PT ;  /* 0x0000002d202dc210 */ /* 0x000fe400037fe4ff */
[----:B---3--:R-:W-:Y:S01]  /*17f0*/  @!P4 IADD3 R42, P6, PT, R33, R42, RZ ;  /* 0x0000002a212ac210 */ /* 0x008fe20007fde0ff */
[----:B----4-:R-:W-:Y:S01]  /*1800*/  @!P1 IMAD R48, R87, R28, RZ ;  /* 0x0000001c57309224 */ /* 0x010fe200078e02ff */
[----:B------:R-:W-:-:S02]  /*1810*/  @!P1 MOV R30, R122 ;  /* 0x0000007a001e9202 */ /* 0x000fc40000000f00 */
[----:B------:R-:W-:Y:S02]  /*1820*/  @!P1 MOV R31, R121 ;  /* 0x00000079001f9202 */ /* 0x000fe40000000f00 */
[----:B------:R-:W-:Y:S02]  /*1830*/  @!P4 IADD3.X R43, PT, PT, R32, R43, RZ, P6, !PT ;  /* 0x0000002b202bc210 */ /* 0x000fe400037fe4ff */
[----:B------:R-:W3:Y:S01]  /*1840*/  @!P3 LDC.64 R32, c[0x0][0x3f8] ;  /* 0x0000fe00ff20bb82 */ /* 0x000ee20000000a00 */
[C---:B------:R-:W-:Y:S02]  /*1850*/  @!P1 IMAD R49, R105.reuse, R29, R48 ;  /* 0x0000001d69319224 */ /* 0x040fe400078e0230 */
[----:B------:R-:W-:Y:S01]  /*1860*/  @!P1 IMAD.WIDE.U32 R28, R105, R28, R30 ;  /* 0x0000001c691c9225 */ /* 0x000fe200078e001e */
[----:B------:R-:W-:-:S04]  /*1870*/  CS2R R30, SRZ ;  /* 0x00000000001e7805 */ /* 0x000fc8000001ff00 */
[----:B------:R-:W-:Y:S02]  /*1880*/  @!P1 IADD3 R29, PT, PT, R29, R49, RZ ;  /* 0x000000311d1d9210 */ /* 0x000fe40007ffe0ff */
[----:B------:R-:W-:Y:S01]  /*1890*/  @!P1 SHF.L.U32 R55, R28, 0x2, RZ ;  /* 0x000000021c379819 */ /* 0x000fe200000006ff */
[----:B------:R4:W5:Y:S01]  /*18a0*/  @!P5 LDG.E.64 R30, desc[UR8][R38.64] ;  /* 0x00000008261ed981 */ /* 0x000962000c1e1b00 */
[----:B0-----:R-:W-:Y:S01]  /*18b0*/  @!P2 IMAD R54, R86, R34, RZ ;  /* 0x000000225636a224 */ /* 0x001fe200078e02ff */
[----:B------:R-:W-:Y:S01]  /*18c0*/  @!P1 SHF.L.U64.HI R58, R28, 0x2, R29 ;  /* 0x000000021c3a9819 */ /* 0x000fe2000001021d */
[----:B------:R-:W0:Y:S01]  /*18d0*/  @!P2 LDC.64 R48, c[0x0][0x3a0] ;  /* 0x0000e800ff30ab82 */ /* 0x000e220000000a00 */
[----:B-1----:R-:W-:Y:S01]  /*18e0*/  @!P1 IADD3 R52, P6, PT, R55, R52, RZ ;  /* 0x0000003437349210 */ /* 0x002fe20007fde0ff */
[----:B------:R-:W-:Y:S01]  /*18f0*/  @!P2 IMAD R59, R104, R35, R54 ;  /* 0x00000023683ba224 */ /* 0x000fe200078e0236 */
[----:B----4-:R-:W-:Y:S02]  /*1900*/  @!P2 MOV R38, R122 ;  /* 0x0000007a0026a202 */ /* 0x010fe40000000f00 */
[----:B------:R-:W-:-:S02]  /*1910*/  @!P2 MOV R39, R121 ;  /* 0x000000790027a202 */ /* 0x000fc40000000f00 */
[----:B------:R-:W-:Y:S02]  /*1920*/  @!P1 IADD3.X R53, PT, PT, R58, R53, RZ, P6, !PT ;  /* 0x000000353a359210 */ /* 0x000fe400037fe4ff */
[----:B------:R-:W-:Y:S01]  /*1930*/  @!P1 IADD3 R50, P6, PT, R55, R50, RZ ;  /* 0x0000003237329210 */ /* 0x000fe20007fde0ff */
[----:B------:R-:W-:Y:S01]  /*1940*/  @!P2 IMAD.WIDE.U32 R34, R104, R34, R38 ;  /* 0x000000226822a225 */ /* 0x000fe200078e0026 */
[----:B------:R-:W-:Y:S01]  /*1950*/  CS2R R28, SRZ ;  /* 0x00000000001c7805 */ /* 0x000fe2000001ff00 */
[----:B------:R-:W1:Y:S01]  /*1960*/  @!P3 LDC.64 R54, c[0x0][0x3a0] ;  /* 0x0000e800ff36bb82 */ /* 0x000e620000000a00 */
[----:B------:R-:W-:Y:S02]  /*1970*/  @!P1 IADD3.X R51, PT, PT, R58, R51, RZ, P6, !PT ;  /* 0x000000333a339210 */ /* 0x000fe400037fe4ff */
[----:B------:R-:W-:Y:S01]  /*1980*/  @!P2 IADD3 R35, PT, PT, R35, R59, RZ ;  /* 0x0000003b2323a210 */ /* 0x000fe20007ffe0ff */
[----:B---3--:R-:W-:Y:S01]  /*1990*/  @!P3 IMAD R38, R0, R32, RZ ;  /* 0x000000200026b224 */ /* 0x008fe200078e02ff */
[----:B------:R-:W-:Y:S01]  /*19a0*/  @!P3 MOV R58, R122 ;  /* 0x0000007a003ab202 */ /* 0x000fe20000000f00 */
[----:B------:R-:W-:Y:S01]  /*19b0*/  IMAD.WIDE R60, R97, 0x8, R60 ;  /* 0x00000008613c7825 */ /* 0x000fe200078e023c */
[----:B------:R-:W-:Y:S01]  /*19c0*/  @!P3 MOV R59, R121 ;  /* 0x00000079003bb202 */ /* 0x000fe20000000f00 */
[----:B------:R3:W5:Y:S01]  /*19d0*/  @!P5 LDG.E.64 R28, desc[UR8][R40.64] ;  /* 0x00000008281cd981 */ /* 0x000762000c1e1b00 */
[----:B------:R-:W-:Y:S01]  /*19e0*/  ISETP.NE.AND P5, PT, RZ, UR11, PT ;  /* 0x0000000bff007c0c */ /* 0x000fe2000bfa5270 */
[----:B------:R-:W-:-:S02]  /*19f0*/  @!P3 IMAD R65, R103, R33, R38 ;  /* 0x000000216741b224 */ /* 0x000fc400078e0226 */
[----:B------:R-:W-:Y:S02]  /*1a00*/  @!P3 IMAD.WIDE.U32 R58, R103, R32, R58 ;  /* 0x00000020673ab225 */ /* 0x000fe400078e003a */
[----:B------:R-:W4:Y:S01]  /*1a10*/  LDG.E.64 R32, desc[UR8][R60.64] ;  /* 0x000000083c207981 */ /* 0x000f22000c1e1b00 */
[C---:B------:R-:W-:Y:S02]  /*1a20*/  @!P2 SHF.L.U32 R63, R34.reuse, 0x2, RZ ;  /* 0x00000002223fa819 */ /* 0x040fe400000006ff */
[----:B------:R-:W-:Y:S01]  /*1a30*/  @!P2 SHF.L.U64.HI R62, R34, 0x2, R35 ;  /* 0x00000002223ea819 */ /* 0x000fe20000010223 */
[----:B---3--:R-:W3:Y:S08]  /*1a40*/  LDC.64 R40, c[0x0][0x3a8] ;  /* 0x0000ea00ff287b82 */ /* 0x008ef00000000a00 */
[----:B------:R-:W3:Y:S01]  /*1a50*/  @!P3 LDC.64 R34, c[0x0][0x398] ;  /* 0x0000e600ff22bb82 */ /* 0x000ee20000000a00 */
[----:B0-----:R-:W-:-:S07]  /*1a60*/  @!P2 IADD3 R48, P6, PT, R63, R48, RZ ;  /* 0x000000303f30a210 */ /* 0x001fce0007fde0ff */
[----:B------:R-:W0:Y:S01]  /*1a70*/  @P5 LDC.64 R38, c[0x0][0x3b0] ;  /* 0x0000ec00ff265b82 */ /* 0x000e220000000a00 */
[----:B------:R-:W-:Y:S02]  /*1a80*/  @!P2 IADD3.X R49, PT, PT, R62, R49, RZ, P6, !PT ;  /* 0x000000313e31a210 */ /* 0x000fe400037fe4ff */
[----:B--2---:R-:W-:Y:S02]  /*1a90*/  @!P2 IADD3 R56, P6, PT, R63, R56, RZ ;  /* 0x000000383f38a210 */ /* 0x004fe40007fde0ff */
[----:B------:R-:W-:Y:S02]  /*1aa0*/  @!P3 IADD3 R59, PT, PT, R59, R65, RZ ;  /* 0x000000413b3bb210 */ /* 0x000fe40007ffe0ff */
[----:B------:R-:W-:Y:S02]  /*1ab0*/  @!P3 SHF.L.U32 R63, R58, 0x2, RZ ;  /* 0x000000023a3fb819 */ /* 0x000fe400000006ff */
[----:B------:R-:W-:Y:S01]  /*1ac0*/  @!P2 IADD3.X R57, PT, PT, R62, R57, RZ, P6, !PT ;  /* 0x000000393e39a210 */ /* 0x000fe200037fe4ff */
[----:B------:R-:W-:Y:S01]  /*1ad0*/  IMAD R62, R119, 0xe, RZ ;  /* 0x0000000e773e7824 */ /* 0x000fe200078e02ff */
[----:B------:R-:W-:-:S02]  /*1ae0*/  @!P3 SHF.L.U64.HI R58, R58, 0x2, R59 ;  /* 0x000000023a3ab819 */ /* 0x000fc4000001023b */
[----:B------:R-:W-:Y:S02]  /*1af0*/  LOP3.LUT R59, R113, 0xffff, RZ, 0xc0, !PT ;  /* 0x0000ffff713b7812 */ /* 0x000fe400078ec0ff */
[----:B-1----:R-:W-:Y:S02]  /*1b00*/  @!P3 IADD3 R54, P6, PT, R63, R54, RZ ;  /* 0x000000363f36b210 */ /* 0x002fe40007fde0ff */
[----:B------:R-:W-:Y:S02]  /*1b10*/  IADD3 R59, PT, PT, R59, R62, RZ ;  /* 0x0000003e3b3b7210 */ /* 0x000fe40007ffe0ff */
[----:B------:R-:W-:Y:S02]  /*1b20*/  @!P3 IADD3.X R55, PT, PT, R58, R55, RZ, P6, !PT ;  /* 0x000000373a37b210 */ /* 0x000fe400037fe4ff */
[----:B---3--:R-:W-:Y:S01]  /*1b30*/  @!P3 IADD3 R62, P6, PT, R63, R34, RZ ;  /* 0x000000223f3eb210 */ /* 0x008fe20007fde0ff */
[----:B------:R-:W-:-:S03]  /*1b40*/  IMAD.WIDE R40, R59, 0x2, R40 ;  /* 0x000000023b287825 */ /* 0x000fc600078e0228 */
[----:B------:R-:W-:Y:S02]  /*1b50*/  @!P3 IADD3.X R63, PT, PT, R58, R35, RZ, P6, !PT ;  /* 0x000000233a3fb210 */ /* 0x000fe400037fe4ff */
[----:B------:R-:W-:Y:S01]  /*1b60*/  CS2R R34, SRZ ;  /* 0x0000000000227805 */ /* 0x000fe2000001ff00 */
[----:B0-----:R-:W-:Y:S01]  /*1b70*/  @P5 IMAD.WIDE R38, R59, 0x2, R38 ;  /* 0x000000023b265825 */ /* 0x001fe200078e0226 */
[----:B------:R-:W2:Y:S04]  /*1b80*/  LDG.E.U16 R115, desc[UR8][R40.64] ;  /* 0x0000000828737981 */ /* 0x000ea8000c1e1500 */
[----:B------:R-:W3:Y:S04]  /*1b90*/  @P5 LDG.E.U16 R59, desc[UR8][R38.64] ;  /* 0x00000008263b5981 */ /* 0x000ee8000c1e1500 */
[----:B------:R0:W3:Y:S04]  /*1ba0*/  @P5 LDG.E.U16 R60, desc[UR8][R38.64+0x2] ;  /* 0x00000208263c5981 */ /* 0x0000e8000c1e1500 */
[----:B------:R1:W3:Y:S04]  /*1bb0*/  LDG.E.U16 R58, desc[UR8][R40.64+0x2] ;  /* 0x00000208283a7981 */ /* 0x0002e8000c1e1500 */
[----:B------:R1:W5:Y:S01]  /*1bc0*/  @!P0 LDG.E.64 R34, desc[UR8][R36.64] ;  /* 0x0000000824228981 */ /* 0x000362000c1e1b00 */
[----:B0-----:R-:W-:-:S02]  /*1bd0*/  CS2R R38, SRZ ;  /* 0x0000000000267805 */ /* 0x001fc4000001ff00 */
[----:B-1----:R-:W-:-:S04]  /*1be0*/  CS2R R40, SRZ ;  /* 0x0000000000287805 */ /* 0x002fc8000001ff00 */
[----:B------:R0:W5:Y:S01]  /*1bf0*/  @!P4 LDG.E.64 R38, desc[UR8][R44.64] ;  /* 0x000000082c26c981 */ /* 0x000162000c1e1b00 */
[----:B------:R-:W-:-:S03]  /*1c00*/  CS2R R36, SRZ ;  /* 0x0000000000247805 */ /* 0x000fc6000001ff00 */
[----:B------:R1:W5:Y:S04]  /*1c10*/  @!P4 LDG.E.64 R40, desc[UR8][R42.64] ;  /* 0x000000082a28c981 */ /* 0x000368000c1e1b00 */
[----:B------:R1:W5:Y:S01]  /*1c20*/  @!P0 LDG.E.64 R36, desc[UR8][R46.64] ;  /* 0x000000082e248981 */ /* 0x000362000c1e1b00 */
[----:B0-----:R-:W-:Y:S02]  /*1c30*/  CS2R R44, SRZ ;  /* 0x00000000002c7805 */ /* 0x001fe4000001ff00 */
        /* <DEDUP_REMOVED lines=11> */
[----:B------:R-:W-:Y:S01]  /*1cf0*/  MOV R117, 0x3f800000 ;  /* 0x3f80000000757802 */ /* 0x000fe20000000f00 */
[----:B------:R-:W-:Y:S01]  /*1d00*/  UISETP.NE.AND UP0, UPT, UR11, URZ, UPT ;  /* 0x000000ff0b00728c */ /* 0x000fe2000bf05270 */
[----:B------:R-:W-:Y:S02]  /*1d10*/  MOV R118, RZ ;  /* 0x000000ff00767202 */ /* 0x000fe40000000f00 */
[----:B------:R-:W-:Y:S01]  /*1d20*/  MOV R116, RZ ;  /* 0x000000ff00747202 */ /* 0x000fe20000000f00 */
[----:B----4-:R-:W-:-:S05]  /*1d30*/  FFMA.FTZ R64, -R32, R32, R33 ;  /* 0x0000002020407223 */ /* 0x010fca0000010121 */
[----:B------:R-:W-:-:S13]  /*1d40*/  FSETP.GTU.FTZ.AND P1, PT, R64, RZ, PT ;  /* 0x000000ff4000720b */ /* 0x000fda0003f3c000 */
[----:B------:R-:W1:Y:S02]  /*1d50*/  @P1 LDC R61, c[0x0][0x3c0] ;  /* 0x0000f000ff3d1b82 */ /* 0x000e640000000800 */
[----:B-1----:R-:W-:-:S04]  /*1d60*/  @P1 FADD.FTZ R61, R64, R61 ;  /* 0x0000003d403d1221 */ /* 0x002fc80000010000 */
[----:B------:R0:W1:Y:S01]  /*1d70*/  @P1 MUFU.RSQ R117, R61 ;  /* 0x0000003d00751308 */ /* 0x0000620000001400 */
[----:B--2---:R-:W-:Y:S02]  /*1d80*/  SHF.L.U32 R115, R115, 0x10, RZ ;  /* 0x0000001073737819 */ /* 0x004fe400000006ff */
[----:B---3--:R-:W-:Y:S02]  /*1d90*/  @P5 SHF.L.U32 R118, R59, 0x10, RZ ;  /* 0x000000103b765819 */ /* 0x008fe400000006ff */
[----:B------:R-:W-:Y:S02]  /*1da0*/  @P5 SHF.L.U32 R116, R60, 0x10, RZ ;  /* 0x000000103c745819 */ /* 0x000fe400000006ff */
[----:B------:R-:W-:Y:S01]  /*1db0*/  SHF.L.U32 R33, R58, 0x10, RZ ;  /* 0x000000103a217819 */ /* 0x000fe200000006ff */
[----:B0-----:R-:W-:Y:S06]  /*1dc0*/  BRA.U UP0, `(.L_x_1575) ;  /* 0x0000000d00847547 */ /* 0x001fec000b800000 */
[C---:B-----5:R-:W-:Y:S01]  /*1dd0*/  FADD.FTZ R54, -R32.reuse, R84 ;  /* 0x0000005420367221 */ /* 0x060fe20000010100 */
[----:B------:R-:W-:Y:S01]  /*1de0*/  FADD.FTZ R56, -R32, R85 ;  /* 0x0000005520387221 */ /* 0x000fe20000010100 */
[----:B------:R-:W-:Y:S01]  /*1df0*/  FMUL.FTZ R58, R82, R115 ;  /* 0x00000073523a7220 */ /* 0x000fe20000410000 */
[----:B------:R-:W-:Y:S01]  /*1e00*/  FMUL.FTZ R57, R83, R33 ;  /* 0x0000002153397220 */ /* 0x000fe20000410000 */
[-C--:B-1----:R-:W-:Y:S01]  /*1e10*/  FMUL.FTZ R55, R54, R117.reuse ;  /* 0x0000007536377220 */ /* 0x082fe20000410000 */
[----:B------:R-:W-:Y:S01]  /*1e20*/  FMUL.FTZ R56, R56, R117 ;  /* 0x0000007538387220 */ /* 0x000fe20000410000 */
[----:B------:R-:W-:Y:S01]  /*1e30*/  FADD.FTZ R54, RZ, R58 ;  /* 0x0000003aff367221 */ /* 0x000fe20000010000 */
[C---:B------:R-:W-:Y:S01]  /*1e40*/  FADD.FTZ R60, -R32.reuse, R81 ;  /* 0x00000051203c7221 */ /* 0x040fe20000010100 */
[----:B------:R-:W-:Y:S01]  /*1e50*/  FFMA.FTZ R59, R55, R58, RZ ;  /* 0x0000003a373b7223 */ /* 0x000fe200000100ff */
[----:B------:R-:W-:Y:S01]  /*1e60*/  FADD.FTZ R58, -R32, R80 ;  /* 0x00000050203a7221 */ /* 0x000fe20000010100 */
[----:B------:R-:W-:Y:S01]  /*1e70*/  FADD.FTZ R54, R57, R54 ;  /* 0x0000003639367221 */ /* 0x000fe20000010000 */
[----:B------:R-:W-:Y:S01]  /*1e80*/  FFMA.FTZ R55, R82, R55, RZ ;  /* 0x0000003752377223 */ /* 0x000fe200000100ff */
[----:B------:R-:W-:Y:S01]  /*1e90*/  FFMA.FTZ R59, R56, R57, R59 ;  /* 0x00000039383b7223 */ /* 0x000fe2000001003b */
[----:B------:R-:W-:Y:S01]  /*1ea0*/  FMUL.FTZ R57, R78, R115 ;  /* 0x000000734e397220 */ /* 0x000fe20000410000 */
[----:B------:R-:W-:Y:S01]  /*1eb0*/  FMUL.FTZ R58, R58, R117 ;  /* 0x000000753a3a7220 */ /* 0x000fe20000410000 */
[----:B------:R-:W-:Y:S01]  /*1ec0*/  FMUL.FTZ R61, R79, R33 ;  /* 0x000000214f3d7220 */ /* 0x000fe20000410000 */
[----:B------:R-:W-:Y:S01]  /*1ed0*/  FMUL.FTZ R60, R60, R117 ;  /* 0x000000753c3c7220 */ /* 0x000fe20000410000 */
[----:B------:R-:W-:Y:S01]  /*1ee0*/  FFMA.FTZ R56, R83, R56, RZ ;  /* 0x0000003853387223 */ /* 0x000fe200000100ff */
[----:B------:R-:W-:Y:S01]  /*1ef0*/  FFMA.FTZ R55, R78, R58, R55 ;  /* 0x0000003a4e377223 */ /* 0x000fe20000010037 */
[----:B------:R-:W-:Y:S01]  /*1f00*/  FFMA.FTZ R59, R58, R57, R59 ;  /* 0x000000393a3b7223 */ /* 0x000fe2000001003b */
[----:B------:R-:W-:Y:S01]  /*1f10*/  FADD.FTZ R58, -R32, R76 ;  /* 0x0000004c203a7221 */ /* 0x000fe20000010100 */
[----:B------:R-:W-:Y:S01]  /*1f20*/  FADD.FTZ R54, R54, R57 ;  /* 0x0000003936367221 */ /* 0x000fe20000010000 */
[----:B------:R-:W-:Y:S01]  /*1f30*/  FFMA.FTZ R56, R79, R60, R56 ;  /* 0x0000003c4f387223 */ /* 0x000fe20000010038 */
[----:B------:R-:W-:Y:S01]  /*1f40*/  FFMA.FTZ R59, R60, R61, R59 ;  /* 0x0000003d3c3b7223 */ /* 0x000fe2000001003b */
[----:B------:R-:W-:Y:S01]  /*1f50*/  FADD.FTZ R60, -R32, R77 ;  /* 0x0000004d203c7221 */ /* 0x000fe20000010100 */
[----:B------:R-:W-:Y:S01]  /*1f60*/  FMUL.FTZ R58, R58, R117 ;  /* 0x000000753a3a7220 */ /* 0x000fe20000410000 */
[----:B------:R-:W-:Y:S01]  /*1f70*/  FMUL.FTZ R57, R74, R115 ;  /* 0x000000734a397220 */ /* 0x000fe20000410000 */
[----:B------:R-:W-:Y:S01]  /*1f80*/  FADD.FTZ R54, R61, R54 ;  /* 0x000000363d367221 */ /* 0x000fe20000010000 */
[C---:B------:R-:W-:Y:S01]  /*1f90*/  FMUL.FTZ R61, R75.reuse, R33 ;  /* 0x000000214b3d7220 */ /* 0x040fe20000410000 */
[----:B------:R-:W-:Y:S01]  /*1fa0*/  FMUL.FTZ R60, R60, R117 ;  /* 0x000000753c3c7220 */ /* 0x000fe20000410000 */
        /* <DEDUP_REMOVED lines=98> */
[----:B------:R-:W-:Y:S01]  /*25d0*/  FADD.FTZ R54, R54, R57 ;  /* 0x0000003936367221 */ /* 0x000fe20000010000 */
[----:B------:R-:W-:Y:S01]  /*25e0*/  FADD.FTZ R58, -R32, R28 ;  /* 0x0000001c203a7221 */ /* 0x000fe20000010100 */
[----:B------:R-:W-:Y:S01]  /*25f0*/  FFMA.FTZ R56, R27, R60, R56 ;  /* 0x0000003c1b387223 */ /* 0x000fe20000010038 */
[----:B------:R-:W-:Y:S01]  /*2600*/  FFMA.FTZ R59, R60, R61, R59 ;  /* 0x0000003d3c3b7223 */ /* 0x000fe2000001003b */
[----:B------:R-:W-:Y:S01]  /*2610*/  FADD.FTZ R54, R61, R54 ;  /* 0x000000363d367221 */ /* 0x000fe20000010000 */
[----:B------:R-:W-:Y:S01]  /*2620*/  FADD.FTZ R60, -R32, R29 ;  /* 0x0000001d203c7221 */ /* 0x000fe20000010100 */
[----:B------:R-:W-:Y:S01]  /*2630*/  FMUL.FTZ R58, R58, R117 ;  /* 0x000000753a3a7220 */ /* 0x000fe20000410000 */
[----:B------:R-:W-:Y:S01]  /*2640*/  FMUL.FTZ R57, R30, R115 ;  /* 0x000000731e397220 */ /* 0x000fe20000410000 */
[C---:B------:R-:W-:Y:S01]  /*2650*/  FMUL.FTZ R61, R31.reuse, R33 ;  /* 0x000000211f3d7220 */ /* 0x040fe20000410000 */
[----:B------:R-:W-:Y:S01]  /*2660*/  FMUL.FTZ R60, R60, R117 ;  /* 0x000000753c3c7220 */ /* 0x000fe20000410000 */
[----:B------:R-:W-:Y:S01]  /*2670*/  FFMA.FTZ R55, R30, R58, R55 ;  /* 0x0000003a1e377223 */ /* 0x000fe20000010037 */
[----:B------:R-:W-:Y:S01]  /*2680*/  FADD.FTZ R62, R54, R57 ;  /* 0x00000039363e7221 */ /* 0x000fe20000010000 */
[----:B------:R-:W-:Y:S01]  /*2690*/  FFMA.FTZ R59, R58, R57, R59 ;  /* 0x000000393a3b7223 */ /* 0x000fe2000001003b */
[----:B------:R-:W-:Y:S01]  /*26a0*/  FADD.FTZ R58, -R32, R38 ;  /* 0x00000026203a7221 */ /* 0x000fe20000010100 */
[----:B------:R-:W-:Y:S01]  /*26b0*/  FFMA.FTZ R54, R31, R60, R56 ;  /* 0x0000003c1f367223 */ /* 0x000fe20000010038 */
[----:B------:R-:W-:Y:S01]  /*26c0*/  FADD.FTZ R62, R61, R62 ;  /* 0x0000003e3d3e7221 */ /* 0x000fe20000010000 */
[----:B------:R-:W-:Y:S01]  /*26d0*/  FMUL.FTZ R57, R40, R115 ;  /* 0x0000007328397220 */ /* 0x000fe20000410000 */
[----:B------:R-:W-:Y:S01]  /*26e0*/  FFMA.FTZ R59, R60, R61, R59 ;  /* 0x0000003d3c3b7223 */ /* 0x000fe2000001003b */
[----:B------:R-:W-:Y:S01]  /*26f0*/  FADD.FTZ R56, -R32, R39 ;  /* 0x0000002720387221 */ /* 0x000fe20000010100 */
[----:B------:R-:W-:Y:S01]  /*2700*/  FMUL.FTZ R58, R58, R117 ;  /* 0x000000753a3a7220 */ /* 0x000fe20000410000 */
[----:B------:R-:W-:Y:S01]  /*2710*/  FMUL.FTZ R61, R41, R33 ;  /* 0x00000021293d7220 */ /* 0x000fe20000410000 */
[----:B------:R-:W-:Y:S01]  /*2720*/  FADD.FTZ R62, R62, R57 ;  /* 0x000000393e3e7221 */ /* 0x000fe20000010000 */
[----:B------:R-:W-:Y:S01]  /*2730*/  FMUL.FTZ R56, R56, R117 ;  /* 0x0000007538387220 */ /* 0x000fe20000410000 */
[----:B------:R-:W-:Y:S01]  /*2740*/  FFMA.FTZ R57, R58, R57, R59 ;  /* 0x000000393a397223 */ /* 0x000fe2000001003b */
[----:B------:R-:W-:Y:S01]  /*2750*/  FFMA.FTZ R59, R40, R58, R55 ;  /* 0x0000003a283b7223 */ /* 0x000fe20000010037 */
[----:B------:R-:W-:Y:S01]  /*2760*/  FADD.FTZ R62, R61, R62 ;  /* 0x0000003e3d3e7221 */ /* 0x000fe20000010000 */
[----:B------:R-:W-:Y:S01]  /*2770*/  FFMA.FTZ R54, R41, R56, R54 ;  /* 0x0000003829367223 */ /* 0x000fe20000010036 */
[----:B------:R-:W-:Y:S01]  /*2780*/  FFMA.FTZ R61, R56, R61, R57 ;  /* 0x0000003d383d7223 */ /* 0x000fe20000010039 */
[----:B------:R-:W-:Y:S01]  /*2790*/  FADD.FTZ R55, RZ, R82 ;  /* 0x00000052ff377221 */ /* 0x000fe20000010000 */
[----:B------:R-:W-:Y:S01]  /*27a0*/  FADD.FTZ R56, RZ, R83 ;  /* 0x00000053ff387221 */ /* 0x000fe20000010000 */
[----:B------:R-:W-:Y:S01]  /*27b0*/  FADD.FTZ R58, -R32, R42 ;  /* 0x0000002a203a7221 */ /* 0x000fe20000010100 */
[----:B------:R-:W-:Y:S01]  /*27c0*/  FMUL.FTZ R63, R44, R115 ;  /* 0x000000732c3f7220 */ /* 0x000fe20000410000 */
[----:B------:R-:W-:Y:S01]  /*27d0*/  FADD.FTZ R55, R78, R55 ;  /* 0x000000374e377221 */ /* 0x000fe20000010000 */
[----:B------:R-:W-:Y:S01]  /*27e0*/  FADD.FTZ R56, R79, R56 ;  /* 0x000000384f387221 */ /* 0x000fe20000010000 */
[----:B------:R-:W-:Y:S01]  /*27f0*/  FMUL.FTZ R60, R58, R117 ;  /* 0x000000753a3c7220 */ /* 0x000fe20000410000 */
[----:B------:R-:W-:Y:S01]  /*2800*/  FADD.FTZ R58, -R32, R43 ;  /* 0x0000002b203a7221 */ /* 0x000fe20000010100 */
[----:B------:R-:W-:Y:S01]  /*2810*/  FADD.FTZ R57, R74, R55 ;  /* 0x000000374a397221 */ /* 0x000fe20000010000 */
[----:B------:R-:W-:Y:S01]  /*2820*/  FADD.FTZ R56, R75, R56 ;  /* 0x000000384b387221 */ /* 0x000fe20000010000 */
[----:B------:R-:W-:Y:S01]  /*2830*/  FFMA.FTZ R55, R44, R60, R59 ;  /* 0x0000003c2c377223 */ /* 0x000fe2000001003b */
[----:B------:R-:W-:Y:S01]  /*2840*/  FFMA.FTZ R61, R60, R63, R61 ;  /* 0x0000003f3c3d7223 */ /* 0x000fe2000001003d */
[----:B------:R-:W-:Y:S01]  /*2850*/  FADD.FTZ R57, R10, R57 ;  /* 0x000000390a397221 */ /* 0x000fe20000010000 */
[----:B------:R-:W-:Y:S01]  /*2860*/  FADD.FTZ R56, R11, R56 ;  /* 0x000000380b387221 */ /* 0x000fe20000010000 */
[----:B------:R-:W-:Y:S01]  /*2870*/  FMUL.FTZ R58, R58, R117 ;  /* 0x000000753a3a7220 */ /* 0x000fe20000410000 */
[----:B------:R-:W-:Y:S01]  /*2880*/  FMUL.FTZ R59, R45, R33 ;  /* 0x000000212d3b7220 */ /* 0x000fe20000410000 */
[----:B------:R-:W-:Y:S01]  /*2890*/  FADD.FTZ R57, R14, R57 ;  /* 0x000000390e397221 */ /* 0x000fe20000010000 */
[----:B------:R-:W-:Y:S01]  /*28a0*/  FADD.FTZ R56, R15, R56 ;  /* 0x000000380f387221 */ /* 0x000fe20000010000 */
[----:B------:R-:W-:Y:S01]  /*28b0*/  FADD.FTZ R62, R62, R63 ;  /* 0x0000003f3e3e7221 */ /* 0x000fe20000010000 */
[----:B------:R-:W-:Y:S01]  /*28c0*/  FFMA.FTZ R54, R45, R58, R54 ;  /* 0x0000003a2d367223 */ /* 0x000fe20000010036 */
[----:B------:R-:W-:Y:S01]  /*28d0*/  FADD.FTZ R57, R8, R57 ;  /* 0x0000003908397221 */ /* 0x000fe20000010000 */
[----:B------:R-:W-:Y:S01]  /*28e0*/  FADD.FTZ R56, R9, R56 ;  /* 0x0000003809387221 */ /* 0x000fe20000010000 */
[----:B------:R-:W-:Y:S01]  /*28f0*/  FFMA.FTZ R61, R58, R59, R61 ;  /* 0x0000003b3a3d7223 */ /* 0x000fe2000001003d */
[----:B------:R-:W-:Y:S01]  /*2900*/  FADD.FTZ R58, -R32, R46 ;  /* 0x0000002e203a7221 */ /* 0x000fe20000010100 */
[----:B------:R-:W-:Y:S01]  /*2910*/  FADD.FTZ R57, R18, R57 ;  /* 0x0000003912397221 */ /* 0x000fe20000010000 */
[----:B------:R-:W-:Y:S01]  /*2920*/  FADD.FTZ R56, R19, R56 ;  /* 0x0000003813387221 */ /* 0x000fe20000010000 */
[----:B------:R-:W-:Y:S01]  /*2930*/  FADD.FTZ R62, R59, R62 ;  /* 0x0000003e3b3e7221 */ /* 0x000fe20000010000 */
[----:B------:R-:W-:Y:S01]  /*2940*/  FMUL.FTZ R59, R48, R115 ;  /* 0x00000073303b7220 */ /* 0x000fe20000410000 */
[----:B------:R-:W-:Y:S01]  /*2950*/  FADD.FTZ R57, R22, R57 ;  /* 0x0000003916397221 */ /* 0x000fe20000010000 */
[----:B------:R-:W-:Y:S01]  /*2960*/  FADD.FTZ R56, R23, R56 ;  /* 0x0000003817387221 */ /* 0x000fe20000010000 */
[----:B------:R-:W-:Y:S01]  /*2970*/  FMUL.FTZ R60, R58, R117 ;  /* 0x000000753a3c7220 */ /* 0x000fe20000410000 */
[----:B------:R-:W-:Y:S01]  /*2980*/  FADD.FTZ R58, -R32, R47 ;  /* 0x0000002f203a7221 */ /* 0x000fe20000010100 */
[----:B------:R-:W-:Y:S01]  /*2990*/  FADD.FTZ R57, R36, R57 ;  /* 0x0000003924397221 */ /* 0x000fe20000010000 */
[----:B------:R-:W-:Y:S01]  /*29a0*/  FADD.FTZ R56, R37, R56 ;  /* 0x0000003825387221 */ /* 0x000fe20000010000 */
[----:B------:R-:W-:Y:S01]  /*29b0*/  FADD.FTZ R62, R62, R59 ;  /* 0x0000003b3e3e7221 */ /* 0x000fe20000010000 */
[----:B------:R-:W-:Y:S01]  /*29c0*/  FFMA.FTZ R61, R60, R59, R61 ;  /* 0x0000003b3c3d7223 */ /* 0x000fe2000001003d */
[----:B------:R-:W-:Y:S01]  /*29d0*/  FMUL.FTZ R58, R58, R117 ;  /* 0x000000753a3a7220 */ /* 0x000fe20000410000 */
        /* <DEDUP_REMOVED lines=27> */
[C---:B------:R-:W-:Y:S01]  /*2b90*/  FFMA.FTZ R56, R52.reuse, R56, R55 ;  /* 0x0000003834387223 */ /* 0x040fe20000010037 */
[C---:B------:R-:W-:Y:S01]  /*2ba0*/  FFMA.FTZ R57, R53.reuse, R63, R54 ;  /* 0x0000003f35397223 */ /* 0x040fe20000010036 */
[----:B------:R-:W-:Y:S01]  /*2bb0*/  FADD.FTZ R58, R52, R59 ;  /* 0x0000003b343a7221 */ /* 0x000fe20000010000 */
[----:B------:R-:W-:Y:S01]  /*2bc0*/  FADD.FTZ R59, R53, R62 ;  /* 0x0000003e353b7221 */ /* 0x000fe20000010000 */
[----:B------:R-:W-:Y:S06]  /*2bd0*/  BRA `(.L_x_1576) ;  /* 0x0000002000007947 */ /* 0x000fec0003800000 */
.L_x_1575:
[C---:B-----5:R-:W-:Y:S01]  /*2be0*/  FADD.FTZ R54, -R32.reuse, R84 ;  /* 0x0000005420367221 */ /* 0x060fe20000010100 */
[----:B------:R-:W-:-:S03]  /*2bf0*/  FADD.FTZ R62, -R32, R80 ;  /* 0x00000050203e7221 */ /* 0x000fc60000010100 */
[-C--:B-1----:R-:W-:Y:S01]  /*2c00*/  FMUL.FTZ R55, R54, R117.reuse ;  /* 0x0000007536377220 */ /* 0x082fe20000410000 */
[----:B------:R-:W-:Y:S01]  /*2c10*/  FADD.FTZ R54, -R32, R85 ;  /* 0x0000005520367221 */ /* 0x000fe20000010100 */
[----:B------:R-:W-:Y:S02]  /*2c20*/  FMUL.FTZ R57, R62, R117 ;  /* 0x000000753e397220 */ /* 0x000fe40000410000 */
[C-C-:B------:R-:W-:Y:S01]  /*2c30*/  FFMA.FTZ R56, R115.reuse, R55, R118.reuse ;  /* 0x0000003773387223 */ /* 0x140fe20000010076 */
[----:B------:R-:W-:Y:S01]  /*2c40*/  FMUL.FTZ R54, R54, R117 ;  /* 0x0000007536367220 */ /* 0x000fe20000410000 */
[----:B------:R-:W-:Y:S02]  /*2c50*/  FFMA.FTZ R65, R115, R57, R118 ;  /* 0x0000003973417223 */ /* 0x000fe40000010076 */
[----:B------:R-:W-:Y:S01]  /*2c60*/  FMUL.FTZ R58, R56, -1.4426950216293334961 ;  /* 0xbfb8aa3b383a7820 */ /* 0x000fe20000410000 */
[----:B------:R-:W-:Y:S01]  /*2c70*/  FFMA.FTZ R69, R33, R54, R116 ;  /* 0x0000003621457223 */ /* 0x000fe20000010074 */
[----:B------:R-:W-:-:S03]  /*2c80*/  FMUL.FTZ R63, R65, -1.4426950216293334961 ;  /* 0xbfb8aa3b413f7820 */ /* 0x000fc60000410000 */
[----:B------:R-:W-:Y:S01]  /*2c90*/  FMUL.FTZ R60, R69, -1.4426950216293334961 ;  /* 0xbfb8aa3b453c7820 */ /* 0x000fe20000410000 */
[----:B------:R-:W0:Y:S08]  /*2ca0*/  MUFU.EX2 R58, R58 ;  /* 0x0000003a003a7308 */ /* 0x000e300000000800 */
[----:B------:R-:W1:Y:S08]  /*2cb0*/  MUFU.EX2 R60, R60 ;  /* 0x0000003c003c7308 */ /* 0x000e700000000800 */
[----:B------:R-:W2:Y:S01]  /*2cc0*/  MUFU.EX2 R63, R63 ;  /* 0x0000003f003f7308 */ /* 0x000ea20000000800 */
[----:B0-----:R-:W-:Y:S01]  /*2cd0*/  FADD.FTZ R59, R58, 1 ;  /* 0x3f8000003a3b7421 */ /* 0x001fe20000010000 */
[----:B------:R-:W-:-:S04]  /*2ce0*/  FADD.FTZ R58, -R32, R81 ;  /* 0x00000051203a7221 */ /* 0x000fc80000010100 */
[----:B------:R-:W-:Y:S02]  /*2cf0*/  FMUL.FTZ R58, R58, R117 ;  /* 0x000000753a3a7220 */ /* 0x000fe40000410000 */
[----:B------:R-:W0:Y:S01]  /*2d00*/  MUFU.RCP R59, R59 ;  /* 0x0000003b003b7308 */ /* 0x000e220000001000 */
[----:B-1----:R-:W-:Y:S01]  /*2d10*/  FADD.FTZ R66, R60, 1 ;  /* 0x3f8000003c427421 */ /* 0x002fe20000010000 */
[----:B------:R-:W-:Y:S01]  /*2d20*/  FFMA.FTZ R62, R33, R58, R116 ;  /* 0x0000003a213e7223 */ /* 0x000fe20000010074 */
[----:B------:R-:W-:-:S03]  /*2d30*/  FADD.FTZ R60, -R32, R77 ;  /* 0x0000004d203c7221 */ /* 0x000fc60000010100 */
[----:B------:R-:W-:Y:S02]  /*2d40*/  FMUL.FTZ R68, R62, -1.4426950216293334961 ;  /* 0xbfb8aa3b3e447820 */ /* 0x000fe40000410000 */
[----:B------:R-:W1:Y:S01]  /*2d50*/  MUFU.RCP R66, R66 ;  /* 0x0000004200427308 */ /* 0x000e620000001000 */
[----:B--2---:R-:W-:-:S07]  /*2d60*/  FADD.FTZ R63, R63, 1 ;  /* 0x3f8000003f3f7421 */ /* 0x004fce0000010000 */
[----:B------:R-:W2:Y:S01]  /*2d70*/  MUFU.EX2 R68, R68 ;  /* 0x0000004400447308 */ /* 0x000ea20000000800 */
[----:B0-----:R-:W-:Y:S01]  /*2d80*/  FADD.FTZ R61, -R59, 1 ;  /* 0x3f8000003b3d7421 */ /* 0x001fe20000010100 */
[----:B------:R-:W-:Y:S01]  /*2d90*/  FMUL.FTZ R64, R82, R59 ;  /* 0x0000003b52407220 */ /* 0x000fe20000410000 */
[----:B------:R-:W-:Y:S02]  /*2da0*/  FMUL.FTZ R59, R60, R117 ;  /* 0x000000753c3b7220 */ /* 0x000fe40000410000 */
[----:B------:R-:W-:Y:S02]  /*2db0*/  FFMA.FTZ R61, R56, R61, 1 ;  /* 0x3f800000383d7423 */ /* 0x000fe4000001003d */
[----:B------:R-:W-:Y:S01]  /*2dc0*/  FFMA.FTZ R60, R33, R59, R116 ;  /* 0x0000003b213c7223 */ /* 0x000fe20000010074 */
[----:B------:R-:W-:Y:S01]  /*2dd0*/  MUFU.RCP R63, R63 ;  /* 0x0000003f003f7308 */ /* 0x000fe20000001000 */
[----:B-1----:R-:W-:Y:S01]  /*2de0*/  FADD.FTZ R56, -R66, 1 ;  /* 0x3f80000042387421 */ /* 0x002fe20000010100 */
[----:B------:R-:W-:Y:S01]  /*2df0*/  FMUL.FTZ R64, R64, R61 ;  /* 0x0000003d40407220 */ /* 0x000fe20000410000 */
[----:B------:R-:W-:Y:S01]  /*2e00*/  FMUL.FTZ R67, R60, -1.4426950216293334961 ;  /* 0xbfb8aa3b3c437820 */ /* 0x000fe20000410000 */
[----:B------:R-:W-:Y:S01]  /*2e10*/  FMUL.FTZ R66, R83, R66 ;  /* 0x0000004253427220 */ /* 0x000fe20000410000 */
[----:B------:R-:W-:Y:S01]  /*2e20*/  FFMA.FTZ R69, R69, R56, 1 ;  /* 0x3f80000045457423 */ /* 0x000fe20000010038 */
[----:B------:R-:W-:-:S03]  /*2e30*/  FADD.FTZ R56, -R32, R76 ;  /* 0x0000004c20387221 */ /* 0x000fc60000010100 */
[----:B------:R-:W0:Y:S01]  /*2e40*/  MUFU.EX2 R67, R67 ;  /* 0x0000004300437308 */ /* 0x000e220000000800 */
[----:B------:R-:W-:Y:S01]  /*2e50*/  FMUL.FTZ R61, R56, R117 ;  /* 0x00000075383d7220 */ /* 0x000fe20000410000 */
[----:B--2---:R-:W-:Y:S01]  /*2e60*/  FADD.FTZ R68, R68, 1 ;  /* 0x3f80000044447421 */ /* 0x004fe20000010000 */
[----:B------:R-:W-:Y:S02]  /*2e70*/  FMUL.FTZ R66, R66, R69 ;  /* 0x0000004542427220 */ /* 0x000fe40000410000 */
[----:B------:R-:W-:-:S03]  /*2e80*/  FFMA.FTZ R56, R115, R61, R118 ;  /* 0x0000003d73387223 */ /* 0x000fc60000010076 */
[----:B------:R-:W1:Y:S01]  /*2e90*/  MUFU.RCP R68, R68 ;  /* 0x0000004400447308 */ /* 0x000e620000001000 */
[----:B------:R-:W-:-:S07]  /*2ea0*/  FMUL.FTZ R70, R56, -1.4426950216293334961 ;  /* 0xbfb8aa3b38467820 */ /* 0x000fce0000410000 */
[----:B------:R-:W2:Y:S01]  /*2eb0*/  MUFU.EX2 R70, R70 ;  /* 0x0000004600467308 */ /* 0x000ea20000000800 */
[----:B0-----:R-:W-:Y:S01]  /*2ec0*/  FADD.FTZ R125, R67, 1 ;  /* 0x3f800000437d7421 */ /* 0x001fe20000010000 */
[----:B-1----:R-:W-:-:S04]  /*2ed0*/  FADD.FTZ R67, -R68, 1 ;  /* 0x3f80000044437421 */ /* 0x002fc80000010100 */
[----:B------:R-:W-:Y:S01]  /*2ee0*/  FFMA.FTZ R124, R62, R67, 1 ;  /* 0x3f8000003e7c7423 */ /* 0x000fe20000010043 */
[----:B------:R-:W-:Y:S01]  /*2ef0*/  FMUL.FTZ R62, R78, R63 ;  /* 0x0000003f4e3e7220 */ /* 0x000fe20000410000 */
[----:B--2---:R-:W-:Y:S01]  /*2f00*/  FADD.FTZ R71, R70, 1 ;  /* 0x3f80000046477421 */ /* 0x004fe20000010000 */
[----:B------:R-:W-:Y:S01]  /*2f10*/  FADD.FTZ R70, -R63, 1 ;  /* 0x3f8000003f467421 */ /* 0x000fe20000010100 */
[----:B------:R-:W-:Y:S02]  /*2f20*/  FMUL.FTZ R63, R79, R68 ;  /* 0x000000444f3f7220 */ /* 0x000fe40000410000 */
[----:B------:R-:W0:Y:S01]  /*2f30*/  MUFU.RCP R69, R71 ;  /* 0x0000004700457308 */ /* 0x000e220000001000 */
[----:B------:R-:W-:-:S04]  /*2f40*/  FFMA.FTZ R65, R65, R70, 1 ;  /* 0x3f80000041417423 */ /* 0x000fc80000010046 */
[----:B------:R-:W-:Y:S01]  /*2f50*/  FMUL.FTZ R68, R62, R65 ;  /* 0x000000413e447220 */ /* 0x000fe20000410000 */
[----:B------:R-:W-:Y:S02]  /*2f60*/  FMUL.FTZ R65, R63, R124 ;  /* 0x0000007c3f417220 */ /* 0x000fe40000410000 */
[----:B------:R1:W2:Y:S01]  /*2f70*/  MUFU.RCP R70, R125 ;  /* 0x0000007d00467308 */ /* 0x0002a20000001000 */
[----:B0-----:R-:W-:Y:S01]  /*2f80*/  FADD.FTZ R63, -R69, 1 ;  /* 0x3f800000453f7421 */ /* 0x001fe20000010100 */
[----:B------:R-:W-:Y:S01]  /*2f90*/  FMUL.FTZ R62, R74, R69 ;  /* 0x000000454a3e7220 */ /* 0x000fe20000410000 */
[C---:B-1----:R-:W-:Y:S02]  /*2fa0*/  FMUL.FTZ R125, R115.reuse, R68 ;  /* 0x00000044737d7220 */ /* 0x042fe40000410000 */
[----:B------:R-:W-:Y:S01]  /*2fb0*/  FFMA.FTZ R63, R56, R63, 1 ;  /* 0x3f800000383f7423 */ /* 0x000fe2000001003f */
[----:B------:R-:W-:Y:S01]  /*2fc0*/  FMUL.FTZ R56, R115, R64 ;  /* 0x0000004073387220 */ /* 0x000fe20000410000 */
[----:B--2---:R-:W-:-:S02]  /*2fd0*/  FADD.FTZ R67, -R70, 1 ;  /* 0x3f80000046437421 */ /* 0x004fc40000010100 */
[----:B------:R-:W-:Y:S01]  /*2fe0*/  FMUL.FTZ R62, R62, R63 ;  /* 0x0000003f3e3e7220 */ /* 0x000fe20000410000 */
[C---:B------:R-:W-:Y:S01]  /*2ff0*/  FFMA.FTZ R63, R55.reuse, R56, RZ ;  /* 0x00000038373f7223 */ /* 0x040fe200000100ff */
[----:B------:R-:W-:Y:S01]  /*3000*/  FFMA.FTZ R55, R55, R64, RZ ;  /* 0x0000004037377223 */ /* 0x000fe200000100ff */
[----:B------:R-:W-:Y:S01]  /*3010*/  FFMA.FTZ R67, R60, R67, 1 ;  /* 0x3f8000003c437423 */ /* 0x000fe20000010043 */
[----:B------:R-:W-:Y:S01]  /*3020*/  FMUL.FTZ R60, R75, R70 ;  /* 0x000000464b3c7220 */ /* 0x000fe20000410000 */
[----:B------:R-:W-:Y:S01]  /*3030*/  FADD.FTZ R70, RZ, R56 ;  /* 0x00000038ff467221 */ /* 0x000fe20000010000 */
[----:B------:R-:W-:Y:S02]  /*3040*/  FADD.FTZ R56, -R32, R72 ;  /* 0x0000004820387221 */ /* 0x000fe40000010100 */
[----:B------:R-:W-:Y:S01]  /*3050*/  FMUL.FTZ R60, R60, R67 ;  /* 0x000000433c3c7220 */ /* 0x000fe20000410000 */
[----:B------:R-:W-:Y:S01]  /*3060*/  FMUL.FTZ R67, R33, R66 ;  /* 0x0000004221437220 */ /* 0x000fe20000410000 */
[----:B------:R-:W-:-:S03]  /*3070*/  FMUL.FTZ R56, R56, R117 ;  /* 0x0000007538387220 */ /* 0x000fc60000410000 */
[----:B------:R-:W-:Y:S01]  /*3080*/  FFMA.FTZ R124, R54, R67, R63 ;  /* 0x00000043367c7223 */ /* 0x000fe2000001003f */
[----:B------:R-:W-:Y:S01]  /*3090*/  FADD.FTZ R67, R67, R70 ;  /* 0x0000004643437221 */ /* 0x000fe20000010000 */
[----:B------:R-:W-:Y:S01]  /*30a0*/  FFMA.FTZ R70, R115, R56, R118 ;  /* 0x0000003873467223 */ /* 0x000fe20000010076 */
[----:B------:R-:W-:Y:S01]  /*30b0*/  FADD.FTZ R63, RZ, R64 ;  /* 0x00000040ff3f7221 */ /* 0x000fe20000010000 */
[----:B------:R-:W-:Y:S02]  /*30c0*/  FFMA.FTZ R64, R57, R68, R55 ;  /* 0x0000004439407223 */ /* 0x000fe40000010037 */
[----:B------:R-:W-:Y:S01]  /*30d0*/  FMUL.FTZ R69, R70, -1.4426950216293334961 ;  /* 0xbfb8aa3b46457820 */ /* 0x000fe20000410000 */
[----:B------:R-:W-:Y:S01]  /*30e0*/  FADD.FTZ R63, R63, R68 ;  /* 0x000000443f3f7221 */ /* 0x000fe20000010000 */
[----:B------:R-:W-:-:S04]  /*30f0*/  FADD.FTZ R68, -R32, R73 ;  /* 0x0000004920447221 */ /* 0x000fc80000010100 */
[----:B------:R-:W0:Y:S02]  /*3100*/  MUFU.EX2 R69, R69 ;  /* 0x0000004500457308 */ /* 0x000e240000000800 */
[----:B0-----:R-:W-:Y:S01]  /*3110*/  FADD.FTZ R71, R69, 1 ;  /* 0x3f80000045477421 */ /* 0x001fe20000010000 */
[----:B------:R-:W-:-:S05]  /*3120*/  FFMA.FTZ R69, R57, R125, R124 ;  /* 0x0000007d39457223 */ /* 0x000fca000001007c */
[----:B------:R-:W0:Y:S02]  /*3130*/  MUFU.RCP R71, R71 ;  /* 0x0000004700477308 */ /* 0x000e240000001000 */
[----:B0-----:R-:W-:Y:S01]  /*3140*/  FADD.FTZ R55, -R71, 1 ;  /* 0x3f80000047377421 */ /* 0x001fe20000010100 */
[----:B------:R-:W-:-:S03]  /*3150*/  FMUL.FTZ R57, R10, R71 ;  /* 0x000000470a397220 */ /* 0x000fc60000410000 */
[----:B------:R-:W-:Y:S01]  /*3160*/  FFMA.FTZ R70, R70, R55, 1 ;  /* 0x3f80000046467423 */ /* 0x000fe20000010037 */
[----:B------:R-:W-:Y:S01]  /*3170*/  FMUL.FTZ R55, R68, R117 ;  /* 0x0000007544377220 */ /* 0x000fe20000410000 */
[----:B------:R-:W-:Y:S01]  /*3180*/  FADD.FTZ R68, R67, R125 ;  /* 0x0000007d43447221 */ /* 0x000fe20000010000 */
[----:B------:R-:W-:Y:S01]  /*3190*/  FFMA.FTZ R125, R54, R66, RZ ;  /* 0x00000042367d7223 */ /* 0x000fe200000100ff */
[----:B------:R-:W-:Y:S01]  /*31a0*/  FADD.FTZ R66, RZ, R66 ;  /* 0x00000042ff427221 */ /* 0x000fe20000010000 */
[----:B------:R-:W-:Y:S01]  /*31b0*/  FFMA.FTZ R71, R33, R55, R116 ;  /* 0x0000003721477223 */ /* 0x000fe20000010074 */
[----:B------:R-:W-:-:S03]  /*31c0*/  FMUL.FTZ R57, R57, R70 ;  /* 0x0000004639397220 */ /* 0x000fc60000410000 */
[----:B------:R-:W-:-:S06]  /*31d0*/  FMUL.FTZ R67, R71, -1.4426950216293334961 ;  /* 0xbfb8aa3b47437820 */ /* 0x000fcc0000410000 */
[----:B------:R-:W0:Y:S02]  /*31e0*/  MUFU.EX2 R67, R67 ;  /* 0x0000004300437308 */ /* 0x000e240000000800 */
[----:B0-----:R-:W-:Y:S01]  /*31f0*/  FADD.FTZ R124, R67, 1 ;  /* 0x3f800000437c7421 */ /* 0x001fe20000010000 */
[----:B------:R-:W-:Y:S01]  /*3200*/  FADD.FTZ R67, R66, R65 ;  /* 0x0000004142437221 */ /* 0x000fe20000010000 */
[CC--:B------:R-:W-:Y:S01]  /*3210*/  FFMA.FTZ R66, R58.reuse, R65.reuse, R125 ;  /* 0x000000413a427223 */ /* 0x0c0fe2000001007d */
[----:B------:R-:W-:Y:S01]  /*3220*/  FMUL.FTZ R65, R33, R65 ;  /* 0x0000004121417220 */ /* 0x000fe20000410000 */
[-C--:B------:R-:W-:Y:S01]  /*3230*/  FMUL.FTZ R125, R115, R62.reuse ;  /* 0x0000003e737d7220 */ /* 0x080fe20000410000 */
[----:B------:R-:W-:Y:S01]  /*3240*/  FADD.FTZ R67, R67, R60 ;  /* 0x0000003c43437221 */ /* 0x000fe20000010000 */
[----:B------:R-:W0:Y:S01]  /*3250*/  MUFU.RCP R124, R124 ;  /* 0x0000007c007c7308 */ /* 0x000e220000001000 */
[----:B------:R-:W-:Y:S01]  /*3260*/  FFMA.FTZ R70, R58, R65, R69 ;  /* 0x000000413a467223 */ /* 0x000fe20000010045 */
[----:B------:R-:W-:Y:S01]  /*3270*/  FADD.FTZ R65, R65, R68 ;  /* 0x0000004441417221 */ /* 0x000fe20000010000 */
[----:B------:R-:W-:Y:S01]  /*3280*/  FADD.FTZ R68, R63, R62 ;  /* 0x0000003e3f447221 */ /* 0x000fe20000010000 */
[C---:B------:R-:W-:Y:S01]  /*3290*/  FFMA.FTZ R63, R61.reuse, R62, R64 ;  /* 0x0000003e3d3f7223 */ /* 0x040fe20000010040 */
[----:B------:R-:W-:Y:S01]  /*32a0*/  FADD.FTZ R64, -R32, R13 ;  /* 0x0000000d20407221 */ /* 0x000fe20000010100 */
[----:B------:R-:W-:Y:S01]  /*32b0*/  FFMA.FTZ R70, R61, R125, R70 ;  /* 0x0000007d3d467223 */ /* 0x000fe20000010046 */
[----:B------:R-:W-:Y:S01]  /*32c0*/  FADD.FTZ R65, R65, R125 ;  /* 0x0000007d41417221 */ /* 0x000fe20000010000 */
[----:B------:R-:W-:Y:S01]  /*32d0*/  FFMA.FTZ R66, R59, R60, R66 ;  /* 0x0000003c3b427223 */ /* 0x000fe20000010042 */
[----:B------:R-:W-:Y:S01]  /*32e0*/  FMUL.FTZ R61, R64, R117 ;  /* 0x00000075403d7220 */ /* 0x000fe20000410000 */
[----:B------:R-:W-:-:S03]  /*32f0*/  FFMA.FTZ R63, R56, R57, R63 ;  /* 0x00000039383f7223 */ /* 0x000fc6000001003f */
[----:B------:R-:W-:Y:S01]  /*3300*/  FFMA.FTZ R64, R33, R61, R116 ;  /* 0x0000003d21407223 */ /* 0x000fe20000010074 */
[----:B0-----:R-:W-:Y:S01]  /*3310*/  FADD.FTZ R54, -R124, 1 ;  /* 0x3f8000007c367421 */ /* 0x001fe20000010100 */
[----:B------:R-:W-:Y:S02]  /*3320*/  FMUL.FTZ R58, R11, R124 ;  /* 0x0000007c0b3a7220 */ /* 0x000fe40000410000 */
[----:B------:R-:W-:Y:S01]  /*3330*/  FMUL.FTZ R125, R64, -1.4426950216293334961 ;  /* 0xbfb8aa3b407d7820 */ /* 0x000fe20000410000 */
[----:B------:R-:W-:Y:S01]  /*3340*/  FFMA.FTZ R71, R71, R54, 1 ;  /* 0x3f80000047477423 */ /* 0x000fe20000010036 */
[----:B------:R-:W-:-:S04]  /*3350*/  FADD.FTZ R54, -R32, R12 ;  /* 0x0000000c20367221 */ /* 0x000fc80000010100 */
[----:B------:R-:W-:Y:S01]  /*3360*/  MUFU.EX2 R125, R125 ;  /* 0x0000007d007d7308 */ /* 0x000fe20000000800 */
[----:B------:R-:W-:Y:S01]  /*3370*/  FMUL.FTZ R54, R54, R117 ;  /* 0x0000007536367220 */ /* 0x000fe20000410000 */
[----:B------:R-:W-:-:S03]  /*3380*/  FMUL.FTZ R58, R58, R71 ;  /* 0x000000473a3a7220 */ /* 0x000fc60000410000 */
[----:B------:R-:W-:Y:S01]  /*3390*/  FFMA.FTZ R69, R115, R54, R118 ;  /* 0x0000003673457223 */ /* 0x000fe20000010076 */
[----:B------:R-:W-:Y:S01]  /*33a0*/  FADD.FTZ R67, R67, R58 ;  /* 0x0000003a43437221 */ /* 0x000fe20000010000 */
[----:B------:R-:W-:Y:S02]  /*33b0*/  FFMA.FTZ R66, R55, R58, R66 ;  /* 0x0000003a37427223 */ /* 0x000fe40000010042 */
[----:B------:R-:W-:-:S06]  /*33c0*/  FMUL.FTZ R124, R69, -1.4426950216293334961 ;  /* 0xbfb8aa3b457c7820 */ /* 0x000fcc0000410000 */
[----:B------:R-:W0:Y:S02]  /*33d0*/  MUFU.EX2 R124, R124 ;  /* 0x0000007c007c7308 */ /* 0x000e240000000800 */
[----:B0-----:R-:W-:Y:S01]  /*33e0*/  FADD.FTZ R71, R124, 1 ;  /* 0x3f8000007c477421 */ /* 0x001fe20000010000 */
[----:B------:R-:W-:-:S05]  /*33f0*/  FADD.FTZ R124, R125, 1 ;  /* 0x3f8000007d7c7421 */ /* 0x000fca0000010000 */
[----:B------:R-:W0:Y:S08]  /*3400*/  MUFU.RCP R71, R71 ;  /* 0x0000004700477308 */ /* 0x000e300000001000 */
[----:B------:R-:W1:Y:S01]  /*3410*/  MUFU.RCP R124, R124 ;  /* 0x0000007c007c7308 */ /* 0x000e620000001000 */
[----:B0-----:R-:W-:-:S04]  /*3420*/  FADD.FTZ R62, -R71, 1 ;  /* 0x3f800000473e7421 */ /* 0x001fc80000010100 */
[----:B------:R-:W-:Y:S01]  /*3430*/  FFMA.FTZ R69, R69, R62, 1 ;  /* 0x3f80000045457423 */ /* 0x000fe2000001003e */
[----:B------:R-:W-:-:S04]  /*3440*/  FMUL.FTZ R62, R14, R71 ;  /* 0x000000470e3e7220 */ /* 0x000fc80000410000 */
[----:B------:R-:W-:Y:S01]  /*3450*/  FMUL.FTZ R62, R62, R69 ;  /* 0x000000453e3e7220 */ /* 0x000fe20000410000 */
[----:B------:R-:W-:Y:S01]  /*3460*/  FMUL.FTZ R69, R33, R60 ;  /* 0x0000003c21457220 */ /* 0x000fe20000410000 */
[----:B-1----:R-:W-:-:S03]  /*3470*/  FMUL.FTZ R60, R15, R124 ;  /* 0x0000007c0f3c7220 */ /* 0x002fc60000410000 */
[----:B------:R-:W-:Y:S01]  /*3480*/  FFMA.FTZ R71, R59, R69, R70 ;  /* 0x000000453b477223 */ /* 0x000fe20000010046 */
[----:B------:R-:W-:Y:S01]  /*3490*/  FADD.FTZ R59, -R124, 1 ;  /* 0x3f8000007c3b7421 */ /* 0x000fe20000010100 */
[----:B------:R-:W-:Y:S01]  /*34a0*/  FMUL.FTZ R70, R115, R57 ;  /* 0x0000003973467220 */ /* 0x000fe20000410000 */
[----:B------:R-:W-:Y:S01]  /*34b0*/  FADD.FTZ R69, R69, R65 ;  /* 0x0000004145457221 */ /* 0x000fe20000010000 */
[----:B------:R-:W-:Y:S01]  /*34c0*/  FADD.FTZ R65, R68, R57 ;  /* 0x0000003944417221 */ /* 0x000fe20000010000 */
[----:B------:R-:W-:Y:S01]  /*34d0*/  FFMA.FTZ R59, R64, R59, 1 ;  /* 0x3f800000403b7423 */ /* 0x000fe2000001003b */
[----:B------:R-:W-:Y:S01]  /*34e0*/  FADD.FTZ R64, -R32, R6 ;  /* 0x0000000620407221 */ /* 0x000fe20000010100 */
[----:B------:R-:W-:Y:S01]  /*34f0*/  FFMA.FTZ R68, R56, R70, R71 ;  /* 0x0000004638447223 */ /* 0x000fe20000010047 */
[----:B------:R-:W-:Y:S01]  /*3500*/  FADD.FTZ R56, -R32, R7 ;  /* 0x0000000720387221 */ /* 0x000fe20000010100 */
[----:B------:R-:W-:Y:S01]  /*3510*/  FMUL.FTZ R60, R60, R59 ;  /* 0x0000003b3c3c7220 */ /* 0x000fe20000410000 */
[-C--:B------:R-:W-:Y:S01]  /*3520*/  FMUL.FTZ R59, R64, R117.reuse ;  /* 0x00000075403b7220 */ /* 0x080fe20000410000 */
[----:B------:R-:W-:Y:S01]  /*3530*/  FADD.FTZ R69, R69, R70 ;  /* 0x0000004645457221 */ /* 0x000fe20000010000 */
[----:B------:R-:W-:Y:S01]  /*3540*/  FMUL.FTZ R56, R56, R117 ;  /* 0x0000007538387220 */ /* 0x000fe20000410000 */
[----:B------:R-:W-:Y:S01]  /*3550*/  FADD.FTZ R65, R65, R62 ;  /* 0x0000003e41417221 */ /* 0x000fe20000010000 */
        /* <DEDUP_REMOVED lines=13> */
[----:B------:R-:W-:Y:S01]  /*3630*/  FFMA.FTZ R68, R54, R62, R63 ;  /* 0x0000003e36447223 */ /* 0x000fe2000001003f */
[----:B------:R-:W-:Y:S01]  /*3640*/  FMUL.FTZ R124, R57, -1.4426950216293334961 ;  /* 0xbfb8aa3b397c7820 */ /* 0x000fe20000410000 */
[----:B------:R-:W-:Y:S02]  /*3650*/  FADD.FTZ R65, R65, R64 ;  /* 0x0000004041417221 */ /* 0x000fe40000010000 */
[----:B------:R-:W-:-:S03]  /*3660*/  FFMA.FTZ R68, R59, R64, R68 ;  /* 0x000000403b447223 */ /* 0x000fc60000010044 */
        /* <DEDUP_REMOVED lines=8> */
[----:B------:R-:W-:Y:S01]  /*36f0*/  FADD.FTZ R58, -R32, R16 ;  /* 0x00000010203a7221 */ /* 0x000fe20000010100 */
[----:B------:R-:W-:Y:S01]  /*3700*/  FFMA.FTZ R62, R54, R70, R71 ;  /* 0x00000046363e7223 */ /* 0x000fe20000010047 */
[----:B------:R-:W-:Y:S01]  /*3710*/  FADD.FTZ R54, -R32, R17 ;  /* 0x0000001120367221 */ /* 0x000fe20000010100 */
[----:B------:R-:W-:Y:S01]  /*3720*/  FADD.FTZ R69, R69, R70 ;  /* 0x0000004645457221 */ /* 0x000fe20000010000 */
[-C--:B------:R-:W-:Y:S01]  /*3730*/  FMUL.FTZ R55, R58, R117.reuse ;  /* 0x000000753a377220 */ /* 0x080fe20000410000 */
[----:B------:R-:W-:Y:S01]  /*3740*/  FADD.FTZ R70, R67, R60 ;  /* 0x0000003c43467221 */ /* 0x000fe20000010000 */
[----:B------:R-:W-:Y:S01]  /*3750*/  FMUL.FTZ R54, R54, R117 ;  /* 0x0000007536367220 */ /* 0x000fe20000410000 */
[----:B------:R-:W-:Y:S01]  /*3760*/  FMUL.FTZ R67, R33, R60 ;  /* 0x0000003c21437220 */ /* 0x000fe20000410000 */
[----:B------:R-:W-:Y:S01]  /*3770*/  FFMA.FTZ R58, R115, R55, R118 ;  /* 0x00000037733a7223 */ /* 0x000fe20000010076 */
[----:B------:R-:W-:Y:S01]  /*3780*/  FADD.FTZ R70, R70, R57 ;  /* 0x0000003946467221 */ /* 0x000fe20000010000 */
[----:B------:R-:W-:Y:S01]  /*3790*/  FFMA.FTZ R71, R33, R54, R116 ;  /* 0x0000003621477223 */ /* 0x000fe20000010074 */
[----:B------:R-:W-:Y:S01]  /*37a0*/  FFMA.FTZ R62, R61, R67, R62 ;  /* 0x000000433d3e7223 */ /* 0x000fe2000001003e */
[----:B------:R-:W-:Y:S01]  /*37b0*/  FMUL.FTZ R124, R58, -1.4426950216293334961 ;  /* 0xbfb8aa3b3a7c7820 */ /* 0x000fe20000410000 */
[----:B------:R-:W-:-:S05]  /*37c0*/  FADD.FTZ R69, R67, R69 ;  /* 0x0000004543457221 */ /* 0x000fca0000010000 */
[----:B------:R-:W0:Y:S02]  /*37d0*/  MUFU.EX2 R124, R124 ;  /* 0x0000007c007c7308 */ /* 0x000e240000000800 */
[----:B0-----:R-:W-:-:S06]  /*37e0*/  FADD.FTZ R125, R124, 1 ;  /* 0x3f8000007c7d7421 */ /* 0x001fcc0000010000 */
[----:B------:R-:W0:Y:S02]  /*37f0*/  MUFU.RCP R125, R125 ;  /* 0x0000007d007d7308 */ /* 0x000e240000001000 */
[----:B0-----:R-:W-:-:S04]  /*3800*/  FADD.FTZ R63, -R125, 1 ;  /* 0x3f8000007d3f7421 */ /* 0x001fc80000010100 */
[----:B------:R-:W-:Y:S01]  /*3810*/  FFMA.FTZ R63, R58, R63, 1 ;  /* 0x3f8000003a3f7423 */ /* 0x000fe2000001003f */
[----:B------:R-:W-:Y:S01]  /*3820*/  FMUL.FTZ R58, R18, R125 ;  /* 0x0000007d123a7220 */ /* 0x000fe20000410000 */
[----:B------:R-:W-:-:S03]  /*3830*/  FMUL.FTZ R125, R71, -1.4426950216293334961 ;  /* 0xbfb8aa3b477d7820 */ /* 0x000fc60000410000 */
[----:B------:R-:W-:Y:S01]  /*3840*/  FMUL.FTZ R58, R58, R63 ;  /* 0x0000003f3a3a7220 */ /* 0x000fe20000410000 */
[----:B------:R-:W-:Y:S02]  /*3850*/  FFMA.FTZ R63, R61, R60, R66 ;  /* 0x0000003c3d3f7223 */ /* 0x000fe40000010042 */
[----:B------:R-:W0:Y:S01]  /*3860*/  MUFU.EX2 R125, R125 ;  /* 0x0000007d007d7308 */ /* 0x000e220000000800 */
[----:B------:R-:W-:Y:S01]  /*3870*/  FADD.FTZ R65, R65, R58 ;  /* 0x0000003a41417221 */ /* 0x000fe20000010000 */
[-C--:B------:R-:W-:Y:S01]  /*3880*/  FFMA.FTZ R63, R56, R57.reuse, R63 ;  /* 0x00000039383f7223 */ /* 0x080fe2000001003f */
[----:B------:R-:W-:Y:S01]  /*3890*/  FMUL.FTZ R57, R33, R57 ;  /* 0x0000003921397220 */ /* 0x000fe20000410000 */
[----:B0-----:R-:W-:Y:S01]  /*38a0*/  FADD.FTZ R124, R125, 1 ;  /* 0x3f8000007d7c7421 */ /* 0x001fe20000010000 */
[----:B------:R-:W-:Y:S01]  /*38b0*/  FMUL.FTZ R125, R115, R64 ;  /* 0x00000040737d7220 */ /* 0x000fe20000410000 */
[----:B------:R-:W-:-:S03]  /*38c0*/  FADD.FTZ R64, -R32, R21 ;  /* 0x0000001520407221 */ /* 0x000fc60000010100 */
[----:B------:R-:W-:Y:S01]  /*38d0*/  FFMA.FTZ R67, R59, R125, R62 ;  /* 0x0000007d3b437223 */ /* 0x000fe2000001003e */
[----:B------:R-:W0:Y:S01]  /*38e0*/  MUFU.RCP R124, R124 ;  /* 0x0000007c007c7308 */ /* 0x000e220000001000 */
[----:B------:R-:W-:-:S04]  /*38f0*/  FADD.FTZ R69, R69, R125 ;  /* 0x0000007d45457221 */ /* 0x000fc80000010000 */
[----:B------:R-:W-:Y:S01]  /*3900*/  FADD.FTZ R69, R57, R69 ;  /* 0x0000004539457221 */ /* 0x000fe20000010000 */
[----:B0-----:R-:W-:Y:S01]  /*3910*/  FADD.FTZ R60, -R124, 1 ;  /* 0x3f8000007c3c7421 */ /* 0x001fe20000010100 */
[----:B------:R-:W-:-:S03]  /*3920*/  FMUL.FTZ R61, R19, R124 ;  /* 0x0000007c133d7220 */ /* 0x000fc60000410000 */
[----:B------:R-:W-:-:S04]  /*3930*/  FFMA.FTZ R60, R71, R60, 1 ;  /* 0x3f800000473c7423 */ /* 0x000fc8000001003c */
[----:B------:R-:W-:Y:S01]  /*3940*/  FMUL.FTZ R61, R61, R60 ;  /* 0x0000003c3d3d7220 */ /* 0x000fe20000410000 */
        /* <DEDUP_REMOVED lines=10> */
[----:B------:R-:W-:Y:S01]  /*39f0*/  FFMA.FTZ R66, R56, R57, R67 ;  /* 0x0000003938427223 */ /* 0x000fe20000010043 */
[----:B------:R-:W-:Y:S02]  /*3a00*/  FADD.FTZ R56, -R32, R34 ;  /* 0x0000002220387221 */ /* 0x000fe40000010100 */
[----:B------:R-:W-:Y:S01]  /*3a10*/  FMUL.FTZ R62, R62, R59 ;  /* 0x0000003b3e3e7220 */ /* 0x000fe20000410000 */
[-C--:B------:R-:W-:Y:S01]  /*3a20*/  FMUL.FTZ R59, R64, R117.reuse ;  /* 0x00000075403b7220 */ /* 0x080fe20000410000 */
[----:B------:R-:W-:-:S03]  /*3a30*/  FMUL.FTZ R56, R56, R117 ;  /* 0x0000007538387220 */ /* 0x000fc60000410000 */
[----:B------:R-:W-:Y:S01]  /*3a40*/  FFMA.FTZ R64, R33, R59, R116 ;  /* 0x0000003b21407223 */ /* 0x000fe20000010074 */
[----:B------:R-:W-:-:S03]  /*3a50*/  FFMA.FTZ R57, R115, R56, R118 ;  /* 0x0000003873397223 */ /* 0x000fc60000010076 */
[----:B------:R-:W-:-:S06]  /*3a60*/  FMUL.FTZ R71, R64, -1.4426950216293334961 ;  /* 0xbfb8aa3b40477820 */ /* 0x000fcc0000410000 */
        /* <DEDUP_REMOVED lines=8> */
[-C--:B------:R-:W-:Y:S01]  /*3af0*/  FFMA.FTZ R67, R55, R58.reuse, R68 ;  /* 0x0000003a37437223 */ /* 0x080fe20000010044 */
[----:B------:R-:W-:Y:S01]  /*3b00*/  FMUL.FTZ R58, R115, R58 ;  /* 0x0000003a733a7220 */ /* 0x000fe20000410000 */
[----:B------:R-:W0:Y:S02]  /*3b10*/  MUFU.EX2 R124, R124 ;  /* 0x0000007c007c7308 */ /* 0x000e240000000800 */
[----:B------:R-:W-:Y:S01]  /*3b20*/  FFMA.FTZ R67, R60, R62, R67 ;  /* 0x0000003e3c437223 */ /* 0x000fe20000010043 */
[----:B------:R-:W-:Y:S01]  /*3b30*/  FFMA.FTZ R71, R55, R58, R66 ;  /* 0x0000003a37477223 */ /* 0x000fe20000010042 */
[----:B------:R-:W-:Y:S01]  /*3b40*/  FADD.FTZ R68, R69, R58 ;  /* 0x0000003a45447221 */ /* 0x000fe20000010000 */
[----:B------:R-:W-:Y:S01]  /*3b50*/  FADD.FTZ R69, R70, R61 ;  /* 0x0000003d46457221 */ /* 0x000fe20000010000 */
[----:B------:R-:W-:-:S03]  /*3b60*/  FMUL.FTZ R70, R33, R61 ;  /* 0x0000003d21467220 */ /* 0x000fc60000410000 */
[----:B------:R-:W-:Y:S01]  /*3b70*/  FADD.FTZ R69, R69, R64 ;  /* 0x0000004045457221 */ /* 0x000fe20000010000 */
[----:B------:R-:W-:Y:S01]  /*3b80*/  FFMA.FTZ R71, R54, R70, R71 ;  /* 0x0000004636477223 */ /* 0x000fe20000010047 */
[----:B0-----:R-:W-:-:S06]  /*3b90*/  FADD.FTZ R125, R124, 1 ;  /* 0x3f8000007c7d7421 */ /* 0x001fcc0000010000 */
[----:B------:R-:W0:Y:S02]  /*3ba0*/  MUFU.RCP R125, R125 ;  /* 0x0000007d007d7308 */ /* 0x000e240000001000 */
[----:B0-----:R-:W-:-:S04]  /*3bb0*/  FADD.FTZ R66, -R125, 1 ;  /* 0x3f8000007d427421 */ /* 0x001fc80000010100 */
[----:B------:R-:W-:Y:S01]  /*3bc0*/  FFMA.FTZ R66, R57, R66, 1 ;  /* 0x3f80000039427423 */ /* 0x000fe20000010042 */
[----:B------:R-:W-:-:S04]  /*3bd0*/  FMUL.FTZ R57, R36, R125 ;  /* 0x0000007d24397220 */ /* 0x000fc80000410000 */
[----:B------:R-:W-:Y:S01]  /*3be0*/  FMUL.FTZ R57, R57, R66 ;  /* 0x0000004239397220 */ /* 0x000fe20000410000 */
[----:B------:R-:W-:-:S03]  /*3bf0*/  FADD.FTZ R66, -R32, R35 ;  /* 0x0000002320427221 */ /* 0x000fc60000010100 */
[----:B------:R-:W-:Y:S01]  /*3c00*/  FFMA.FTZ R67, R56, R57, R67 ;  /* 0x0000003938437223 */ /* 0x000fe20000010043 */
[----:B------:R-:W-:Y:S01]  /*3c10*/  FMUL.FTZ R55, R66, R117 ;  /* 0x0000007542377220 */ /* 0x000fe20000410000 */
[----:B------:R-:W-:Y:S01]  /*3c20*/  FFMA.FTZ R66, R54, R61, R63 ;  /* 0x0000003d36427223 */ /* 0x000fe2000001003f */
[----:B------:R-:W-:Y:S01]  /*3c30*/  FADD.FTZ R54, -R32, R2 ;  /* 0x0000000220367221 */ /* 0x000fe20000010100 */
[----:B------:R-:W-:Y:S01]  /*3c40*/  FADD.FTZ R63, R70, R68 ;  /* 0x00000044463f7221 */ /* 0x000fe20000010000 */
[----:B------:R-:W-:Y:S01]  /*3c50*/  FFMA.FTZ R58, R33, R55, R116 ;  /* 0x00000037213a7223 */ /* 0x000fe20000010074 */
[----:B------:R-:W-:Y:S01]  /*3c60*/  FMUL.FTZ R70, R115, R62 ;  /* 0x0000003e73467220 */ /* 0x000fe20000410000 */
[----:B------:R-:W-:Y:S01]  /*3c70*/  FMUL.FTZ R54, R54, R117 ;  /* 0x0000007536367220 */ /* 0x000fe20000410000 */
[----:B------:R-:W-:Y:S01]  /*3c80*/  FADD.FTZ R68, R65, R62 ;  /* 0x0000003e41447221 */ /* 0x000fe20000010000 */
[----:B------:R-:W-:Y:S01]  /*3c90*/  FMUL.FTZ R125, R58, -1.4426950216293334961 ;  /* 0xbfb8aa3b3a7d7820 */ /* 0x000fe20000410000 */
[----:B------:R-:W-:Y:S01]  /*3ca0*/  FFMA.FTZ R62, R60, R70, R71 ;  /* 0x000000463c3e7223 */ /* 0x000fe20000010047 */
[----:B------:R-:W-:Y:S01]  /*3cb0*/  FADD.FTZ R63, R63, R70 ;  /* 0x000000463f3f7221 */ /* 0x000fe20000010000 */
[-C--:B------:R-:W-:Y:S01]  /*3cc0*/  FMUL.FTZ R71, R33, R64.reuse ;  /* 0x0000004021477220 */ /* 0x080fe20000410000 */
[C---:B------:R-:W-:Y:S01]  /*3cd0*/  FFMA.FTZ R66, R59.reuse, R64, R66 ;  /* 0x000000403b427223 */ /* 0x040fe20000010042 */
[----:B------:R-:W-:Y:S01]  /*3ce0*/  FADD.FTZ R64, -R32, R24 ;  /* 0x0000001820407221 */ /* 0x000fe20000010100 */
[----:B------:R-:W0:Y:S01]  /*3cf0*/  MUFU.EX2 R125, R125 ;  /* 0x0000007d007d7308 */ /* 0x000e220000000800 */
        /* <DEDUP_REMOVED lines=9> */
[----:B------:R-:W-:-:S03]  /*3d90*/  FFMA.FTZ R61, R115, R54, R118 ;  /* 0x00000036733d7223 */ /* 0x000fc60000010076 */
[----:B------:R-:W-:Y:S01]  /*3da0*/  FADD.FTZ R69, R69, R58 ;  /* 0x0000003a45457221 */ /* 0x000fe20000010000 */
        /* <DEDUP_REMOVED lines=20> */
[----:B------:R-:W-:Y:S01]  /*3ef0*/  FADD.FTZ R56, -R32, R25 ;  /* 0x0000001920387221 */ /* 0x000fe20000010100 */
[----:B------:R-:W-:Y:S01]  /*3f00*/  FMUL.FTZ R62, R62, R59 ;  /* 0x0000003b3e3e7220 */ /* 0x000fe20000410000 */
[-C--:B------:R-:W-:Y:S01]  /*3f10*/  FMUL.FTZ R59, R64, R117.reuse ;  /* 0x00000075403b7220 */ /* 0x080fe20000410000 */
[----:B------:R-:W-:Y:S01]  /*3f20*/  FADD.FTZ R65, R63, R124 ;  /* 0x0000007c3f417221 */ /* 0x000fe20000010000 */
[----:B------:R-:W-:-:S02]  /*3f30*/  FMUL.FTZ R56, R56, R117 ;  /* 0x0000007538387220 */ /* 0x000fc40000410000 */
[----:B------:R-:W-:-:S04]  /*3f40*/  FFMA.FTZ R64, R115, R59, R118 ;  /* 0x0000003b73407223 */ /* 0x000fc80000010076 */
[----:B------:R-:W-:-:S06]  /*3f50*/  FMUL.FTZ R125, R64, -1.4426950216293334961 ;  /* 0xbfb8aa3b407d7820 */ /* 0x000fcc0000410000 */
[----:B------:R-:W0:Y:S02]  /*3f60*/  MUFU.EX2 R125, R125 ;  /* 0x0000007d007d7308 */ /* 0x000e240000000800 */
[----:B0-----:R-:W-:Y:S01]  /*3f70*/  FADD.FTZ R71, R125, 1 ;  /* 0x3f8000007d477421 */ /* 0x001fe20000010000 */
[----:B------:R-:W-:-:S05]  /*3f80*/  FMUL.FTZ R125, R33, R58 ;  /* 0x0000003a217d7220 */ /* 0x000fca0000410000 */
[----:B------:R-:W0:Y:S02]  /*3f90*/  MUFU.RCP R71, R71 ;  /* 0x0000004700477308 */ /* 0x000e240000001000 */
[----:B0-----:R-:W-:-:S04]  /*3fa0*/  FADD.FTZ R57, -R71, 1 ;  /* 0x3f80000047397421 */ /* 0x001fc80000010100 */
[----:B------:R-:W-:Y:S01]  /*3fb0*/  FFMA.FTZ R57, R64, R57, 1 ;  /* 0x3f80000040397423 */ /* 0x000fe20000010039 */
[----:B------:R-:W-:Y:S01]  /*3fc0*/  FMUL.FTZ R64, R26, R71 ;  /* 0x000000471a407220 */ /* 0x000fe20000410000 */
[----:B------:R-:W-:Y:S01]  /*3fd0*/  FFMA.FTZ R71, R55, R125, R70 ;  /* 0x0000007d37477223 */ /* 0x000fe20000010046 */
[----:B------:R-:W-:Y:S01]  /*3fe0*/  FADD.FTZ R70, R125, R65 ;  /* 0x000000417d467221 */ /* 0x000fe20000010000 */
[----:B------:R-:W-:Y:S01]  /*3ff0*/  FADD.FTZ R65, R68, R61 ;  /* 0x0000003d44417221 */ /* 0x000fe20000010000 */
[----:B------:R-:W-:Y:S01]  /*4000*/  FMUL.FTZ R64, R64, R57 ;  /* 0x0000003940407220 */ /* 0x000fe20000410000 */
[----:B------:R-:W-:Y:S01]  /*4010*/  FFMA.FTZ R57, R33, R56, R116 ;  /* 0x0000003821397223 */ /* 0x000fe20000010074 */
[----:B------:R-:W-:Y:S02]  /*4020*/  FMUL.FTZ R68, R115, R61 ;  /* 0x0000003d73447220 */ /* 0x000fe40000410000 */
[----:B------:R-:W-:Y:S01]  /*4030*/  FADD.FTZ R65, R65, R64 ;  /* 0x0000004041417221 */ /* 0x000fe20000010000 */
[----:B------:R-:W-:Y:S01]  /*4040*/  FMUL.FTZ R63, R57, -1.4426950216293334961 ;  /* 0xbfb8aa3b393f7820 */ /* 0x000fe20000410000 */
[----:B------:R-:W-:Y:S01]  /*4050*/  FFMA.FTZ R71, R54, R68, R71 ;  /* 0x0000004436477223 */ /* 0x000fe20000010047 */
[----:B------:R-:W-:Y:S01]  /*4060*/  FADD.FTZ R70, R70, R68 ;  /* 0x0000004446467221 */ /* 0x000fe20000010000 */
[----:B------:R-:W-:-:S03]  /*4070*/  FADD.FTZ R68, R69, R62 ;  /* 0x0000003e45447221 */ /* 0x000fc60000010000 */
[----:B------:R-:W0:Y:S02]  /*4080*/  MUFU.EX2 R63, R63 ;  /* 0x0000003f003f7308 */ /* 0x000e240000000800 */
[----:B0-----:R-:W-:Y:S01]  /*4090*/  FADD.FTZ R124, R63, 1 ;  /* 0x3f8000003f7c7421 */ /* 0x001fe20000010000 */
[----:B------:R-:W-:Y:S01]  /*40a0*/  FFMA.FTZ R63, R55, R58, R66 ;  /* 0x0000003a373f7223 */ /* 0x000fe20000010042 */
[----:B------:R-:W-:Y:S01]  /*40b0*/  FFMA.FTZ R66, R54, R61, R67 ;  /* 0x0000003d36427223 */ /* 0x000fe20000010043 */
[----:B------:R-:W-:Y:S01]  /*40c0*/  FADD.FTZ R54, -R32, R29 ;  /* 0x0000001d20367221 */ /* 0x000fe20000010100 */
[-C--:B------:R-:W-:Y:S01]  /*40d0*/  FMUL.FTZ R67, R33, R62.reuse ;  /* 0x0000003e21437220 */ /* 0x080fe20000410000 */
[----:B------:R-:W-:Y:S01]  /*40e0*/  FFMA.FTZ R63, R60, R62, R63 ;  /* 0x0000003e3c3f7223 */ /* 0x000fe2000001003f */
[----:B------:R-:W0:Y:S01]  /*40f0*/  MUFU.RCP R124, R124 ;  /* 0x0000007c007c7308 */ /* 0x000e220000001000 */
[----:B------:R-:W-:Y:S01]  /*4100*/  FMUL.FTZ R54, R54, R117 ;  /* 0x0000007536367220 */ /* 0x000fe20000410000 */
[----:B------:R-:W-:Y:S01]  /*4110*/  FFMA.FTZ R62, R60, R67, R71 ;  /* 0x000000433c3e7223 */ /* 0x000fe20000010047 */
[----:B------:R-:W-:Y:S01]  /*4120*/  FADD.FTZ R70, R67, R70 ;  /* 0x0000004643467221 */ /* 0x000fe20000010000 */
[----:B------:R-:W-:Y:S01]  /*4130*/  FFMA.FTZ R66, R59, R64, R66 ;  /* 0x000000403b427223 */ /* 0x000fe20000010042 */
[----:B0-----:R-:W-:-:S04]  /*4140*/  FADD.FTZ R58, -R124, 1 ;  /* 0x3f8000007c3a7421 */ /* 0x001fc80000010100 */
[----:B------:R-:W-:Y:S01]  /*4150*/  FFMA.FTZ R58, R57, R58, 1 ;  /* 0x3f800000393a7423 */ /* 0x000fe2000001003a */
[----:B------:R-:W-:-:S04]  /*4160*/  FMUL.FTZ R57, R27, R124 ;  /* 0x0000007c1b397220 */ /* 0x000fc80000410000 */
[----:B------:R-:W-:Y:S01]  /*4170*/  FMUL.FTZ R57, R57, R58 ;  /* 0x0000003a39397220 */ /* 0x000fe20000410000 */
[----:B------:R-:W-:-:S03]  /*4180*/  FADD.FTZ R58, -R32, R28 ;  /* 0x0000001c203a7221 */ /* 0x000fc60000010100 */
[----:B------:R-:W-:Y:S01]  /*4190*/  FADD.FTZ R68, R68, R57 ;  /* 0x0000003944447221 */ /* 0x000fe20000010000 */
[----:B------:R-:W-:Y:S01]  /*41a0*/  FMUL.FTZ R55, R58, R117 ;  /* 0x000000753a377220 */ /* 0x000fe20000410000 */
        /* <DEDUP_REMOVED lines=22> */
[----:B------:R-:W-:-:S03]  /*4310*/  FADD.FTZ R60, -R32, R38 ;  /* 0x00000026203c7221 */ /* 0x000fc60000010100 */
[----:B------:R-:W-:Y:S01]  /*4320*/  FFMA.FTZ R63, R54, R61, R63 ;  /* 0x0000003d363f7223 */ /* 0x000fe2000001003f */
        /* <DEDUP_REMOVED lines=24> */
[----:B------:R-:W-:Y:S02]  /*44b0*/  FFMA.FTZ R69, R55, R125, R124 ;  /* 0x0000007d37457223 */ /* 0x000fe4000001007c */
[----:B------:R-:W-:Y:S01]  /*44c0*/  FFMA.FTZ R57, R64, R57, 1 ;  /* 0x3f80000040397423 */ /* 0x000fe20000010039 */
[----:B------:R-:W-:-:S03]  /*44d0*/  FADD.FTZ R64, -R32, R42 ;  /* 0x0000002a20407221 */ /* 0x000fc60000010100 */
[----:B------:R-:W-:Y:S01]  /*44e0*/  FMUL.FTZ R56, R56, R57 ;  /* 0x0000003938387220 */ /* 0x000fe20000410000 */
[----:B------:R-:W-:-:S04]  /*44f0*/  FMUL.FTZ R57, R64, R117 ;  /* 0x0000007540397220 */ /* 0x000fc80000410000 */
[----:B------:R-:W-:-:S04]  /*4500*/  FFMA.FTZ R67, R115, R57, R118 ;  /* 0x0000003973437223 */ /* 0x000fc80000010076 */
[----:B------:R-:W-:-:S06]  /*4510*/  FMUL.FTZ R64, R67, -1.4426950216293334961 ;  /* 0xbfb8aa3b43407820 */ /* 0x000fcc0000410000 */
[----:B------:R-:W0:Y:S02]  /*4520*/  MUFU.EX2 R64, R64 ;  /* 0x0000004000407308 */ /* 0x000e240000000800 */
[----:B0-----:R-:W-:Y:S01]  /*4530*/  FADD.FTZ R71, R64, 1 ;  /* 0x3f80000040477421 */ /* 0x001fe20000010000 */
[----:B------:R-:W-:Y:S01]  /*4540*/  FADD.FTZ R64, R65, R58 ;  /* 0x0000003a41407221 */ /* 0x000fe20000010000 */
[----:B------:R-:W-:Y:S01]  /*4550*/  FFMA.FTZ R65, R55, R58, R66 ;  /* 0x0000003a37417223 */ /* 0x000fe20000010042 */
[----:B------:R-:W-:-:S03]  /*4560*/  FADD.FTZ R66, -R32, R43 ;  /* 0x0000002b20427221 */ /* 0x000fc60000010100 */
[----:B------:R-:W0:Y:S01]  /*4570*/  MUFU.RCP R71, R71 ;  /* 0x0000004700477308 */ /* 0x000e220000001000 */
[----:B------:R-:W-:-:S04]  /*4580*/  FMUL.FTZ R55, R66, R117 ;  /* 0x0000007542377220 */ /* 0x000fc80000410000 */
[----:B------:R-:W-:-:S04]  /*4590*/  FFMA.FTZ R66, R33, R55, R116 ;  /* 0x0000003721427223 */ /* 0x000fc80000010074 */
[----:B------:R-:W-:-:S06]  /*45a0*/  FMUL.FTZ R125, R66, -1.4426950216293334961 ;  /* 0xbfb8aa3b427d7820 */ /* 0x000fcc0000410000 */
[----:B------:R-:W1:Y:S01]  /*45b0*/  MUFU.EX2 R125, R125 ;  /* 0x0000007d007d7308 */ /* 0x000e620000000800 */
[----:B0-----:R-:W-:-:S04]  /*45c0*/  FADD.FTZ R58, -R71, 1 ;  /* 0x3f800000473a7421 */ /* 0x001fc80000010100 */
[----:B------:R-:W-:Y:S01]  /*45d0*/  FFMA.FTZ R67, R67, R58, 1 ;  /* 0x3f80000043437423 */ /* 0x000fe2000001003a */
[----:B------:R-:W-:-:S04]  /*45e0*/  FMUL.FTZ R58, R44, R71 ;  /* 0x000000472c3a7220 */ /* 0x000fc80000410000 */
[----:B------:R-:W-:Y:S01]  /*45f0*/  FMUL.FTZ R58, R58, R67 ;  /* 0x000000433a3a7220 */ /* 0x000fe20000410000 */
[----:B------:R-:W-:Y:S01]  /*4600*/  FADD.FTZ R67, R68, R61 ;  /* 0x0000003d44437221 */ /* 0x000fe20000010000 */
[----:B------:R-:W-:-:S03]  /*4610*/  FMUL.FTZ R68, R33, R61 ;  /* 0x0000003d21447220 */ /* 0x000fc60000410000 */
[----:B------:R-:W-:Y:S01]  /*4620*/  FADD.FTZ R67, R67, R56 ;  /* 0x0000003843437221 */ /* 0x000fe20000010000 */
[----:B-1----:R-:W-:Y:S01]  /*4630*/  FADD.FTZ R124, R125, 1 ;  /* 0x3f8000007d7c7421 */ /* 0x002fe20000010000 */
[----:B------:R-:W-:Y:S01]  /*4640*/  FFMA.FTZ R71, R54, R68, R69 ;  /* 0x0000004436477223 */ /* 0x000fe20000010045 */
[----:B------:R-:W-:Y:S01]  /*4650*/  FADD.FTZ R70, R68, R70 ;  /* 0x0000004644467221 */ /* 0x000fe20000010000 */
[----:B------:R-:W-:Y:S01]  /*4660*/  FADD.FTZ R69, R64, R59 ;  /* 0x0000003b40457221 */ /* 0x000fe20000010000 */
[CC--:B------:R-:W-:Y:S01]  /*4670*/  FFMA.FTZ R64, R60.reuse, R59.reuse, R65 ;  /* 0x0000003b3c407223 */ /* 0x0c0fe20000010041 */
[----:B------:R-:W-:Y:S01]  /*4680*/  FMUL.FTZ R68, R115, R59 ;  /* 0x0000003b73447220 */ /* 0x000fe20000410000 */
[----:B------:R-:W0:Y:S01]  /*4690*/  MUFU.RCP R124, R124 ;  /* 0x0000007c007c7308 */ /* 0x000e220000001000 */
[----:B------:R-:W-:Y:S01]  /*46a0*/  FADD.FTZ R69, R69, R58 ;  /* 0x0000003a45457221 */ /* 0x000fe20000010000 */
[----:B------:R-:W-:Y:S01]  /*46b0*/  FFMA.FTZ R64, R57, R58, R64 ;  /* 0x0000003a39407223 */ /* 0x000fe20000010040 */
[----:B------:R-:W-:Y:S01]  /*46c0*/  FFMA.FTZ R71, R60, R68, R71 ;  /* 0x000000443c477223 */ /* 0x000fe20000010047 */
[----:B------:R-:W-:Y:S01]  /*46d0*/  FADD.FTZ R70, R70, R68 ;  /* 0x0000004446467221 */ /* 0x000fe20000010000 */
[----:B0-----:R-:W-:Y:S01]  /*46e0*/  FADD.FTZ R61, -R124, 1 ;  /* 0x3f8000007c3d7421 */ /* 0x001fe20000010100 */
[----:B------:R-:W-:-:S03]  /*46f0*/  FMUL.FTZ R54, R45, R124 ;  /* 0x0000007c2d367220 */ /* 0x000fc60000410000 */
[----:B------:R-:W-:Y:S01]  /*4700*/  FFMA.FTZ R61, R66, R61, 1 ;  /* 0x3f800000423d7423 */ /* 0x000fe2000001003d */
[----:B------:R-:W-:-:S03]  /*4710*/  FADD.FTZ R66, -R32, R46 ;  /* 0x0000002e20427221 */ /* 0x000fc60000010100 */
[----:B------:R-:W-:Y:S01]  /*4720*/  FMUL.FTZ R54, R54, R61 ;  /* 0x0000003d36367220 */ /* 0x000fe20000410000 */
[----:B------:R-:W-:-:S03]  /*4730*/  FMUL.FTZ R61, R66, R117 ;  /* 0x00000075423d7220 */ /* 0x000fc60000410000 */
        /* <DEDUP_REMOVED lines=9> */
[----:B------:R-:W-:-:S03]  /*47d0*/  FADD.FTZ R66, -R32, R47 ;  /* 0x0000002f20427221 */ /* 0x000fc60000010100 */
[----:B------:R-:W-:Y:S01]  /*47e0*/  FMUL.FTZ R60, R60, R59 ;  /* 0x0000003b3c3c7220 */ /* 0x000fe20000410000 */
[----:B------:R-:W-:Y:S01]  /*47f0*/  FMUL.FTZ R59, R66, R117 ;  /* 0x00000075423b7220 */ /* 0x000fe20000410000 */
[CC--:B------:R-:W-:Y:S01]  /*4800*/  FFMA.FTZ R66, R62.reuse, R56.reuse, R63 ;  /* 0x000000383e427223 */ /* 0x0c0fe2000001003f */
[----:B------:R-:W-:Y:S01]  /*4810*/  FMUL.FTZ R63, R33, R56 ;  /* 0x00000038213f7220 */ /* 0x000fe20000410000 */
[----:B------:R-:W-:Y:S01]  /*4820*/  FADD.FTZ R69, R69, R60 ;  /* 0x0000003c45457221 */ /* 0x000fe20000010000 */
[----:B------:R-:W-:Y:S01]  /*4830*/  FFMA.FTZ R65, R33, R59, R116 ;  /* 0x0000003b21417223 */ /* 0x000fe20000010074 */
[----:B------:R-:W-:Y:S01]  /*4840*/  FFMA.FTZ R66, R55, R54, R66 ;  /* 0x0000003637427223 */ /* 0x000fe20000010042 */
[----:B------:R-:W-:Y:S01]  /*4850*/  FFMA.FTZ R68, R62, R63, R71 ;  /* 0x0000003f3e447223 */ /* 0x000fe20000010047 */
[----:B------:R-:W-:Y:S01]  /*4860*/  FADD.FTZ R62, -R32, R50 ;  /* 0x00000032203e7221 */ /* 0x000fe20000010100 */
[----:B------:R-:W-:Y:S01]  /*4870*/  FMUL.FTZ R125, R65, -1.4426950216293334961 ;  /* 0xbfb8aa3b417d7820 */ /* 0x000fe20000410000 */
[----:B------:R-:W-:Y:S01]  /*4880*/  FADD.FTZ R70, R63, R70 ;  /* 0x000000463f467221 */ /* 0x000fe20000010000 */
[----:B------:R-:W-:Y:S01]  /*4890*/  FMUL.FTZ R71, R115, R58 ;  /* 0x0000003a73477220 */ /* 0x000fe20000410000 */
[----:B------:R-:W-:-:S03]  /*48a0*/  FMUL.FTZ R62, R62, R117 ;  /* 0x000000753e3e7220 */ /* 0x000fc60000410000 */
[----:B------:R-:W0:Y:S01]  /*48b0*/  MUFU.EX2 R125, R125 ;  /* 0x0000007d007d7308 */ /* 0x000e220000000800 */
[----:B------:R-:W-:Y:S01]  /*48c0*/  FFMA.FTZ R63, R115, R62, R118 ;  /* 0x0000003e733f7223 */ /* 0x000fe20000010076 */
[----:B------:R-:W-:Y:S01]  /*48d0*/  FFMA.FTZ R68, R57, R71, R68 ;  /* 0x0000004739447223 */ /* 0x000fe20000010044 */
[----:B------:R-:W-:Y:S01]  /*48e0*/  FADD.FTZ R70, R70, R71 ;  /* 0x0000004746467221 */ /* 0x000fe20000010000 */
[----:B0-----:R-:W-:-:S06]  /*48f0*/  FADD.FTZ R124, R125, 1 ;  /* 0x3f8000007d7c7421 */ /* 0x001fcc0000010000 */
[----:B------:R-:W0:Y:S02]  /*4900*/  MUFU.RCP R124, R124 ;  /* 0x0000007c007c7308 */ /* 0x000e240000001000 */
[----:B0-----:R-:W-:-:S04]  /*4910*/  FADD.FTZ R56, -R124, 1 ;  /* 0x3f8000007c387421 */ /* 0x001fc80000010100 */
[----:B------:R-:W-:Y:S01]  /*4920*/  FFMA.FTZ R65, R65, R56, 1 ;  /* 0x3f80000041417423 */ /* 0x000fe20000010038 */
[----:B------:R-:W-:Y:S01]  /*4930*/  FMUL.FTZ R56, R49, R124 ;  /* 0x0000007c31387220 */ /* 0x000fe20000410000 */
[----:B------:R-:W-:-:S03]  /*4940*/  FMUL.FTZ R124, R63, -1.4426950216293334961 ;  /* 0xbfb8aa3b3f7c7820 */ /* 0x000fc60000410000 */
[----:B------:R-:W-:-:S03]  /*4950*/  FMUL.FTZ R56, R56, R65 ;  /* 0x0000004138387220 */ /* 0x000fc60000410000 */
[----:B------:R-:W0:Y:S01]  /*4960*/  MUFU.EX2 R124, R124 ;  /* 0x0000007c007c7308 */ /* 0x000e220000000800 */
[----:B------:R-:W-:Y:S01]  /*4970*/  FADD.FTZ R67, R67, R56 ;  /* 0x0000003843437221 */ /* 0x000fe20000010000 */
[----:B------:R-:W-:Y:S01]  /*4980*/  FFMA.FTZ R66, R59, R56, R66 ;  /* 0x000000383b427223 */ /* 0x000fe20000010042 */
[----:B0-----:R-:W-:Y:S01]  /*4990*/  FADD.FTZ R65, R124, 1 ;  /* 0x3f8000007c417421 */ /* 0x001fe20000010000 */
[----:B------:R-:W-:-:S04]  /*49a0*/  FADD.FTZ R124, -R32, R51 ;  /* 0x00000033207c7221 */ /* 0x000fc80000010100 */
[----:B------:R-:W-:Y:S01]  /*49b0*/  FMUL.FTZ R57, R124, R117 ;  /* 0x000000757c397220 */ /* 0x000fe20000410000 */
        /* <DEDUP_REMOVED lines=19> */
[----:B------:R-:W-:Y:S01]  /*4af0*/  FMUL.FTZ R60, R33, R56 ;  /* 0x00000038213c7220 */ /* 0x000fe20000410000 */
[----:B------:R-:W-:Y:S02]  /*4b00*/  FMUL.FTZ R56, R115, R58 ;  /* 0x0000003a73387220 */ /* 0x000fe40000410000 */
[----:B------:R-:W-:Y:S01]  /*4b10*/  FFMA.FTZ R61, R61, R63, R68 ;  /* 0x0000003f3d3d7223 */ /* 0x000fe20000010044 */
[----:B------:R-:W-:-:S03]  /*4b20*/  FADD.FTZ R63, R70, R63 ;  /* 0x0000003f463f7221 */ /* 0x000fc60000010000 */
[----:B------:R-:W-:Y:S01]  /*4b30*/  FFMA.FTZ R61, R59, R60, R61 ;  /* 0x0000003c3b3d7223 */ /* 0x000fe2000001003d */
[----:B------:R-:W-:Y:S01]  /*4b40*/  FADD.FTZ R63, R60, R63 ;  /* 0x0000003f3c3f7221 */ /* 0x000fe20000010000 */
[----:B------:R-:W-:Y:S01]  /*4b50*/  FMUL.FTZ R60, R33, R54 ;  /* 0x00000036213c7220 */ /* 0x000fe20000410000 */
[----:B------:R-:W-:Y:S01]  /*4b60*/  FADD.FTZ R59, R67, R54 ;  /* 0x00000036433b7221 */ /* 0x000fe20000010000 */
[C---:B------:R-:W-:Y:S01]  /*4b70*/  FFMA.FTZ R64, R62.reuse, R56, R61 ;  /* 0x000000383e407223 */ /* 0x040fe2000001003d */
[----:B------:R-:W-:Y:S01]  /*4b80*/  FADD.FTZ R63, R63, R56 ;  /* 0x000000383f3f7221 */ /* 0x000fe20000010000 */
[----:B------:R-:W-:Y:S01]  /*4b90*/  FFMA.FTZ R56, R62, R58, R55 ;  /* 0x0000003a3e387223 */ /* 0x000fe20000010037 */
[----:B------:R-:W-:Y:S01]  /*4ba0*/  FADD.FTZ R58, R69, R58 ;  /* 0x0000003a453a7221 */ /* 0x000fe20000010000 */
[C---:B------:R-:W-:Y:S01]  /*4bb0*/  FFMA.FTZ R61, R57.reuse, R60, R64 ;  /* 0x0000003c393d7223 */ /* 0x040fe20000010040 */
[----:B------:R-:W-:Y:S01]  /*4bc0*/  FADD.FTZ R60, R60, R63 ;  /* 0x0000003f3c3c7221 */ /* 0x000fe20000010000 */
[----:B------:R-:W-:-:S07]  /*4bd0*/  FFMA.FTZ R57, R57, R54, R66 ;  /* 0x0000003639397223 */ /* 0x000fce0000010042 */
.L_x_1576:
        /* <DEDUP_REMOVED lines=35> */
.L_x_1578:
[----:B------:R-:W-:Y:S05]  /*4e10*/  BSYNC.RECONVERGENT B0 ;  /* 0x0000000000007941 */ /* 0x000fea0003800200 */
.L_x_1577:
[----:B------:R-:W-:Y:S06]  /*4e20*/  BAR.SYNC.DEFER_BLOCKING 0x0 ;  /* 0x0000000000007b1d */ /* 0x000fec0000010000 */
[----:B------:R-:W-:Y:S04]  /*4e30*/  BSSY.RECONVERGENT B0, `(.L_x_1579) ;  /* 0x0000014000007945 */ /* 0x000fe80003800200 */
[----:B------:R-:W-:Y:S05]  /*4e40*/  @P2 BRA `(.L_x_1580) ;  /* 0x0000000000482947 */ /* 0x000fea0003800000 */
[----:B------:R-:W4:Y:S01]  /*4e50*/  S2UR UR7, SR_CgaCtaId ;  /* 0x00000000000779c3 */ /* 0x000f220000008800 */
[----:B------:R-:W-:Y:S02]  /*4e60*/  UMOV UR6, 0x400 ;  /* 0x0000040000067882 */ /* 0x000fe40000000000 */
[----:B----4-:R-:W-:-:S09]  /*4e70*/  ULEA UR6, UR7, UR6, 0x18 ;  /* 0x0000000607067291 */ /* 0x010fd2000f8ec0ff */
[----:B------:R-:W4:Y:S04]  /*4e80*/  LDS.128 R68, [UR6+0x10] ;  /* 0x00001006ff447984 */ /* 0x000f280008000c00 */
[----:B-12---:R-:W1:Y:S04]  /*4e90*/  LDS.128 R60, [UR6+0x20] ;  /* 0x00002006ff3c7984 */ /* 0x006e680008000c00 */
[----:B------:R-:W2:Y:S01]  /*4ea0*/  LDS.128 R64, [UR6+0x30] ;  /* 0x00003006ff407984 */ /* 0x000ea20008000c00 */
[----:B----4-:R-:W-:Y:S01]  /*4eb0*/  FADD.FTZ R125, R54, R68 ;  /* 0x00000044367d7221 */ /* 0x010fe20000010000 */
[----:B0--3--:R-:W-:-:S03]  /*4ec0*/  FADD.FTZ R54, R55, R69 ;  /* 0x0000004537367221 */ /* 0x009fc60000010000 */
[----:B------:R-:W-:Y:S01]  /*4ed0*/  FADD.FTZ R125, R125, R70 ;  /* 0x000000467d7d7221 */ /* 0x000fe20000010000 */
[----:B------:R-:W-:-:S03]  /*4ee0*/  FADD.FTZ R54, R54, R71 ;  /* 0x0000004736367221 */ /* 0x000fc60000010000 */
[----:B-1----:R-:W-:Y:S01]  /*4ef0*/  FADD.FTZ R125, R125, R60 ;  /* 0x0000003c7d7d7221 */ /* 0x002fe20000010000 */
[----:B------:R-:W-:-:S03]  /*4f00*/  FADD.FTZ R54, R54, R61 ;  /* 0x0000003d36367221 */ /* 0x000fc60000010000 */
[----:B------:R-:W-:Y:S01]  /*4f10*/  FADD.FTZ R125, R125, R62 ;  /* 0x0000003e7d7d7221 */ /* 0x000fe20000010000 */
[----:B------:R-:W-:-:S03]  /*4f20*/  FADD.FTZ R54, R54, R63 ;  /* 0x0000003f36367221 */ /* 0x000fc60000010000 */
[----:B--2---:R-:W-:Y:S01]  /*4f30*/  FADD.FTZ R125, R125, R64 ;  /* 0x000000407d7d7221 */ /* 0x004fe20000010000 */
[----:B------:R-:W-:-:S03]  /*4f40*/  FADD.FTZ R60, R54, R65 ;  /* 0x00000041363c7221 */ /* 0x000fc60000010000 */
[----:B------:R-:W-:Y:S01]  /*4f50*/  FADD.FTZ R54, R125, R66 ;  /* 0x000000427d367221 */ /* 0x000fe20000010000 */
[----:B------:R-:W-:-:S07]  /*4f60*/  FADD.FTZ R55, R60, R67 ;  /* 0x000000433c377221 */ /* 0x000fce0000010000 */
.L_x_1580:
[----:B------:R-:W-:Y:S05]  /*4f70*/  BSYNC.RECONVERGENT B0 ;  /* 0x0000000000007941 */ /* 0x000fea0003800200 */
.L_x_1579:
        /* <DEDUP_REMOVED lines=24> */
[----:B------:R-:W1:Y:S03]  /*5100*/  LDS.128 R64, [R112+0x2a0] ;  /* 0x0002a00070407984 */ /* 0x000e660000000c00 */
[----:B--2---:R-:W-:Y:S01]  /*5110*/  FADD.FTZ R125, R125, R56 ;  /* 0x000000387d7d7221 */ /* 0x004fe20000010000 */
[----:B------:R-:W-:Y:S01]  /*5120*/  FADD.FTZ R68, R68, R57 ;  /* 0x0000003944447221 */ /* 0x000fe20000010000 */
[----:B------:R-:W-:Y:S01]  /*5130*/  FADD.FTZ R69, R69, R58 ;  /* 0x0000003a45457221 */ /* 0x000fe20000010000 */
[----:B------:R-:W-:Y:S01]  /*5140*/  FADD.FTZ R70, R70, R59 ;  /* 0x0000003b46467221 */ /* 0x000fe20000010000 */
[----:B------:R-:W2:Y:S04]  /*5150*/  LDS.128 R60, [R112+0x310] ;  /* 0x00031000703c7984 */ /* 0x000ea80000000c00 */
        /* <DEDUP_REMOVED lines=10> */
[----:B------:R-:W-:Y:S01]  /*5200*/  LDS.128 R60, [R112+0x4d0] ;  /* 0x0004d000703c7984 */ /* 0x000fe20000000c00 */
        /* <DEDUP_REMOVED lines=8> */
[----:B------:R-:W-:-:S02]  /*5290*/  FADD.FTZ R70, R70, R59 ;  /* 0x0000003b46467221 */ /* 0x000fc40000010000 */
        /* <DEDUP_REMOVED lines=102> */
[----:B------:R-:W-:Y:S01]  /*5900*/  FADD.FTZ R69, R69, R62 ;  /* 0x0000003e45457221 */ /* 0x000fe20000010000 */
[----:B------:R-:W-:Y:S01]  /*5910*/  FADD.FTZ R70, R70, R63 ;  /* 0x0000003f46467221 */ /* 0x000fe20000010000 */
[----:B-1----:R-:W-:Y:S01]  /*5920*/  FADD.FTZ R56, R125, R64 ;  /* 0x000000407d387221 */ /* 0x002fe20000010000 */
[----:B------:R-:W-:Y:S01]  /*5930*/  FADD.FTZ R57, R68, R65 ;  /* 0x0000004144397221 */ /* 0x000fe20000010000 */
[----:B------:R-:W-:Y:S01]  /*5940*/  FADD.FTZ R58, R69, R66 ;  /* 0x00000042453a7221 */ /* 0x000fe20000010000 */
[----:B------:R-:W-:-:S07]  /*5950*/  FADD.FTZ R59, R70, R67 ;  /* 0x00000043463b7221 */ /* 0x000fce0000010000 */
.L_x_1582:
[----:B------:R-:W-:Y:S05]  /*5960*/  BSYNC.RECONVERGENT B0 ;  /* 0x0000000000007941 */ /* 0x000fea0003800200 */
.L_x_1581:
[----:B------:R-:W-:Y:S04]  /*5970*/  BSSY.RECONVERGENT B0, `(.L_x_1583) ;  /* 0x000001d000007945 */ /* 0x000fe80003800200 */
[----:B------:R-:W-:Y:S05]  /*5980*/  @P1 BRA `(.L_x_1584) ;  /* 0x00000000006c1947 */ /* 0x000fea0003800000 */
[----:B-12---:R-:W1:Y:S01]  /*5990*/  LDC.64 R60, c[0x0][0x3f8] ;  /* 0x0000fe00ff3c7b82 */ /* 0x006e620000000a00 */
[----:B------:R-:W-:-:S07]  /*59a0*/  IMAD R119, R119, 0x7, R96 ;  /* 0x0000000777777824 */ /* 0x000fce00078e0260 */
[----:B------:R-:W2:Y:S01]  /*59b0*/  LDC.64 R68, c[0x0][0x3d8] ;  /* 0x0000f600ff447b82 */ /* 0x000ea20000000a00 */
[C---:B-1----:R-:W-:Y:S01]  /*59c0*/  LEA.HI R67, P1, R61.reuse, R60, RZ, 0x1 ;  /* 0x0000003c3d437211 */ /* 0x042fe200078308ff */
[----:B------:R-:W-:Y:S01]  /*59d0*/  IMAD.WIDE.U32 R62, R60, 0x3, RZ ;  /* 0x000000033c3e7825 */ /* 0x000fe200078e00ff */
[-C--:B------:R-:W-:Y:S02]  /*59e0*/  LEA R65, R61, R61.reuse, 0x1 ;  /* 0x0000003d3d417211 */ /* 0x080fe400078e08ff */
[----:B------:R-:W-:Y:S02]  /*59f0*/  IADD3.X R64, PT, PT, RZ, R61, RZ, P1, !PT ;  /* 0x0000003dff407210 */ /* 0x000fe40000ffe4ff */
[----:B------:R-:W-:Y:S02]  /*5a00*/  IADD3 R63, PT, PT, R63, R65, RZ ;  /* 0x000000413f3f7210 */ /* 0x000fe40007ffe0ff */
[----:B------:R-:W-:Y:S01]  /*5a10*/  SHF.L.U64.HI R65, R67, 0x1, R64 ;  /* 0x0000000143417819 */ /* 0x000fe20000010240 */
[----:B--2---:R-:W-:Y:S01]  /*5a20*/  IMAD.WIDE R68, R119, 0x4, R68 ;  /* 0x0000000477447825 */ /* 0x004fe200078e0244 */
[----:B------:R-:W-:-:S02]  /*5a30*/  SHF.L.U32 R67, R67, 0x1, RZ ;  /* 0x0000000143437819 */ /* 0x000fc400000006ff */
[----:B------:R-:W-:Y:S02]  /*5a40*/  LEA.HI R62, P4, R63, R62, RZ, 0x1 ;  /* 0x0000003e3f3e7211 */ /* 0x000fe400078908ff */
[----:B------:R-:W-:Y:S01]  /*5a50*/  LOP3.LUT R67, R67, 0xfffffffc, RZ, 0xc0, !PT ;  /* 0xfffffffc43437812 */ /* 0x000fe200078ec0ff */
[----:B------:R4:W-:Y:S01]  /*5a60*/  REDG.E.ADD.F32.FTZ.RN.STRONG.GPU desc[UR8][R68.64], R56 ;  /* 0x00000038440079a6 */ /* 0x0009e2000c12f308 */
[----:B------:R-:W-:Y:S02]  /*5a70*/  SHF.L.U32 R71, R62, 0x1, RZ ;  /* 0x000000013e477819 */ /* 0x000fe400000006ff */
[----:B------:R-:W-:Y:S02]  /*5a80*/  IADD3 R66, P1, PT, R68, R67, RZ ;  /* 0x0000004344427210 */ /* 0x000fe40007f3e0ff */
[----:B------:R-:W-:Y:S02]  /*5a90*/  IADD3.X R63, PT, PT, RZ, R63, RZ, P4, !PT ;  /* 0x0000003fff3f7210 */ /* 0x000fe400027fe4ff */
[----:B------:R-:W-:-:S02]  /*5aa0*/  LOP3.LUT R71, R71, 0xfffffffc, RZ, 0xc0, !PT ;  /* 0xfffffffc47477812 */ /* 0x000fc400078ec0ff */
[C---:B------:R-:W-:Y:S02]  /*5ab0*/  IADD3.X R67, PT, PT, R69.reuse, R65, RZ, P1, !PT ;  /* 0x0000004145437210 */ /* 0x040fe40000ffe4ff */
        /* <DEDUP_REMOVED lines=8> */
.L_x_1584:
[----:B------:R-:W-:Y:S05]  /*5b40*/  BSYNC.RECONVERGENT B0 ;  /* 0x0000000000007941 */ /* 0x000fea0003800200 */
.L_x_1583:
        /* <DEDUP_REMOVED lines=10> */
[----:B--2---:R-:W-:Y:S01]  /*5bf0*/  LOP3.LUT P1, R60, R98, 0x2, RZ, 0xc0, !PT ;  /* 0x00000002623c7812 */ /* 0x004fe2000782c0ff */
[----:B-1----:R-:W-:Y:S01]  /*5c00*/  IMAD R61, R94, UR10, R95 ;  /* 0x0000000a5e3d7c24 */ /* 0x002fe2000f8e025f */
        /* <DEDUP_REMOVED lines=12> */
.L_x_1587:
[----:B----4-:R-:W2:Y:S04]  /*5cd0*/  LDG.E.STRONG.GPU R58, desc[UR8][R56.64] ;  /* 0x00000008383a7981 */ /* 0x010ea8000c1ef900 */
[----:B--2---:R-:W-:Y:S01]  /*5ce0*/  CCTL.IVALL ;  /* 0x00000000ff00798f */ /* 0x004fe20002000000 */
[----:B------:R-:W-:Y:S05]  /*5cf0*/  YIELD ;  /* 0x0000000000007946 */ /* 0x000fea0003800000 */
[----:B------:R-:W-:-:S13]  /*5d00*/  ISETP.NE.AND P1, PT, R58, R63, PT ;  /* 0x0000003f3a00720c */ /* 0x000fda0003f25270 */
[----:B------:R-:W-:Y:S05]  /*5d10*/  @P1 BRA `(.L_x_1587) ;  /* 0xfffffffc00ec1947 */ /* 0x000fea000383ffff */
.L_x_1586:
[----:B------:R-:W-:Y:S05]  /*5d20*/  WARPSYNC.ALL ;  /* 0x0000000000007948 */ /* 0x000fea0003800000 */
[----:B------:R-:W-:Y:S01]  /*5d30*/  BAR.SYNC.DEFER_BLOCKING 0x0 ;  /* 0x0000000000007b1d */ /* 0x000fe20000010000 */
[----:B------:R-:W-:-:S05]  /*5d40*/  HFMA2 R62, -RZ, RZ, 0, 0 ;  /* 0x00000000ff3e7431 */ /* 0x000fca00000001ff */
[----:B------:R-:W-:Y:S05]  /*5d50*/  @!P3 BRA `(.L_x_1588) ;  /* 0x000000040018b947 */ /* 0x000fea0003800000 */
[C---:B------:R-:W-:Y:S01]  /*5d60*/  IMAD R69, R94.reuse, 0x5, R95 ;  /* 0x000000055e457824 */ /* 0x040fe200078e025f */
[-C--:B------:R-:W-:Y:S01]  /*5d70*/  LEA R68, R94, R95.reuse, 0x1 ;  /* 0x0000005f5e447211 */ /* 0x080fe200078e08ff */
[----:B------:R-:W-:Y:S01]  /*5d80*/  UIADD3 UR6, UPT, UPT, -UR10, URZ, URZ ;  /* 0x000000ff0a067290 */ /* 0x000fe2000fffe1ff */
[----:B------:R-:W-:Y:S02]  /*5d90*/  IADD3 R67, PT, PT, R95, R94, RZ ;  /* 0x0000005e5f437210 */ /* 0x000fe40007ffe0ff */
[----:B------:R-:W-:Y:S02]  /*5da0*/  MOV R66, RZ ;  /* 0x000000ff00427202 */ /* 0x000fe40000000f00 */
[----:B------:R-:W-:Y:S02]  /*5db0*/  MOV R65, R95 ;  /* 0x0000005f00417202 */ /* 0x000fe40000000f00 */
[----:B------:R-:W-:Y:S02]  /*5dc0*/  MOV R64, R99 ;  /* 0x0000006300407202 */ /* 0x000fe40000000f00 */
[----:B------:R-:W-:-:S02]  /*5dd0*/  MOV R63, R100 ;  /* 0x00000064003f7202 */ /* 0x000fc40000000f00 */
[----:B--2---:R-:W-:Y:S02]  /*5de0*/  MOV R60, R101 ;  /* 0x00000065003c7202 */ /* 0x004fe40000000f00 */
[----:B-1--4-:R-:W-:Y:S02]  /*5df0*/  MOV R61, R102 ;  /* 0x00000066003d7202 */ /* 0x012fe40000000f00 */
[----:B------:R-:W-:-:S07]  /*5e00*/  LOP3.LUT R62, R92, 0x7ffffff8, RZ, 0xc0, !PT ;  /* 0x7ffffff85c3e7812 */ /* 0x000fce00078ec0ff */
.L_x_1589:
        /* <DEDUP_REMOVED lines=9> */
[----:B------:R-:W-:Y:S01]  /*5ea0*/  IADD3 R119, PT, PT, R66, 0x3, RZ ;  /* 0x0000000342777810 */ /* 0x000fe20007ffe0ff */
[----:B0--3--:R-:W-:Y:S01]  /*5eb0*/  @!P3 FADD.FTZ R54, R54, R56 ;  /* 0x000000383636b221 */ /* 0x009fe20000010000 */
[----:B------:R-:W-:Y:S02]  /*5ec0*/  @!P3 FADD.FTZ R55, R55, R57 ;  /* 0x000000393737b221 */ /* 0x000fe40000010000 */
[----:B------:R-:W-:-:S07]  /*5ed0*/  ISETP.EQ.OR P3, PT, R119, UR10, P2 ;  /* 0x0000000a77007c0c */ /* 0x000fce0009762670 */
[----:B------:R-:W-:-:S04]  /*5ee0*/  @!P1 IMAD.WIDE.U32 R56, R68, 0x8, R70 ;  /* 0x0000000844389825 */ /* 0x000fc800078e0046 */
[----:B--2---:R-:W-:Y:S02]  /*5ef0*/  @!P4 FADD.FTZ R54, R54, R58 ;  /* 0x0000003a3636c221 */ /* 0x004fe40000010000 */
[----:B------:R-:W2:Y:S01]  /*5f00*/  @!P1 LDG.E.64 R56, desc[UR8][R56.64] ;  /* 0x0000000838389981 */ /* 0x000ea2000c1e1b00 */
[----:B------:R-:W-:Y:S01]  /*5f10*/  @!P4 FADD.FTZ R55, R55, R59 ;  /* 0x0000003b3737c221 */ /* 0x000fe20000010000 */
[----:B------:R-:W-:-:S06]  /*5f20*/  @!P3 IMAD.WIDE.U32 R58, R64, 0x8, R70 ;  /* 0x00000008403ab825 */ /* 0x000fcc00078e0046 */
[----:B------:R-:W3:Y:S01]  /*5f30*/  @!P3 LDG.E.64 R58, desc[UR8][R58.64] ;  /* 0x000000083a3ab981 */ /* 0x000ee2000c1e1b00 */
[----:B------:R-:W-:-:S04]  /*5f40*/  IADD3 R119, PT, PT, R66, 0x4, RZ ;  /* 0x0000000442777810 */ /* 0x000fc80007ffe0ff */
[----:B------:R-:W-:Y:S02]  /*5f50*/  ISETP.EQ.OR P4, PT, R119, UR10, P2 ;  /* 0x0000000a77007c0c */ /* 0x000fe40009782670 */
[----:B------:R-:W-:Y:S01]  /*5f60*/  IADD3 R119, PT, PT, R66, 0x5, RZ ;  /* 0x0000000542777810 */ /* 0x000fe20007ffe0ff */
[----:B--2---:R-:W-:Y:S01]  /*5f70*/  @!P1 FADD.FTZ R54, R54, R56 ;  /* 0x0000003836369221 */ /* 0x004fe20000010000 */
[----:B------:R-:W-:Y:S02]  /*5f80*/  @!P1 FADD.FTZ R55, R55, R57 ;  /* 0x0000003937379221 */ /* 0x000fe40000010000 */
[----:B------:R-:W-:-:S07]  /*5f90*/  ISETP.EQ.OR P1, PT, R119, UR10, P2 ;  /* 0x0000000a77007c0c */ /* 0x000fce0009722670 */
[----:B------:R-:W-:-:S06]  /*5fa0*/  @!P4 IMAD.WIDE.U32 R56, R63, 0x8, R70 ;  /* 0x000000083f38c825 */ /* 0x000fcc00078e0046 */
[----:B------:R-:W2:Y:S01]  /*5fb0*/  @!P4 LDG.E.64 R56, desc[UR8][R56.64] ;  /* 0x000000083838c981 */ /* 0x000ea2000c1e1b00 */
[----:B---3--:R-:W-:Y:S01]  /*5fc0*/  @!P3 FADD.FTZ R54, R54, R58 ;  /* 0x0000003a3636b221 */ /* 0x008fe20000010000 */
[----:B------:R-:W-:Y:S01]  /*5fd0*/  @!P3 FADD.FTZ R55, R55, R59 ;  /* 0x0000003b3737b221 */ /* 0x000fe20000010000 */
[----:B------:R-:W-:-:S06]  /*5fe0*/  @!P1 IMAD.WIDE.U32 R58, R69, 0x8, R70 ;  /* 0x00000008453a9825 */ /* 0x000fcc00078e0046 */
[----:B------:R-:W3:Y:S01]  /*5ff0*/  @!P1 LDG.E.64 R58, desc[UR8][R58.64] ;  /* 0x000000083a3a9981 */ /* 0x000ee2000c1e1b00 */
[----:B------:R-:W-:-:S04]  /*6000*/  IADD3 R119, PT, PT, R66, 0x6, RZ ;  /* 0x0000000642777810 */ /* 0x000fc80007ffe0ff */
[----:B------:R-:W-:Y:S02]  /*6010*/  ISETP.EQ.OR P3, PT, R119, UR10, P2 ;  /* 0x0000000a77007c0c */ /* 0x000fe40009762670 */
[----:B------:R-:W-:-:S04]  /*6020*/  IADD3 R119, PT, PT, R66, 0x7, RZ ;  /* 0x0000000742777810 */ /* 0x000fc80007ffe0ff */
[----:B------:R-:W-:Y:S01]  /*6030*/  ISETP.EQ.OR P6, PT, R119, UR10, P2 ;  /* 0x0000000a77007c0c */ /* 0x000fe200097c2670 */
[----:B--2---:R-:W-:Y:S01]  /*6040*/  @!P4 FADD.FTZ R54, R54, R56 ;  /* 0x000000383636c221 */ /* 0x004fe20000010000 */
[----:B------:R-:W-:-:S05]  /*6050*/  @!P4 FADD.FTZ R55, R55, R57 ;  /* 0x000000393737c221 */ /* 0x000fca0000010000 */
[----:B------:R-:W-:-:S06]  /*6060*/  @!P3 IMAD.WIDE.U32 R56, R60, 0x8, R70 ;  /* 0x000000083c38b825 */ /* 0x000fcc00078e0046 */
[----:B------:R-:W2:Y:S01]  /*6070*/  @!P3 LDG.E.64 R56, desc[UR8][R56.64] ;  /* 0x000000083838b981 */ /* 0x000ea2000c1e1b00 */
[----:B---3--:R-:W-:Y:S01]  /*6080*/  @!P1 FADD.FTZ R54, R54, R58 ;  /* 0x0000003a36369221 */ /* 0x008fe20000010000 */
[----:B------:R-:W-:Y:S01]  /*6090*/  @!P1 FADD.FTZ R55, R55, R59 ;  /* 0x0000003b37379221 */ /* 0x000fe20000010000 */
[----:B------:R-:W-:-:S06]  /*60a0*/  @!P6 IMAD.WIDE.U32 R58, R61, 0x8, R70 ;  /* 0x000000083d3ae825 */ /* 0x000fcc00078e0046 */
[----:B------:R-:W3:Y:S01]  /*60b0*/  @!P6 LDG.E.64 R58, desc[UR8][R58.64] ;  /* 0x000000083a3ae981 */ /* 0x000ee2000c1e1b00 */
        /* <DEDUP_REMOVED lines=14> */
[----:B------:R-:W-:Y:S01]  /*61a0*/  @!P6 FADD.FTZ R55, R55, R59 ;  /* 0x0000003b3737e221 */ /* 0x000fe20000010000 */
[----:B------:R-:W-:Y:S06]  /*61b0*/  @P1 BRA `(.L_x_1589) ;  /* 0xfffffffc00141947 */ /* 0x000fec000383ffff */
.L_x_1588:
[----:B------:R-:W-:-:S13]  /*61c0*/  ISETP.NE.AND P1, PT, R110, RZ, PT ;  /* 0x000000ff6e00720c */ /* 0x000fda0003f25270 */
[----:B------:R-:W-:Y:S05]  /*61d0*/  @!P1 BRA `(.L_x_1585) ;  /* 0x0000000000f09947 */ /* 0x000fea0003800000 */
[----:B----4-:R-:W-:Y:S02]  /*61e0*/  IADD3 R56, PT, PT, R110, -0x1, RZ ;  /* 0xffffffff6e387810 */ /* 0x010fe40007ffe0ff */
[----:B------:R-:W-:Y:S02]  /*61f0*/  LOP3.LUT P1, R63, R92, 0x3, RZ, 0xc0, !PT ;  /* 0x000000035c3f7812 */ /* 0x000fe4000782c0ff */
[----:B------:R-:W-:-:S13]  /*6200*/  ISETP.GE.U32.AND P3, PT, R56, 0x3, PT ;  /* 0x000000033800780c */ /* 0x000fda0003f66070 */
[----:B------:R-:W-:Y:S05]  /*6210*/  @!P3 BRA `(.L_x_1590) ;  /* 0x000000000070b947 */ /* 0x000fea0003800000 */
[----:B------:R-:W-:-:S13]  /*6220*/  ISETP.EQ.OR P6, PT, R62, UR10, P2 ;  /* 0x0000000a3e007c0c */ /* 0x000fda00097c2670 */
[----:B------:R-:W-:-:S04]  /*6230*/  @!P6 IMAD R57, R62, R94, R95 ;  /* 0x0000005e3e39e224 */ /* 0x000fc800078e025f */
[----:B------:R-:W-:-:S06]  /*6240*/  @!P6 IMAD.WIDE.U32 R56, R57, 0x8, R70 ;  /* 0x000000083938e825 */ /* 0x000fcc00078e0046 */
[----:B------:R-:W0:Y:S01]  /*6250*/  @!P6 LDG.E.64 R56, desc[UR8][R56.64] ;  /* 0x000000083838e981 */ /* 0x000e22000c1e1b00 */
[C---:B------:R-:W-:Y:S02]  /*6260*/  IADD3 R59, PT, PT, R62.reuse, 0x1, RZ ;  /* 0x000000013e3b7810 */ /* 0x040fe40007ffe0ff */
[C---:B-1----:R-:W-:Y:S02]  /*6270*/  IADD3 R61, PT, PT, R62.reuse, 0x2, RZ ;  /* 0x000000023e3d7810 */ /* 0x042fe40007ffe0ff */
[----:B------:R-:W-:Y:S02]  /*6280*/  ISETP.EQ.OR P4, PT, R59, UR10, P2 ;  /* 0x0000000a3b007c0c */ /* 0x000fe40009782670 */
[----:B------:R-:W-:Y:S02]  /*6290*/  ISETP.EQ.OR P3, PT, R61, UR10, P2 ;  /* 0x0000000a3d007c0c */ /* 0x000fe40009762670 */
[----:B--2---:R-:W-:-:S09]  /*62a0*/  IADD3 R60, PT, PT, R62, 0x3, RZ ;  /* 0x000000033e3c7810 */ /* 0x004fd20007ffe0ff */
[-CC-:B------:R-:W-:Y:S02]  /*62b0*/  @!P4 IMAD R59, R59, R94.reuse, R95.reuse ;  /* 0x0000005e3b3bc224 */ /* 0x180fe400078e025f */
        /* <DEDUP_REMOVED lines=18> */
.L_x_1590:
        /* <DEDUP_REMOVED lines=18> */
.L_x_1591:
        /* <DEDUP_REMOVED lines=9> */
.L_x_1592:
[----:B------:R-:W-:Y:S05]  /*6590*/  BSYNC.RECONVERGENT B0 ;  /* 0x0000000000007941 */ /* 0x000fea0003800200 */
.L_x_1585:
[----:B------:R-:W5:Y:S01]  /*65a0*/  S2UR UR7, SR_CgaCtaId ;  /* 0x00000000000779c3 */ /* 0x000f620000008800 */
[----:B------:R-:W-:Y:S01]  /*65b0*/  UMOV UR6, 0x400 ;  /* 0x0000040000067882 */ /* 0x000fe20000000000 */
[----:B------:R-:W0:Y:S01]  /*65c0*/  LDCU.64 UR12, c[0x0][0x400] ;  /* 0x00008000ff0c77ac */ /* 0x000e220008000a00 */
[----:B----4-:R-:W-:Y:S01]  /*65d0*/  IADD3 R65, PT, PT, R114, 0x20, RZ ;  /* 0x0000002072417810 */ /* 0x010fe20007ffe0ff */
[----:B------:R-:W-:Y:S01]  /*65e0*/  FADD.FTZ R84, -R32, R84 ;  /* 0x0000005420547221 */ /* 0x000fe20000010100 */
[----:B------:R-:W-:Y:S02]  /*65f0*/  IADD3 R62, PT, PT, R114, 0x40, RZ ;  /* 0x00000040723e7810 */ /* 0x000fe40007ffe0ff */
[----:B------:R-:W-:Y:S01]  /*6600*/  SHF.R.S32.HI R64, RZ, 0x1f, R65 ;  /* 0x0000001fff407819 */ /* 0x000fe20000011441 */
[----:B------:R-:W-:Y:S01]  /*6610*/  FMUL.FTZ R84, R84, R117 ;  /* 0x0000007554547220 */ /* 0x000fe20000410000 */
[----:B-1----:R-:W-:Y:S02]  /*6620*/  SHF.R.S32.HI R61, RZ, 0x1f, R62 ;  /* 0x0000001fff3d7819 */ /* 0x002fe4000001143e */
[----:B0-----:R-:W-:-:S02]  /*6630*/  ISETP.GE.U32.AND P1, PT, R114, UR12, PT ;  /* 0x0000000c72007c0c */ /* 0x001fc4000bf26070 */
[----:B------:R-:W-:Y:S01]  /*6640*/  ISETP.GE.U32.AND P3, PT, R62, UR12, PT ;  /* 0x0000000c3e007c0c */ /* 0x000fe2000bf66070 */
[----:B-----5:R-:W-:Y:S01]  /*6650*/  ULEA UR6, UR7, UR6, 0x18 ;  /* 0x0000000607067291 */ /* 0x020fe2000f8ec0ff */
[----:B------:R-:W-:Y:S02]  /*6660*/  ISETP.GE.AND.EX P1, PT, R91, UR13, PT, P1 ;  /* 0x0000000d5b007c0c */ /* 0x000fe4000bf26310 */
[----:B------:R-:W-:-:S06]  /*6670*/  ISETP.GE.AND.EX P3, PT, R61, UR13, PT, P3 ;  /* 0x0000000d3d007c0c */ /* 0x000fcc000bf66330 */
[----:B------:R-:W-:Y:S01]  /*6680*/  @!P2 STS.64 [UR6+0x48], R54 ;  /* 0x00004836ff00a988 */ /* 0x000fe20008000a06 */
[----:B------:R-:W-:Y:S01]  /*6690*/  BAR.SYNC.DEFER_BLOCKING 0x0 ;  /* 0x0000000000007b1d */ /* 0x000fe20000010000 */
[----:B------:R-:W-:-:S04]  /*66a0*/  ISETP.GE.U32.AND P2, PT, R65, UR12, PT ;  /* 0x0000000c41007c0c */ /* 0x000fc8000bf46070 */
[----:B------:R-:W-:Y:S01]  /*66b0*/  ISETP.GE.AND.EX P2, PT, R64, UR13, PT, P2 ;  /* 0x0000000d40007c0c */ /* 0x000fe2000bf46320 */
[----:B---3--:R-:W2:Y:S01]  /*66c0*/  LDS.64 R54, [UR6+0x48] ;  /* 0x00004806ff367984 */ /* 0x008ea20008000a00 */
[----:B------:R-:W2:Y:S02]  /*66d0*/  LDCU UR6, c[0x0][0x42c] ;  /* 0x00008580ff0677ac */ /* 0x000ea40008000800 */
[----:B--2---:R-:W-:Y:S01]  /*66e0*/  FMUL.FTZ R60, R54, UR6 ;  /* 0x00000006363c7c20 */ /* 0x004fe20008410000 */
        /* <DEDUP_REMOVED lines=23> */
.L_x_1593:
[----:B------:R-:W-:Y:S01]  /*6860*/  FADD.FTZ R80, -R32, R80 ;  /* 0x0000005020507221 */ /* 0x000fe20000010100 */
[----:B------:R-:W-:Y:S01]  /*6870*/  FFMA.FTZ R58, R60, R54, R63 ;  /* 0x000000363c3a7223 */ /* 0x000fe2000001003f */
[----:B------:R-:W-:Y:S01]  /*6880*/  BSSY.RECONVERGENT B0, `(.L_x_1594) ;  /* 0x0000013000007945 */ /* 0x000fe20003800200 */
[----:B------:R-:W-:Y:S01]  /*6890*/  FFMA.FTZ R54, R115, R82, -R56 ;  /* 0x0000005273367223 */ /* 0x000fe20000010838 */
[----:B------:R-:W-:Y:S01]  /*68a0*/  FADD.FTZ R68, -R32, R81 ;  /* 0x0000005120447221 */ /* 0x000fe20000010100 */
        /* <DEDUP_REMOVED lines=8> */
[----:B0-----:R-:W-:Y:S02]  /*6930*/  IMAD R55, R91, UR14, RZ ;  /* 0x0000000e5b377c24 */ /* 0x001fe4000f8e02ff */
[----:B------:R-:W-:-:S04]  /*6940*/  IMAD.WIDE.U32 R56, R114, UR14, R56 ;  /* 0x0000000e72387c25 */ /* 0x000fc8000f8e0038 */
[----:B------:R-:W-:Y:S01]  /*6950*/  IMAD R55, R114, UR15, R55 ;  /* 0x0000000f72377c24 */ /* 0x000fe2000f8e0237 */
[----:B-1----:R-:W-:-:S04]  /*6960*/  LEA R58, P1, R56, UR6, 0x2 ;  /* 0x00000006383a7c11 */ /* 0x002fc8000f8210ff */
[----:B------:R-:W-:-:S04]  /*6970*/  IADD3 R55, PT, PT, R57, R55, RZ ;  /* 0x0000003739377210 */ /* 0x000fc80007ffe0ff */
[----:B------:R-:W-:Y:S01]  /*6980*/  LEA.HI.X R59, R56, UR7, R55, 0x2, P1 ;  /* 0x00000007383b7c11 */ /* 0x000fe200088f1437 */
[----:B------:R-:W-:-:S05]  /*6990*/  FMUL.FTZ R55, R66, R117 ;  /* 0x0000007542377220 */ /* 0x000fca0000410000 */
[----:B------:R0:W-:Y:S02]  /*69a0*/  STG.E.64 desc[UR8][R58.64], R54 ;  /* 0x000000363a007986 */ /* 0x0001e4000c101b08 */
.L_x_1595:
[----:B------:R-:W-:Y:S05]  /*69b0*/  BSYNC.RECONVERGENT B0 ;  /* 0x0000000000007941 */ /* 0x000fea0003800200 */
.L_x_1594:
[----:B0-----:R-:W-:Y:S01]  /*69c0*/  FFMA.FTZ R54, R60, R80, R63 ;  /* 0x000000503c367223 */ /* 0x001fe2000001003f */
        /* <DEDUP_REMOVED lines=20> */
.L_x_1596:
        /* <DEDUP_REMOVED lines=18> */
[----:B------:R-:W-:-:S04]  /*6c30*/  IADD3 R65, PT, PT, R57, R65, RZ ;  /* 0x0000004139417210 */ /* 0x000fc80007ffe0ff */
[----:B------:R-:W-:-:S05]  /*6c40*/  LEA.HI.X R59, R56, UR15, R65, 0x2, P1 ;  /* 0x0000000f383b7c11 */ /* 0x000fca00088f1441 */
[----:B------:R0:W-:Y:S02]  /*6c50*/  STG.E.64 desc[UR8][R58.64], R54 ;  /* 0x000000363a007986 */ /* 0x0001e4000c101b08 */
.L_x_1598:
[----:B------:R-:W-:Y:S05]  /*6c60*/  BSYNC.RECONVERGENT B0 ;  /* 0x0000000000007941 */ /* 0x000fea0003800200 */
.L_x_1597:
[----:B------:R-:W-:Y:S01]  /*6c70*/  FFMA.FTZ R68, R60, R76, R63 ;  /* 0x0000004c3c447223 */ /* 0x000fe2000001003f */
        /* <DEDUP_REMOVED lines=20> */
.L_x_1599:
[----:B------:R-:W-:Y:S01]  /*6dc0*/  FFMA.FTZ R56, R60, R70, R63 ;  /* 0x000000463c387223 */ /* 0x000fe2000001003f */
[----:B------:R-:W-:Y:S01]  /*6dd0*/  BSSY.RECONVERGENT B0, `(.L_x_1600) ;  /* 0x0000013000007945 */ /* 0x000fe20003800200 */
[----:B0-----:R-:W-:Y:S01]  /*6de0*/  FFMA.FTZ R54, R115, R74, -R68 ;  /* 0x0000004a73367223 */ /* 0x001fe20000010844 */
[C---:B------:R-:W-:Y:S01]  /*6df0*/  FADD.FTZ R72, -R32.reuse, R72 ;  /* 0x0000004820487221 */ /* 0x040fe20000010100 */
        /* <DEDUP_REMOVED lines=16> */
.L_x_1601:
[----:B------:R-:W-:Y:S05]  /*6f00*/  BSYNC.RECONVERGENT B0 ;  /* 0x0000000000007941 */ /* 0x000fea0003800200 */
.L_x_1600:
[----:B0-----:R-:W-:Y:S01]  /*6f10*/  FADD.FTZ R58, -R32, R13 ;  /* 0x0000000d203a7221 */ /* 0x001fe20000010100 */
[----:B------:R-:W-:Y:S01]  /*6f20*/  IADD3 R13, PT, PT, R114, 0x60, RZ ;  /* 0x00000060720d7810 */ /* 0x000fe20007ffe0ff */
[----:B------:R-:W-:Y:S01]  /*6f30*/  FADD.FTZ R62, -R32, R6 ;  /* 0x00000006203e7221 */ /* 0x000fe20000010100 */
[----:B------:R-:W-:Y:S01]  /*6f40*/  IADD3 R67, PT, PT, R114, 0x80, RZ ;  /* 0x0000008072437810 */ /* 0x000fe20007ffe0ff */
[-C--:B------:R-:W-:Y:S01]  /*6f50*/  FMUL.FTZ R72, R72, R117.reuse ;  /* 0x0000007548487220 */ /* 0x080fe20000410000 */
[----:B------:R-:W-:Y:S01]  /*6f60*/  IADD3 R61, PT, PT, R114, 0xa0, RZ ;  /* 0x000000a0723d7810 */ /* 0x000fe20007ffe0ff */
[----:B------:R-:W-:Y:S01]  /*6f70*/  FMUL.FTZ R64, R64, R117 ;  /* 0x0000007540407220 */ /* 0x000fe20000410000 */
[----:B------:R-:W-:Y:S01]  /*6f80*/  IADD3 R57, PT, PT, R114, 0xc0, RZ ;  /* 0x000000c072397810 */ /* 0x000fe20007ffe0ff */
[----:B------:R-:W-:Y:S01]  /*6f90*/  FADD.FTZ R56, -R32, R12 ;  /* 0x0000000c20387221 */ /* 0x000fe20000010100 */
[----:B------:R-:W-:Y:S01]  /*6fa0*/  IADD3 R54, PT, PT, R114, 0xe0, RZ ;  /* 0x000000e072367810 */ /* 0x000fe20007ffe0ff */
        /* <DEDUP_REMOVED lines=10> */
[C---:B------:R-:W-:Y:S01]  /*7050*/  FADD.FTZ R34, -R32.reuse, R34 ;  /* 0x0000002220227221 */ /* 0x040fe20000010100 */
[----:B------:R-:W-:Y:S01]  /*7060*/  SHF.R.S32.HI R6, RZ, 0x1f, R13 ;  /* 0x0000001fff067819 */ /* 0x000fe2000001140d */
        /* <DEDUP_REMOVED lines=18> */
[----:B------:R-:W-:Y:S01]  /*7190*/  ISETP.GE.AND.EX P2, PT, R6, UR13, PT, P2 ;  /* 0x0000000d06007c0c */ /* 0x000fe2000bf46320 */
[----:B------:R-:W-:Y:S01]  /*71a0*/  FADD.FTZ R32, -R32, R51 ;  /* 0x0000003320207221 */ /* 0x000fe20000010100 */
[----:B------:R-:W-:Y:S01]  /*71b0*/  ISETP.GE.AND.EX P1, PT, R68, UR13, PT, P1 ;  /* 0x0000000d44007c0c */ /* 0x000fe2000bf26310 */
[C-C-:B------:R-:W-:Y:S01]  /*71c0*/  FFMA.FTZ R76, R60.reuse, R72, R63.reuse ;  /* 0x000000483c4c7223 */ /* 0x140fe2000001003f */
[----:B------:R-:W-:Y:S01]  /*71d0*/  ISETP.GE.AND.EX P6, PT, R65, UR13, PT, P6 ;  /* 0x0000000d41007c0c */ /* 0x000fe2000bfc6360 */
[----:B------:R-:W-:Y:S01]  /*71e0*/  FFMA.FTZ R78, R60, R64, R63 ;  /* 0x000000403c4e7223 */ /* 0x000fe2000001003f */
        /* <DEDUP_REMOVED lines=21> */
.L_x_1602:
        /* <DEDUP_REMOVED lines=9> */
[----:B------:R-:W-:-:S05]  /*73d0*/  MOV R6, R122 ;  /* 0x0000007a00067202 */ /* 0x000fca0000000f00 */
[----:B------:R-:W-:-:S04]  /*73e0*/  IMAD.WIDE.U32 R6, R13, UR6, R6 ;  /* 0x000000060d067c25 */ /* 0x000fc8000f8e0006 */
[----:B------:R-:W-:Y:S01]  /*73f0*/  IMAD R13, R13, UR7, R10 ;  /* 0x000000070d0d7c24 */ /* 0x000fe2000f8e020a */
[----:B-1----:R-:W-:-:S04]  /*7400*/  LEA R10, P2, R6, UR14, 0x2 ;  /* 0x0000000e060a7c11 */ /* 0x002fc8000f8410ff */
[----:B------:R-:W-:-:S04]  /*7410*/  IADD3 R13, PT, PT, R7, R13, RZ ;  /* 0x0000000d070d7210 */ /* 0x000fc80007ffe0ff */
[----:B------:R-:W-:Y:S01]  /*7420*/  LEA.HI.X R11, R6, UR15, R13, 0x2, P2 ;  /* 0x0000000f060b7c11 */ /* 0x000fe200090f140d */
[----:B------:R-:W-:-:S05]  /*7430*/  FMUL.FTZ R13, R78, R117 ;  /* 0x000000754e0d7220 */ /* 0x000fca0000410000 */
[----:B------:R0:W-:Y:S02]  /*7440*/  STG.E.64 desc[UR8][R10.64], R12 ;  /* 0x0000000c0a007986 */ /* 0x0001e4000c101b08 */
.L_x_1604:
[----:B------:R-:W-:Y:S05]  /*7450*/  BSYNC.RECONVERGENT B0 ;  /* 0x0000000000007941 */ /* 0x000fea0003800200 */
.L_x_1603:
[-C--:B------:R-:W-:Y:S01]  /*7460*/  FMUL.FTZ R64, R56, R117.reuse ;  /* 0x0000007538407220 */ /* 0x080fe20000410000 */
        /* <DEDUP_REMOVED lines=20> */
.L_x_1605:
[--C-:B------:R-:W-:Y:S01]  /*75b0*/  FFMA.FTZ R6, R60, R64, R63.reuse ;  /* 0x000000403c067223 */ /* 0x100fe2000001003f */
[-C--:B------:R-:W-:Y:S01]  /*75c0*/  FMUL.FTZ R62, R62, R117.reuse ;  /* 0x000000753e3e7220 */ /* 0x080fe20000410000 */
[----:B------:R-:W-:Y:S01]  /*75d0*/  FMUL.FTZ R66, R66, R117 ;  /* 0x0000007542427220 */ /* 0x000fe20000410000 */
[C-C-:B0-----:R-:W-:Y:S01]  /*75e0*/  FFMA.FTZ R10, R60.reuse, R70, R63.reuse ;  /* 0x000000463c0a7223 */ /* 0x141fe2000001003f */
[----:B------:R-:W-:Y:S01]  /*75f0*/  BSSY.RECONVERGENT B0, `(.L_x_1606) ;  /* 0x0000013000007945 */ /* 0x000fe20003800200 */
[----:B------:R-:W-:Y:S01]  /*7600*/  FFMA.FTZ R12, R115, R14, -R6 ;  /* 0x0000000e730c7223 */ /* 0x000fe20000010806 */
[C-C-:B------:R-:W-:Y:S01]  /*7610*/  FFMA.FTZ R56, R60.reuse, R62, R63.reuse ;  /* 0x0000003e3c387223 */ /* 0x140fe2000001003f */
[----:B------:R-:W-:Y:S01]  /*7620*/  FFMA.FTZ R14, R60, R66, R63 ;  /* 0x000000423c0e7223 */ /* 0x000fe2000001003f */
        /* <DEDUP_REMOVED lines=15> */
.L_x_1607:
[----:B------:R-:W-:Y:S05]  /*7720*/  BSYNC.RECONVERGENT B0 ;  /* 0x0000000000007941 */ /* 0x000fea0003800200 */
.L_x_1606:
[----:B------:R-:W-:Y:S05]  /*7730*/  @!P5 BRA `(.L_x_1608) ;  /* 0x000000000048d947 */ /* 0x000fea0003800000 */
        /* <DEDUP_REMOVED lines=18> */
.L_x_1608:
        /* <DEDUP_REMOVED lines=17> */
.L_x_1610:
[----:B------:R-:W-:Y:S05]  /*7970*/  BSYNC.RECONVERGENT B0 ;  /* 0x0000000000007941 */ /* 0x000fea0003800200 */
.L_x_1609:
        /* <DEDUP_REMOVED lines=21> */
.L_x_1611:
        /* <DEDUP_REMOVED lines=23> */
.L_x_1613:
[----:B------:R-:W-:Y:S05]  /*7c40*/  BSYNC.RECONVERGENT B0 ;  /* 0x0000000000007941 */ /* 0x000fea0003800200 */
.L_x_1612:
        /* <DEDUP_REMOVED lines=19> */
.L_x_1614:
        /* <DEDUP_REMOVED lines=17> */
.L_x_1616:
[----:B------:R-:W-:Y:S05]  /*7e90*/  BSYNC.RECONVERGENT B0 ;  /* 0x0000000000007941 */ /* 0x000fea0003800200 */
.L_x_1615:
        /* <DEDUP_REMOVED lines=21> */
.L_x_1617:
[----:B------:R-:W-:Y:S04]  /*7ff0*/  BSSY.RECONVERGENT B0, `(.L_x_1618) ;  /* 0x0000015000007945 */ /* 0x000fe80003800200 */
[----:B------:R-:W-:Y:S05]  /*8000*/  @P0 BRA `(.L_x_1619) ;  /* 0x00000000004c0947 */ /* 0x000fea0003800000 */
[----:B------:R-:W1:Y:S01]  /*8010*/  LDCU.64 UR6, c[0x0][0x3f8] ;  /* 0x00007f00ff0677ac */ /* 0x000e620008000a00 */
[----:B0-----:R-:W-:Y:S01]  /*8020*/  IADD3 R10, PT, PT, R114, 0x100, RZ ;  /* 0x00000100720a7810 */ /* 0x001fe20007ffe0ff */
[C-C-:B------:R-:W-:Y:S01]  /*8030*/  FFMA.FTZ R8, R60.reuse, R34, R63.reuse ;  /* 0x000000223c087223 */ /* 0x140fe2000001003f */
[----:B------:R-:W-:Y:S01]  /*8040*/  MOV R6, R122 ;  /* 0x0000007a00067202 */ /* 0x000fe20000000f00 */
[----:B------:R-:W0:Y:S01]  /*8050*/  LDCU.64 UR14, c[0x0][0x380] ;  /* 0x00007000ff0e77ac */ /* 0x000e220008000a00 */
[----:B------:R-:W-:Y:S01]  /*8060*/  SHF.R.S32.HI R9, RZ, 0x1f, R10 ;  /* 0x0000001fff097819 */ /* 0x000fe2000001140a */
[----:B------:R-:W-:Y:S01]  /*8070*/  FFMA.FTZ R12, R60, R35, R63 ;  /* 0x000000233c0c7223 */ /* 0x000fe2000001003f */
[----:B------:R-:W-:Y:S01]  /*8080*/  MOV R7, R121 ;  /* 0x0000007900077202 */ /* 0x000fe20000000f00 */
[----:B------:R-:W-:Y:S02]  /*8090*/  FFMA.FTZ R8, R115, R36, -R8 ;  /* 0x0000002473087223 */ /* 0x000fe40000010808 */
[----:B------:R-:W-:-:S02]  /*80a0*/  FFMA.FTZ R12, R33, R37, -R12 ;  /* 0x00000025210c7223 */ /* 0x000fc4000001080c */
[----:B------:R-:W-:Y:S01]  /*80b0*/  FMUL.FTZ R8, R8, R117 ;  /* 0x0000007508087220 */ /* 0x000fe20000410000 */
[----:B-1----:R-:W-:Y:S02]  /*80c0*/  IMAD R9, R9, UR6, RZ ;  /* 0x0000000609097c24 */ /* 0x002fe4000f8e02ff */
[----:B------:R-:W-:-:S04]  /*80d0*/  IMAD.WIDE.U32 R6, R10, UR6, R6 ;  /* 0x000000060a067c25 */ /* 0x000fc8000f8e0006 */
[----:B------:R-:W-:Y:S01]  /*80e0*/  IMAD R9, R10, UR7, R9 ;  /* 0x000000070a097c24 */ /* 0x000fe2000f8e0209 */
[----:B0-----:R-:W-:-:S04]  /*80f0*/  LEA R10, P0, R6, UR14, 0x2 ;  /* 0x0000000e060a7c11 */ /* 0x001fc8000f8010ff */
[----:B------:R-:W-:-:S04]  /*8100*/  IADD3 R9, PT, PT, R7, R9, RZ ;  /* 0x0000000907097210 */ /* 0x000fc80007ffe0ff */
[----:B------:R-:W-:Y:S01]  /*8110*/  LEA.HI.X R11, R6, UR15, R9, 0x2, P0 ;  /* 0x0000000f060b7c11 */ /* 0x000fe200080f1409 */
[----:B------:R-:W-:-:S05]  /*8120*/  FMUL.FTZ R9, R12, R117 ;  /* 0x000000750c097220 */ /* 0x000fca0000410000 */
[----:B------:R1:W-:Y:S02]  /*8130*/  STG.E.64 desc[UR8][R10.64], R8 ;  /* 0x000000080a007986 */ /* 0x0003e4000c101b08 */
.L_x_1619:
[----:B------:R-:W-:Y:S05]  /*8140*/  BSYNC.RECONVERGENT B0 ;  /* 0x0000000000007941 */ /* 0x000fea0003800200 */
.L_x_1618:
[----:B------:R-:W-:Y:S01]  /*8150*/  UISETP.NE.AND UP0, UPT, UR11, URZ, UPT ;  /* 0x000000ff0b00728c */ /* 0x000fe2000bf05270 */
        /* <DEDUP_REMOVED lines=11> */
[-C--:B01----:R-:W-:Y:S01]  /*8210*/  FMUL.FTZ R10, R47, R117.reuse ;  /* 0x000000752f0a7220 */ /* 0x083fe20000410000 */
[-C--:B------:R-:W-:Y:S01]  /*8220*/  FMUL.FTZ R50, R50, R117.reuse ;  /* 0x0000007532327220 */ /* 0x080fe20000410000 */
[----:B------:R-:W-:Y:S01]  /*8230*/  SHF.R.S32.HI R15, RZ, 0x1f, R109 ;  /* 0x0000001fff0f7819 */ /* 0x000fe2000001146d */
        /* <DEDUP_REMOVED lines=47> */
.L_x_1620:
        /* <DEDUP_REMOVED lines=17> */
.L_x_1622:
[----:B------:R-:W-:Y:S05]  /*8640*/  BSYNC.RECONVERGENT B0 ;  /* 0x0000000000007941 */ /* 0x000fea0003800200 */
.L_x_1621:
        /* <DEDUP_REMOVED lines=19> */
.L_x_1623:
        /* <DEDUP_REMOVED lines=17> */
.L_x_1625:
[----:B------:R-:W-:Y:S05]  /*8890*/  BSYNC.RECONVERGENT B0 ;  /* 0x0000000000007941 */ /* 0x000fea0003800200 */
.L_x_1624:
        /* <DEDUP_REMOVED lines=19> */
.L_x_1626:
        /* <DEDUP_REMOVED lines=17> */
.L_x_1628:
[----:B------:R-:W-:Y:S05]  /*8ae0*/  BSYNC.RECONVERGENT B0 ;  /* 0x0000000000007941 */ /* 0x000fea0003800200 */
.L_x_1627:
        /* <DEDUP_REMOVED lines=19> */
.L_x_1629:
        /* <DEDUP_REMOVED lines=8> */
[----:B------:R-:W2:Y:S01]  /*8ca0*/  LDCU.64 UR14, c[0x0][0x380] ;  /* 0x00007000ff0e77ac */ /* 0x000ea20008000a00 */
[----:B------:R-:W-:Y:S01]  /*8cb0*/  FMUL.FTZ R35, R36, R117 ;  /* 0x0000007524237220 */ /* 0x000fe20000410000 */
[----:B0-----:R-:W-:Y:S02]  /*8cc0*/  IMAD R7, R88, UR6, RZ ;  /* 0x0000000658077c24 */ /* 0x001fe4000f8e02ff */
[----:B-1----:R-:W-:-:S04]  /*8cd0*/  IMAD.WIDE.U32 R4, R106, UR6, R2 ;  /* 0x000000066a047c25 */ /* 0x002fc8000f8e0002 */
[----:B------:R-:W-:Y:S01]  /*8ce0*/  IMAD R7, R106, UR7, R7 ;  /* 0x000000076a077c24 */ /* 0x000fe2000f8e0207 */
[----:B--2---:R-:W-:-:S04]  /*8cf0*/  LEA R2, P0, R4, UR14, 0x2 ;  /* 0x0000000e04027c11 */ /* 0x004fc8000f8010ff */
[----:B------:R-:W-:-:S04]  /*8d00*/  IADD3 R7, PT, PT, R5, R7, RZ ;  /* 0x0000000705077210 */ /* 0x000fc80007ffe0ff */
[----:B------:R-:W-:-:S05]  /*8d10*/  LEA.HI.X R3, R4, UR15, R7, 0x2, P0 ;  /* 0x0000000f04037c11 */ /* 0x000fca00080f1407 */
[----:B------:R2:W-:Y:S02]  /*8d20*/  STG.E.64 desc[UR8][R2.64], R34 ;  /* 0x0000002202007986 */ /* 0x0005e4000c101b08 */
.L_x_1631:
[----:B------:R-:W-:Y:S05]  /*8d30*/  BSYNC.RECONVERGENT B0 ;  /* 0x0000000000007941 */ /* 0x000fea0003800200 */
.L_x_1630:
[----:B------:R-:W-:Y:S05]  /*8d40*/  BRA.U !UP0, `(.L_x_1632) ;  /* 0x0000000108487547 */ /* 0x000fea000b800000 */
[----:B------:R-:W-:Y:S01]  /*8d50*/  FFMA.FTZ R42, R115, R42, R118 ;  /* 0x0000002a732a7223 */ /* 0x000fe20000010076 */
[----:B------:R-:W-:-:S03]  /*8d60*/  FFMA.FTZ R16, R33, R16, R116 ;  /* 0x0000001021107223 */ /* 0x000fc60000010074 */
[----:B--2---:R-:W-:Y:S01]  /*8d70*/  FMUL.FTZ R2, R42, -1.4426950216293334961 ;  /* 0xbfb8aa3b2a027820 */ /* 0x004fe20000410000 */
        /* <DEDUP_REMOVED lines=15> */
.L_x_1632:
[----:B------:R-:W-:Y:S01]  /*8e70*/  BSSY.RECONVERGENT B0, `(.L_x_1633) ;  /* 0x0000011000007945 */ /* 0x000fe20003800200 */
[----:B------:R-:W-:Y:S01]  /*8e80*/  FFMA.FTZ R20, R115, R44, -R20 ;  /* 0x0000002c73147223 */ /* 0x000fe20000010814 */
[----:B------:R-:W-:Y:S02]  /*8e90*/  FFMA.FTZ R22, R33, R45, -R22 ;  /* 0x0000002d21167223 */ /* 0x000fe40000010816 */
[----:B------:R-:W-:Y:S05]  /*8ea0*/  @P4 BRA `(.L_x_1634) ;  /* 0x0000000000344947 */ /* 0x000fea0003800000 */
[----:B------:R-:W0:Y:S01]  /*8eb0*/  LDCU.64 UR6, c[0x0][0x3f8] ;  /* 0x00007f00ff0677ac */ /* 0x000e220008000a00 */
[----:B--2---:R-:W-:Y:S01]  /*8ec0*/  MOV R2, R122 ;  /* 0x0000007a00027202 */ /* 0x004fe20000000f00 */
        /* <DEDUP_REMOVED lines=11> */
.L_x_1634:
[----:B------:R-:W-:Y:S05]  /*8f80*/  BSYNC.RECONVERGENT B0 ;  /* 0x0000000000007941 */ /* 0x000fea0003800200 */
.L_x_1633:
[----:B------:R-:W-:Y:S05]  /*8f90*/  BRA.U !UP0, `(.L_x_1635) ;  /* 0x0000000108487547 */ /* 0x000fea000b800000 */
[----:B------:R-:W-:Y:S01]  /*8fa0*/  FFMA.FTZ R46, R115, R46, R118 ;  /* 0x0000002e732e7223 */ /* 0x000fe20000010076 */
[----:B------:R-:W-:-:S03]  /*8fb0*/  FFMA.FTZ R10, R33, R10, R116 ;  /* 0x0000000a210a7223 */ /* 0x000fc60000010074 */
[----:B--23--:R-:W-:Y:S01]  /*8fc0*/  FMUL.FTZ R2, R46, -1.4426950216293334961 ;  /* 0xbfb8aa3b2e027820 */ /* 0x00cfe20000410000 */
        /* <DEDUP_REMOVED lines=15> */
.L_x_1635:
[----:B------:R-:W-:Y:S01]  /*90c0*/  BSSY.RECONVERGENT B0, `(.L_x_1636) ;  /* 0x0000011000007945 */ /* 0x000fe20003800200 */
[----:B------:R-:W-:Y:S01]  /*90d0*/  FFMA.FTZ R12, R115, R48, -R12 ;  /* 0x00000030730c7223 */ /* 0x000fe2000001080c */
[----:B------:R-:W-:Y:S02]  /*90e0*/  FFMA.FTZ R14, R33, R49, -R14 ;  /* 0x00000031210e7223 */ /* 0x000fe4000001080e */
[----:B------:R-:W-:Y:S05]  /*90f0*/  @P5 BRA `(.L_x_1637) ;  /* 0x0000000000345947 */ /* 0x000fea0003800000 */
[----:B------:R-:W0:Y:S01]  /*9100*/  LDCU.64 UR6, c[0x0][0x3f8] ;  /* 0x00007f00ff0677ac */ /* 0x000e220008000a00 */
[----:B--23--:R-:W-:Y:S01]  /*9110*/  MOV R2, R122 ;  /* 0x0000007a00027202 */ /* 0x00cfe20000000f00 */
        /* <DEDUP_REMOVED lines=11> */
.L_x_1637:
[----:B------:R-:W-:Y:S05]  /*91d0*/  BSYNC.RECONVERGENT B0 ;  /* 0x0000000000007941 */ /* 0x000fea0003800200 */
.L_x_1636:
[----:B------:R-:W-:Y:S05]  /*91e0*/  BRA.U !UP0, `(.L_x_1638) ;  /* 0x0000000108487547 */ /* 0x000fea000b800000 */
[----:B------:R-:W-:Y:S01]  /*91f0*/  FFMA.FTZ R50, R115, R50, R118 ;  /* 0x0000003273327223 */ /* 0x000fe20000010076 */
[----:B------:R-:W-:-:S03]  /*9200*/  FFMA.FTZ R32, R33, R32, R116 ;  /* 0x0000002021207223 */ /* 0x000fc60000010074 */
[----:B--234-:R-:W-:Y:S01]  /*9210*/  FMUL.FTZ R2, R50, -1.4426950216293334961 ;  /* 0xbfb8aa3b32027820 */ /* 0x01cfe20000410000 */
        /* <DEDUP_REMOVED lines=15> */
.L_x_1638:
[----:B------:R-:W-:Y:S01]  /*9310*/  ISETP.GE.AND.EX P3, PT, R0, UR13, PT, P3 ;  /* 0x0000000d00007c0c */ /* 0x000fe2000bf66330 */
[----:B------:R-:W-:Y:S01]  /*9320*/  FFMA.FTZ R8, R115, R52, -R8 ;  /* 0x0000003473087223 */ /* 0x000fe20000010808 */
[----:B------:R-:W-:Y:S01]  /*9330*/  FFMA.FTZ R60, R33, R53, -R60 ;  /* 0x00000035213c7223 */ /* 0x000fe2000001083c */
[----:B------:R-:W-:Y:S02]  /*9340*/  BSSY.RECONVERGENT B0, `(.L_x_1639) ;  /* 0x000000e000007945 */ /* 0x000fe40003800200 */
[-C--:B------:R-:W-:Y:S01]  /*9350*/  FMUL.FTZ R8, R8, R117.reuse ;  /* 0x0000007508087220 */ /* 0x080fe20000410000 */
[----:B------:R-:W-:-:S07]  /*9360*/  FMUL.FTZ R9, R60, R117 ;  /* 0x000000753c097220 */ /* 0x000fce0000410000 */
[----:B------:R-:W-:Y:S05]  /*9370*/  @P3 BRA `(.L_x_1640) ;  /* 0x0000000000283947 */ /* 0x000fea0003800000 */
[----:B------:R-:W2:Y:S01]  /*9380*/  LDCU.64 UR6, c[0x0][0x3f8] ;  /* 0x00007f00ff0677ac */ /* 0x000ea20008000a00 */
[----:B------:R-:W-:Y:S01]  /*9390*/  MOV R120, R122 ;  /* 0x0000007a00787202 */ /* 0x000fe20000000f00 */
[----:B------:R-:W5:Y:S01]  /*93a0*/  LDCU.64 UR12, c[0x0][0x380] ;  /* 0x00007000ff0c77ac */ /* 0x000f620008000a00 */
[----:B--234-:R-:W-:-:S03]  /*93b0*/  IMAD R2, R0, UR6, RZ ;  /* 0x0000000600027c24 */ /* 0x01cfc6000f8e02ff */
[----:B------:R-:W-:-:S04]  /*93c0*/  IMAD.WIDE.U32 R120, R103, UR6, R120 ;  /* 0x0000000667787c25 */ /* 0x000fc8000f8e0078 */
[----:B------:R-:W-:Y:S01]  /*93d0*/  IMAD R3, R103, UR7, R2 ;  /* 0x0000000767037c24 */ /* 0x000fe2000f8e0202 */
[----:B-----5:R-:W-:-:S04]  /*93e0*/  LEA R2, P0, R120, UR12, 0x2 ;  /* 0x0000000c78027c11 */ /* 0x020fc8000f8010ff */
[----:B------:R-:W-:-:S04]  /*93f0*/  IADD3 R3, PT, PT, R121, R3, RZ ;  /* 0x0000000379037210 */ /* 0x000fc80007ffe0ff */
[----:B------:R-:W-:-:S05]  /*9400*/  LEA.HI.X R3, R120, UR13, R3, 0x2, P0 ;  /* 0x0000000d78037c11 */ /* 0x000fca00080f1403 */
[----:B------:R2:W-:Y:S02]  /*9410*/  STG.E.64 desc[UR8][R2.64], R8 ;  /* 0x0000000802007986 */ /* 0x0005e4000c101b08 */
.L_x_1640:
[----:B------:R-:W-:Y:S05]  /*9420*/  BSYNC.RECONVERGENT B0 ;  /* 0x0000000000007941 */ /* 0x000fea0003800200 */
.L_x_1639:
[----:B------:R-:W-:Y:S02]  /*9430*/  IADD3 R97, PT, PT, R94, R97, RZ ;  /* 0x000000615e617210 */ /* 0x000fe40007ffe0ff */
[----:B------:R-:W-:Y:S02]  /*9440*/  IADD3 R98, PT, PT, R98, 0x1, RZ ;  /* 0x0000000162627810 */ /* 0x000fe40007ffe0ff */
[----:B------:R-:W-:-:S13]  /*9450*/  ISETP.GE.AND P0, PT, R97, UR4, PT ;  /* 0x0000000461007c0c */ /* 0x000fda000bf06270 */
[----:B------:R-:W-:Y:S05]  /*9460*/  @!P0 BRA `(.L_x_1641) ;  /* 0xffffff6c00bc8947 */ /* 0x000fea000383ffff */
.L_x_1574:
[----:B01----:R-:W0:Y:S01]  /*9470*/  LDC R4, c[0x0][0x370] ;  /* 0x0000dc00ff047b82 */ /* 0x003e220000000800 */
[----:B------:R-:W-:Y:S01]  /*9480*/  ISETP.NE.AND P2, PT, R96, RZ, PT ;  /* 0x000000ff6000720c */ /* 0x000fe20003f45270 */
[----:B------:R-:W-:Y:S06]  /*9490*/  BSSY.RECONVERGENT B0, `(.L_x_1642) ;  /* 0x0000011000007945 */ /* 0x000fec0003800200 */
[----:B------:R-:W1:Y:S08]  /*94a0*/  LDC R7, c[0x0][0x374] ;  /* 0x0000dd00ff077b82 */ /* 0x000e700000000800 */
[----:B--234-:R-:W2:Y:S01]  /*94b0*/  LDC.64 R2, c[0x0][0x3c8] ;  /* 0x0000f200ff027b82 */ /* 0x01cea20000000a00 */
[----:B0-----:R-:W-:-:S02]  /*94c0*/  IADD3 R5, PT, PT, R4, -0x1, RZ ;  /* 0xffffffff04057810 */ /* 0x001fc40007ffe0ff */
[----:B------:R-:W-:Y:S02]  /*94d0*/  ISETP.NE.AND P1, PT, R4, 0x1, PT ;  /* 0x000000010400780c */ /* 0x000fe40003f25270 */
[----:B-1----:R-:W-:-:S04]  /*94e0*/  IADD3 R0, PT, PT, R7, -0x1, RZ ;  /* 0xffffffff07007810 */ /* 0x002fc80007ffe0ff */
[----:B------:R-:W-:Y:S02]  /*94f0*/  ISETP.NE.AND P0, PT, R95, R0, PT ;  /* 0x000000005f00720c */ /* 0x000fe40003f05270 */
        /* <DEDUP_REMOVED lines=10> */
.L_x_1643:
[----:B------:R-:W-:Y:S05]  /*95a0*/  BSYNC.RECONVERGENT B0 ;  /* 0x0000000000007941 */ /* 0x000fea0003800200 */
.L_x_1642:
[----:B------:R-:W-:Y:S05]  /*95b0*/  @P0 EXIT ;  /* 0x000000000000094d */ /* 0x000fea0003800000 */
[----:B------:R-:W-:Y:S05]  /*95c0*/  @P2 BRA `(.L_x_1644) ;  /* 0x0000000000202947 */ /* 0x000fea0003800000 */
[----:B------:R-:W-:-:S05]  /*95d0*/  IMAD R0, R4, R7, RZ ;  /* 0x0000000704007224 */ /* 0x000fca00078e02ff */
[----:B------:R-:W-:-:S13]  /*95e0*/  ISETP.NE.AND P0, PT, R0, -0x1, PT ;  /* 0xffffffff0000780c */ /* 0x000fda0003f05270 */
[----:B------:R-:W-:Y:S05]  /*95f0*/  @!P0 BRA `(.L_x_1644) ;  /* 0x0000000000148947 */ /* 0x000fea0003800000 */
.L_x_1645:
[----:B0-----:R-:W2:Y:S04]  /*9600*/  LDG.E.STRONG.GPU R5, desc[UR8][R2.64] ;  /* 0x0000000802057981 */ /* 0x001ea8000c1ef900 */
[----:B--2---:R-:W-:Y:S01]  /*9610*/  CCTL.IVALL ;  /* 0x00000000ff00798f */ /* 0x004fe20002000000 */
[----:B------:R-:W-:Y:S05]  /*9620*/  YIELD ;  /* 0x0000000000007946 */ /* 0x000fea0003800000 */
[----:B------:R-:W-:-:S13]  /*9630*/  ISETP.NE.AND P0, PT, R5, R0, PT ;  /* 0x000000000500720c */ /* 0x000fda0003f05270 */
[----:B------:R-:W-:Y:S05]  /*9640*/  @P0 BRA `(.L_x_1645) ;  /* 0xfffffffc00ec0947 */ /* 0x000fea000383ffff */
.L_x_1644:
        /* <DEDUP_REMOVED lines=51> */
[C---:B------:R-:W-:Y:S01]  /*9980*/  SHF.L.U32 R20, R96.reuse, 0x2, RZ ;  /* 0x0000000260147819 */ /* 0x040fe200000006ff */
[----:B------:R-:W1:Y:S01]  /*9990*/  LDCU.64 UR6, c[0x0][0x3d8] ;  /* 0x00007b00ff0677ac */ /* 0x000e620008000a00 */
[----:B------:R-:W-:Y:S02]  /*99a0*/  LOP3.LUT R9, R9, 0x3, RZ, 0xc0, !PT ;  /* 0x0000000309097812 */ /* 0x000fe400078ec0ff */
[--C-:B------:R-:W-:Y:S01]  /*99b0*/  SHF.L.U64.HI R21, R96, 0x2, R97.reuse ;  /* 0x0000000260157819 */ /* 0x100fe20000010261 */
[----:B------:R-:W2:Y:S01]  /*99c0*/  LDCU.64 UR12, c[0x0][0x388] ;  /* 0x00007100ff0c77ac */ /* 0x000ea20008000a00 */
[----:B------:R-:W-:Y:S01]  /*99d0*/  SHF.L.U64.HI R30, R3, 0x2, R0 ;  /* 0x00000002031e7819 */ /* 0x000fe20000010200 */
[----:B------:R-:W-:Y:S01]  /*99e0*/  IMAD.WIDE.U32 R6, R9, 0xe0, R96 ;  /* 0x000000e009067825 */ /* 0x000fe200078e0060 */
[----:B------:R-:W-:Y:S01]  /*99f0*/  SHF.L.U64.HI R26, R31, 0x2, R32 ;  /* 0x000000021f1a7819 */ /* 0x000fe20000010220 */
[----:B------:R-:W-:-:S03]  /*9a00*/  UMOV UR4, URZ ;  /* 0x000000ff00047c82 */ /* 0x000fc60008000000 */
        /* <DEDUP_REMOVED lines=13> */
.L_x_1648:
        /* <DEDUP_REMOVED lines=31> */
.L_x_1647:
[----:B------:R-:W-:Y:S05]  /*9cd0*/  BSYNC.RECONVERGENT B0 ;  /* 0x0000000000007941 */ /* 0x000fea0003800200 */
.L_x_1646:
        /* <DEDUP_REMOVED lines=10> */
.L_x_1649:
[C---:B------:R-:W-:Y:S02]  /*9d80*/  SHF.L.U32 R22, R96.reuse, 0x2, RZ ;  /* 0x0000000260167819 */ /* 0x040fe400000006ff */
[----:B------:R-:W-:Y:S02]  /*9d90*/  SHF.L.U64.HI R24, R96, 0x2, R97 ;  /* 0x0000000260187819 */ /* 0x000fe40000010261 */
[----:B-1----:R-:W-:-:S04]  /*9da0*/  IADD3 R4, P0, PT, R22, UR4, RZ ;  /* 0x0000000416047c10 */ /* 0x002fc8000ff1e0ff */
[----:B----4-:R-:W-:Y:S02]  /*9db0*/  IADD3.X R5, PT, PT, R24, UR5, RZ, P0, !PT ;  /* 0x0000000518057c10 */ /* 0x010fe400087fe4ff */
[C---:B------:R-:W-:Y:S02]  /*9dc0*/  IADD3 R6, P0, PT, R4.reuse, R33, RZ ;  /* 0x0000002104067210 */ /* 0x040fe40007f1e0ff */
[C---:B0-----:R-:W-:Y:S01]  /*9dd0*/  IADD3 R10, P2, PT, R4.reuse, R37, RZ ;  /* 0x00000025040a7210 */ /* 0x041fe20007f5e0ff */
[----:B------:R0:W4:Y:S01]  /*9de0*/  LDG.E R2, desc[UR8][R4.64] ;  /* 0x0000000804027981 */ /* 0x000122000c1e1900 */
[C---:B------:R-:W-:Y:S02]  /*9df0*/  IADD3.X R7, PT, PT, R5.reuse, R31, RZ, P0, !PT ;  /* 0x0000001f05077210 */ /* 0x040fe400007fe4ff */
[----:B------:R-:W-:Y:S02]  /*9e00*/  IADD3 R8, P1, PT, R4, R27, RZ ;  /* 0x0000001b04087210 */ /* 0x000fe40007f3e0ff */
        /* <DEDUP_REMOVED lines=12> */
[----:B0-----:R-:W-:Y:S02]  /*9ed0*/  IADD3 R4, P0, PT, R16, R33, RZ ;  /* 0x0000002110047210 */ /* 0x001fe40007f1e0ff */
[----:B----4-:R-:W-:-:S02]  /*9ee0*/  F2FP.BF16.F32.PACK_AB R19, R7, R2 ;  /* 0x000000020713723e */ /* 0x010fc400000010ff */
[----:B------:R-:W-:-:S04]  /*9ef0*/  LOP3.LUT R2, R24, 0x3, RZ, 0xc0, !PT ;  /* 0x0000000318027812 */ /* 0x000fc800078ec0ff */
[----:B------:R-:W-:Y:S02]  /*9f00*/  IADD3.X R17, PT, PT, R2, UR5, RZ, P1, !PT ;  /* 0x0000000502117c10 */ /* 0x000fe40008ffe4ff */
[----:B-----5:R-:W-:Y:S02]  /*9f10*/  F2FP.BF16.F32.PACK_AB R21, R11, R8 ;  /* 0x000000080b15723e */ /* 0x020fe400000010ff */
[C---:B------:R-:W-:Y:S02]  /*9f20*/  IADD3 R6, P1, PT, R16.reuse, R27, RZ ;  /* 0x0000001b10067210 */ /* 0x040fe40007f3e0ff */
[----:B------:R-:W-:Y:S02]  /*9f30*/  IADD3 R8, P2, PT, R16, R37, RZ ;  /* 0x0000002510087210 */ /* 0x000fe40007f5e0ff */
[C---:B------:R-:W-:Y:S02]  /*9f40*/  IADD3.X R5, PT, PT, R17.reuse, R31, RZ, P0, !PT ;  /* 0x0000001f11057210 */ /* 0x040fe400007fe4ff */
[----:B------:R-:W-:-:S02]  /*9f50*/  IADD3.X R7, PT, PT, R17, R29, RZ, P1, !PT ;  /* 0x0000001d11077210 */ /* 0x000fc40000ffe4ff */
        /* <DEDUP_REMOVED lines=57> */
.L_x_1650:
        /* <DEDUP_REMOVED lines=9> */
.L_x_3438:


//--------------------- .text._Z35group_norm_nhwc_bwd_one_pass_kernelI11Fp32IOFp16WLi64ELi14ELi224EEv26Group_norm_nhwc_bwd_params --------------------------
	.section	.text._Z35group_norm_nhwc_bwd_one_pass_kernelI11Fp32IOFp16WLi64ELi14ELi224EEv26Group_norm_nhwc_bwd_params,"ax",@progbits
	.align	128
        .global         _Z35group_norm_nhwc_bwd_one_pass_kernelI11Fp32IOFp16WLi64ELi14ELi224EEv26Group_norm_nhwc_bwd_params
        .type           _Z35group_norm_nhwc_bwd_one_pass_kernelI11Fp32IOFp16WLi64ELi14ELi224EEv26Group_norm_nhwc_bwd_params,@function
        .size           _Z35group_norm_nhwc_bwd_one_pass_kernelI11Fp32IOFp16WLi64ELi14ELi224EEv26Group_norm_nhwc_bwd_params,(.L_x_3439 - _Z35group_norm_nhwc_bwd_one_pass_kernelI11Fp32IOFp16WLi64ELi14ELi224EEv26Group_norm_nhwc_bwd_params)
        .other          _Z35group_norm_nhwc_bwd_one_pass_kernelI11Fp32IOFp16WLi64ELi14ELi224EEv26Group_norm_nhwc_bwd_params,@"STO_CUDA_ENTRY STV_DEFAULT"
_Z35group_norm_nhwc_bwd_one_pass_kernelI11Fp32IOFp16WLi64ELi14ELi224EEv26Group_norm_nhwc_bwd_params:
.text._Z35group_norm_nhwc_bwd_one_pass_kernelI11Fp32IOFp16WLi64ELi14ELi224EEv26Group_norm_nhwc_bwd_params:
        /* <DEDUP_REMOVED lines=27> */
.L_x_1676:
        /* <DEDUP_REMOVED lines=124> */
[----:B--2---:R-:W-:Y:S02]  /*0970*/  @P2 HADD2.F32 R34, -RZ, R29.H0_H0 ;  /* 0x2000001dff222230 */ /* 0x004fe40000004100 */
[----:B---3--:R-:W-:Y:S02]  /*0980*/  @P2 HADD2.F32 R35, -RZ, R28.H0_H0 ;  /* 0x2000001cff232230 */ /* 0x008fe40000004100 */
[----:B------:R-:W-:Y:S02]  /*0990*/  HADD2.F32 R7, -RZ, R7.H0_H0 ;  /* 0x20000007ff077230 */ /* 0x000fe40000004100 */
[----:B------:R-:W-:Y:S01]  /*09a0*/  HADD2.F32 R4, -RZ, R4.H0_H0 ;  /* 0x20000004ff047230 */ /* 0x000fe20000004100 */
        /* <DEDUP_REMOVED lines=30> */
.L_x_1652:
        /* <DEDUP_REMOVED lines=64> */
.L_x_1653:
        /* <DEDUP_REMOVED lines=37> */
.L_x_1655:
[----:B------:R-:W-:Y:S05]  /*11e0*/  BSYNC.RECONVERGENT B0 ;  /* 0x0000000000007941 */ /* 0x000fea0003800200 */
.L_x_1654:
        /* <DEDUP_REMOVED lines=21> */
.L_x_1657:
[----:B------:R-:W-:Y:S05]  /*1340*/  BSYNC.RECONVERGENT B0 ;  /* 0x0000000000007941 */ /* 0x000fea0003800200 */
.L_x_1656:
        /* <DEDUP_REMOVED lines=158> */
.L_x_1659:
[----:B------:R-:W-:Y:S05]  /*1d30*/  BSYNC.RECONVERGENT B0 ;  /* 0x0000000000007941 */ /* 0x000fea0003800200 */
.L_x_1658:
        /* <DEDUP_REMOVED lines=29> */
.L_x_1661:
[----:B------:R-:W-:Y:S05]  /*1f10*/  BSYNC.RECONVERGENT B0 ;  /* 0x0000000000007941 */ /* 0x000fea0003800200 */
.L_x_1660:
        /* <DEDUP_REMOVED lines=24> */
.L_x_1664:
[----:B------:R-:W4:Y:S04]  /*20a0*/  LDG.E.STRONG.GPU R0, desc[UR12][R16.64] ;  /* 0x0000000c10007981 */ /* 0x000f28000c1ef900 */
[----:B----4-:R-:W-:Y:S01]  /*20b0*/  CCTL.IVALL ;  /* 0x00000000ff00798f */ /* 0x010fe20002000000 */
[----:B------:R-:W-:Y:S05]  /*20c0*/  YIELD ;  /* 0x0000000000007946 */ /* 0x000fea0003800000 */
[----:B------:R-:W-:-:S13]  /*20d0*/  ISETP.NE.AND P0, PT, R0, R21, PT ;  /* 0x000000150000720c */ /* 0x000fda0003f05270 */
[----:B------:R-:W-:Y:S05]  /*20e0*/  @P0 BRA `(.L_x_1664) ;  /* 0xfffffffc00ec0947 */ /* 0x000fea000383ffff */
.L_x_1663:
        /* <DEDUP_REMOVED lines=15> */
.L_x_1666:
        /* <DEDUP_REMOVED lines=59> */
.L_x_1665:
        /* <DEDUP_REMOVED lines=35> */
.L_x_1667:
        /* <DEDUP_REMOVED lines=18> */
.L_x_1668:
        /* <DEDUP_REMOVED lines=9> */
.L_x_1669:
[----:B------:R-:W-:Y:S05]  /*2970*/  BSYNC.RECONVERGENT B0 ;  /* 0x0000000000007941 */ /* 0x000fea0003800200 */
.L_x_1662:
        /* <DEDUP_REMOVED lines=46> */
.L_x_1670:
        /* <DEDUP_REMOVED lines=18> */
.L_x_1672:
[----:B------:R-:W-:Y:S05]  /*2d80*/  BSYNC.RECONVERGENT B0 ;  /* 0x0000000000007941 */ /* 0x000fea0003800200 */
.L_x_1671:
        /* <DEDUP_REMOVED lines=19> */
.L_x_1673:
        /* <DEDUP_REMOVED lines=17> */
.L_x_1675:
[----:B------:R-:W-:Y:S05]  /*2fd0*/  BSYNC.RECONVERGENT B0 ;  /* 0x0000000000007941 */ /* 0x000fea0003800200 */
.L_x_1674:
[----:B------:R-:W-:Y:S02]  /*2fe0*/  IADD3 R37, PT, PT, R32, R37, RZ ;  /* 0x0000002520257210 */ /* 0x000fe40007ffe0ff */
[----:B------:R-:W-:Y:S02]  /*2ff0*/  IADD3 R36, PT, PT, R36, 0x1, RZ ;  /* 0x0000000124247810 */ /* 0x000fe40007ffe0ff */
[----:B------:R-:W-:-:S13]  /*3000*/  ISETP.GE.AND P0, PT, R37, UR4, PT ;  /* 0x0000000425007c0c */ /* 0x000fda000bf06270 */
[----:B------:R-:W-:Y:S05]  /*3010*/  @!P0 BRA `(.L_x_1676) ;  /* 0xffffffd000648947 */ /* 0x000fea000383ffff */
.L_x_1651:
        /* <DEDUP_REMOVED lines=20> */
.L_x_1678:
[----:B------:R-:W-:Y:S05]  /*3160*/  BSYNC.RECONVERGENT B0 ;  /* 0x0000000000007941 */ /* 0x000fea0003800200 */
.L_x_1677:
[----:B------:R-:W-:Y:S05]  /*3170*/  @P0 EXIT ;  /* 0x000000000000094d */ /* 0x000fea0003800000 */
[----:B------:R-:W-:Y:S05]  /*3180*/  @P2 BRA `(.L_x_1679) ;  /* 0x0000000000202947 */ /* 0x000fea0003800000 */
[----:B------:R-:W-:-:S05]  /*3190*/  IMAD R0, R4, R7, RZ ;  /* 0x0000000704007224 */ /* 0x000fca00078e02ff */
[----:B------:R-:W-:-:S13]  /*31a0*/  ISETP.NE.AND P0, PT, R0, -0x1, PT ;  /* 0xffffffff0000780c */ /* 0x000fda0003f05270 */
[----:B------:R-:W-:Y:S05]  /*31b0*/  @!P0 BRA `(.L_x_1679) ;  /* 0x0000000000148947 */ /* 0x000fea0003800000 */
.L_x_1680:
[----:B-1----:R-:W3:Y:S04]  /*31c0*/  LDG.E.STRONG.GPU R5, desc[UR12][R2.64] ;  /* 0x0000000c02057981 */ /* 0x002ee8000c1ef900 */
[----:B---3--:R-:W-:Y:S01]  /*31d0*/  CCTL.IVALL ;  /* 0x00000000ff00798f */ /* 0x008fe20002000000 */
[----:B------:R-:W-:Y:S05]  /*31e0*/  YIELD ;  /* 0x0000000000007946 */ /* 0x000fea0003800000 */
[----:B------:R-:W-:-:S13]  /*31f0*/  ISETP.NE.AND P0, PT, R5, R0, PT ;  /* 0x000000000500720c */ /* 0x000fda0003f05270 */
[----:B------:R-:W-:Y:S05]  /*3200*/  @P0 BRA `(.L_x_1680) ;  /* 0xfffffffc00ec0947 */ /* 0x000fea000383ffff */
.L_x_1679:
        /* <DEDUP_REMOVED lines=82> */
.L_x_1683:
        /* <DEDUP_REMOVED lines=23> */
[----:B--2---:R-:W-:Y:S02]  /*38a0*/  F2FP.F16.F32.PACK_AB R15, R7, R4 ;  /* 0x00000004070f723e */ /* 0x004fe400000000ff */
[----:B------:R-:W-:Y:S02]  /*38b0*/  MOV R4, R16 ;  /* 0x0000001000047202 */ /* 0x000fe40000000f00 */
[----:B------:R-:W-:Y:S02]  /*38c0*/  MOV R7, R21 ;  /* 0x0000001500077202 */ /* 0x000fe40000000f00 */
[----:B---3--:R-:W-:Y:S01]  /*38d0*/  F2FP.F16.F32.PACK_AB R17, R13, R10 ;  /* 0x0000000a0d11723e */ /* 0x008fe200000000ff */
[----:B------:R1:W-:Y:S04]  /*38e0*/  STG.E desc[UR12][R4.64], R15 ;  /* 0x0000000f04007986 */ /* 0x0003e8000c10190c */
[----:B------:R1:W-:Y:S01]  /*38f0*/  STG.E desc[UR12][R6.64], R17 ;  /* 0x0000001106007986 */ /* 0x0003e2000c10190c */
[----:B------:R-:W-:-:S02]  /*3900*/  IADD3 R16, P4, PT, R16, 0x380, RZ ;  /* 0x0000038010107810 */ /* 0x000fc40007f9e0ff */
[----:B------:R-:W-:Y:S02]  /*3910*/  IADD3.X R21, PT, PT, RZ, R21, RZ, P3, !PT ;  /* 0x00000015ff157210 */ /* 0x000fe40001ffe4ff */
[----:B------:R-:W-:Y:S01]  /*3920*/  IADD3.X R19, PT, PT, RZ, R19, RZ, P4, !PT ;  /* 0x00000013ff137210 */ /* 0x000fe200027fe4ff */
[----:B------:R-:W-:Y:S08]  /*3930*/  @P1 BRA `(.L_x_1683) ;  /* 0xfffffffc007c1947 */ /* 0x000ff0000383ffff */
.L_x_1682:
[----:B------:R-:W-:Y:S05]  /*3940*/  BSYNC.RECONVERGENT B0 ;  /* 0x0000000000007941 */ /* 0x000fea0003800200 */
.L_x_1681:
        /* <DEDUP_REMOVED lines=11> */
.L_x_1685:
        /* <DEDUP_REMOVED lines=20> */
[----:B---3--:R-:W-:Y:S02]  /*3b40*/  F2FP.F16.F32.PACK_AB R17, R5, R2 ;  /* 0x000000020511723e */ /* 0x008fe400000000ff */
[----:B------:R-:W-:-:S02]  /*3b50*/  IADD3 R2, P1, PT, R15, UR14, RZ ;  /* 0x0000000e0f027c10 */ /* 0x000fc4000ff3e0ff */
[----:B------:R-:W-:Y:S02]  /*3b60*/  IADD3.X R15, PT, PT, R16, UR19, RZ, P0, !PT ;  /* 0x00000013100f7c10 */ /* 0x000fe400087fe4ff */
[----:B------:R-:W-:Y:S02]  /*3b70*/  IADD3.X R3, PT, PT, R3, UR15, RZ, P1, !PT ;  /* 0x0000000f03037c10 */ /* 0x000fe40008ffe4ff */
[----:B-----5:R-:W-:Y:S02]  /*3b80*/  F2FP.F16.F32.PACK_AB R19, R11, R6 ;  /* 0x000000060b13723e */ /* 0x020fe400000000ff */
        /* <DEDUP_REMOVED lines=20> */
[----:B---3--:R-:W-:Y:S02]  /*3cd0*/  F2FP.F16.F32.PACK_AB R21, R21, R18 ;  /* 0x000000121515723e */ /* 0x008fe400000000ff */
[----:B--2---:R-:W-:-:S03]  /*3ce0*/  F2FP.F16.F32.PACK_AB R23, R23, R20 ;  /* 0x000000141717723e */ /* 0x004fc600000000ff */
        /* <DEDUP_REMOVED lines=33> */
[----:B---3--:R-:W-:Y:S02]  /*3f00*/  F2FP.F16.F32.PACK_AB R11, R11, R2 ;  /* 0x000000020b0b723e */ /* 0x008fe400000000ff */
[----:B------:R-:W-:Y:S02]  /*3f10*/  MOV R2, UR9 ;  /* 0x0000000900027c02 */ /* 0x000fe40008000f00 */
[----:B----4-:R-:W-:Y:S01]  /*3f20*/  F2FP.F16.F32.PACK_AB R3, R5, R6 ;  /* 0x000000060503723e */ /* 0x010fe200000000ff */
[----:B------:R1:W-:Y:S04]  /*3f30*/  STG.E desc[UR12][R16.64], R11 ;  /* 0x0000000b10007986 */ /* 0x0003e8000c10190c */
[----:B------:R1:W-:Y:S01]  /*3f40*/  STG.E desc[UR12][R14.64], R3 ;  /* 0x000000030e007986 */ /* 0x0003e2000c10190c */
[----:B------:R-:W-:-:S13]  /*3f50*/  ISETP.GT.AND.EX P0, PT, R2, RZ, PT, P0 ;  /* 0x000000ff0200720c */ /* 0x000fda0003f04300 */
[----:B-1----:R-:W-:Y:S05]  /*3f60*/  @P0 BRA `(.L_x_1685) ;  /* 0xfffffff800a40947 */ /* 0x002fea000383ffff */
[----:B------:R-:W-:Y:S05]  /*3f70*/  BSYNC.RECONVERGENT B0 ;  /* 0x0000000000007941 */ /* 0x000fea0003800200 */
.L_x_1684:
[----:B------:R-:W-:Y:S05]  /*3f80*/  EXIT ;  /* 0x000000000000794d */ /* 0x000fea0003800000 */
.L_x_1686:
        /* <DEDUP_REMOVED lines=15> */
.L_x_3439:


//--------------------- .text._Z35group_norm_nhwc_bwd_one_pass_kernelI11Fp32IOFp16WLi128ELi14ELi224EEv26Group_norm_nhwc_bwd_params --------------------------
	.section	.text._Z35group_norm_nhwc_bwd_one_pass_kernelI11Fp32IOFp16WLi128ELi14ELi224EEv26Group_norm_nhwc_bwd_params,"ax",@progbits
	.align	128
        .global         _Z35group_norm_nhwc_bwd_one_pass_kernelI11Fp32IOFp16WLi128ELi14ELi224EEv26Group_norm_nhwc_bwd_params
        .type           _Z35group_norm_nhwc_bwd_one_pass_kernelI11Fp32IOFp16WLi128ELi14ELi224EEv26Group_norm_nhwc_bwd_params,@function
        .size           _Z35group_norm_nhwc_bwd_one_pass_kernelI11Fp32IOFp16WLi128ELi14ELi224EEv26Group_norm_nhwc_bwd_params,(.L_x_3440 - _Z35group_norm_nhwc_bwd_one_pass_kernelI11Fp32IOFp16WLi128ELi14ELi224EEv26Group_norm_nhwc_bwd_params)
        .other          _Z35group_norm_nhwc_bwd_one_pass_kernelI11Fp32IOFp16WLi128ELi14ELi224EEv26Group_norm_nhwc_bwd_params,@"STO_CUDA_ENTRY STV_DEFAULT"
_Z35group_norm_nhwc_bwd_one_pass_kernelI11Fp32IOFp16WLi128ELi14ELi224EEv26Group_norm_nhwc_bwd_params:
.text._Z35group_norm_nhwc_bwd_one_pass_kernelI11Fp32IOFp16WLi128ELi14ELi224EEv26Group_norm_nhwc_bwd_params:
        /* <DEDUP_REMOVED lines=39> */
.L_x_1718:
        /* <DEDUP_REMOVED lines=157> */
[----:B--2---:R-:W-:Y:S02]  /*0c40*/  @P4 HADD2.F32 R42, -RZ, R18.H0_H0 ;  /* 0x20000012ff2a4230 */ /* 0x004fe40000004100 */
[----:B---3--:R-:W-:Y:S02]  /*0c50*/  @P4 HADD2.F32 R43, -RZ, R19.H0_H0 ;  /* 0x20000013ff2b4230 */ /* 0x008fe40000004100 */
[----:B----4-:R-:W-:Y:S02]  /*0c60*/  HADD2.F32 R37, -RZ, R37.H0_H0 ;  /* 0x20000025ff257230 */ /* 0x010fe40000004100 */
[----:B------:R-:W-:Y:S01]  /*0c70*/  HADD2.F32 R0, -RZ, R0.H0_H0 ;  /* 0x20000000ff007230 */ /* 0x000fe20000004100 */
        /* <DEDUP_REMOVED lines=58> */
.L_x_1688:
        /* <DEDUP_REMOVED lines=128> */
.L_x_1689:
        /* <DEDUP_REMOVED lines=35> */
.L_x_1691:
[----:B------:R-:W-:Y:S05]  /*1a50*/  BSYNC.RECONVERGENT B0 ;  /* 0x0000000000007941 */ /* 0x000fea0003800200 */
.L_x_1690:
        /* <DEDUP_REMOVED lines=21> */
.L_x_1693:
[----:B------:R-:W-:Y:S05]  /*1bb0*/  BSYNC.RECONVERGENT B0 ;  /* 0x0000000000007941 */ /* 0x000fea0003800200 */
.L_x_1692:
        /* <DEDUP_REMOVED lines=158> */
.L_x_1695:
[----:B------:R-:W-:Y:S05]  /*25a0*/  BSYNC.RECONVERGENT B0 ;  /* 0x0000000000007941 */ /* 0x000fea0003800200 */
.L_x_1694:
        /* <DEDUP_REMOVED lines=29> */
.L_x_1697:
[----:B------:R-:W-:Y:S05]  /*2780*/  BSYNC.RECONVERGENT B0 ;  /* 0x0000000000007941 */ /* 0x000fea0003800200 */
.L_x_1696:
        /* <DEDUP_REMOVED lines=30> */
.L_x_1700:
[----:B----4-:R-:W2:Y:S04]  /*2970*/  LDG.E.STRONG.GPU R22, desc[UR16][R20.64] ;  /* 0x0000001014167981 */ /* 0x010ea8000c1ef900 */
[----:B--2---:R-:W-:Y:S01]  /*2980*/  CCTL.IVALL ;  /* 0x00000000ff00798f */ /* 0x004fe20002000000 */
[----:B------:R-:W-:Y:S05]  /*2990*/  YIELD ;  /* 0x0000000000007946 */ /* 0x000fea0003800000 */
[----:B------:R-:W-:-:S13]  /*29a0*/  ISETP.NE.AND P1, PT, R22, R27, PT ;  /* 0x0000001b1600720c */ /* 0x000fda0003f25270 */
[----:B------:R-:W-:Y:S05]  /*29b0*/  @P1 BRA `(.L_x_1700) ;  /* 0xfffffffc00ec1947 */ /* 0x000fea000383ffff */
.L_x_1699:
        /* <DEDUP_REMOVED lines=15> */
.L_x_1702:
        /* <DEDUP_REMOVED lines=84> */
.L_x_1701:
        /* <DEDUP_REMOVED lines=42> */
.L_x_1703:
        /* <DEDUP_REMOVED lines=23> */
.L_x_1704:
        /* <DEDUP_REMOVED lines=11> */
.L_x_1705:
[----:B------:R-:W-:Y:S05]  /*34b0*/  BSYNC.RECONVERGENT B0 ;  /* 0x0000000000007941 */ /* 0x000fea0003800200 */
.L_x_1698:
        /* <DEDUP_REMOVED lines=34> */
.L_x_1706:
        /* <DEDUP_REMOVED lines=20> */
.L_x_1708:
[----:B------:R-:W-:Y:S05]  /*3820*/  BSYNC.RECONVERGENT B0 ;  /* 0x0000000000007941 */ /* 0x000fea0003800200 */
.L_x_1707:
        /* <DEDUP_REMOVED lines=45> */
.L_x_1709:
        /* <DEDUP_REMOVED lines=17> */
.L_x_1711:
[----:B------:R-:W-:Y:S05]  /*3c10*/  BSYNC.RECONVERGENT B0 ;  /* 0x0000000000007941 */ /* 0x000fea0003800200 */
.L_x_1710:
        /* <DEDUP_REMOVED lines=19> */
.L_x_1712:
        /* <DEDUP_REMOVED lines=17> */
.L_x_1714:
[----:B------:R-:W-:Y:S05]  /*3e60*/  BSYNC.RECONVERGENT B0 ;  /* 0x0000000000007941 */ /* 0x000fea0003800200 */
.L_x_1713:
        /* <DEDUP_REMOVED lines=19> */
.L_x_1715:
        /* <DEDUP_REMOVED lines=17> */
.L_x_1717:
[----:B------:R-:W-:Y:S05]  /*40b0*/  BSYNC.RECONVERGENT B0 ;  /* 0x0000000000007941 */ /* 0x000fea0003800200 */
.L_x_1716:
[----:B------:R-:W-:Y:S02]  /*40c0*/  UIADD3 UR10, UPT, UPT, UR18, UR10, URZ ;  /* 0x0000000a120a7290 */ /* 0x000fe4000fffe0ff */
[----:B------:R-:W-:Y:S02]  /*40d0*/  UIADD3 UR4, UPT, UPT, UR4, 0x1, URZ ;  /* 0x0000000104047890 */ /* 0x000fe4000fffe0ff */
[----:B------:R-:W-:-:S09]  /*40e0*/  UISETP.GE.AND UP0, UPT, UR10, UR8, UPT ;  /* 0x000000080a00728c */ /* 0x000fd2000bf06270 */
[----:B------:R-:W-:Y:S05]  /*40f0*/  BRA.U !UP0, `(.L_x_1718) ;  /* 0xffffffc1085c7547 */ /* 0x000fea000b83ffff */
.L_x_1687:
        /* <DEDUP_REMOVED lines=19> */
.L_x_1720:
[----:B------:R-:W-:Y:S05]  /*4230*/  BSYNC.RECONVERGENT B0 ;  /* 0x0000000000007941 */ /* 0x000fea0003800200 */
.L_x_1719:
[----:B------:R-:W-:Y:S05]  /*4240*/  @P0 EXIT ;  /* 0x000000000000094d */ /* 0x000fea0003800000 */
[----:B------:R-:W-:Y:S05]  /*4250*/  @P2 BRA `(.L_x_1721) ;  /* 0x0000000000202947 */ /* 0x000fea0003800000 */
[----:B------:R-:W-:-:S05]  /*4260*/  IMAD R0, R4, R7, RZ ;  /* 0x0000000704007224 */ /* 0x000fca00078e02ff */
[----:B------:R-:W-:-:S13]  /*4270*/  ISETP.NE.AND P0, PT, R0, -0x1, PT ;  /* 0xffffffff0000780c */ /* 0x000fda0003f05270 */
[----:B------:R-:W-:Y:S05]  /*4280*/  @!P0 BRA `(.L_x_1721) ;  /* 0x0000000000148947 */ /* 0x000fea0003800000 */
.L_x_1722:
[----:B0-----:R-:W3:Y:S04]  /*4290*/  LDG.E.STRONG.GPU R5, desc[UR16][R2.64] ;  /* 0x0000001002057981 */ /* 0x001ee8000c1ef900 */
[----:B---3--:R-:W-:Y:S01]  /*42a0*/  CCTL.IVALL ;  /* 0x00000000ff00798f */ /* 0x008fe20002000000 */
[----:B------:R-:W-:Y:S05]  /*42b0*/  YIELD ;  /* 0x0000000000007946 */ /* 0x000fea0003800000 */
[----:B------:R-:W-:-:S13]  /*42c0*/  ISETP.NE.AND P0, PT, R5, R0, PT ;  /* 0x000000000500720c */ /* 0x000fda0003f05270 */
[----:B------:R-:W-:Y:S05]  /*42d0*/  @P0 BRA `(.L_x_1722) ;  /* 0xfffffffc00ec0947 */ /* 0x000fea000383ffff */
.L_x_1721:
        /* <DEDUP_REMOVED lines=75> */
.L_x_1725:
        /* <DEDUP_REMOVED lines=31> */
.L_x_1724:
[----:B------:R-:W-:Y:S05]  /*4980*/  BSYNC.RECONVERGENT B0 ;  /* 0x0000000000007941 */ /* 0x000fea0003800200 */
.L_x_1723:
        /* <DEDUP_REMOVED lines=10> */
.L_x_1726:
        /* <DEDUP_REMOVED lines=87> */
.L_x_1727:
        /* <DEDUP_REMOVED lines=14> */
.L_x_3440:


//--------------------- .text._Z35group_norm_nhwc_bwd_one_pass_kernelI11Fp32IOFp16WLi256ELi14ELi224EEv26Group_norm_nhwc_bwd_params --------------------------
	.section	.text._Z35group_norm_nhwc_bwd_one_pass_kernelI11Fp32IOFp16WLi256ELi14ELi224EEv26Group_norm_nhwc_bwd_params,"ax",@progbits
	.align	128
        .global         _Z35group_norm_nhwc_bwd_one_pass_kernelI11Fp32IOFp16WLi256ELi14ELi224EEv26Group_norm_nhwc_bwd_params
        .type           _Z35group_norm_nhwc_bwd_one_pass_kernelI11Fp32IOFp16WLi256ELi14ELi224EEv26Group_norm_nhwc_bwd_params,@function
        .size           _Z35group_norm_nhwc_bwd_one_pass_kernelI11Fp32IOFp16WLi256ELi14ELi224EEv26Group_norm_nhwc_bwd_params,(.L_x_3441 - _Z35group_norm_nhwc_bwd_one_pass_kernelI11Fp32IOFp16WLi256ELi14ELi224EEv26Group_norm_nhwc_bwd_params)
        .other          _Z35group_norm_nhwc_bwd_one_pass_kernelI11Fp32IOFp16WLi256ELi14ELi224EEv26Group_norm_nhwc_bwd_params,@"STO_CUDA_ENTRY STV_DEFAULT"
_Z35group_norm_nhwc_bwd_one_pass_kernelI11Fp32IOFp16WLi256ELi14ELi224EEv26Group_norm_nhwc_bwd_params:
.text._Z35group_norm_nhwc_bwd_one_pass_kernelI11Fp32IOFp16WLi256ELi14ELi224EEv26Group_norm_nhwc_bwd_params:
        /* <DEDUP_REMOVED lines=35> */
.L_x_1771:
        /* <DEDUP_REMOVED lines=263> */
[----:B---3--:R-:W-:Y:S02]  /*12a0*/  @P4 HADD2.F32 R60, -RZ, R39.H0_H0 ;  /* 0x20000027ff3c4230 */ /* 0x008fe40000004100 */
[----:B----4-:R-:W-:Y:S02]  /*12b0*/  @P4 HADD2.F32 R63, -RZ, R38.H0_H0 ;  /* 0x20000026ff3f4230 */ /* 0x010fe40000004100 */
[----:B--2---:R-:W-:Y:S02]  /*12c0*/  HADD2.F32 R57, -RZ, R57.H0_H0 ;  /* 0x20000039ff397230 */ /* 0x004fe40000004100 */
[----:B------:R-:W-:Y:S01]  /*12d0*/  HADD2.F32 R0, -RZ, R0.H0_H0 ;  /* 0x20000000ff007230 */ /* 0x000fe20000004100 */
        /* <DEDUP_REMOVED lines=114> */
.L_x_1729:
        /* <DEDUP_REMOVED lines=256> */
.L_x_1730:
        /* <DEDUP_REMOVED lines=36> */
.L_x_1732:
[----:B------:R-:W-:Y:S05]  /*2c40*/  BSYNC.RECONVERGENT B0 ;  /* 0x0000000000007941 */ /* 0x000fea0003800200 */
.L_x_1731:
        /* <DEDUP_REMOVED lines=21> */
.L_x_1734:
[----:B------:R-:W-:Y:S05]  /*2da0*/  BSYNC.RECONVERGENT B0 ;  /* 0x0000000000007941 */ /* 0x000fea0003800200 */
.L_x_1733:
        /* <DEDUP_REMOVED lines=158> */
.L_x_1736:
[----:B------:R-:W-:Y:S05]  /*3790*/  BSYNC.RECONVERGENT B0 ;  /* 0x0000000000007941 */ /* 0x000fea0003800200 */
.L_x_1735:
        /* <DEDUP_REMOVED lines=29> */
.L_x_1738:
[----:B------:R-:W-:Y:S05]  /*3970*/  BSYNC.RECONVERGENT B0 ;  /* 0x0000000000007941 */ /* 0x000fea0003800200 */
.L_x_1737:
        /* <DEDUP_REMOVED lines=29> */
.L_x_1741:
[----:B-1----:R-:W4:Y:S04]  /*3b50*/  LDG.E.STRONG.GPU R26, desc[UR16][R24.64] ;  /* 0x00000010181a7981 */ /* 0x002f28000c1ef900 */
[----:B----4-:R-:W-:Y:S01]  /*3b60*/  CCTL.IVALL ;  /* 0x00000000ff00798f */ /* 0x010fe20002000000 */
[----:B------:R-:W-:Y:S05]  /*3b70*/  YIELD ;  /* 0x0000000000007946 */ /* 0x000fea0003800000 */
[----:B------:R-:W-:-:S13]  /*3b80*/  ISETP.NE.AND P1, PT, R26, R31, PT ;  /* 0x0000001f1a00720c */ /* 0x000fda0003f25270 */
[----:B------:R-:W-:Y:S05]  /*3b90*/  @P1 BRA `(.L_x_1741) ;  /* 0xfffffffc00ec1947 */ /* 0x000fea000383ffff */
.L_x_1740:
        /* <DEDUP_REMOVED lines=14> */
.L_x_1743:
        /* <DEDUP_REMOVED lines=84> */
.L_x_1742:
        /* <DEDUP_REMOVED lines=41> */
.L_x_1744:
        /* <DEDUP_REMOVED lines=23> */
.L_x_1745:
        /* <DEDUP_REMOVED lines=11> */
.L_x_1746:
[----:B------:R-:W-:Y:S05]  /*4670*/  BSYNC.RECONVERGENT B0 ;  /* 0x0000000000007941 */ /* 0x000fea0003800200 */
.L_x_1739:
        /* <DEDUP_REMOVED lines=40> */
.L_x_1747:
        /* <DEDUP_REMOVED lines=21> */
.L_x_1749:
[----:B------:R-:W-:Y:S05]  /*4a50*/  BSYNC.RECONVERGENT B0 ;  /* 0x0000000000007941 */ /* 0x000fea0003800200 */
.L_x_1748:
        /* <DEDUP_REMOVED lines=21> */
.L_x_1750:
        /* <DEDUP_REMOVED lines=20> */
.L_x_1752:
[----:B------:R-:W-:Y:S05]  /*4cf0*/  BSYNC.RECONVERGENT B0 ;  /* 0x0000000000007941 */ /* 0x000fea0003800200 */
.L_x_1751:
        /* <DEDUP_REMOVED lines=23> */
.L_x_1753:
        /* <DEDUP_REMOVED lines=21> */
.L_x_1755:
[----:B------:R-:W-:Y:S05]  /*4fc0*/  BSYNC.RECONVERGENT B0 ;  /* 0x0000000000007941 */ /* 0x000fea0003800200 */
.L_x_1754:
        /* <DEDUP_REMOVED lines=66> */
.L_x_1756:
        /* <DEDUP_REMOVED lines=17> */
.L_x_1758:
[----:B------:R-:W-:Y:S05]  /*5500*/  BSYNC.RECONVERGENT B0 ;  /* 0x0000000000007941 */ /* 0x000fea0003800200 */
.L_x_1757:
        /* <DEDUP_REMOVED lines=19> */
.L_x_1759:
        /* <DEDUP_REMOVED lines=17> */
.L_x_1761:
[----:B------:R-:W-:Y:S05]  /*5750*/  BSYNC.RECONVERGENT B0 ;  /* 0x0000000000007941 */ /* 0x000fea0003800200 */
.L_x_1760:
        /* <DEDUP_REMOVED lines=19> */
.L_x_1762:
        /* <DEDUP_REMOVED lines=17> */
.L_x_1764:
[----:B------:R-:W-:Y:S05]  /*59a0*/  BSYNC.RECONVERGENT B0 ;  /* 0x0000000000007941 */ /* 0x000fea0003800200 */
.L_x_1763:
        /* <DEDUP_REMOVED lines=19> */
.L_x_1765:
        /* <DEDUP_REMOVED lines=18> */
.L_x_1767:
[----:B------:R-:W-:Y:S05]  /*5c00*/  BSYNC.RECONVERGENT B0 ;  /* 0x0000000000007941 */ /* 0x000fea0003800200 */
.L_x_1766:
        /* <DEDUP_REMOVED lines=19> */
.L_x_1768:
        /* <DEDUP_REMOVED lines=17> */
.L_x_1770:
[----:B------:R-:W-:Y:S05]  /*5e50*/  BSYNC.RECONVERGENT B0 ;  /* 0x0000000000007941 */ /* 0x000fea0003800200 */
.L_x_1769:
[----:B------:R-:W-:Y:S02]  /*5e60*/  UIADD3 UR12, UPT, UPT, UR19, UR12, URZ ;  /* 0x0000000c130c7290 */ /* 0x000fe4000fffe0ff */
[----:B------:R-:W-:Y:S02]  /*5e70*/  UIADD3 UR4, UPT, UPT, UR4, 0x1, URZ ;  /* 0x0000000104047890 */ /* 0x000fe4000fffe0ff */
[----:B------:R-:W-:-:S09]  /*5e80*/  UISETP.GE.AND UP0, UPT, UR12, UR8, UPT ;  /* 0x000000080c00728c */ /* 0x000fd2000bf06270 */
[----:B------:R-:W-:Y:S05]  /*5e90*/  BRA.U !UP0, `(.L_x_1771) ;  /* 0xffffffa108e47547 */ /* 0x000fea000b83ffff */
.L_x_1728:
        /* <DEDUP_REMOVED lines=19> */
.L_x_1773:
[----:B------:R-:W-:Y:S05]  /*5fd0*/  BSYNC.RECONVERGENT B0 ;  /* 0x0000000000007941 */ /* 0x000fea0003800200 */
.L_x_1772:
[----:B------:R-:W-:Y:S05]  /*5fe0*/  @P0 EXIT ;  /* 0x000000000000094d */ /* 0x000fea0003800000 */
[----:B------:R-:W-:Y:S05]  /*5ff0*/  @P2 BRA `(.L_x_1774) ;  /* 0x0000000000202947 */ /* 0x000fea0003800000 */
[----:B------:R-:W-:-:S05]  /*6000*/  IMAD R0, R4, R7, RZ ;  /* 0x0000000704007224 */ /* 0x000fca00078e02ff */
[----:B------:R-:W-:-:S13]  /*6010*/  ISETP.NE.AND P0, PT, R0, -0x1, PT ;  /* 0xffffffff0000780c */ /* 0x000fda0003f05270 */
[----:B------:R-:W-:Y:S05]  /*6020*/  @!P0 BRA `(.L_x_1774) ;  /* 0x0000000000148947 */ /* 0x000fea0003800000 */
.L_x_1775:
[----:B0-----:R-:W2:Y:S04]  /*6030*/  LDG.E.STRONG.GPU R5, desc[UR16][R2.64] ;  /* 0x0000001002057981 */ /* 0x001ea8000c1ef900 */
[----:B--2---:R-:W-:Y:S01]  /*6040*/  CCTL.IVALL ;  /* 0x00000000ff00798f */ /* 0x004fe20002000000 */
[----:B------:R-:W-:Y:S05]  /*6050*/  YIELD ;  /* 0x0000000000007946 */ /* 0x000fea0003800000 */
[----:B------:R-:W-:-:S13]  /*6060*/  ISETP.NE.AND P0, PT, R5, R0, PT ;  /* 0x000000000500720c */ /* 0x000fda0003f05270 */
[----:B------:R-:W-:Y:S05]  /*6070*/  @P0 BRA `(.L_x_1775) ;  /* 0xfffffffc00ec0947 */ /* 0x000fea000383ffff */
.L_x_1774:
        /* <DEDUP_REMOVED lines=75> */
.L_x_1778:
        /* <DEDUP_REMOVED lines=24> */
[----:B----4-:R-:W-:Y:S01]  /*66b0*/  F2FP.F16.F32.PACK_AB R19, R15, R12 ;  /* 0x0000000c0f13723e */ /* 0x010fe200000000ff */
[----:B------:R0:W-:Y:S04]  /*66c0*/  STG.E desc[UR16][R6.64], R17 ;  /* 0x0000001106007986 */ /* 0x0001e8000c101910 */
[----:B------:R0:W-:Y:S01]  /*66d0*/  STG.E desc[UR16][R8.64], R19 ;  /* 0x0000001308007986 */ /* 0x0001e2000c101910 */
[----:B------:R-:W-:Y:S02]  /*66e0*/  IADD3 R20, P4, PT, R20, 0x380, RZ ;  /* 0x0000038014147810 */ /* 0x000fe40007f9e0ff */
[----:B------:R-:W-:-:S02]  /*66f0*/  IADD3.X R23, PT, PT, RZ, R23, RZ, P3, !PT ;  /* 0x00000017ff177210 */ /* 0x000fc40001ffe4ff */
[----:B------:R-:W-:Y:S01]  /*6700*/  IADD3.X R21, PT, PT, RZ, R21, RZ, P4, !PT ;  /* 0x00000015ff157210 */ /* 0x000fe200027fe4ff */
[----:B------:R-:W-:Y:S08]  /*6710*/  @P1 BRA `(.L_x_1778) ;  /* 0xfffffffc00841947 */ /* 0x000ff0000383ffff */
.L_x_1777:
[----:B------:R-:W-:Y:S05]  /*6720*/  BSYNC.RECONVERGENT B0 ;  /* 0x0000000000007941 */ /* 0x000fea0003800200 */
.L_x_1776:
        /* <DEDUP_REMOVED lines=10> */
.L_x_1779:
        /* <DEDUP_REMOVED lines=21> */
[----:B----4-:R-:W-:Y:S02]  /*6920*/  F2FP.F16.F32.PACK_AB R29, R7, R4 ;  /* 0x00000004071d723e */ /* 0x010fe400000000ff */
[----:B------:R-:W-:-:S04]  /*6930*/  IADD3 R4, P1, PT, R12, UR4, RZ ;  /* 0x000000040c047c10 */ /* 0x000fc8000ff3e0ff */
        /* <DEDUP_REMOVED lines=23> */
[----:B----4-:R-:W-:-:S03]  /*6ab0*/  F2FP.F16.F32.PACK_AB R35, R35, R14 ;  /* 0x0000000e2323723e */ /* 0x010fc600000000ff */
        /* <DEDUP_REMOVED lines=15> */
[----:B-----5:R-:W-:-:S03]  /*6bb0*/  F2FP.F16.F32.PACK_AB R37, R37, R14 ;  /* 0x0000000e2525723e */ /* 0x020fc600000000ff */
        /* <DEDUP_REMOVED lines=18> */
[----:B-----5:R-:W-:Y:S02]  /*6ce0*/  F2FP.F16.F32.PACK_AB R23, R23, R4 ;  /* 0x000000041717723e */ /* 0x020fe400000000ff */
[----:B---3--:R-:W-:-:S03]  /*6cf0*/  F2FP.F16.F32.PACK_AB R5, R7, R8 ;  /* 0x000000080705723e */ /* 0x008fc600000000ff */
[----:B------:R4:W-:Y:S04]  /*6d00*/  STG.E desc[UR16][R28.64], R23 ;  /* 0x000000171c007986 */ /* 0x0009e8000c101910 */
[----:B------:R4:W-:Y:S02]  /*6d10*/  STG.E desc[UR16][R26.64], R5 ;  /* 0x000000051a007986 */ /* 0x0009e4000c101910 */
[----:B------:R-:W-:Y:S05]  /*6d20*/  @P0 BRA `(.L_x_1779) ;  /* 0xfffffff800a80947 */ /* 0x000fea000383ffff */
[----:B------:R-:W-:Y:S05]  /*6d30*/  EXIT ;  /* 0x000000000000794d */ /* 0x000fea0003800000 */
.L_x_1780:
        /* <DEDUP_REMOVED lines=12> */
.L_x_3441:


//--------------------- .text._Z35group_norm_nhwc_bwd_one_pass_kernelI11Fp32IOFp16WLi512ELi14ELi224EEv26Group_norm_nhwc_bwd_params --------------------------
	.section	.text._Z35group_norm_nhwc_bwd_one_pass_kernelI11Fp32IOFp16WLi512ELi14ELi224EEv26Group_norm_nhwc_bwd_params,"ax",@progbits
	.align	128
        .global         _Z35group_norm_nhwc_bwd_one_pass_kernelI11Fp32IOFp16WLi512ELi14ELi224EEv26Group_norm_nhwc_bwd_params
        .type           _Z35group_norm_nhwc_bwd_one_pass_kernelI11Fp32IOFp16WLi512ELi14ELi224EEv26Group_norm_nhwc_bwd_params,@function
        .size           _Z35group_norm_nhwc_bwd_one_pass_kernelI11Fp32IOFp16WLi512ELi14ELi224EEv26Group_norm_nhwc_bwd_params,(.L_x_3442 - _Z35group_norm_nhwc_bwd_one_pass_kernelI11Fp32IOFp16WLi512ELi14ELi224EEv26Group_norm_nhwc_bwd_params)
        .other          _Z35group_norm_nhwc_bwd_one_pass_kernelI11Fp32IOFp16WLi512ELi14ELi224EEv26Group_norm_nhwc_bwd_params,@"STO_CUDA_ENTRY STV_DEFAULT"
_Z35group_norm_nhwc_bwd_one_pass_kernelI11Fp32IOFp16WLi512ELi14ELi224EEv26Group_norm_nhwc_bwd_params:
.text._Z35group_norm_nhwc_bwd_one_pass_kernelI11Fp32IOFp16WLi512ELi14ELi224EEv26Group_norm_nhwc_bwd_params:
        /* <DEDUP_REMOVED lines=54> */
.L_x_1848:
        /* <DEDUP_REMOVED lines=418> */
[----:B--2---:R-:W-:Y:S02]  /*1d80*/  HADD2.F32 R115, -RZ, R115.H0_H0 ;  /* 0x20000073ff737230 */ /* 0x004fe40000004100 */
[----:B---3--:R-:W-:Y:S02]  /*1d90*/  @P5 HADD2.F32 R118, -RZ, R59.H0_H0 ;  /* 0x2000003bff765230 */ /* 0x008fe40000004100 */
[----:B------:R-:W-:Y:S02]  /*1da0*/  @P5 HADD2.F32 R116, -RZ, R60.H0_H0 ;  /* 0x2000003cff745230 */ /* 0x000fe40000004100 */
[----:B------:R-:W-:Y:S01]  /*1db0*/  HADD2.F32 R33, -RZ, R58.H0_H0 ;  /* 0x2000003aff217230 */ /* 0x000fe20000004100 */
        /* <DEDUP_REMOVED lines=226> */
.L_x_1782:
        /* <DEDUP_REMOVED lines=512> */
.L_x_1783:
        /* <DEDUP_REMOVED lines=35> */
.L_x_1785:
[----:B------:R-:W-:Y:S05]  /*4e10*/  BSYNC.RECONVERGENT B0 ;  /* 0x0000000000007941 */ /* 0x000fea0003800200 */
.L_x_1784:
        /* <DEDUP_REMOVED lines=21> */
.L_x_1787:
[----:B------:R-:W-:Y:S05]  /*4f70*/  BSYNC.RECONVERGENT B0 ;  /* 0x0000000000007941 */ /* 0x000fea0003800200 */
.L_x_1786:
        /* <DEDUP_REMOVED lines=158> */
.L_x_1789:
[----:B------:R-:W-:Y:S05]  /*5960*/  BSYNC.RECONVERGENT B0 ;  /* 0x0000000000007941 */ /* 0x000fea0003800200 */
.L_x_1788:
        /* <DEDUP_REMOVED lines=29> */
.L_x_1791:
[----:B------:R-:W-:Y:S05]  /*5b40*/  BSYNC.RECONVERGENT B0 ;  /* 0x0000000000007941 */ /* 0x000fea0003800200 */
.L_x_1790:
        /* <DEDUP_REMOVED lines=24> */
.L_x_1794:
[----:B----4-:R-:W2:Y:S04]  /*5cd0*/  LDG.E.STRONG.GPU R58, desc[UR8][R56.64] ;  /* 0x00000008383a7981 */ /* 0x010ea8000c1ef900 */
[----:B--2---:R-:W-:Y:S01]  /*5ce0*/  CCTL.IVALL ;  /* 0x00000000ff00798f */ /* 0x004fe20002000000 */
[----:B------:R-:W-:Y:S05]  /*5cf0*/  YIELD ;  /* 0x0000000000007946 */ /* 0x000fea0003800000 */
[----:B------:R-:W-:-:S13]  /*5d00*/  ISETP.NE.AND P1, PT, R58, R63, PT ;  /* 0x0000003f3a00720c */ /* 0x000fda0003f25270 */
[----:B------:R-:W-:Y:S05]  /*5d10*/  @P1 BRA `(.L_x_1794) ;  /* 0xfffffffc00ec1947 */ /* 0x000fea000383ffff */
.L_x_1793:
        /* <DEDUP_REMOVED lines=15> */
.L_x_1796:
        /* <DEDUP_REMOVED lines=59> */
.L_x_1795:
        /* <DEDUP_REMOVED lines=34> */
.L_x_1797:
        /* <DEDUP_REMOVED lines=18> */
.L_x_1798:
        /* <DEDUP_REMOVED lines=9> */
.L_x_1799:
[----:B------:R-:W-:Y:S05]  /*6590*/  BSYNC.RECONVERGENT B0 ;  /* 0x0000000000007941 */ /* 0x000fea0003800200 */
.L_x_1792:
        /* <DEDUP_REMOVED lines=44> */
.L_x_1800:
        /* <DEDUP_REMOVED lines=21> */
.L_x_1802:
[----:B------:R-:W-:Y:S05]  /*69b0*/  BSYNC.RECONVERGENT B0 ;  /* 0x0000000000007941 */ /* 0x000fea0003800200 */
.L_x_1801:
        /* <DEDUP_REMOVED lines=21> */
.L_x_1803:
        /* <DEDUP_REMOVED lines=21> */
.L_x_1805:
[----:B------:R-:W-:Y:S05]  /*6c60*/  BSYNC.RECONVERGENT B0 ;  /* 0x0000000000007941 */ /* 0x000fea0003800200 */
.L_x_1804:
        /* <DEDUP_REMOVED lines=21> */
.L_x_1806:
        /* <DEDUP_REMOVED lines=20> */
.L_x_1808:
[----:B------:R-:W-:Y:S05]  /*6f00*/  BSYNC.RECONVERGENT B0 ;  /* 0x0000000000007941 */ /* 0x000fea0003800200 */
.L_x_1807:
        /* <DEDUP_REMOVED lines=67> */
.L_x_1809:
        /* <DEDUP_REMOVED lines=17> */
.L_x_1811:
[----:B------:R-:W-:Y:S05]  /*7450*/  BSYNC.RECONVERGENT B0 ;  /* 0x0000000000007941 */ /* 0x000fea0003800200 */
.L_x_1810:
        /* <DEDUP_REMOVED lines=21> */
.L_x_1812:
        /* <DEDUP_REMOVED lines=23> */
.L_x_1814:
[----:B------:R-:W-:Y:S05]  /*7720*/  BSYNC.RECONVERGENT B0 ;  /* 0x0000000000007941 */ /* 0x000fea0003800200 */
.L_x_1813:
        /* <DEDUP_REMOVED lines=19> */
.L_x_1815:
        /* <DEDUP_REMOVED lines=17> */
.L_x_1817:
[----:B------:R-:W-:Y:S05]  /*7970*/  BSYNC.RECONVERGENT B0 ;  /* 0x0000000000007941 */ /* 0x000fea0003800200 */
.L_x_1816:
        /* <DEDUP_REMOVED lines=21> */
.L_x_1818:
        /* <DEDUP_REMOVED lines=23> */
.L_x_1820:
[----:B------:R-:W-:Y:S05]  /*7c40*/  BSYNC.RECONVERGENT B0 ;  /* 0x0000000000007941 */ /* 0x000fea0003800200 */
.L_x_1819:
        /* <DEDUP_REMOVED lines=19> */
.L_x_1821:
        /* <DEDUP_REMOVED lines=17> */
.L_x_1823:
[----:B------:R-:W-:Y:S05]  /*7e90*/  BSYNC.RECONVERGENT B0 ;  /* 0x0000000000007941 */ /* 0x000fea0003800200 */
.L_x_1822:
        /* <DEDUP_REMOVED lines=21> */
.L_x_1824:
        /* <DEDUP_REMOVED lines=21> */
.L_x_1826:
[----:B------:R-:W-:Y:S05]  /*8140*/  BSYNC.RECONVERGENT B0 ;  /* 0x0000000000007941 */ /* 0x000fea0003800200 */
.L_x_1825:
        /* <DEDUP_REMOVED lines=62> */
.L_x_1827:
        /* <DEDUP_REMOVED lines=17> */
.L_x_1829:
[----:B------:R-:W-:Y:S05]  /*8640*/  BSYNC.RECONVERGENT B0 ;  /* 0x0000000000007941 */ /* 0x000fea0003800200 */
.L_x_1828:
        /* <DEDUP_REMOVED lines=19> */
.L_x_1830:
        /* <DEDUP_REMOVED lines=17> */
.L_x_1832:
[----:B------:R-:W-:Y:S05]  /*8890*/  BSYNC.RECONVERGENT B0 ;  /* 0x0000000000007941 */ /* 0x000fea0003800200 */
.L_x_1831:
        /* <DEDUP_REMOVED lines=19> */
.L_x_1833:
        /* <DEDUP_REMOVED lines=17> */
.L_x_1835:
[----:B------:R-:W-:Y:S05]  /*8ae0*/  BSYNC.RECONVERGENT B0 ;  /* 0x0000000000007941 */ /* 0x000fea0003800200 */
.L_x_1834:
        /* <DEDUP_REMOVED lines=19> */
.L_x_1836:
        /* <DEDUP_REMOVED lines=17> */
.L_x_1838:
[----:B------:R-:W-:Y:S05]  /*8d30*/  BSYNC.RECONVERGENT B0 ;  /* 0x0000000000007941 */ /* 0x000fea0003800200 */
.L_x_1837:
        /* <DEDUP_REMOVED lines=19> */
.L_x_1839:
        /* <DEDUP_REMOVED lines=17> */
.L_x_1841:
[----:B------:R-:W-:Y:S05]  /*8f80*/  BSYNC.RECONVERGENT B0 ;  /* 0x0000000000007941 */ /* 0x000fea0003800200 */
.L_x_1840:
        /* <DEDUP_REMOVED lines=19> */
.L_x_1842:
        /* <DEDUP_REMOVED lines=17> */
.L_x_1844:
[----:B------:R-:W-:Y:S05]  /*91d0*/  BSYNC.RECONVERGENT B0 ;  /* 0x0000000000007941 */ /* 0x000fea0003800200 */
.L_x_1843:
        /* <DEDUP_REMOVED lines=19> */
.L_x_1845:
        /* <DEDUP_REMOVED lines=17> */
.L_x_1847:
[----:B------:R-:W-:Y:S05]  /*9420*/  BSYNC.RECONVERGENT B0 ;  /* 0x0000000000007941 */ /* 0x000fea0003800200 */
.L_x_1846:
[----:B------:R-:W-:Y:S02]  /*9430*/  IADD3 R97, PT, PT, R94, R97, RZ ;  /* 0x000000615e617210 */ /* 0x000fe40007ffe0ff */
[----:B------:R-:W-:Y:S02]  /*9440*/  IADD3 R98, PT, PT, R98, 0x1, RZ ;  /* 0x0000000162627810 */ /* 0x000fe40007ffe0ff */
[----:B------:R-:W-:-:S13]  /*9450*/  ISETP.GE.AND P0, PT, R97, UR4, PT ;  /* 0x0000000461007c0c */ /* 0x000fda000bf06270 */
[----:B------:R-:W-:Y:S05]  /*9460*/  @!P0 BRA `(.L_x_1848) ;  /* 0xffffff6c00bc8947 */ /* 0x000fea000383ffff */
.L_x_1781:
        /* <DEDUP_REMOVED lines=19> */
.L_x_1850:
[----:B------:R-:W-:Y:S05]  /*95a0*/  BSYNC.RECONVERGENT B0 ;  /* 0x0000000000007941 */ /* 0x000fea0003800200 */
.L_x_1849:
[----:B------:R-:W-:Y:S05]  /*95b0*/  @P0 EXIT ;  /* 0x000000000000094d */ /* 0x000fea0003800000 */
[----:B------:R-:W-:Y:S05]  /*95c0*/  @P2 BRA `(.L_x_1851) ;  /* 0x0000000000202947 */ /* 0x000fea0003800000 */
[----:B------:R-:W-:-:S05]  /*95d0*/  IMAD R0, R4, R7, RZ ;  /* 0x0000000704007224 */ /* 0x000fca00078e02ff */
[----:B------:R-:W-:-:S13]  /*95e0*/  ISETP.NE.AND P0, PT, R0, -0x1, PT ;  /* 0xffffffff0000780c */ /* 0x000fda0003f05270 */
[----:B------:R-:W-:Y:S05]  /*95f0*/  @!P0 BRA `(.L_x_1851) ;  /* 0x0000000000148947 */ /* 0x000fea0003800000 */
.L_x_1852:
[----:B0-----:R-:W2:Y:S04]  /*9600*/  LDG.E.STRONG.GPU R5, desc[UR8][R2.64] ;  /* 0x0000000802057981 */ /* 0x001ea8000c1ef900 */
[----:B--2---:R-:W-:Y:S01]  /*9610*/  CCTL.IVALL ;  /* 0x00000000ff00798f */ /* 0x004fe20002000000 */
[----:B------:R-:W-:Y:S05]  /*9620*/  YIELD ;  /* 0x0000000000007946 */ /* 0x000fea0003800000 */
[----:B------:R-:W-:-:S13]  /*9630*/  ISETP.NE.AND P0, PT, R5, R0, PT ;  /* 0x000000000500720c */ /* 0x000fda0003f05270 */
[----:B------:R-:W-:Y:S05]  /*9640*/  @P0 BRA `(.L_x_1852) ;  /* 0xfffffffc00ec0947 */ /* 0x000fea000383ffff */
.L_x_1851:
        /* <DEDUP_REMOVED lines=73> */
.L_x_1855:
        /* <DEDUP_REMOVED lines=31> */
.L_x_1854:
[----:B------:R-:W-:Y:S05]  /*9cd0*/  BSYNC.RECONVERGENT B0 ;  /* 0x0000000000007941 */ /* 0x000fea0003800200 */
.L_x_1853:
        /* <DEDUP_REMOVED lines=10> */
.L_x_1856:
        /* <DEDUP_REMOVED lines=22> */
[----:B----4-:R-:W-:-:S02]  /*9ee0*/  F2FP.F16.F32.PACK_AB R19, R7, R2 ;  /* 0x000000020713723e */ /* 0x010fc400000000ff */
[----:B------:R-:W-:-:S04]  /*9ef0*/  LOP3.LUT R2, R24, 0x3, RZ, 0xc0, !PT ;  /* 0x0000000318027812 */ /* 0x000fc800078ec0ff */
[----:B------:R-:W-:Y:S02]  /*9f00*/  IADD3.X R17, PT, PT, R2, UR5, RZ, P1, !PT ;  /* 0x0000000502117c10 */ /* 0x000fe40008ffe4ff */
[----:B-----5:R-:W-:Y:S02]  /*9f10*/  F2FP.F16.F32.PACK_AB R21, R11, R8 ;  /* 0x000000080b15723e */ /* 0x020fe400000000ff */
        /* <DEDUP_REMOVED lines=61> */
.L_x_1857:
        /* <DEDUP_REMOVED lines=9> */
.L_x_3442:


//--------------------- .text._Z35group_norm_nhwc_fwd_one_pass_kernelI11Bf16IOFp32WLi64ELi14ELi224EEv26Group_norm_nhwc_fwd_params --------------------------
	.section	.text._Z35group_norm_nhwc_fwd_one_pass_kernelI11Bf16IOFp32WLi64ELi14ELi224EEv26Group_norm_nhwc_fwd_params,"ax",@progbits
	.align	128
        .global         _Z35group_norm_nhwc_fwd_one_pass_kernelI11Bf16IOFp32WLi64ELi14ELi224EEv26Group_norm_nhwc_fwd_params
        .type           _Z35group_norm_nhwc_fwd_one_pass_kernelI11Bf16IOFp32WLi64ELi14ELi224EEv26Group_norm_nhwc_fwd_params,@function
        .size           _Z35group_norm_nhwc_fwd_one_pass_kernelI11Bf16IOFp32WLi64ELi14ELi224EEv26Group_norm_nhwc_fwd_params,(.L_x_3443 - _Z35group_norm_nhwc_fwd_one_pass_kernelI11Bf16IOFp32WLi64ELi14ELi224EEv26Group_norm_nhwc_fwd_params)
        .other          _Z35group_norm_nhwc_fwd_one_pass_kernelI11Bf16IOFp32WLi64ELi14ELi224EEv26Group_norm_nhwc_fwd_params,@"STO_CUDA_ENTRY STV_DEFAULT"
_Z35group_norm_nhwc_fwd_one_pass_kernelI11Bf16IOFp32WLi64ELi14ELi224EEv26Group_norm_nhwc_fwd_params:
.text._Z35group_norm_nhwc_fwd_one_pass_kernelI11Bf16IOFp32WLi64ELi14ELi224EEv26Group_norm_nhwc_fwd_params:
[----:B------:R-:W-:Y:S08]  /*0000*/  LDC R1, c[0x0][0x37c] ;  /* 0x0000df00ff017b82 */ /* 0x000ff00000000800 */
[----:B------:R-:W0:Y:S01]  /*0010*/  S2UR UR6, SR_CTAID.Y ;  /* 0x00000000000679c3 */ /* 0x000e220000002600 */
[----:B------:R-:W1:Y:S01]  /*0020*/  LDCU UR7, c[0x0][0x3f8] ;  /* 0x00007f00ff0777ac */ /* 0x000e620008000800 */
[----:B------:R-:W1:Y:S02]  /*0030*/  LDCU UR4, c[0x0][0x3c8] ;  /* 0x00007900ff0477ac */ /* 0x000e640008000800 */
[----:B-1----:R-:W-:-:S04]  /*0040*/  UIMAD UR7, UR7, UR4, URZ ;  /* 0x00000004070772a4 */ /* 0x002fc8000f8e02ff */
[----:B0-----:R-:W-:-:S06]  /*0050*/  UISETP.GE.AND UP0, UPT, UR6, UR7, UPT ;  /* 0x000000070600728c */ /* 0x001fcc000bf06270 */
[----:B------:R-:W-:-:S13]  /*0060*/  PLOP3.LUT P0, PT, PT, PT, UP0, 0x80, 0x8 ;  /* 0x000000000008781c */ /* 0x000fda0003f0f008 */
[----:B------:R-:W-:Y:S05]  /*0070*/  @P0 EXIT ;  /* 0x000000000000094d */ /* 0x000fea0003800000 */
[----:B------:R-:W0:Y:S01]  /*0080*/  S2R R0, SR_TID.X ;  /* 0x0000000000007919 */ /* 0x000e220000002100 */
[----:B------:R-:W1:Y:S01]  /*0090*/  S2UR UR18, SR_CTAID.X ;  /* 0x00000000001279c3 */ /* 0x000e620000002500 */
[----:B------:R-:W2:Y:S01]  /*00a0*/  LDCU UR4, c[0x0][0x404] ;  /* 0x00008080ff0477ac */ /* 0x000ea20008000800 */
[----:B------:R-:W3:Y:S01]  /*00b0*/  LDCU.64 UR8, c[0x0][0x388] ;  /* 0x00007100ff0877ac */ /* 0x000ee20008000a00 */
[----:B------:R-:W4:Y:S05]  /*00c0*/  LDCU UR19, c[0x0][0x374] ;  /* 0x00006e80ff1377ac */ /* 0x000f2a0008000800 */
[----:B------:R-:W4:Y:S01]  /*00d0*/  LDC R2, c[0x0][0x370] ;  /* 0x0000dc00ff027b82 */ /* 0x000f220000000800 */
[----:B------:R-:W5:Y:S01]  /*00e0*/  LDCU.U8 UR5, c[0x0][0x3fc] ;  /* 0x00007f80ff0577ac */ /* 0x000f620008000000 */
[----:B------:R-:W0:Y:S01]  /*00f0*/  LDCU.64 UR14, c[0x0][0x358] ;  /* 0x00006b00ff0e77ac */ /* 0x000e220008000a00 */
[----:B--2---:R-:W-:Y:S01]  /*0100*/  MOV R4, UR4 ;  /* 0x0000000400047c02 */ /* 0x004fe20008000f00 */
[----:B------:R-:W-:Y:S01]  /*0110*/  UMOV UR4, URZ ;  /* 0x000000ff00047c82 */ /* 0x000fe20008000000 */
[----:B---3--:R-:W-:Y:S01]  /*0120*/  ISETP.NE.U32.AND P1, PT, RZ, UR8, PT ;  /* 0x00000008ff007c0c */ /* 0x008fe2000bf25070 */
[----:B------:R-:W-:Y:S01]  /*0130*/  UMOV UR8, UR6 ;  /* 0x0000000600087c82 */ /* 0x000fe20008000000 */
[C---:B0-----:R-:W-:Y:S01]  /*0140*/  LOP3.LUT R3, R0.reuse, 0xffff, RZ, 0xc0, !PT ;  /* 0x0000ffff00037812 */ /* 0x041fe200078ec0ff */
[----:B-----5:R-:W-:Y:S01]  /*0150*/  UISETP.NE.AND UP0, UPT, UR5, URZ, UPT ;  /* 0x000000ff0500728c */ /* 0x020fe2000bf05270 */
[----:B-1----:R-:W-:-:S03]  /*0160*/  LOP3.LUT P0, RZ, R0, UR18, RZ, 0xfc, !PT ;  /* 0x0000001200ff7c12 */ /* 0x002fc6000f80fcff */
[----:B------:R-:W-:Y:S01]  /*0170*/  IMAD R3, R3, 0x2493, RZ ;  /* 0x0000249303037824 */ /* 0x000fe200078e02ff */
[----:B------:R-:W-:-:S04]  /*0180*/  ISETP.NE.AND.EX P0, PT, RZ, UR9, !P0, P1 ;  /* 0x00000009ff007c0c */ /* 0x000fc8000c705310 */
[----:B------:R-:W-:-:S05]  /*0190*/  SHF.R.U32.HI R3, RZ, 0x10, R3 ;  /* 0x00000010ff037819 */ /* 0x000fca0000011603 */
[----:B------:R-:W-:-:S07]  /*01a0*/  IMAD R3, R4, UR18, R3 ;  /* 0x0000001204037c24 */ /* 0x000fce000f8e0203 */
.L_x_1877:
[----:B0--345:R-:W0:Y:S01]  /*01b0*/  LDC R4, c[0x0][0x3f8] ;  /* 0x0000fe00ff047b82 */ /* 0x039e220000000800 */
[----:B--2---:R-:W-:Y:S01]  /*01c0*/  IABS R10, UR8 ;  /* 0x00000008000a7c13 */ /* 0x004fe20008000000 */
[----:B-1----:R-:W1:Y:S01]  /*01d0*/  LDCU.64 UR10, c[0x0][0x3e8] ;  /* 0x00007d00ff0a77ac */ /* 0x002e620008000a00 */
[----:B------:R-:W-:Y:S01]  /*01e0*/  VIADD R12, R3, 0x20 ;  /* 0x00000020030c7836 */ /* 0x000fe20000000000 */
[----:B------:R-:W-:Y:S01]  /*01f0*/  SHF.R.S32.HI R15, RZ, 0x1f, R3 ;  /* 0x0000001fff0f7819 */ /* 0x000fe20000011403 */
[----:B------:R-:W-:Y:S01]  /*0200*/  HFMA2 R18, -RZ, RZ, 0, 0 ;  /* 0x00000000ff127431 */ /* 0x000fe200000001ff */
[----:B------:R-:W-:Y:S02]  /*0210*/  MOV R24, RZ ;  /* 0x000000ff00187202 */ /* 0x000fe40000000f00 */
[----:B------:R-:W-:Y:S02]  /*0220*/  SHF.R.S32.HI R13, RZ, 0x1f, R12 ;  /* 0x0000001fff0d7819 */ /* 0x000fe4000001140c */
[----:B0-----:R-:W-:-:S02]  /*0230*/  IABS R8, R4 ;  /* 0x0000000400087213 */ /* 0x001fc40000000000 */
[----:B------:R-:W-:Y:S02]  /*0240*/  ISETP.NE.AND P3, PT, R4, RZ, PT ;  /* 0x000000ff0400720c */ /* 0x000fe40003f65270 */
[----:B------:R-:W0:Y:S08]  /*0250*/  I2F.RP R5, R8 ;  /* 0x0000000800057306 */ /* 0x000e300000209400 */
[----:B0-----:R-:W0:Y:S02]  /*0260*/  MUFU.RCP R5, R5 ;  /* 0x0000000500057308 */ /* 0x001e240000001000 */
[----:B0-----:R-:W-:-:S06]  /*0270*/  IADD3 R6, PT, PT, R5, 0xffffffe, RZ ;  /* 0x0ffffffe05067810 */ /* 0x001fcc0007ffe0ff */
[----:B------:R0:W2:Y:S02]  /*0280*/  F2I.FTZ.U32.TRUNC.NTZ R7, R6 ;  /* 0x0000000600077305 */ /* 0x0000a4000021f000 */
[----:B0-----:R-:W-:Y:S02]  /*0290*/  HFMA2 R6, -RZ, RZ, 0, 0 ;  /* 0x00000000ff067431 */ /* 0x001fe400000001ff */
[----:B--2---:R-:W-:-:S04]  /*02a0*/  IMAD.MOV R9, RZ, RZ, -R7 ;  /* 0x000000ffff097224 */ /* 0x004fc800078e0a07 */
[----:B------:R-:W-:-:S04]  /*02b0*/  IMAD R9, R9, R8, RZ ;  /* 0x0000000809097224 */ /* 0x000fc800078e02ff */
[----:B------:R-:W-:Y:S01]  /*02c0*/  IMAD.HI.U32 R7, R7, R9, R6 ;  /* 0x0000000907077227 */ /* 0x000fe200078e0006 */
[----:B------:R-:W-:Y:S02]  /*02d0*/  MOV R9, R10 ;  /* 0x0000000a00097202 */ /* 0x000fe40000000f00 */
[----:B------:R-:W-:-:S03]  /*02e0*/  LOP3.LUT R6, R0, 0xffff, RZ, 0xc0, !PT ;  /* 0x0000ffff00067812 */ /* 0x000fc600078ec0ff */
[----:B------:R-:W-:-:S04]  /*02f0*/  IMAD.HI.U32 R17, R7, R9, RZ ;  /* 0x0000000907117227 */ /* 0x000fc800078e00ff */
[----:B------:R-:W-:Y:S02]  /*0300*/  IMAD.MOV R5, RZ, RZ, -R17 ;  /* 0x000000ffff057224 */ /* 0x000fe400078e0a11 */
[----:B------:R-:W-:Y:S02]  /*0310*/  IMAD R6, R6, 0x2493, RZ ;  /* 0x0000249306067824 */ /* 0x000fe400078e02ff */
[----:B------:R-:W-:-:S03]  /*0320*/  IMAD R5, R8, R5, R9 ;  /* 0x0000000508057224 */ /* 0x000fc600078e0209 */
[----:B------:R-:W-:Y:S02]  /*0330*/  SHF.R.U32.HI R6, RZ, 0x10, R6 ;  /* 0x00000010ff067819 */ /* 0x000fe40000011606 */
[----:B------:R-:W-:-:S13]  /*0340*/  ISETP.GT.U32.AND P2, PT, R8, R5, PT ;  /* 0x000000050800720c */ /* 0x000fda0003f44070 */
[-C--:B------:R-:W-:Y:S02]  /*0350*/  @!P2 IADD3 R5, PT, PT, R5, -R8.reuse, RZ ;  /* 0x800000080505a210 */ /* 0x080fe40007ffe0ff */
[----:B------:R-:W-:Y:S02]  /*0360*/  @!P2 IADD3 R17, PT, PT, R17, 0x1, RZ ;  /* 0x000000011111a810 */ /* 0x000fe40007ffe0ff */
[----:B------:R-:W-:Y:S02]  /*0370*/  ISETP.GE.U32.AND P1, PT, R5, R8, PT ;  /* 0x000000080500720c */ /* 0x000fe40003f26070 */
[----:B------:R-:W-:Y:S02]  /*0380*/  LOP3.LUT R5, R4, UR8, RZ, 0x3c, !PT ;  /* 0x0000000804057c12 */ /* 0x000fe4000f8e3cff */
[----:B-1----:R-:W-:Y:S02]  /*0390*/  ISETP.GE.U32.AND P2, PT, R12, UR10, PT ;  /* 0x0000000a0c007c0c */ /* 0x002fe4000bf46070 */
[----:B------:R-:W-:-:S02]  /*03a0*/  ISETP.GE.AND P4, PT, R5, RZ, PT ;  /* 0x000000ff0500720c */ /* 0x000fc40003f86270 */
[----:B------:R-:W-:Y:S02]  /*03b0*/  PRMT R5, R6, 0x9910, RZ ;  /* 0x0000991006057816 */ /* 0x000fe400000000ff */
[----:B------:R-:W-:-:S03]  /*03c0*/  ISETP.GE.AND.EX P2, PT, R13, UR11, PT, P2 ;  /* 0x0000000b0d007c0c */ /* 0x000fc6000bf46320 */
[----:B------:R-:W-:Y:S01]  /*03d0*/  @P1 IADD3 R17, PT, PT, R17, 0x1, RZ ;  /* 0x0000000111111810 */ /* 0x000fe20007ffe0ff */
[----:B------:R-:W-:Y:S01]  /*03e0*/  IMAD R5, R5, 0x7, RZ ;  /* 0x0000000705057824 */ /* 0x000fe200078e02ff */
[----:B------:R-:W-:-:S03]  /*03f0*/  ISETP.GE.U32.AND P1, PT, R3, UR10, PT ;  /* 0x0000000a03007c0c */ /* 0x000fc6000bf26070 */
[----:B------:R-:W-:Y:S01]  /*0400*/  IMAD.MOV R5, RZ, RZ, -R5 ;  /* 0x000000ffff057224 */ /* 0x000fe200078e0a05 */
[----:B------:R-:W-:Y:S01]  /*0410*/  ISETP.GE.AND.EX P1, PT, R15, UR11, PT, P1 ;  /* 0x0000000b0f007c0c */ /* 0x000fe2000bf26310 */
[----:B------:R-:W0:Y:S01]  /*0420*/  LDCU.64 UR10, c[0x0][0x3f0] ;  /* 0x00007e00ff0a77ac */ /* 0x000e220008000a00 */
[----:B------:R-:W-:Y:S02]  /*0430*/  @!P4 IADD3 R17, PT, PT, -R17, RZ, RZ ;  /* 0x000000ff1111c210 */ /* 0x000fe40007ffe1ff */
[----:B------:R-:W-:Y:S01]  /*0440*/  @!P3 LOP3.LUT R17, RZ, R4, RZ, 0x33, !PT ;  /* 0x00000004ff11b212 */ /* 0x000fe200078e33ff */
[----:B------:R-:W1:Y:S01]  /*0450*/  @!P2 LDC.64 R8, c[0x0][0x3e0] ;  /* 0x0000f800ff08ab82 */ /* 0x000e620000000a00 */
[----:B------:R-:W-:Y:S02]  /*0460*/  PRMT R7, R5, 0x7710, RZ ;  /* 0x0000771005077816 */ /* 0x000fe400000000ff */
[----:B------:R-:W-:Y:S02]  /*0470*/  IADD3 R5, PT, PT, -R17, RZ, RZ ;  /* 0x000000ff11057210 */ /* 0x000fe40007ffe1ff */
[----:B------:R-:W-:-:S03]  /*0480*/  IADD3 R7, PT, PT, R7, R0, RZ ;  /* 0x0000000007077210 */ /* 0x000fc60007ffe0ff */
[----:B------:R-:W2:Y:S01]  /*0490*/  @!P1 LDC.64 R10, c[0x0][0x3e0] ;  /* 0x0000f800ff0a9b82 */ /* 0x000ea20000000a00 */
[----:B------:R-:W-:Y:S02]  /*04a0*/  IMAD R16, R4, R5, UR8 ;  /* 0x0000000804107e24 */ /* 0x000fe4000f8e0205 */
[----:B------:R-:W-:Y:S02]  /*04b0*/  IMAD.SHL.U32 R4, R7, 0x2, RZ ;  /* 0x0000000207047824 */ /* 0x000fe400078e00ff */
[----:B------:R-:W-:-:S03]  /*04c0*/  IMAD R16, R16, 0xe, RZ ;  /* 0x0000000e10107824 */ /* 0x000fc600078e02ff */
[----:B------:R-:W-:Y:S01]  /*04d0*/  LOP3.LUT R21, R4, 0xffff, RZ, 0xc0, !PT ;  /* 0x0000ffff04157812 */ /* 0x000fe200078ec0ff */
[----:B------:R-:W3:Y:S01]  /*04e0*/  @!P1 LDC.64 R6, c[0x0][0x390] ;  /* 0x0000e400ff069b82 */ /* 0x000ee20000000a00 */
[----:B------:R-:W-:Y:S02]  /*04f0*/  SHF.R.S32.HI R4, RZ, 0x1f, R17 ;  /* 0x0000001fff047819 */ /* 0x000fe40000011411 */
[----:B------:R-:W-:-:S03]  /*0500*/  IADD3 R20, P3, PT, R16, R21, RZ ;  /* 0x0000001510147210 */ /* 0x000fc60007f7e0ff */
[----:B0-----:R-:W-:Y:S01]  /*0510*/  IMAD R14, R4, UR10, RZ ;  /* 0x0000000a040e7c24 */ /* 0x001fe2000f8e02ff */
[----:B------:R-:W-:Y:S01]  /*0520*/  LEA.HI.X.SX32 R21, R16, RZ, 0x1, P3 ;  /* 0x000000ff10157211 */ /* 0x000fe200018f0eff */
[----:B------:R-:W0:Y:S01]  /*0530*/  @!P2 LDC.64 R4, c[0x0][0x390] ;  /* 0x0000e400ff04ab82 */ /* 0x000e220000000a00 */
[----:B-1----:R-:W-:Y:S02]  /*0540*/  @!P2 IMAD R13, R13, R8, RZ ;  /* 0x000000080d0da224 */ /* 0x002fe400078e02ff */
[C---:B------:R-:W-:Y:S02]  /*0550*/  IMAD R27, R17.reuse, UR11, R14 ;  /* 0x0000000b111b7c24 */ /* 0x040fe4000f8e020e */
[----:B------:R-:W-:-:S04]  /*0560*/  IMAD.WIDE.U32 R20, R17, UR10, R20 ;  /* 0x0000000a11147c25 */ /* 0x000fc8000f8e0014 */
[----:B--2---:R-:W-:Y:S01]  /*0570*/  @!P1 IMAD R14, R15, R10, RZ ;  /* 0x0000000a0f0e9224 */ /* 0x004fe200078e02ff */
[----:B------:R-:W-:Y:S01]  /*0580*/  IADD3 R27, PT, PT, R21, R27, RZ ;  /* 0x0000001b151b7210 */ /* 0x000fe20007ffe0ff */
[----:B------:R-:W-:Y:S01]  /*0590*/  @!P2 IMAD R9, R12, R9, R13 ;  /* 0x000000090c09a224 */ /* 0x000fe200078e020d */
[----:B------:R-:W-:Y:S01]  /*05a0*/  @!P1 MOV R26, R20 ;  /* 0x00000014001a9202 */ /* 0x000fe20000000f00 */
[C---:B------:R-:W-:Y:S01]  /*05b0*/  @!P1 IMAD R17, R3.reuse, R11, R14 ;  /* 0x0000000b03119224 */ /* 0x040fe200078e020e */
[----:B------:R-:W-:Y:S01]  /*05c0*/  @!P2 MOV R15, R27 ;  /* 0x0000001b000fa202 */ /* 0x000fe20000000f00 */
[----:B------:R-:W-:Y:S02]  /*05d0*/  @!P2 IMAD.MOV.U32 R14, RZ, RZ, R20 ;  /* 0x000000ffff0ea224 */ /* 0x000fe400078e0014 */
[----:B------:R-:W-:-:S04]  /*05e0*/  @!P1 IMAD.WIDE.U32 R10, R3, R10, R26 ;  /* 0x0000000a030a9225 */ /* 0x000fc800078e001a */
[----:B------:R-:W-:Y:S01]  /*05f0*/  @!P2 IMAD.WIDE.U32 R12, R12, R8, R14 ;  /* 0x000000080c0ca225 */ /* 0x000fe200078e000e */
[----:B------:R-:W-:Y:S02]  /*0600*/  @!P1 IADD3 R11, PT, PT, R11, R17, RZ ;  /* 0x000000110b0b9210 */ /* 0x000fe40007ffe0ff */
[----:B---3--:R-:W-:Y:S01]  /*0610*/  @!P1 LEA R6, P3, R10, R6, 0x1 ;  /* 0x000000060a069211 */ /* 0x008fe200078608ff */
[----:B------:R-:W-:Y:S01]  /*0620*/  @!P2 IMAD.IADD R9, R13, 0x1, R9 ;  /* 0x000000010d09a824 */ /* 0x000fe200078e0209 */
[----:B0-----:R-:W-:Y:S02]  /*0630*/  @!P2 LEA R8, P4, R12, R4, 0x1 ;  /* 0x000000040c08a211 */ /* 0x001fe400078808ff */
[----:B------:R-:W-:Y:S02]  /*0640*/  @!P1 LEA.HI.X R7, R10, R7, R11, 0x1, P3 ;  /* 0x000000070a079211 */ /* 0x000fe400018f0c0b */
[----:B------:R-:W-:-:S03]  /*0650*/  @!P2 LEA.HI.X R9, R12, R5, R9, 0x1, P4 ;  /* 0x000000050c09a211 */ /* 0x000fc600020f0c09 */
[----:B------:R-:W2:Y:S04]  /*0660*/  @!P1 LDG.E R18, desc[UR14][R6.64] ;  /* 0x0000000e06129981 */ /* 0x000ea8000c1e1900 */
[----:B------:R-:W3:Y:S01]  /*0670*/  @!P2 LDG.E R24, desc[UR14][R8.64] ;  /* 0x0000000e0818a981 */ /* 0x000ee2000c1e1900 */
[----:B------:R-:W-:Y:S01]  /*0680*/  BSSY.RECONVERGENT B0, `(.L_x_1858) ;  /* 0x0000036000007945 */ /* 0x000fe20003800200 */
[----:B------:R-:W0:Y:S02]  /*0690*/  S2R R4, SR_LANEID ;  /* 0x0000000000047919 */ /* 0x000e240000000000 */
[C---:B0-----:R-:W-:Y:S02]  /*06a0*/  ISETP.GT.AND P2, PT, R4.reuse, 0x1e, PT ;  /* 0x0000001e0400780c */ /* 0x041fe40003f44270 */
[----:B------:R-:W-:-:S02]  /*06b0*/  ISETP.GT.AND P3, PT, R4, 0xf, PT ;  /* 0x0000000f0400780c */ /* 0x000fc40003f64270 */
[C---:B--2---:R-:W-:Y:S02]  /*06c0*/  PRMT R17, R18.reuse, 0x7632, R17 ;  /* 0x0000763212117816 */ /* 0x044fe40000000011 */
[----:B------:R-:W-:Y:S02]  /*06d0*/  SHF.L.U32 R18, R18, 0x10, RZ ;  /* 0x0000001012127819 */ /* 0x000fe400000006ff */
[C---:B---3--:R-:W-:Y:S01]  /*06e0*/  PRMT R19, R24.reuse, 0x7632, R19 ;  /* 0x0000763218137816 */ /* 0x048fe20000000013 */
[----:B------:R-:W-:Y:S02]  /*06f0*/  IMAD.U32 R17, R17, 0x10000, RZ ;  /* 0x0001000011117824 */ /* 0x000fe400078e00ff */
[----:B------:R-:W-:Y:S01]  /*0700*/  IMAD.U32 R24, R24, 0x10000, RZ ;  /* 0x0001000018187824 */ /* 0x000fe200078e00ff */
[----:B------:R-:W-:Y:S01]  /*0710*/  SHF.L.U32 R19, R19, 0x10, RZ ;  /* 0x0000001013137819 */ /* 0x000fe200000006ff */
[----:B------:R-:W-:Y:S01]  /*0720*/  FMUL.FTZ R11, R17, R17 ;  /* 0x00000011110b7220 */ /* 0x000fe20000410000 */
[----:B------:R-:W-:-:S03]  /*0730*/  FADD.FTZ R5, R18, R17 ;  /* 0x0000001112057221 */ /* 0x000fc60000010000 */
[----:B------:R-:W-:Y:S01]  /*0740*/  FMUL.FTZ R7, R19, R19 ;  /* 0x0000001313077220 */ /* 0x000fe20000410000 */
[----:B------:R-:W-:Y:S01]  /*0750*/  FFMA.FTZ R11, R18, R18, R11 ;  /* 0x00000012120b7223 */ /* 0x000fe2000001000b */
[C---:B------:R-:W-:Y:S01]  /*0760*/  FADD.FTZ R6, R24.reuse, R19 ;  /* 0x0000001318067221 */ /* 0x040fe20000010000 */
[----:B------:R-:W-:Y:S01]  /*0770*/  FADD.FTZ R5, RZ, R5 ;  /* 0x00000005ff057221 */ /* 0x000fe20000010000 */
[----:B------:R-:W-:Y:S01]  /*0780*/  FFMA.FTZ R8, R24, R24, R7 ;  /* 0x0000001818087223 */ /* 0x000fe20000010007 */
[----:B------:R-:W-:Y:S02]  /*0790*/  FADD.FTZ R11, RZ, R11 ;  /* 0x0000000bff0b7221 */ /* 0x000fe40000010000 */
[----:B------:R-:W-:Y:S02]  /*07a0*/  FADD.FTZ R5, R5, R6 ;  /* 0x0000000605057221 */ /* 0x000fe40000010000 */
[----:B------:R-:W-:-:S03]  /*07b0*/  FADD.FTZ R8, R11, R8 ;  /* 0x000000080b087221 */ /* 0x000fc60000010000 */
[----:B------:R-:W0:Y:S04]  /*07c0*/  SHFL.DOWN PT, R6, R5, 0x1, 0x1f ;  /* 0x08201f0005067f89 */ /* 0x000e2800000e0000 */
[----:B------:R-:W1:Y:S01]  /*07d0*/  SHFL.DOWN PT, R7, R8, 0x1, 0x1f ;  /* 0x08201f0008077f89 */ /* 0x000e6200000e0000 */
        /* <DEDUP_REMOVED lines=25> */
[----:B------:R-:W0:Y:S01]  /*0970*/  @!P2 S2R R6, SR_CgaCtaId ;  /* 0x000000000006a919 */ /* 0x000e220000008800 */
[----:B------:R-:W-:Y:S02]  /*0980*/  @!P2 MOV R5, 0x400 ;  /* 0x000004000005a802 */ /* 0x000fe40000000f00 */
[----:B------:R-:W-:-:S04]  /*0990*/  @!P2 SHF.R.U32.HI R4, RZ, 0x2, R0 ;  /* 0x00000002ff04a819 */ /* 0x000fc80000011600 */
[----:B------:R-:W-:Y:S02]  /*09a0*/  @!P2 LOP3.LUT R4, R4, 0xf8, RZ, 0xc0, !PT ;  /* 0x000000f80404a812 */ /* 0x000fe400078ec0ff */
[----:B0-----:R-:W-:-:S04]  /*09b0*/  @!P2 LEA R5, R6, R5, 0x18 ;  /* 0x000000050605a211 */ /* 0x001fc800078ec0ff */
[----:B------:R-:W-:-:S05]  /*09c0*/  @!P2 IADD3 R4, PT, PT, R4, R5, RZ ;  /* 0x000000050404a210 */ /* 0x000fca0007ffe0ff */
[----:B------:R3:W-:Y:S02]  /*09d0*/  @!P2 STS.64 [R4+0x8], R22 ;  /* 0x000008160400a388 */ /* 0x0007e40000000a00 */
.L_x_1859:
[----:B----4-:R-:W-:Y:S05]  /*09e0*/  BSYNC.RECONVERGENT B0 ;  /* 0x0000000000007941 */ /* 0x010fea0003800200 */
.L_x_1858:
[----:B------:R-:W-:Y:S01]  /*09f0*/  BAR.SYNC.DEFER_BLOCKING 0x0 ;  /* 0x0000000000007b1d */ /* 0x000fe20000010000 */
[----:B------:R-:W-:Y:S02]  /*0a00*/  ISETP.NE.AND P3, PT, R0, RZ, PT ;  /* 0x000000ff0000720c */ /* 0x000fe40003f65270 */
[----:B------:R-:W-:-:S03]  /*0a10*/  ISETP.GE.U32.AND P2, PT, R2, 0x2, PT ;  /* 0x000000020200780c */ /* 0x000fc60003f46070 */
[----:B------:R-:W-:Y:S08]  /*0a20*/  BSSY.RECONVERGENT B0, `(.L_x_1860) ;  /* 0x0000014000007945 */ /* 0x000ff00003800200 */
[----:B------:R-:W-:Y:S05]  /*0a30*/  @P3 BRA `(.L_x_1861) ;  /* 0x0000000000483947 */ /* 0x000fea0003800000 */
[----:B------:R-:W4:Y:S01]  /*0a40*/  S2UR UR9, SR_CgaCtaId ;  /* 0x00000000000979c3 */ /* 0x000f220000008800 */
[----:B------:R-:W-:Y:S02]  /*0a50*/  UMOV UR5, 0x400 ;  /* 0x0000040000057882 */ /* 0x000fe40000000000 */
[----:B----4-:R-:W-:-:S09]  /*0a60*/  ULEA UR5, UR9, UR5, 0x18 ;  /* 0x0000000509057291 */ /* 0x010fd2000f8ec0ff */
[----:B---3--:R-:W3:Y:S04]  /*0a70*/  LDS.128 R4, [UR5+0x10] ;  /* 0x00001005ff047984 */ /* 0x008ee80008000c00 */
[----:B-1----:R-:W1:Y:S04]  /*0a80*/  LDS.128 R8, [UR5+0x20] ;  /* 0x00002005ff087984 */ /* 0x002e680008000c00 */
[----:B--2---:R-:W2:Y:S01]  /*0a90*/  LDS.128 R12, [UR5+0x30] ;  /* 0x00003005ff0c7984 */ /* 0x004ea20008000c00 */
[----:B---3--:R-:W-:Y:S01]  /*0aa0*/  FADD.FTZ R25, R22, R4 ;  /* 0x0000000416197221 */ /* 0x008fe20000010000 */
[----:B------:R-:W-:-:S03]  /*0ab0*/  FADD.FTZ R4, R23, R5 ;  /* 0x0000000517047221 */ /* 0x000fc60000010000 */
        /* <DEDUP_REMOVED lines=8> */
[----:B0-----:R-:W-:Y:S01]  /*0b40*/  FADD.FTZ R22, R25, R14 ;  /* 0x0000000e19167221 */ /* 0x001fe20000010000 */
[----:B------:R-:W-:-:S07]  /*0b50*/  FADD.FTZ R23, R4, R15 ;  /* 0x0000000f04177221 */ /* 0x000fce0000010000 */
.L_x_1861:
[----:B------:R-:W-:Y:S05]  /*0b60*/  BSYNC.RECONVERGENT B0 ;  /* 0x0000000000007941 */ /* 0x000fea0003800200 */
.L_x_1860:
[----:B------:R-:W-:Y:S05]  /*0b70*/  @!P2 BRA `(.L_x_1862) ;  /* 0x0000000c00aca947 */ /* 0x000fea0003800000 */
[----:B---3--:R-:W3:Y:S01]  /*0b80*/  LDC.64 R4, c[0x0][0x3b8] ;  /* 0x0000ee00ff047b82 */ /* 0x008ee20000000a00 */
[----:B------:R-:W-:Y:S01]  /*0b90*/  ULOP3.LUT UR9, UR4, 0x1, URZ, 0xc0, !UPT ;  /* 0x0000000104097892 */ /* 0x000fe2000f8ec0ff */
[----:B------:R-:W-:-:S03]  /*0ba0*/  ISETP.GE.U32.AND P4, PT, R2, 0x8, PT ;  /* 0x000000080200780c */ /* 0x000fc60003f86070 */
[----:B------:R-:W-:-:S06]  /*0bb0*/  UIMAD UR5, UR9, UR19, URZ ;  /* 0x00000013090572a4 */ /* 0x000fcc000f8e02ff */
[----:B------:R-:W-:-:S05]  /*0bc0*/  IMAD R6, R2, UR5, RZ ;  /* 0x0000000502067c24 */ /* 0x000fca000f8e02ff */
[----:B------:R-:W-:-:S05]  /*0bd0*/  SHF.L.U32 R7, R6, 0x1, RZ ;  /* 0x0000000106077819 */ /* 0x000fca00000006ff */
[----:B---3--:R-:W-:-:S03]  /*0be0*/  IMAD.WIDE R4, R7, 0x4, R4 ;  /* 0x0000000407047825 */ /* 0x008fc600078e0204 */
[----:B------:R-:W-:Y:S02]  /*0bf0*/  R2UR UR16, R4 ;  /* 0x00000000041072ca */ /* 0x000fe400000e0000 */
[----:B------:R-:W-:Y:S01]  /*0c00*/  R2UR UR17, R5 ;  /* 0x00000000051172ca */ /* 0x000fe200000e0000 */
[----:B------:R-:W-:-:S14]  /*0c10*/  @P3 BRA `(.L_x_1863) ;  /* 0x0000000000643947 */ /* 0x000fdc0003800000 */
[----:B------:R-:W3:Y:S01]  /*0c20*/  LDC.64 R4, c[0x0][0x3b0] ;  /* 0x0000ec00ff047b82 */ /* 0x000ee20000000a00 */
[----:B------:R-:W-:Y:S02]  /*0c30*/  ULOP3.LUT UP1, UR5, UR4, 0x2, URZ, 0xc0, !UPT ;  /* 0x0000000204057892 */ /* 0x000fe4000f82c0ff */
[----:B------:R-:W-:Y:S02]  /*0c40*/  UIMAD UR12, UR9, UR19, UR6 ;  /* 0x00000013090c72a4 */ /* 0x000fe4000f8e0206 */
[----:B------:R-:W-:Y:S02]  /*0c50*/  UIMAD UR10, UR18, UR19, UR6 ;  /* 0x00000013120a72a4 */ /* 0x000fe4000f8e0206 */
[----:B------:R-:W-:Y:S01]  /*0c60*/  PLOP3.LUT P2, PT, PT, PT, UP1, 0x80, 0x8 ;  /* 0x000000000008781c */ /* 0x000fe20003f4f018 */
[----:B------:R-:W-:Y:S01]  /*0c70*/  UIADD3 UR5, UPT, UPT, -UR5, 0x1, URZ ;  /* 0x0000000105057890 */ /* 0x000fe2000fffe1ff */
[----:B------:R-:W-:Y:S01]  /*0c80*/  IMAD.U32 R7, RZ, RZ, UR12 ;  /* 0x0000000cff077e24 */ /* 0x000fe2000f8e00ff */
[----:B------:R-:W-:Y:S01]  /*0c90*/  UIMAD.WIDE.U32 UR10, UR10, 0x8, UR16 ;  /* 0x000000080a0a78a5 */ /* 0x000fe2000f8e0010 */
[----:B-1----:R-:W-:-:S03]  /*0ca0*/  SEL R9, R2, RZ, !P2 ;  /* 0x000000ff02097207 */ /* 0x002fc60005000000 */
[----:B------:R-:W-:Y:S01]  /*0cb0*/  IMAD.U32 R11, RZ, RZ, UR5 ;  /* 0x00000005ff0b7e24 */ /* 0x000fe2000f8e00ff */
[----:B------:R-:W-:Y:S02]  /*0cc0*/  ISETP.NE.AND P2, PT, R9, -0x1, PT ;  /* 0xffffffff0900780c */ /* 0x000fe40003f45270 */
[----:B------:R-:W-:Y:S01]  /*0cd0*/  MOV R6, UR10 ;  /* 0x0000000a00067c02 */ /* 0x000fe20008000f00 */
[----:B---3--:R-:W-:Y:S01]  /*0ce0*/  IMAD.WIDE.U32 R4, R7, 0x4, R4 ;  /* 0x0000000407047825 */ /* 0x008fe200078e0004 */
[----:B------:R-:W-:-:S05]  /*0cf0*/  MOV R7, UR11 ;  /* 0x0000000b00077c02 */ /* 0x000fca0008000f00 */
[----:B------:R3:W-:Y:S01]  /*0d00*/  STG.E.64 desc[UR14][R6.64], R22 ;  /* 0x0000001606007986 */ /* 0x0007e2000c101b0e */
[----:B------:R-:W-:Y:S06]  /*0d10*/  MEMBAR.ALL.GPU ;  /* 0x0000000000007992 */ /* 0x000fec000000a000 */
[----:B------:R-:W-:-:S00]  /*0d20*/  ERRBAR ;  /* 0x00000000000079ab */ /* 0x000fc00000000000 */
[----:B------:R-:W-:Y:S06]  /*0d30*/  CGAERRBAR ;  /* 0x00000000000075ab */ /* 0x000fec0000000000 */
[----:B------:R3:W-:Y:S01]  /*0d40*/  REDG.E.ADD.S32.STRONG.GPU desc[UR14][R4.64], R11 ;  /* 0x0000000b0400798e */ /* 0x0007e2000c12e30e */
[----:B------:R-:W-:Y:S05]  /*0d50*/  @!P2 BRA `(.L_x_1863) ;  /* 0x000000000014a947 */ /* 0x000fea0003800000 */
.L_x_1864:
[----:B---3--:R-:W3:Y:S04]  /*0d60*/  LDG.E.STRONG.GPU R6, desc[UR14][R4.64] ;  /* 0x0000000e04067981 */ /* 0x008ee8000c1ef900 */
[----:B---3--:R-:W-:Y:S01]  /*0d70*/  CCTL.IVALL ;  /* 0x00000000ff00798f */ /* 0x008fe20002000000 */
[----:B------:R-:W-:Y:S05]  /*0d80*/  YIELD ;  /* 0x0000000000007946 */ /* 0x000fea0003800000 */
[----:B------:R-:W-:-:S13]  /*0d90*/  ISETP.NE.AND P2, PT, R6, R9, PT ;  /* 0x000000090600720c */ /* 0x000fda0003f45270 */
[----:B------:R-:W-:Y:S05]  /*0da0*/  @P2 BRA `(.L_x_1864) ;  /* 0xfffffffc00ec2947 */ /* 0x000fea000383ffff */
.L_x_1863:
[----:B------:R-:W-:Y:S05]  /*0db0*/  WARPSYNC.ALL ;  /* 0x0000000000007948 */ /* 0x000fea0003800000 */
[----:B------:R-:W-:Y:S06]  /*0dc0*/  BAR.SYNC.DEFER_BLOCKING 0x0 ;  /* 0x0000000000007b1d */ /* 0x000fec0000010000 */
[----:B------:R-:W-:Y:S01]  /*0dd0*/  UMOV UR5, URZ ;  /* 0x000000ff00057c82 */ /* 0x000fe20008000000 */
[----:B------:R-:W-:Y:S05]  /*0de0*/  @!P4 BRA `(.L_x_1865) ;  /* 0x000000040098c947 */ /* 0x000fea0003800000 */
[----:B--2---:R-:W-:Y:S01]  /*0df0*/  LOP3.LUT R12, R2, 0x7ffffff8, RZ, 0xc0, !PT ;  /* 0x7ffffff8020c7812 */ /* 0x004fe200078ec0ff */
[----:B------:R-:W-:Y:S02]  /*0e00*/  UIMAD UR10, UR19, 0x3, UR6 ;  /* 0x00000003130a78a4 */ /* 0x000fe4000f8e0206 */
[----:B------:R-:W-:Y:S02]  /*0e10*/  ULEA UR11, UR19, UR6, 0x1 ;  /* 0x00000006130b7291 */ /* 0x000fe4000f8e08ff */
[----:B------:R-:W-:Y:S02]  /*0e20*/  UIMAD UR12, UR19, 0x7, UR6 ;  /* 0x00000007130c78a4 */ /* 0x000fe4000f8e0206 */
[----:B------:R-:W-:Y:S02]  /*0e30*/  UIMAD UR13, UR19, 0x6, UR6 ;  /* 0x00000006130d78a4 */ /* 0x000fe4000f8e0206 */
[----:B------:R-:W-:Y:S02]  /*0e40*/  UIMAD UR20, UR19, 0x5, UR6 ;  /* 0x00000005131478a4 */ /* 0x000fe4000f8e0206 */
[----:B------:R-:W-:-:S02]  /*0e50*/  ULEA UR21, UR19, UR6, 0x2 ;  /* 0x0000000613157291 */ /* 0x000fc4000f8e10ff */
[----:B------:R-:W-:Y:S02]  /*0e60*/  UIADD3 UR22, UPT, UPT, UR6, UR19, URZ ;  /* 0x0000001306167290 */ /* 0x000fe4000fffe0ff */
[----:B------:R-:W-:Y:S01]  /*0e70*/  UIADD3 UR23, UPT, UPT, -UR18, URZ, URZ ;  /* 0x000000ff12177290 */ /* 0x000fe2000fffe1ff */
[----:B------:R-:W-:Y:S01]  /*0e80*/  UMOV UR5, URZ ;  /* 0x000000ff00057c82 */ /* 0x000fe20008000000 */
[----:B------:R-:W-:-:S10]  /*0e90*/  UMOV UR9, UR6 ;  /* 0x0000000600097c82 */ /* 0x000fd40008000000 */
.L_x_1866:
[----:B------:R-:W-:Y:S01]  /*0ea0*/  UIADD3 UR24, UPT, UPT, UR5, 0x1, URZ ;  /* 0x0000000105187890 */ /* 0x000fe2000fffe0ff */
[----:B------:R-:W-:Y:S01]  /*0eb0*/  ISETP.EQ.OR P2, PT, RZ, UR23, P3 ;  /* 0x00000017ff007c0c */ /* 0x000fe20009f42670 */
[----:B------:R-:W-:-:S04]  /*0ec0*/  UIADD3 UR25, UPT, UPT, UR5, 0x2, URZ ;  /* 0x0000000205197890 */ /* 0x000fc8000fffe0ff */
[----:B---3--:R-:W-:Y:S01]  /*0ed0*/  MOV R4, UR24 ;  /* 0x0000001800047c02 */ /* 0x008fe20008000f00 */
[----:B------:R-:W-:Y:S01]  /*0ee0*/  UIADD3 UR24, UPT, UPT, UR5, 0x3, URZ ;  /* 0x0000000305187890 */ /* 0x000fe2000fffe0ff */
[----:B------:R-:W-:Y:S02]  /*0ef0*/  MOV R5, UR25 ;  /* 0x0000001900057c02 */ /* 0x000fe40008000f00 */
[----:B------:R-:W-:Y:S02]  /*0f00*/  ISETP.EQ.OR P4, PT, R4, UR18, P3 ;  /* 0x0000001204007c0c */ /* 0x000fe40009f82670 */
[----:B------:R-:W-:Y:S01]  /*0f10*/  ISETP.EQ.OR P6, PT, R5, UR18, P3 ;  /* 0x0000001205007c0c */ /* 0x000fe20009fc2670 */
[----:B------:R-:W-:Y:S01]  /*0f20*/  IMAD.U32 R4, RZ, RZ, UR24 ;  /* 0x00000018ff047e24 */ /* 0x000fe2000f8e00ff */
[----:B------:R-:W-:-:S04]  /*0f30*/  VOTEU.ALL UP1, P2 ;  /* 0x0000000000ff7886 */ /* 0x000fc80001020000 */
[----:B------:R-:W-:Y:S01]  /*0f40*/  ISETP.EQ.OR P5, PT, R4, UR18, P3 ;  /* 0x0000001204007c0c */ /* 0x000fe20009fa2670 */
[----:B------:R-:W-:-:S04]  /*0f50*/  @!UP1 UIMAD.WIDE.U32 UR24, UR9, 0x8, UR16 ;  /* 0x00000008091898a5 */ /* 0x000fc8000f8e0010 */
[----:B------:R-:W-:Y:S02]  /*0f60*/  VOTEU.ALL UP1, P4 ;  /* 0x0000000000ff7886 */ /* 0x000fe40002020000 */
[----:B------:R-:W-:Y:S01]  /*0f70*/  MOV R4, UR24 ;  /* 0x0000001800047c02 */ /* 0x000fe20008000f00 */
[----:B------:R-:W-:Y:S01]  /*0f80*/  VOTEU.ALL UP2, P6 ;  /* 0x0000000000ff7886 */ /* 0x000fe20003040000 */
[----:B------:R-:W-:Y:S01]  /*0f90*/  MOV R5, UR25 ;  /* 0x0000001900057c02 */ /* 0x000fe20008000f00 */
[----:B------:R-:W-:-:S03]  /*0fa0*/  @!UP1 UIMAD.WIDE.U32 UR24, UR22, 0x8, UR16 ;  /* 0x00000008161898a5 */ /* 0x000fc6000f8e0010 */
[----:B------:R-:W-:Y:S01]  /*0fb0*/  VOTEU.ALL UP1, P5 ;  /* 0x0000000000ff7886 */ /* 0x000fe20002820000 */
[----:B------:R-:W-:Y:S01]  /*0fc0*/  @!UP2 UIMAD.WIDE.U32 UR26, UR11, 0x8, UR16 ;  /* 0x000000080b1aa8a5 */ /* 0x000fe2000f8e0010 */
[----:B------:R-:W0:Y:S01]  /*0fd0*/  @!P2 LDG.E.64 R4, desc[UR14][R4.64] ;  /* 0x0000000e0404a981 */ /* 0x000e22000c1e1b00 */
[----:B------:R-:W-:Y:S01]  /*0fe0*/  IMAD.U32 R6, RZ, RZ, UR24 ;  /* 0x00000018ff067e24 */ /* 0x000fe2000f8e00ff */
[----:B------:R-:W-:Y:S01]  /*0ff0*/  MOV R7, UR25 ;  /* 0x0000001900077c02 */ /* 0x000fe20008000f00 */
[----:B------:R-:W-:Y:S02]  /*1000*/  @!UP1 UIMAD.WIDE.U32 UR24, UR10, 0x8, UR16 ;  /* 0x000000080a1898a5 */ /* 0x000fe4000f8e0010 */
[----:B------:R-:W-:Y:S01]  /*1010*/  MOV R8, UR26 ;  /* 0x0000001a00087c02 */ /* 0x000fe20008000f00 */
[----:B-1----:R-:W-:Y:S02]  /*1020*/  IMAD.U32 R9, RZ, RZ, UR27 ;  /* 0x0000001bff097e24 */ /* 0x002fe4000f8e00ff */
[----:B------:R-:W2:Y:S01]  /*1030*/  @!P4 LDG.E.64 R6, desc[UR14][R6.64] ;  /* 0x0000000e0606c981 */ /* 0x000ea2000c1e1b00 */
[----:B------:R-:W-:-:S02]  /*1040*/  MOV R10, UR24 ;  /* 0x00000018000a7c02 */ /* 0x000fc40008000f00 */
[----:B------:R-:W-:Y:S01]  /*1050*/  MOV R11, UR25 ;  /* 0x00000019000b7c02 */ /* 0x000fe20008000f00 */
[----:B------:R-:W3:Y:S05]  /*1060*/  @!P6 LDG.E.64 R8, desc[UR14][R8.64] ;  /* 0x0000000e0808e981 */ /* 0x000eea000c1e1b00 */
[----:B------:R-:W4:Y:S01]  /*1070*/  @!P5 LDG.E.64 R10, desc[UR14][R10.64] ;  /* 0x0000000e0a0ad981 */ /* 0x000f22000c1e1b00 */
[----:B------:R-:W-:Y:S02]  /*1080*/  UIADD3 UR24, UPT, UPT, UR5, 0x4, URZ ;  /* 0x0000000405187890 */ /* 0x000fe4000fffe0ff */
[----:B------:R-:W-:-:S04]  /*1090*/  UIADD3 UR25, UPT, UPT, UR5, 0x5, URZ ;  /* 0x0000000505197890 */ /* 0x000fc8000fffe0ff */
[----:B------:R-:W-:Y:S01]  /*10a0*/  IMAD.U32 R13, RZ, RZ, UR24 ;  /* 0x00000018ff0d7e24 */ /* 0x000fe2000f8e00ff */
[----:B------:R-:W-:Y:S01]  /*10b0*/  UIADD3 UR24, UPT, UPT, UR5, 0x6, URZ ;  /* 0x0000000605187890 */ /* 0x000fe2000fffe0ff */
[----:B0-----:R-:W-:Y:S01]  /*10c0*/  @!P2 FADD.FTZ R22, R22, R4 ;  /* 0x000000041616a221 */ /* 0x001fe20000010000 */
[----:B------:R-:W-:Y:S02]  /*10d0*/  @!P2 FADD.FTZ R23, R23, R5 ;  /* 0x000000051717a221 */ /* 0x000fe40000010000 */
[----:B------:R-:W-:Y:S02]  /*10e0*/  ISETP.EQ.OR P2, PT, R13, UR18, P3 ;  /* 0x000000120d007c0c */ /* 0x000fe40009f42670 */
[----:B------:R-:W-:Y:S01]  /*10f0*/  MOV R4, UR25 ;  /* 0x0000001900047c02 */ /* 0x000fe20008000f00 */
[----:B------:R-:W-:Y:S01]  /*1100*/  UIADD3 UR25, UPT, UPT, UR5, 0x7, URZ ;  /* 0x0000000705197890 */ /* 0x000fe2000fffe0ff */
[----:B--2---:R-:W-:Y:S01]  /*1110*/  @!P4 FADD.FTZ R22, R22, R6 ;  /* 0x000000061616c221 */ /* 0x004fe20000010000 */
[----:B------:R-:W-:Y:S01]  /*1120*/  @!P4 FADD.FTZ R23, R23, R7 ;  /* 0x000000071717c221 */ /* 0x000fe20000010000 */
[----:B------:R-:W-:-:S03]  /*1130*/  ISETP.EQ.OR P4, PT, R4, UR18, P3 ;  /* 0x0000001204007c0c */ /* 0x000fc60009f82670 */
[----:B------:R-:W-:Y:S01]  /*1140*/  IMAD.U32 R5, RZ, RZ, UR25 ;  /* 0x00000019ff057e24 */ /* 0x000fe2000f8e00ff */
[----:B------:R-:W-:Y:S01]  /*1150*/  MOV R4, UR24 ;  /* 0x0000001800047c02 */ /* 0x000fe20008000f00 */
[----:B---3--:R-:W-:Y:S01]  /*1160*/  @!P6 FADD.FTZ R22, R22, R8 ;  /* 0x000000081616e221 */ /* 0x008fe20000010000 */
[----:B------:R-:W-:Y:S01]  /*1170*/  @!P6 FADD.FTZ R23, R23, R9 ;  /* 0x000000091717e221 */ /* 0x000fe20000010000 */
[----:B------:R-:W-:Y:S01]  /*1180*/  VOTEU.ALL UP1, P2 ;  /* 0x0000000000ff7886 */ /* 0x000fe20001020000 */
[----:B------:R-:W-:Y:S01]  /*1190*/  ISETP.EQ.OR P6, PT, R4, UR18, P3 ;  /* 0x0000001204007c0c */ /* 0x000fe20009fc2670 */
[----:B----4-:R-:W-:Y:S01]  /*11a0*/  @!P5 FADD.FTZ R22, R22, R10 ;  /* 0x0000000a1616d221 */ /* 0x010fe20000010000 */
[----:B------:R-:W-:Y:S01]  /*11b0*/  @!P5 FADD.FTZ R23, R23, R11 ;  /* 0x0000000b1717d221 */ /* 0x000fe20000010000 */
[----:B------:R-:W-:Y:S01]  /*11c0*/  ISETP.EQ.OR P5, PT, R5, UR18, P3 ;  /* 0x0000001205007c0c */ /* 0x000fe20009fa2670 */
[----:B------:R-:W-:Y:S01]  /*11d0*/  @!UP1 UIMAD.WIDE.U32 UR24, UR21, 0x8, UR16 ;  /* 0x00000008151898a5 */ /* 0x000fe2000f8e0010 */
[----:B------:R-:W-:-:S05]  /*11e0*/  VOTEU.ALL UP2, P4 ;  /* 0x0000000000ff7886 */ /* 0x000fca0002040000 */
[----:B------:R-:W-:Y:S02]  /*11f0*/  MOV R4, UR24 ;  /* 0x0000001800047c02 */ /* 0x000fe40008000f00 */
[----:B------:R-:W-:Y:S01]  /*1200*/  MOV R5, UR25 ;  /* 0x0000001900057c02 */ /* 0x000fe20008000f00 */
[----:B------:R-:W-:Y:S01]  /*1210*/  VOTEU.ALL UP1, P6 ;  /* 0x0000000000ff7886 */ /* 0x000fe20003020000 */
[----:B------:R-:W-:Y:S02]  /*1220*/  @!UP2 UIMAD.WIDE.U32 UR26, UR20, 0x8, UR16 ;  /* 0x00000008141aa8a5 */ /* 0x000fe4000f8e0010 */
[----:B------:R-:W-:Y:S02]  /*1230*/  VOTEU.ALL UP2, P5 ;  /* 0x0000000000ff7886 */ /* 0x000fe40002840000 */
[----:B------:R-:W-:Y:S01]  /*1240*/  @!UP1 UIMAD.WIDE.U32 UR24, UR13, 0x8, UR16 ;  /* 0x000000080d1898a5 */ /* 0x000fe2000f8e0010 */
[----:B------:R-:W2:Y:S01]  /*1250*/  @!P2 LDG.E.64 R4, desc[UR14][R4.64] ;  /* 0x0000000e0404a981 */ /* 0x000ea2000c1e1b00 */
[----:B------:R-:W-:Y:S01]  /*1260*/  IMAD.U32 R6, RZ, RZ, UR26 ;  /* 0x0000001aff067e24 */ /* 0x000fe2000f8e00ff */
[----:B------:R-:W-:Y:S01]  /*1270*/  MOV R7, UR27 ;  /* 0x0000001b00077c02 */ /* 0x000fe20008000f00 */
[----:B------:R-:W-:-:S02]  /*1280*/  @!UP2 UIMAD.WIDE.U32 UR26, UR12, 0x8, UR16 ;  /* 0x000000080c1aa8a5 */ /* 0x000fc4000f8e0010 */
[----:B------:R-:W-:Y:S01]  /*1290*/  MOV R8, UR24 ;  /* 0x0000001800087c02 */ /* 0x000fe20008000f00 */
[----:B------:R-:W-:Y:S02]  /*12a0*/  IMAD.U32 R9, RZ, RZ, UR25 ;  /* 0x00000019ff097e24 */ /* 0x000fe4000f8e00ff */
[----:B------:R-:W3:Y:S01]  /*12b0*/  @!P4 LDG.E.64 R6, desc[UR14][R6.64] ;  /* 0x0000000e0606c981 */ /* 0x000ee2000c1e1b00 */
[----:B------:R-:W-:Y:S02]  /*12c0*/  MOV R10, UR26 ;  /* 0x0000001a000a7c02 */ /* 0x000fe40008000f00 */
[----:B------:R-:W-:Y:S01]  /*12d0*/  MOV R11, UR27 ;  /* 0x0000001b000b7c02 */ /* 0x000fe20008000f00 */
[----:B------:R-:W4:Y:S05]  /*12e0*/  @!P6 LDG.E.64 R8, desc[UR14][R8.64] ;  /* 0x0000000e0808e981 */ /* 0x000f2a000c1e1b00 */
[----:B------:R-:W5:Y:S01]  /*12f0*/  @!P5 LDG.E.64 R10, desc[UR14][R10.64] ;  /* 0x0000000e0a0ad981 */ /* 0x000f62000c1e1b00 */
[----:B------:R-:W-:-:S02]  /*1300*/  UIADD3 UR5, UPT, UPT, UR5, 0x8, URZ ;  /* 0x0000000805057890 */ /* 0x000fc4000fffe0ff */
[----:B------:R-:W-:Y:S02]  /*1310*/  UIADD3 UR23, UPT, UPT, UR23, 0x8, URZ ;  /* 0x0000000817177890 */ /* 0x000fe4000fffe0ff */
[----:B------:R-:W-:Y:S02]  /*1320*/  ULEA UR9, UR19, UR9, 0x3 ;  /* 0x0000000913097291 */ /* 0x000fe4000f8e18ff */
[----:B------:R-:W-:Y:S02]  /*1330*/  ULEA UR22, UR19, UR22, 0x3 ;  /* 0x0000001613167291 */ /* 0x000fe4000f8e18ff */
[----:B------:R-:W-:Y:S02]  /*1340*/  ULEA UR11, UR19, UR11, 0x3 ;  /* 0x0000000b130b7291 */ /* 0x000fe4000f8e18ff */
[----:B------:R-:W-:Y:S02]  /*1350*/  ULEA UR10, UR19, UR10, 0x3 ;  /* 0x0000000a130a7291 */ /* 0x000fe4000f8e18ff */
[----:B------:R-:W-:-:S02]  /*1360*/  ULEA UR21, UR19, UR21, 0x3 ;  /* 0x0000001513157291 */ /* 0x000fc4000f8e18ff */
        /* <DEDUP_REMOVED lines=13> */
[----:B------:R-:W-:-:S15]  /*1440*/  R2UR UR5, R12 ;  /* 0x000000000c0572ca */ /* 0x000fde00000e0000 */
.L_x_1865:
[----:B---3--:R-:W-:-:S04]  /*1450*/  LOP3.LUT R4, R2, 0x7, RZ, 0xc0, !PT ;  /* 0x0000000702047812 */ /* 0x008fc800078ec0ff */
[----:B------:R-:W-:-:S13]  /*1460*/  ISETP.NE.AND P2, PT, R4, RZ, PT ;  /* 0x000000ff0400720c */ /* 0x000fda0003f45270 */
[----:B------:R-:W-:Y:S05]  /*1470*/  @!P2 BRA `(.L_x_1862) ;  /* 0x00000004006ca947 */ /* 0x000fea0003800000 */
[----:B------:R-:W-:Y:S01]  /*1480*/  VIADD R4, R4, 0xffffffff ;  /* 0xffffffff04047836 */ /* 0x000fe20000000000 */
[----:B------:R-:W-:-:S04]  /*1490*/  LOP3.LUT P2, R10, R2, 0x3, RZ, 0xc0, !PT ;  /* 0x00000003020a7812 */ /* 0x000fc8000784c0ff */
[----:B------:R-:W-:-:S13]  /*14a0*/  ISETP.GE.U32.AND P4, PT, R4, 0x3, PT ;  /* 0x000000030400780c */ /* 0x000fda0003f86070 */
[----:B------:R-:W-:Y:S05]  /*14b0*/  @!P4 BRA `(.L_x_1867) ;  /* 0x0000000000b8c947 */ /* 0x000fea0003800000 */
[----:B------:R-:W-:-:S04]  /*14c0*/  MOV R4, UR5 ;  /* 0x0000000500047c02 */ /* 0x000fc80008000f00 */
[----:B------:R-:W-:-:S13]  /*14d0*/  ISETP.EQ.OR P6, PT, R4, UR18, P3 ;  /* 0x0000001204007c0c */ /* 0x000fda0009fc2670 */
[----:B------:R-:W-:-:S05]  /*14e0*/  VOTEU.ALL UP1, P6 ;  /* 0x0000000000ff7886 */ /* 0x000fca0003020000 */
[----:B------:R-:W-:-:S04]  /*14f0*/  @!UP1 UIMAD UR10, UR5, UR19, UR6 ;  /* 0x00000013050a92a4 */ /* 0x000fc8000f8e0206 */
[----:B------:R-:W-:-:S06]  /*1500*/  @!UP1 UIMAD.WIDE.U32 UR10, UR10, 0x8, UR16 ;  /* 0x000000080a0a98a5 */ /* 0x000fcc000f8e0010 */
[----:B------:R-:W-:Y:S01]  /*1510*/  MOV R4, UR10 ;  /* 0x0000000a00047c02 */ /* 0x000fe20008000f00 */
[----:B------:R-:W-:-:S06]  /*1520*/  IMAD.U32 R5, RZ, RZ, UR11 ;  /* 0x0000000bff057e24 */ /* 0x000fcc000f8e00ff */
[----:B------:R-:W0:Y:S01]  /*1530*/  @!P6 LDG.E.64 R4, desc[UR14][R4.64] ;  /* 0x0000000e0404e981 */ /* 0x000e22000c1e1b00 */
[----:B------:R-:W-:Y:S02]  /*1540*/  UIADD3 UR10, UPT, UPT, UR5, 0x1, URZ ;  /* 0x00000001050a7890 */ /* 0x000fe4000fffe0ff */
[----:B------:R-:W-:Y:S02]  /*1550*/  UIADD3 UR12, UPT, UPT, UR5, 0x2, URZ ;  /* 0x00000002050c7890 */ /* 0x000fe4000fffe0ff */
[----:B------:R-:W-:Y:S02]  /*1560*/  UIADD3 UR9, UPT, UPT, UR5, 0x3, URZ ;  /* 0x0000000305097890 */ /* 0x000fe4000fffe0ff */
[----:B------:R-:W-:Y:S02]  /*1570*/  MOV R6, UR10 ;  /* 0x0000000a00067c02 */ /* 0x000fe40008000f00 */
[----:B------:R-:W-:Y:S02]  /*1580*/  MOV R7, UR12 ;  /* 0x0000000c00077c02 */ /* 0x000fe40008000f00 */
[----:B------:R-:W-:Y:S01]  /*1590*/  ISETP.EQ.OR P5, PT, R6, UR18, P3 ;  /* 0x0000001206007c0c */ /* 0x000fe20009fa2670 */
[----:B------:R-:W-:Y:S01]  /*15a0*/  IMAD.U32 R6, RZ, RZ, UR9 ;  /* 0x00000009ff067e24 */ /* 0x000fe2000f8e00ff */
[----:B------:R-:W-:-:S11]  /*15b0*/  ISETP.EQ.OR P4, PT, R7, UR18, P3 ;  /* 0x0000001207007c0c */ /* 0x000fd60009f82670 */
[----:B------:R-:W-:Y:S02]  /*15c0*/  VOTEU.ALL UP1, P5 ;  /* 0x0000000000ff7886 */ /* 0x000fe40002820000 */
[----:B------:R-:W-:-:S03]  /*15d0*/  VOTEU.ALL UP2, P4 ;  /* 0x0000000000ff7886 */ /* 0x000fc60002040000 */
[----:B------:R-:W-:Y:S02]  /*15e0*/  @!UP1 UIMAD UR10, UR10, UR19, UR6 ;  /* 0x000000130a0a92a4 */ /* 0x000fe4000f8e0206 */
[----:B------:R-:W-:Y:S02]  /*15f0*/  @!UP2 UIMAD UR12, UR12, UR19, UR6 ;  /* 0x000000130c0ca2a4 */ /* 0x000fe4000f8e0206 */
[----:B------:R-:W-:Y:S02]  /*1600*/  @!UP1 UIMAD.WIDE.U32 UR10, UR10, 0x8, UR16 ;  /* 0x000000080a0a98a5 */ /* 0x000fe4000f8e0010 */
[----:B------:R-:W-:-:S06]  /*1610*/  @!UP2 UIMAD.WIDE.U32 UR12, UR12, 0x8, UR16 ;  /* 0x000000080c0ca8a5 */ /* 0x000fcc000f8e0010 */
[----:B------:R-:W-:Y:S01]  /*1620*/  IMAD.U32 R8, RZ, RZ, UR12 ;  /* 0x0000000cff087e24 */ /* 0x000fe2000f8e00ff */
[----:B-1----:R-:W-:-:S06]  /*1630*/  MOV R9, UR13 ;  /* 0x0000000d00097c02 */ /* 0x002fcc0008000f00 */
[----:B------:R-:W3:Y:S01]  /*1640*/  @!P4 LDG.E.64 R8, desc[UR14][R8.64] ;  /* 0x0000000e0808c981 */ /* 0x000ee2000c1e1b00 */
[----:B0-----:R-:W-:Y:S01]  /*1650*/  @!P6 FADD.FTZ R22, R22, R4 ;  /* 0x000000041616e221 */ /* 0x001fe20000010000 */
[----:B------:R-:W-:Y:S01]  /*1660*/  @!P6 FADD.FTZ R23, R23, R5 ;  /* 0x000000051717e221 */ /* 0x000fe20000010000 */
[----:B------:R-:W-:Y:S02]  /*1670*/  ISETP.EQ.OR P6, PT, R6, UR18, P3 ;  /* 0x0000001206007c0c */ /* 0x000fe40009fc2670 */
[----:B------:R-:W-:Y:S02]  /*1680*/  MOV R4, UR10 ;  /* 0x0000000a00047c02 */ /* 0x000fe40008000f00 */
[----:B------:R-:W-:-:S06]  /*1690*/  MOV R5, UR11 ;  /* 0x0000000b00057c02 */ /* 0x000fcc0008000f00 */
[----:B------:R-:W4:Y:S03]  /*16a0*/  @!P5 LDG.E.64 R4, desc[UR14][R4.64] ;  /* 0x0000000e0404d981 */ /* 0x000f26000c1e1b00 */
[----:B------:R-:W-:-:S05]  /*16b0*/  VOTEU.ALL UP3, P6 ;  /* 0x0000000000ff7886 */ /* 0x000fca0003060000 */
[----:B------:R-:W-:-:S04]  /*16c0*/  @!UP3 UIMAD UR9, UR9, UR19, UR6 ;  /* 0x000000130909b2a4 */ /* 0x000fc8000f8e0206 */
[----:B------:R-:W-:-:S06]  /*16d0*/  @!UP3 UIMAD.WIDE.U32 UR10, UR9, 0x8, UR16 ;  /* 0x00000008090ab8a5 */ /* 0x000fcc000f8e0010 */
[----:B------:R-:W-:Y:S01]  /*16e0*/  MOV R6, UR10 ;  /* 0x0000000a00067c02 */ /* 0x000fe20008000f00 */
[----:B------:R-:W-:-:S06]  /*16f0*/  IMAD.U32 R7, RZ, RZ, UR11 ;  /* 0x0000000bff077e24 */ /* 0x000fcc000f8e00ff */
[----:B------:R-:W5:Y:S01]  /*1700*/  @!P6 LDG.E.64 R6, desc[UR14][R6.64] ;  /* 0x0000000e0606e981 */ /* 0x000f62000c1e1b00 */
[----:B------:R-:W-:-:S04]  /*1710*/  MOV R11, UR5 ;  /* 0x00000005000b7c02 */ /* 0x000fc80008000f00 */
[----:B------:R-:W-:-:S04]  /*1720*/  IADD3 R11, PT, PT, R11, 0x4, RZ ;  /* 0x000000040b0b7810 */ /* 0x000fc80007ffe0ff */
[----:B------:R-:W-:Y:S01]  /*1730*/  R2UR UR5, R11 ;  /* 0x000000000b0572ca */ /* 0x000fe200000e0000 */
[----:B----4-:R-:W-:Y:S01]  /*1740*/  @!P5 FADD.FTZ R22, R22, R4 ;  /* 0x000000041616d221 */ /* 0x010fe20000010000 */
[----:B------:R-:W-:-:S03]  /*1750*/  @!P5 FADD.FTZ R23, R23, R5 ;  /* 0x000000051717d221 */ /* 0x000fc60000010000 */
[----:B---3--:R-:W-:Y:S01]  /*1760*/  @!P4 FADD.FTZ R22, R22, R8 ;  /* 0x000000081616c221 */ /* 0x008fe20000010000 */
[----:B------:R-:W-:-:S03]  /*1770*/  @!P4 FADD.FTZ R23, R23, R9 ;  /* 0x000000091717c221 */ /* 0x000fc60000010000 */
[----:B-----5:R-:W-:Y:S01]  /*1780*/  @!P6 FADD.FTZ R22, R22, R6 ;  /* 0x000000061616e221 */ /* 0x020fe20000010000 */
[----:B------:R-:W-:-:S07]  /*1790*/  @!P6 FADD.FTZ R23, R23, R7 ;  /* 0x000000071717e221 */ /* 0x000fce0000010000 */
.L_x_1867:
[----:B------:R-:W-:Y:S05]  /*17a0*/  @!P2 BRA `(.L_x_1862) ;  /* 0x0000000000a0a947 */ /* 0x000fea0003800000 */
[----:B------:R-:W-:-:S13]  /*17b0*/  ISETP.NE.AND P2, PT, R10, 0x1, PT ;  /* 0x000000010a00780c */ /* 0x000fda0003f45270 */
[----:B------:R-:W-:Y:S05]  /*17c0*/  @!P2 BRA `(.L_x_1868) ;  /* 0x000000000060a947 */ /* 0x000fea0003800000 */
[----:B------:R-:W-:Y:S02]  /*17d0*/  UIADD3 UR10, UPT, UPT, UR5, 0x1, URZ ;  /* 0x00000001050a7890 */ /* 0x000fe4000fffe0ff */
[----:B------:R-:W-:-:S05]  /*17e0*/  IMAD.U32 R4, RZ, RZ, UR5 ;  /* 0x00000005ff047e24 */ /* 0x000fca000f8e00ff */
[----:B------:R-:W-:Y:S02]  /*17f0*/  ISETP.EQ.OR P4, PT, R4, UR18, P3 ;  /* 0x0000001204007c0c */ /* 0x000fe40009f82670 */
[----:B------:R-:W-:-:S04]  /*1800*/  MOV R4, UR10 ;  /* 0x0000000a00047c02 */ /* 0x000fc80008000f00 */
[----:B------:R-:W-:-:S07]  /*1810*/  ISETP.EQ.OR P2, PT, R4, UR18, P3 ;  /* 0x0000001204007c0c */ /* 0x000fce0009f42670 */
[----:B------:R-:W-:-:S05]  /*1820*/  VOTEU.ALL UP1, P4 ;  /* 0x0000000000ff7886 */ /* 0x000fca0002020000 */
[----:B------:R-:W-:Y:S01]  /*1830*/  @!UP1 UIMAD UR12, UR5, UR19, UR6 ;  /* 0x00000013050c92a4 */ /* 0x000fe2000f8e0206 */
[----:B------:R-:W-:-:S03]  /*1840*/  VOTEU.ALL UP2, P2 ;  /* 0x0000000000ff7886 */ /* 0x000fc60001040000 */
[----:B------:R-:W-:Y:S02]  /*1850*/  @!UP1 UIMAD.WIDE.U32 UR12, UR12, 0x8, UR16 ;  /* 0x000000080c0c98a5 */ /* 0x000fe4000f8e0010 */
[----:B------:R-:W-:-:S04]  /*1860*/  @!UP2 UIMAD UR10, UR10, UR19, UR6 ;  /* 0x000000130a0aa2a4 */ /* 0x000fc8000f8e0206 */
[----:B------:R-:W-:Y:S01]  /*1870*/  MOV R4, UR12 ;  /* 0x0000000c00047c02 */ /* 0x000fe20008000f00 */
[----:B------:R-:W-:Y:S01]  /*1880*/  @!UP2 UIMAD.WIDE.U32 UR10, UR10, 0x8, UR16 ;  /* 0x000000080a0aa8a5 */ /* 0x000fe2000f8e0010 */
[----:B------:R-:W-:-:S05]  /*1890*/  IMAD.U32 R5, RZ, RZ, UR13 ;  /* 0x0000000dff057e24 */ /* 0x000fca000f8e00ff */
[----:B------:R-:W-:Y:S01]  /*18a0*/  MOV R6, UR10 ;  /* 0x0000000a00067c02 */ /* 0x000fe20008000f00 */
[----:B------:R-:W0:Y:S01]  /*18b0*/  @!P4 LDG.E.64 R4, desc[UR14][R4.64] ;  /* 0x0000000e0404c981 */ /* 0x000e22000c1e1b00 */
[----:B------:R-:W-:-:S06]  /*18c0*/  MOV R7, UR11 ;  /* 0x0000000b00077c02 */ /* 0x000fcc0008000f00 */
[----:B------:R-:W3:Y:S01]  /*18d0*/  @!P2 LDG.E.64 R6, desc[UR14][R6.64] ;  /* 0x0000000e0606a981 */ /* 0x000ee2000c1e1b00 */
[----:B------:R-:W-:-:S05]  /*18e0*/  IMAD.U32 R8, RZ, RZ, UR5 ;  /* 0x00000005ff087e24 */ /* 0x000fca000f8e00ff */
[----:B------:R-:W-:-:S04]  /*18f0*/  IADD3 R8, PT, PT, R8, 0x2, RZ ;  /* 0x0000000208087810 */ /* 0x000fc80007ffe0ff */
[----:B------:R-:W-:Y:S01]  /*1900*/  R2UR UR5, R8 ;  /* 0x00000000080572ca */ /* 0x000fe200000e0000 */
[----:B0-----:R-:W-:Y:S01]  /*1910*/  @!P4 FADD.FTZ R22, R22, R4 ;  /* 0x000000041616c221 */ /* 0x001fe20000010000 */
[----:B------:R-:W-:-:S03]  /*1920*/  @!P4 FADD.FTZ R23, R23, R5 ;  /* 0x000000051717c221 */ /* 0x000fc60000010000 */
[----:B---3--:R-:W-:Y:S01]  /*1930*/  @!P2 FADD.FTZ R22, R22, R6 ;  /* 0x000000061616a221 */ /* 0x008fe20000010000 */
[----:B------:R-:W-:-:S09]  /*1940*/  @!P2 FADD.FTZ R23, R23, R7 ;  /* 0x000000071717a221 */ /* 0x000fd20000010000 */
.L_x_1868:
[----:B------:R-:W-:Y:S01]  /*1950*/  MOV R5, UR5 ;  /* 0x0000000500057c02 */ /* 0x000fe20008000f00 */
[----:B------:R-:W-:Y:S01]  /*1960*/  BSSY.RECONVERGENT B0, `(.L_x_1862) ;  /* 0x000000c000007945 */ /* 0x000fe20003800200 */
[----:B------:R-:W-:Y:S02]  /*1970*/  LOP3.LUT R4, R2, 0x1, RZ, 0xc0, !PT ;  /* 0x0000000102047812 */ /* 0x000fe400078ec0ff */
[----:B------:R-:W-:-:S04]  /*1980*/  ISETP.EQ.OR P2, PT, R5, UR18, P3 ;  /* 0x0000001205007c0c */ /* 0x000fc80009f42670 */
[----:B------:R-:W-:-:S13]  /*1990*/  ISETP.NE.U32.OR P2, PT, R4, 0x1, P2 ;  /* 0x000000010400780c */ /* 0x000fda0001745470 */
[----:B------:R-:W-:Y:S05]  /*19a0*/  @P2 BRA `(.L_x_1869) ;  /* 0x00000000001c2947 */ /* 0x000fea0003800000 */
[----:B------:R-:W-:Y:S01]  /*19b0*/  UIMAD UR9, UR19, UR5, UR6 ;  /* 0x00000005130972a4 */ /* 0x000fe2000f8e0206 */
[----:B------:R-:W-:-:S05]  /*19c0*/  IMAD.MOV.U32 R5, RZ, RZ, 0x8 ;  /* 0x00000008ff057424 */ /* 0x000fca00078e00ff */
[----:B------:R-:W-:-:S05]  /*19d0*/  MOV R4, UR9 ;  /* 0x0000000900047c02 */ /* 0x000fca0008000f00 */
[----:B------:R-:W-:-:S06]  /*19e0*/  IMAD.WIDE.U32 R4, R4, R5, UR16 ;  /* 0x0000001004047e25 */ /* 0x000fcc000f8e0005 */
[----:B------:R-:W0:Y:S02]  /*19f0*/  LDG.E.64 R4, desc[UR14][R4.64] ;  /* 0x0000000e04047981 */ /* 0x000e24000c1e1b00 */
[----:B0-----:R-:W-:Y:S01]  /*1a00*/  FADD.FTZ R22, R22, R4 ;  /* 0x0000000416167221 */ /* 0x001fe20000010000 */
[----:B------:R-:W-:-:S07]  /*1a10*/  FADD.FTZ R23, R23, R5 ;  /* 0x0000000517177221 */ /* 0x000fce0000010000 */
.L_x_1869:
[----:B------:R-:W-:Y:S05]  /*1a20*/  BSYNC.RECONVERGENT B0 ;  /* 0x0000000000007941 */ /* 0x000fea0003800200 */
.L_x_1862:
[----:B---3--:R-:W-:Y:S01]  /*1a30*/  LOP3.LUT R4, R0, 0xffff, RZ, 0xc0, !PT ;  /* 0x0000ffff00047812 */ /* 0x008fe200078ec0ff */
[----:B------:R-:W3:Y:S01]  /*1a40*/  S2UR UR9, SR_CgaCtaId ;  /* 0x00000000000979c3 */ /* 0x000ee20000008800 */
[----:B------:R-:W4:Y:S01]  /*1a50*/  LDCU UR10, c[0x0][0x414] ;  /* 0x00008280ff0a77ac */ /* 0x000f220008000800 */
[----:B------:R-:W-:Y:S02]  /*1a60*/  MOV R15, UR8 ;  /* 0x00000008000f7c02 */ /* 0x000fe40008000f00 */
[----:B------:R-:W-:Y:S01]  /*1a70*/  IMAD R4, R4, 0x2493, RZ ;  /* 0x0000249304047824 */ /* 0x000fe200078e02ff */
[----:B------:R-:W-:-:S03]  /*1a80*/  UMOV UR5, 0x400 ;  /* 0x0000040000057882 */ /* 0x000fc60000000000 */
[----:B------:R-:W0:Y:S01]  /*1a90*/  @P0 LDC.64 R10, c[0x0][0x388] ;  /* 0x0000e200ff0a0b82 */ /* 0x000e220000000a00 */
[----:B------:R-:W-:-:S04]  /*1aa0*/  SHF.R.U32.HI R4, RZ, 0x10, R4 ;  /* 0x00000010ff047819 */ /* 0x000fc80000011604 */
[----:B------:R-:W-:-:S03]  /*1ab0*/  PRMT R4, R4, 0x9910, RZ ;  /* 0x0000991004047816 */ /* 0x000fc600000000ff */
[----:B------:R-:W2:Y:S02]  /*1ac0*/  LDC.64 R6, c[0x0][0x398] ;  /* 0x0000e600ff067b82 */ /* 0x000ea40000000a00 */
[----:B------:R-:W-:Y:S02]  /*1ad0*/  IMAD R4, R4, 0x7, RZ ;  /* 0x0000000704047824 */ /* 0x000fe400078e02ff */
[----:B----4-:R-:W-:-:S03]  /*1ae0*/  @P0 FMUL.FTZ R8, R22, UR10 ;  /* 0x0000000a16080c20 */ /* 0x010fc60008410000 */
[----:B-1----:R-:W-:Y:S01]  /*1af0*/  IADD3 R9, PT, PT, RZ, -R4, RZ ;  /* 0x80000004ff097210 */ /* 0x002fe20007ffe0ff */
[----:B---3--:R-:W-:Y:S01]  /*1b00*/  ULEA UR5, UR9, UR5, 0x18 ;  /* 0x0000000509057291 */ /* 0x008fe2000f8ec0ff */
[----:B------:R-:W1:Y:S02]  /*1b10*/  LDC.64 R4, c[0x0][0x3a0] ;  /* 0x0000e800ff047b82 */ /* 0x000e640000000a00 */
[----:B------:R-:W-:-:S05]  /*1b20*/  PRMT R9, R9, 0x7710, RZ ;  /* 0x0000771009097816 */ /* 0x000fca00000000ff */
[----:B------:R-:W-:Y:S01]  /*1b30*/  IMAD.IADD R9, R9, 0x1, R0 ;  /* 0x0000000109097824 */ /* 0x000fe200078e0200 */
[----:B------:R-:W-:Y:S01]  /*1b40*/  @!P3 STS.64 [UR5+0x48], R22 ;  /* 0x00004816ff00b988 */ /* 0x000fe20008000a05 */
[----:B0-----:R-:W-:-:S03]  /*1b50*/  @P0 IMAD.WIDE R10, R15, 0x8, R10 ;  /* 0x000000080f0a0825 */ /* 0x001fc600078e020a */
[----:B------:R-:W-:-:S04]  /*1b60*/  SHF.L.U32 R9, R9, 0x1, RZ ;  /* 0x0000000109097819 */ /* 0x000fc800000006ff */
[----:B------:R-:W-:Y:S01]  /*1b70*/  LOP3.LUT R13, R9, 0xffff, RZ, 0xc0, !PT ;  /* 0x0000ffff090d7812 */ /* 0x000fe200078ec0ff */
[----:B------:R-:W-:-:S04]  /*1b80*/  @P0 FMUL.FTZ R9, R23, UR10 ;  /* 0x0000000a17090c20 */ /* 0x000fc80008410000 */
[----:B------:R-:W-:Y:S01]  /*1b90*/  IMAD.IADD R13, R16, 0x1, R13 ;  /* 0x00000001100d7824 */ /* 0x000fe200078e020d */
[----:B------:R0:W-:Y:S03]  /*1ba0*/  @P0 STG.E.64 desc[UR14][R10.64], R8 ;  /* 0x000000080a000986 */ /* 0x0001e6000c101b0e */
[C---:B--2---:R-:W-:Y:S01]  /*1bb0*/  IMAD.WIDE R6, R13.reuse, 0x4, R6 ;  /* 0x000000040d067825 */ /* 0x044fe200078e0206 */
[----:B------:R-:W-:Y:S03]  /*1bc0*/  BAR.SYNC.DEFER_BLOCKING 0x0 ;  /* 0x0000000000007b1d */ /* 0x000fe60000010000 */
[----:B-1----:R-:W-:-:S03]  /*1bd0*/  IMAD.WIDE R4, R13, 0x4, R4 ;  /* 0x000000040d047825 */ /* 0x002fc600078e0204 */
[----:B------:R-:W5:Y:S04]  /*1be0*/  LDG.E.64 R6, desc[UR14][R6.64] ;  /* 0x0000000e06067981 */ /* 0x000f68000c1e1b00 */
[----:B------:R-:W5:Y:S01]  /*1bf0*/  LDG.E.64 R4, desc[UR14][R4.64] ;  /* 0x0000000e04047981 */ /* 0x000f62000c1e1b00 */
[----:B------:R-:W-:Y:S01]  /*1c00*/  BSSY.RECONVERGENT B0, `(.L_x_1870) ;  /* 0x000007b000007945 */ /* 0x000fe20003800200 */
[----:B0-----:R-:W-:Y:S02]  /*1c10*/  SHF.R.S32.HI R10, RZ, 0x1f, R3 ;  /* 0x0000001fff0a7819 */ /* 0x001fe40000011403 */
[----:B------:R-:W0:Y:S02]  /*1c20*/  LDS.64 R12, [UR5+0x48] ;  /* 0x00004805ff0c7984 */ /* 0x000e240008000a00 */
[----:B0-----:R-:W-:-:S04]  /*1c30*/  FMUL.FTZ R12, R12, UR10 ;  /* 0x0000000a0c0c7c20 */ /* 0x001fc80008410000 */
[----:B------:R-:W-:-:S04]  /*1c40*/  FMUL.FTZ R14, R12, R12 ;  /* 0x0000000c0c0e7220 */ /* 0x000fc80000410000 */
[----:B------:R-:W-:Y:S01]  /*1c50*/  FFMA.FTZ R13, R13, UR10, -R14 ;  /* 0x0000000a0d0d7c23 */ /* 0x000fe2000801080e */
[----:B------:R-:W-:-:S04]  /*1c60*/  IADD3 R14, PT, PT, R3, 0x20, RZ ;  /* 0x00000020030e7810 */ /* 0x000fc80007ffe0ff */
[----:B------:R-:W-:Y:S02]  /*1c70*/  FSETP.GTU.FTZ.AND P2, PT, R13, RZ, PT ;  /* 0x000000ff0d00720b */ /* 0x000fe40003f5c000 */
[----:B------:R-:W-:-:S11]  /*1c80*/  SHF.R.S32.HI R15, RZ, 0x1f, R14 ;  /* 0x0000001fff0f7819 */ /* 0x000fd6000001140e */
[----:B------:R-:W0:Y:S02]  /*1c90*/  @P2 LDC R16, c[0x0][0x3a8] ;  /* 0x0000ea00ff102b82 */ /* 0x000e240000000800 */
[----:B0-----:R-:W-:Y:S01]  /*1ca0*/  @P2 FADD.FTZ R16, R13, R16 ;  /* 0x000000100d102221 */ /* 0x001fe20000010000 */
[----:B------:R-:W-:-:S06]  /*1cb0*/  HFMA2 R13, -RZ, RZ, 1.875, 0 ;  /* 0x3f800000ff0d7431 */ /* 0x000fcc00000001ff */
[----:B------:R0:W1:Y:S01]  /*1cc0*/  @P2 MUFU.RSQ R13, R16 ;  /* 0x00000010000d2308 */ /* 0x0000620000001400 */
[----:B------:R-:W-:Y:S05]  /*1cd0*/  BRA.U UP0, `(.L_x_1871) ;  /* 0x0000000100b87547 */ /* 0x000fea000b800000 */
[----:B------:R-:W2:Y:S01]  /*1ce0*/  LDCU.64 UR12, c[0x0][0x3e8] ;  /* 0x00007d00ff0c77ac */ /* 0x000ea20008000a00 */
[----:B------:R-:W-:Y:S01]  /*1cf0*/  BSSY.RECONVERGENT B1, `(.L_x_1872) ;  /* 0x0000018000017945 */ /* 0x000fe20003800200 */
[----:B--2---:R-:W-:Y:S02]  /*1d00*/  ISETP.GE.U32.AND P1, PT, R3, UR12, PT ;  /* 0x0000000c03007c0c */ /* 0x004fe4000bf26070 */
[----:B------:R-:W-:Y:S02]  /*1d10*/  ISETP.GE.U32.AND P2, PT, R14, UR12, PT ;  /* 0x0000000c0e007c0c */ /* 0x000fe4000bf46070 */
[----:B------:R-:W-:Y:S02]  /*1d20*/  ISETP.GE.AND.EX P1, PT, R10, UR13, PT, P1 ;  /* 0x0000000d0a007c0c */ /* 0x000fe4000bf26310 */
[----:B------:R-:W-:-:S11]  /*1d30*/  ISETP.GE.AND.EX P2, PT, R15, UR13, PT, P2 ;  /* 0x0000000d0f007c0c */ /* 0x000fd6000bf46320 */
[----:B------:R-:W-:Y:S05]  /*1d40*/  @P1 BRA `(.L_x_1873) ;  /* 0x0000000000481947 */ /* 0x000fea0003800000 */
[----:B------:R-:W2:Y:S01]  /*1d50*/  LDCU.64 UR16, c[0x0][0x3e0] ;  /* 0x00007c00ff1077ac */ /* 0x000ea20008000a00 */
[----:B------:R-:W-:Y:S01]  /*1d60*/  MOV R9, R27 ;  /* 0x0000001b00097202 */ /* 0x000fe20000000f00 */
[--C-:B------:R-:W-:Y:S01]  /*1d70*/  FADD.FTZ R18, R18, -R12.reuse ;  /* 0x8000000c12127221 */ /* 0x100fe20000010000 */
[----:B0-----:R-:W-:Y:S01]  /*1d80*/  FADD.FTZ R16, R17, -R12 ;  /* 0x8000000c11107221 */ /* 0x001fe20000010000 */
[----:B------:R-:W0:Y:S01]  /*1d90*/  LDCU.64 UR10, c[0x0][0x380] ;  /* 0x00007000ff0a77ac */ /* 0x000e220008000a00 */
[----:B------:R-:W-:Y:S02]  /*1da0*/  IMAD.MOV.U32 R8, RZ, RZ, R20 ;  /* 0x000000ffff087224 */ /* 0x000fe400078e0014 */
[-C--:B-1----:R-:W-:Y:S01]  /*1db0*/  FMUL.FTZ R11, R18, R13.reuse ;  /* 0x0000000d120b7220 */ /* 0x082fe20000410000 */
[----:B------:R-:W-:-:S03]  /*1dc0*/  FMUL.FTZ R16, R16, R13 ;  /* 0x0000000d10107220 */ /* 0x000fc60000410000 */
[----:B-----5:R-:W-:Y:S01]  /*1dd0*/  FFMA.FTZ R17, R6, R11, R4 ;  /* 0x0000000b06117223 */ /* 0x020fe20000010004 */
[----:B------:R-:W-:Y:S01]  /*1de0*/  FFMA.FTZ R16, R7, R16, R5 ;  /* 0x0000001007107223 */ /* 0x000fe20000010005 */
        /* <DEDUP_REMOVED lines=8> */
.L_x_1873:
[----:B------:R-:W-:Y:S05]  /*1e70*/  BSYNC.RECONVERGENT B1 ;  /* 0x0000000000017941 */ /* 0x000fea0003800200 */
.L_x_1872:
[----:B------:R-:W-:Y:S05]  /*1e80*/  @P2 BRA `(.L_x_1874) ;  /* 0x0000000400482947 */ /* 0x000fea0003800000 */
[----:B------:R-:W3:Y:S01]  /*1e90*/  LDCU.64 UR10, c[0x0][0x3e0] ;  /* 0x00007c00ff0a77ac */ /* 0x000ee20008000a00 */
[--C-:B------:R-:W-:Y:S01]  /*1ea0*/  FADD.FTZ R24, R24, -R12.reuse ;  /* 0x8000000c18187221 */ /* 0x100fe20000010000 */
[----:B------:R-:W-:Y:S01]  /*1eb0*/  MOV R8, R20 ;  /* 0x0000001400087202 */ /* 0x000fe20000000f00 */
[----:B------:R-:W-:Y:S01]  /*1ec0*/  FADD.FTZ R12, R19, -R12 ;  /* 0x8000000c130c7221 */ /* 0x000fe20000010000 */
[----:B------:R-:W4:Y:S01]  /*1ed0*/  LDCU.64 UR12, c[0x0][0x380] ;  /* 0x00007000ff0c77ac */ /* 0x000f220008000a00 */
[----:B--2---:R-:W-:Y:S02]  /*1ee0*/  IMAD.MOV.U32 R9, RZ, RZ, R27 ;  /* 0x000000ffff097224 */ /* 0x004fe400078e001b */
[-C--:B-1----:R-:W-:Y:S01]  /*1ef0*/  FMUL.FTZ R11, R24, R13.reuse ;  /* 0x0000000d180b7220 */ /* 0x082fe20000410000 */
[----:B------:R-:W-:-:S03]  /*1f00*/  FMUL.FTZ R12, R12, R13 ;  /* 0x0000000d0c0c7220 */ /* 0x000fc60000410000 */
[----:B-----5:R-:W-:Y:S01]  /*1f10*/  FFMA.FTZ R11, R6, R11, R4 ;  /* 0x0000000b060b7223 */ /* 0x020fe20000010004 */
[----:B------:R-:W-:-:S05]  /*1f20*/  FFMA.FTZ R12, R7, R12, R5 ;  /* 0x0000000c070c7223 */ /* 0x000fca0000010005 */
[----:B------:R-:W-:Y:S01]  /*1f30*/  F2FP.BF16.F32.PACK_AB R7, R12, R11 ;  /* 0x0000000b0c07723e */ /* 0x000fe200000010ff */
[----:B---3--:R-:W-:Y:S02]  /*1f40*/  IMAD R15, R15, UR10, RZ ;  /* 0x0000000a0f0f7c24 */ /* 0x008fe4000f8e02ff */
[----:B------:R-:W-:-:S04]  /*1f50*/  IMAD.WIDE.U32 R8, R14, UR10, R8 ;  /* 0x0000000a0e087c25 */ /* 0x000fc8000f8e0008 */
[----:B------:R-:W-:Y:S01]  /*1f60*/  IMAD R15, R14, UR11, R15 ;  /* 0x0000000b0e0f7c24 */ /* 0x000fe2000f8e020f */
[----:B----4-:R-:W-:-:S04]  /*1f70*/  LEA R4, P1, R8, UR12, 0x1 ;  /* 0x0000000c08047c11 */ /* 0x010fc8000f8208ff */
[----:B------:R-:W-:-:S04]  /*1f80*/  IADD3 R15, PT, PT, R9, R15, RZ ;  /* 0x0000000f090f7210 */ /* 0x000fc80007ffe0ff */
[----:B------:R-:W-:-:S05]  /*1f90*/  LEA.HI.X R5, R8, UR13, R15, 0x1, P1 ;  /* 0x0000000d08057c11 */ /* 0x000fca00088f0c0f */
[----:B------:R3:W-:Y:S01]  /*1fa0*/  STG.E desc[UR14][R4.64], R7 ;  /* 0x0000000704007986 */ /* 0x0007e2000c10190e */
[----:B------:R-:W-:Y:S05]  /*1fb0*/  BRA `(.L_x_1874) ;  /* 0x0000000000fc7947 */ /* 0x000fea0003800000 */
.L_x_1871:
[----:B------:R-:W-:Y:S04]  /*1fc0*/  BSSY.RECONVERGENT B1, `(.L_x_1875) ;  /* 0x000001e000017945 */ /* 0x000fe80003800200 */
[----:B------:R-:W-:Y:S05]  /*1fd0*/  @P1 BRA `(.L_x_1876) ;  /* 0x0000000000701947 */ /* 0x000fea0003800000 */
[--C-:B------:R-:W-:Y:S01]  /*1fe0*/  FADD.FTZ R18, R18, -R12.reuse ;  /* 0x8000000c12127221 */ /* 0x100fe20000010000 */
[----:B------:R-:W-:Y:S01]  /*1ff0*/  FADD.FTZ R8, R17, -R12 ;  /* 0x8000000c11087221 */ /* 0x000fe20000010000 */
[----:B------:R-:W2:Y:S02]  /*2000*/  LDCU.64 UR10, c[0x0][0x3e0] ;  /* 0x00007c00ff0a77ac */ /* 0x000ea40008000a00 */
[-C--:B-1----:R-:W-:Y:S01]  /*2010*/  FMUL.FTZ R9, R18, R13.reuse ;  /* 0x0000000d12097220 */ /* 0x082fe20000410000 */
[----:B------:R-:W-:Y:S01]  /*2020*/  FMUL.FTZ R18, R8, R13 ;  /* 0x0000000d08127220 */ /* 0x000fe20000410000 */
[----:B------:R-:W1:Y:S02]  /*2030*/  LDCU.64 UR12, c[0x0][0x380] ;  /* 0x00007000ff0c77ac */ /* 0x000e640008000a00 */
[----:B0----5:R-:W-:Y:S01]  /*2040*/  FFMA.FTZ R16, R6, R9, R4 ;  /* 0x0000000906107223 */ /* 0x021fe20000010004 */
[----:B------:R-:W-:Y:S01]  /*2050*/  FFMA.FTZ R11, R7, R18, R5 ;  /* 0x00000012070b7223 */ /* 0x000fe20000010005 */
[----:B------:R-:W-:-:S02]  /*2060*/  MOV R9, R27 ;  /* 0x0000001b00097202 */ /* 0x000fc40000000f00 */
[----:B------:R-:W-:Y:S01]  /*2070*/  FMUL.FTZ R8, R16, -1.4426950216293334961 ;  /* 0xbfb8aa3b10087820 */ /* 0x000fe20000410000 */
[----:B------:R-:W-:-:S05]  /*2080*/  FMUL.FTZ R18, R11, -1.4426950216293334961 ;  /* 0xbfb8aa3b0b127820 */ /* 0x000fca0000410000 */
[----:B------:R-:W0:Y:S01]  /*2090*/  MUFU.EX2 R8, R8 ;  /* 0x0000000800087308 */ /* 0x000e220000000800 */
[----:B--2---:R-:W-:-:S04]  /*20a0*/  IMAD R10, R10, UR10, RZ ;  /* 0x0000000a0a0a7c24 */ /* 0x004fc8000f8e02ff */
[----:B------:R-:W-:-:S03]  /*20b0*/  IMAD R25, R3, UR11, R10 ;  /* 0x0000000b03197c24 */ /* 0x000fc6000f8e020a */
[----:B------:R-:W2:Y:S01]  /*20c0*/  MUFU.EX2 R18, R18 ;  /* 0x0000001200127308 */ /* 0x000ea20000000800 */
[----:B0-----:R-:W-:Y:S01]  /*20d0*/  FADD.FTZ R17, R8, 1 ;  /* 0x3f80000008117421 */ /* 0x001fe20000010000 */
[----:B------:R-:W-:-:S06]  /*20e0*/  MOV R8, R20 ;  /* 0x0000001400087202 */ /* 0x000fcc0000000f00 */
[----:B------:R-:W0:Y:S01]  /*20f0*/  MUFU.RCP R17, R17 ;  /* 0x0000001100117308 */ /* 0x000e220000001000 */
[----:B------:R-:W-:-:S04]  /*2100*/  IMAD.WIDE.U32 R8, R3, UR10, R8 ;  /* 0x0000000a03087c25 */ /* 0x000fc8000f8e0008 */
[----:B--2---:R-:W-:Y:S01]  /*2110*/  FADD.FTZ R22, R18, 1 ;  /* 0x3f80000012167421 */ /* 0x004fe20000010000 */
[----:B------:R-:W-:Y:S01]  /*2120*/  IMAD.IADD R25, R9, 0x1, R25 ;  /* 0x0000000109197824 */ /* 0x000fe200078e0219 */
[----:B-1----:R-:W-:-:S04]  /*2130*/  LEA R10, P1, R8, UR12, 0x1 ;  /* 0x0000000c080a7c11 */ /* 0x002fc8000f8208ff */
[----:B------:R-:W1:Y:S01]  /*2140*/  MUFU.RCP R22, R22 ;  /* 0x0000001600167308 */ /* 0x000e620000001000 */
[----:B0-----:R-:W-:Y:S01]  /*2150*/  FMUL.FTZ R16, R16, R17 ;  /* 0x0000001110107220 */ /* 0x001fe20000410000 */
[----:B-1----:R-:W-:Y:S01]  /*2160*/  FMUL.FTZ R23, R11, R22 ;  /* 0x000000160b177220 */ /* 0x002fe20000410000 */
[----:B------:R-:W-:-:S04]  /*2170*/  LEA.HI.X R11, R8, UR13, R25, 0x1, P1 ;  /* 0x0000000d080b7c11 */ /* 0x000fc800088f0c19 */
[----:B------:R-:W-:-:S05]  /*2180*/  F2FP.BF16.F32.PACK_AB R23, R23, R16 ;  /* 0x000000101717723e */ /* 0x000fca00000010ff */
[----:B------:R2:W-:Y:S02]  /*2190*/  STG.E desc[UR14][R10.64], R23 ;  /* 0x000000170a007986 */ /* 0x0005e4000c10190e */
.L_x_1876:
[----:B------:R-:W-:Y:S05]  /*21a0*/  BSYNC.RECONVERGENT B1 ;  /* 0x0000000000017941 */ /* 0x000fea0003800200 */
.L_x_1875:
[----:B------:R-:W3:Y:S02]  /*21b0*/  LDCU.64 UR10, c[0x0][0x3e8] ;  /* 0x00007d00ff0a77ac */ /* 0x000ee40008000a00 */
[----:B---3--:R-:W-:-:S04]  /*21c0*/  ISETP.GE.U32.AND P1, PT, R14, UR10, PT ;  /* 0x0000000a0e007c0c */ /* 0x008fc8000bf26070 */
[----:B------:R-:W-:-:S13]  /*21d0*/  ISETP.GE.AND.EX P1, PT, R15, UR11, PT, P1 ;  /* 0x0000000b0f007c0c */ /* 0x000fda000bf26310 */
[----:B------:R-:W-:Y:S05]  /*21e0*/  @P1 BRA `(.L_x_1874) ;  /* 0x0000000000701947 */ /* 0x000fea0003800000 */
[--C-:B------:R-:W-:Y:S01]  /*21f0*/  FADD.FTZ R24, R24, -R12.reuse ;  /* 0x8000000c18187221 */ /* 0x100fe20000010000 */
[----:B------:R-:W-:Y:S01]  /*2200*/  FADD.FTZ R12, R19, -R12 ;  /* 0x8000000c130c7221 */ /* 0x000fe20000010000 */
[----:B------:R-:W3:Y:S02]  /*2210*/  LDCU.64 UR10, c[0x0][0x3e0] ;  /* 0x00007c00ff0a77ac */ /* 0x000ee40008000a00 */
[-C--:B-1----:R-:W-:Y:S01]  /*2220*/  FMUL.FTZ R9, R24, R13.reuse ;  /* 0x0000000d18097220 */ /* 0x082fe20000410000 */
[----:B------:R-:W-:Y:S01]  /*2230*/  FMUL.FTZ R12, R12, R13 ;  /* 0x0000000d0c0c7220 */ /* 0x000fe20000410000 */
[----:B------:R-:W1:Y:S02]  /*2240*/  LDCU.64 UR12, c[0x0][0x380] ;  /* 0x00007000ff0c77ac */ /* 0x000e640008000a00 */
[----:B-----5:R-:W-:Y:S01]  /*2250*/  FFMA.FTZ R4, R6, R9, R4 ;  /* 0x0000000906047223 */ /* 0x020fe20000010004 */
[----:B--2---:R-:W-:Y:S01]  /*2260*/  FFMA.FTZ R11, R7, R12, R5 ;  /* 0x0000000c070b7223 */ /* 0x004fe20000010005 */
[----:B------:R-:W-:-:S02]  /*2270*/  MOV R7, R27 ;  /* 0x0000001b00077202 */ /* 0x000fc40000000f00 */
[----:B------:R-:W-:Y:S01]  /*2280*/  FMUL.FTZ R6, R4, -1.4426950216293334961 ;  /* 0xbfb8aa3b04067820 */ /* 0x000fe20000410000 */
[----:B------:R-:W-:-:S05]  /*2290*/  FMUL.FTZ R9, R11, -1.4426950216293334961 ;  /* 0xbfb8aa3b0b097820 */ /* 0x000fca0000410000 */
[----:B------:R-:W2:Y:S01]  /*22a0*/  MUFU.EX2 R6, R6 ;  /* 0x0000000600067308 */ /* 0x000ea20000000800 */
[----:B---3--:R-:W-:-:S04]  /*22b0*/  IMAD R15, R15, UR10, RZ ;  /* 0x0000000a0f0f7c24 */ /* 0x008fc8000f8e02ff */
[----:B------:R-:W-:-:S03]  /*22c0*/  IMAD R15, R14, UR11, R15 ;  /* 0x0000000b0e0f7c24 */ /* 0x000fc6000f8e020f */
[----:B------:R-:W3:Y:S01]  /*22d0*/  MUFU.EX2 R9, R9 ;  /* 0x0000000900097308 */ /* 0x000ee20000000800 */
[----:B--2---:R-:W-:Y:S01]  /*22e0*/  FADD.FTZ R8, R6, 1 ;  /* 0x3f80000006087421 */ /* 0x004fe20000010000 */
[----:B------:R-:W-:-:S06]  /*22f0*/  MOV R6, R20 ;  /* 0x0000001400067202 */ /* 0x000fcc0000000f00 */
[----:B------:R-:W2:Y:S01]  /*2300*/  MUFU.RCP R5, R8 ;  /* 0x0000000800057308 */ /* 0x000ea20000001000 */
[----:B------:R-:W-:-:S04]  /*2310*/  IMAD.WIDE.U32 R6, R14, UR10, R6 ;  /* 0x0000000a0e067c25 */ /* 0x000fc8000f8e0006 */
[----:B---3--:R-:W-:Y:S01]  /*2320*/  FADD.FTZ R10, R9, 1 ;  /* 0x3f800000090a7421 */ /* 0x008fe20000010000 */
[----:B------:R-:W-:-:S05]  /*2330*/  IADD3 R15, PT, PT, R7, R15, RZ ;  /* 0x0000000f070f7210 */ /* 0x000fca0007ffe0ff */
[----:B------:R-:W3:Y:S01]  /*2340*/  MUFU.RCP R10, R10 ;  /* 0x0000000a000a7308 */ /* 0x000ee20000001000 */
[----:B--2---:R-:W-:Y:S01]  /*2350*/  FMUL.FTZ R9, R4, R5 ;  /* 0x0000000504097220 */ /* 0x004fe20000410000 */
[----:B-1----:R-:W-:-:S04]  /*2360*/  LEA R4, P1, R6, UR12, 0x1 ;  /* 0x0000000c06047c11 */ /* 0x002fc8000f8208ff */
[----:B------:R-:W-:Y:S01]  /*2370*/  LEA.HI.X R5, R6, UR13, R15, 0x1, P1 ;  /* 0x0000000d06057c11 */ /* 0x000fe200088f0c0f */
[----:B---3--:R-:W-:-:S05]  /*2380*/  FMUL.FTZ R12, R11, R10 ;  /* 0x0000000a0b0c7220 */ /* 0x008fca0000410000 */
[----:B------:R-:W-:-:S05]  /*2390*/  F2FP.BF16.F32.PACK_AB R9, R12, R9 ;  /* 0x000000090c09723e */ /* 0x000fca00000010ff */
[----:B------:R4:W-:Y:S02]  /*23a0*/  STG.E desc[UR14][R4.64], R9 ;  /* 0x0000000904007986 */ /* 0x0009e4000c10190e */
.L_x_1874:
[----:B------:R-:W-:Y:S05]  /*23b0*/  BSYNC.RECONVERGENT B0 ;  /* 0x0000000000007941 */ /* 0x000fea0003800200 */
.L_x_1870:
[----:B------:R-:W-:Y:S02]  /*23c0*/  UIADD3 UR8, UPT, UPT, UR19, UR8, URZ ;  /* 0x0000000813087290 */ /* 0x000fe4000fffe0ff */
[----:B------:R-:W-:Y:S02]  /*23d0*/  UIADD3 UR4, UPT, UPT, UR4, 0x1, URZ ;  /* 0x0000000104047890 */ /* 0x000fe4000fffe0ff */
[----:B------:R-:W-:-:S09]  /*23e0*/  UISETP.GE.AND UP1, UPT, UR8, UR7, UPT ;  /* 0x000000070800728c */ /* 0x000fd2000bf26270 */
[----:B------:R-:W-:Y:S05]  /*23f0*/  BRA.U !UP1, `(.L_x_1877) ;  /* 0xffffffdd096c7547 */ /* 0x000fea000b83ffff */
[----:B------:R-:W-:Y:S05]  /*2400*/  EXIT ;  /* 0x000000000000794d */ /* 0x000fea0003800000 */
.L_x_1878:
        /* <DEDUP_REMOVED lines=15> */
.L_x_3443:


//--------------------- .text._Z35group_norm_nhwc_fwd_one_pass_kernelI11Bf16IOFp32WLi128ELi14ELi224EEv26Group_norm_nhwc_fwd_params --------------------------
	.section	.text._Z35group_norm_nhwc_fwd_one_pass_kernelI11Bf16IOFp32WLi128ELi14ELi224EEv26Group_norm_nhwc_fwd_params,"ax",@progbits
	.align	128
        .global         _Z35group_norm_nhwc_fwd_one_pass_kernelI11Bf16IOFp32WLi128ELi14ELi224EEv26Group_norm_nhwc_fwd_params
        .type           _Z35group_norm_nhwc_fwd_one_pass_kernelI11Bf16IOFp32WLi128ELi14ELi224EEv26Group_norm_nhwc_fwd_params,@function
        .size           _Z35group_norm_nhwc_fwd_one_pass_kernelI11Bf16IOFp32WLi128ELi14ELi224EEv26Group_norm_nhwc_fwd_params,(.L_x_3444 - _Z35group_norm_nhwc_fwd_one_pass_kernelI11Bf16IOFp32WLi128ELi14ELi224EEv26Group_norm_nhwc_fwd_params)
        .other          _Z35group_norm_nhwc_fwd_one_pass_kernelI11Bf16IOFp32WLi128ELi14ELi224EEv26Group_norm_nhwc_fwd_params,@"STO_CUDA_ENTRY STV_DEFAULT"
_Z35group_norm_nhwc_fwd_one_pass_kernelI11Bf16IOFp32WLi128ELi14ELi224EEv26Group_norm_nhwc_fwd_params:
.text._Z35group_norm_nhwc_fwd_one_pass_kernelI11Bf16IOFp32WLi128ELi14ELi224EEv26Group_norm_nhwc_fwd_params:
        /* <DEDUP_REMOVED lines=9> */
[----:B------:R-:W-:Y:S01]  /*0090*/  S2UR UR17, SR_CTAID.X ;  /* 0x00000000001179c3 */ /* 0x000fe20000002500 */
[----:B------:R-:W1:Y:S01]  /*00a0*/  LDCU UR5, c[0x0][0x404] ;  /* 0x00008080ff0577ac */ /* 0x000e620008000800 */
[----:B------:R-:W2:Y:S06]  /*00b0*/  LDCU.64 UR10, c[0x0][0x388] ;  /* 0x00007100ff0a77ac */ /* 0x000eac0008000a00 */
[----:B------:R-:W3:Y:S01]  /*00c0*/  S2UR UR4, SR_CgaCtaId ;  /* 0x00000000000479c3 */ /* 0x000ee20000008800 */
[----:B------:R-:W4:Y:S01]  /*00d0*/  LDCU UR22, c[0x0][0x374] ;  /* 0x00006e80ff1677ac */ /* 0x000f220008000800 */
[----:B------:R-:W5:Y:S01]  /*00e0*/  LDCU.U8 UR12, c[0x0][0x3fc] ;  /* 0x00007f80ff0c77ac */ /* 0x000f620008000000 */
[----:B------:R-:W-:Y:S01]  /*00f0*/  UMOV UR8, 0x400 ;  /* 0x0000040000087882 */ /* 0x000fe20000000000 */
[----:B------:R-:W0:Y:S01]  /*0100*/  LDCU.64 UR18, c[0x0][0x358] ;  /* 0x00006b00ff1277ac */ /* 0x000e220008000a00 */
[----:B-1----:R-:W-:-:S02]  /*0110*/  MOV R3, UR5 ;  /* 0x0000000500037c02 */ /* 0x002fc40008000f00 */
[----:B--2---:R-:W-:Y:S01]  /*0120*/  ISETP.NE.U32.AND P1, PT, RZ, UR10, PT ;  /* 0x0000000aff007c0c */ /* 0x004fe2000bf25070 */
[----:B------:R-:W-:Y:S01]  /*0130*/  UMOV UR10, UR6 ;  /* 0x00000006000a7c82 */ /* 0x000fe20008000000 */
[----:B----4-:R-:W-:Y:S01]  /*0140*/  UIMAD UR9, UR22, 0x3, UR6 ;  /* 0x00000003160978a4 */ /* 0x010fe2000f8e0206 */
[C---:B0-----:R-:W-:Y:S01]  /*0150*/  LOP3.LUT R0, R5.reuse, 0xffff, RZ, 0xc0, !PT ;  /* 0x0000ffff05007812 */ /* 0x041fe200078ec0ff */
[----:B---3--:R-:W-:Y:S01]  /*0160*/  ULEA UR8, UR4, UR8, 0x18 ;  /* 0x0000000804087291 */ /* 0x008fe2000f8ec0ff */
[----:B------:R-:W-:Y:S01]  /*0170*/  LOP3.LUT P0, RZ, R5, UR17, RZ, 0xfc, !PT ;  /* 0x0000001105ff7c12 */ /* 0x000fe2000f80fcff */
[----:B-----5:R-:W-:Y:S02]  /*0180*/  UISETP.NE.AND UP0, UPT, UR12, URZ, UPT ;  /* 0x000000ff0c00728c */ /* 0x020fe4000bf05270 */
[----:B------:R-:W-:Y:S01]  /*0190*/  IMAD R0, R0, 0x2493, RZ ;  /* 0x0000249300007824 */ /* 0x000fe200078e02ff */
[----:B------:R-:W-:Y:S01]  /*01a0*/  ISETP.NE.AND.EX P0, PT, RZ, UR11, !P0, P1 ;  /* 0x0000000bff007c0c */ /* 0x000fe2000c705310 */
[----:B------:R-:W-:-:S03]  /*01b0*/  UMOV UR4, URZ ;  /* 0x000000ff00047c82 */ /* 0x000fc60008000000 */
[----:B------:R-:W-:-:S04]  /*01c0*/  SHF.R.U32.HI R0, RZ, 0x10, R0 ;  /* 0x00000010ff007819 */ /* 0x000fc80000011600 */
[----:B------:R-:W-:Y:S01]  /*01d0*/  PRMT R2, R0, 0x9910, RZ ;  /* 0x0000991000027816 */ /* 0x000fe200000000ff */
[----:B------:R-:W-:-:S03]  /*01e0*/  IMAD R0, R3, UR17, R0 ;  /* 0x0000001103007c24 */ /* 0x000fc6000f8e0200 */
[----:B------:R-:W-:Y:S01]  /*01f0*/  MOV R3, R2 ;  /* 0x0000000200037202 */ /* 0x000fe20000000f00 */
[C---:B------:R-:W-:Y:S01]  /*0200*/  VIADD R27, R0.reuse, 0x60 ;  /* 0x00000060001b7836 */ /* 0x040fe20000000000 */
[----:B------:R-:W0:Y:S01]  /*0210*/  LDC R2, c[0x0][0x370] ;  /* 0x0000dc00ff027b82 */ /* 0x000e220000000800 */
[C---:B------:R-:W-:Y:S02]  /*0220*/  IADD3 R26, PT, PT, R0.reuse, 0x20, RZ ;  /* 0x00000020001a7810 */ /* 0x040fe40007ffe0ff */
[----:B------:R-:W-:Y:S01]  /*0230*/  IMAD R3, R3, 0x7, RZ ;  /* 0x0000000703037824 */ /* 0x000fe200078e02ff */
[----:B------:R-:W-:Y:S02]  /*0240*/  IADD3 R25, PT, PT, R0, 0x40, RZ ;  /* 0x0000004000197810 */ /* 0x000fe40007ffe0ff */
[----:B------:R-:W-:Y:S01]  /*0250*/  SHF.R.S32.HI R4, RZ, 0x1f, R0 ;  /* 0x0000001fff047819 */ /* 0x000fe20000011400 */
[----:B------:R-:W-:Y:S01]  /*0260*/  IMAD.MOV R3, RZ, RZ, -R3 ;  /* 0x000000ffff037224 */ /* 0x000fe200078e0a03 */
[----:B------:R-:W-:-:S04]  /*0270*/  SHF.R.S32.HI R4, RZ, 0x1f, R25 ;  /* 0x0000001fff047819 */ /* 0x000fc80000011419 */
[----:B------:R-:W-:Y:S02]  /*0280*/  PRMT R28, R3, 0x7710, RZ ;  /* 0x00007710031c7816 */ /* 0x000fe400000000ff */
[----:B------:R-:W-:Y:S02]  /*0290*/  SHF.R.S32.HI R3, RZ, 0x1f, R27 ;  /* 0x0000001fff037819 */ /* 0x000fe4000001141b */
[----:B------:R-:W-:Y:S02]  /*02a0*/  IADD3 R28, PT, PT, R28, R5, RZ ;  /* 0x000000051c1c7210 */ /* 0x000fe40007ffe0ff */
[----:B------:R-:W-:Y:S02]  /*02b0*/  SHF.R.S32.HI R5, RZ, 0x1f, R26 ;  /* 0x0000001fff057819 */ /* 0x000fe4000001141a */
[----:B------:R-:W-:-:S07]  /*02c0*/  SHF.L.U32 R28, R28, 0x1, RZ ;  /* 0x000000011c1c7819 */ /* 0x000fce00000006ff */
.L_x_1906:
[----:B-1----:R-:W1:Y:S01]  /*02d0*/  LDCU UR5, c[0x0][0x3f8] ;  /* 0x00007f00ff0577ac */ /* 0x002e620008000800 */
[----:B-----5:R-:W-:Y:S02]  /*02e0*/  IABS R8, UR10 ;  /* 0x0000000a00087c13 */ /* 0x020fe40008000000 */
[----:B------:R-:W-:Y:S01]  /*02f0*/  SHF.R.S32.HI R10, RZ, 0x1f, R26 ;  /* 0x0000001fff0a7819 */ /* 0x000fe2000001141a */
[----:B--2---:R-:W2:Y:S01]  /*0300*/  LDCU.64 UR14, c[0x0][0x3e8] ;  /* 0x00007d00ff0e77ac */ /* 0x004ea20008000a00 */
[----:B------:R-:W-:Y:S02]  /*0310*/  R2UR UR11, R8 ;  /* 0x00000000080b72ca */ /* 0x000fe400000e0000 */
[----:B----4-:R-:W-:Y:S01]  /*0320*/  SHF.R.S32.HI R9, RZ, 0x1f, R0 ;  /* 0x0000001fff097819 */ /* 0x010fe20000011400 */
[----:B---3--:R-:W3:Y:S01]  /*0330*/  LDCU.64 UR20, c[0x0][0x3f0] ;  /* 0x00007e00ff1477ac */ /* 0x008ee20008000a00 */
[----:B------:R-:W-:Y:S02]  /*0340*/  LOP3.LUT R29, R28, 0xffff, RZ, 0xc0, !PT ;  /* 0x0000ffff1c1d7812 */ /* 0x000fe400078ec0ff */
[----:B------:R-:W-:-:S02]  /*0350*/  SHF.R.S32.HI R23, RZ, 0x1f, R25 ;  /* 0x0000001fff177819 */ /* 0x000fc40000011419 */
[----:B------:R-:W-:Y:S01]  /*0360*/  SHF.R.S32.HI R22, RZ, 0x1f, R27 ;  /* 0x0000001fff167819 */ /* 0x000fe2000001141b */
[----:B01----:R-:W-:Y:S01]  /*0370*/  IMAD.U32 R3, RZ, RZ, UR5 ;  /* 0x00000005ff037e24 */ /* 0x003fe2000f8e00ff */
[----:B--2---:R-:W-:-:S04]  /*0380*/  ISETP.GE.U32.AND P2, PT, R26, UR14, PT ;  /* 0x0000000e1a007c0c */ /* 0x004fc8000bf46070 */
[----:B------:R-:W-:Y:S02]  /*0390*/  IABS R6, R3 ;  /* 0x0000000300067213 */ /* 0x000fe40000000000 */
[----:B------:R-:W-:Y:S02]  /*03a0*/  ISETP.GE.AND.EX P2, PT, R10, UR15, PT, P2 ;  /* 0x0000000f0a007c0c */ /* 0x000fe4000bf46320 */
[----:B------:R-:W1:Y:S01]  /*03b0*/  I2F.RP R3, R6 ;  /* 0x0000000600037306 */ /* 0x000e620000209400 */
[----:B------:R-:W-:-:S04]  /*03c0*/  ISETP.GE.U32.AND P3, PT, R25, UR14, PT ;  /* 0x0000000e19007c0c */ /* 0x000fc8000bf66070 */
[----:B------:R-:W-:-:S03]  /*03d0*/  ISETP.GE.AND.EX P3, PT, R23, UR15, PT, P3 ;  /* 0x0000000f17007c0c */ /* 0x000fc6000bf66330 */
[----:B-1----:R-:W1:Y:S10]  /*03e0*/  MUFU.RCP R3, R3 ;  /* 0x0000000300037308 */ /* 0x002e740000001000 */
[----:B------:R-:W2:Y:S01]  /*03f0*/  @!P3 LDC.64 R12, c[0x0][0x3e0] ;  /* 0x0000f800ff0cbb82 */ /* 0x000ea20000000a00 */
[----:B-1----:R-:W-:-:S04]  /*0400*/  IADD3 R4, PT, PT, R3, 0xffffffe, RZ ;  /* 0x0ffffffe03047810 */ /* 0x002fc80007ffe0ff */
[----:B------:R1:W4:Y:S02]  /*0410*/  F2I.FTZ.U32.TRUNC.NTZ R5, R4 ;  /* 0x0000000400057305 */ /* 0x000324000021f000 */
[----:B-1----:R-:W-:-:S05]  /*0420*/  IMAD.MOV.U32 R4, RZ, RZ, RZ ;  /* 0x000000ffff047224 */ /* 0x002fca00078e00ff */
[----:B------:R-:W-:Y:S02]  /*0430*/  R2UR UR12, R4 ;  /* 0x00000000040c72ca */ /* 0x000fe400000e0000 */
[----:B----4-:R-:W-:Y:S02]  /*0440*/  R2UR UR13, R5 ;  /* 0x00000000050d72ca */ /* 0x010fe400000e0000 */
[----:B------:R-:W-:-:S05]  /*0450*/  IADD3 R7, PT, PT, RZ, -R5, RZ ;  /* 0x80000005ff077210 */ /* 0x000fca0007ffe0ff */
[----:B------:R-:W-:-:S06]  /*0460*/  IMAD R7, R7, R6, RZ ;  /* 0x0000000607077224 */ /* 0x000fcc00078e02ff */
[----:B------:R-:W-:Y:S02]  /*0470*/  IMAD.HI.U32 R7, R5, R7, UR12 ;  /* 0x0000000c05077e27 */ /* 0x000fe4000f8e0007 */
[----:B------:R-:W1:Y:S03]  /*0480*/  @!P2 LDC.64 R4, c[0x0][0x390] ;  /* 0x0000e400ff04ab82 */ /* 0x000e660000000a00 */
[----:B------:R-:W-:-:S13]  /*0490*/  R2UR UR12, R7 ;  /* 0x00000000070c72ca */ /* 0x000fda00000e0000 */
[----:B------:R-:W-:-:S06]  /*04a0*/  UIMAD.WIDE.U32 UR12, UR12, UR11, URZ ;  /* 0x0000000b0c0c72a5 */ /* 0x000fcc000f8e00ff */
[----:B------:R-:W-:-:S05]  /*04b0*/  IADD3 R3, PT, PT, RZ, -UR13, RZ ;  /* 0x8000000dff037c10 */ /* 0x000fca000fffe0ff */
[----:B------:R-:W-:Y:S01]  /*04c0*/  IMAD R3, R6, R3, UR11 ;  /* 0x0000000b06037e24 */ /* 0x000fe2000f8e0203 */
[----:B------:R-:W-:-:S04]  /*04d0*/  ULOP3.LUT UR11, UR10, UR5, URZ, 0x3c, !UPT ;  /* 0x000000050a0b7292 */ /* 0x000fc8000f8e3cff */
[----:B------:R-:W-:-:S13]  /*04e0*/  ISETP.GT.U32.AND P1, PT, R6, R3, PT ;  /* 0x000000030600720c */ /* 0x000fda0003f24070 */
[----:B------:R-:W-:Y:S01]  /*04f0*/  VOTEU.ANY UP2, P1 ;  /* 0x0000000000ff7886 */ /* 0x000fe20000840100 */
[----:B------:R-:W-:-:S04]  /*0500*/  PLOP3.LUT P1, PT, PT, PT, UP2, 0x80, 0x8 ;  /* 0x000000000008781c */ /* 0x000fc80003f2f028 */
[----:B------:R-:W-:Y:S02]  /*0510*/  @!UP2 UIADD3 UR13, UPT, UPT, UR13, 0x1, URZ ;  /* 0x000000010d0da890 */ /* 0x000fe4000fffe0ff */
[----:B------:R-:W-:-:S07]  /*0520*/  UISETP.GE.AND UP2, UPT, UR11, URZ, UPT ;  /* 0x000000ff0b00728c */ /* 0x000fce000bf46270 */
[----:B------:R-:W-:-:S04]  /*0530*/  @!P1 IADD3 R3, PT, PT, R3, -R6, RZ ;  /* 0x8000000603039210 */ /* 0x000fc80007ffe0ff */
[----:B------:R-:W-:Y:S02]  /*0540*/  ISETP.GE.U32.AND P1, PT, R3, R6, PT ;  /* 0x000000060300720c */ /* 0x000fe40003f26070 */
[----:B------:R-:W4:Y:S11]  /*0550*/  @!P2 LDC.64 R6, c[0x0][0x3e0] ;  /* 0x0000f800ff06ab82 */ /* 0x000f360000000a00 */
[----:B------:R-:W-:Y:S01]  /*0560*/  VOTEU.ANY UP1, P1 ;  /* 0x0000000000ff7886 */ /* 0x000fe20000820100 */
[----:B------:R-:W-:-:S04]  /*0570*/  ISETP.GE.U32.AND P1, PT, R0, UR14, PT ;  /* 0x0000000e00007c0c */ /* 0x000fc8000bf26070 */
[----:B------:R-:W-:Y:S01]  /*0580*/  @UP1 UIADD3 UR13, UPT, UPT, UR13, 0x1, URZ ;  /* 0x000000010d0d1890 */ /* 0x000fe2000fffe0ff */
[----:B------:R-:W-:Y:S01]  /*0590*/  ISETP.GE.AND.EX P1, PT, R9, UR15, PT, P1 ;  /* 0x0000000f09007c0c */ /* 0x000fe2000bf26310 */
[----:B------:R-:W-:Y:S02]  /*05a0*/  UISETP.NE.AND UP1, UPT, UR5, URZ, UPT ;  /* 0x000000ff0500728c */ /* 0x000fe4000bf25270 */
[----:B------:R-:W-:-:S09]  /*05b0*/  @!UP2 UIADD3 UR13, UPT, UPT, -UR13, URZ, URZ ;  /* 0x000000ff0d0da290 */ /* 0x000fd2000fffe1ff */
[----:B------:R-:W-:Y:S01]  /*05c0*/  @!UP1 ULOP3.LUT UR13, URZ, UR5, URZ, 0x33, !UPT ;  /* 0x00000005ff0d9292 */ /* 0x000fe2000f8e33ff */
[----:B------:R-:W5:Y:S03]  /*05d0*/  @!P1 LDC.64 R14, c[0x0][0x3e0] ;  /* 0x0000f800ff0e9b82 */ /* 0x000f660000000a00 */
[----:B------:R-:W-:-:S04]  /*05e0*/  UIADD3 UR11, UPT, UPT, -UR13, URZ, URZ ;  /* 0x000000ff0d0b7290 */ /* 0x000fc8000fffe1ff */
[----:B------:R-:W-:Y:S02]  /*05f0*/  UIMAD UR11, UR5, UR11, UR10 ;  /* 0x0000000b050b72a4 */ /* 0x000fe4000f8e020a */
[----:B------:R-:W-:Y:S02]  /*0600*/  USHF.R.S32.HI UR5, URZ, 0x1f, UR13 ;  /* 0x0000001fff057899 */ /* 0x000fe4000801140d */
[----:B------:R-:W-:Y:S02]  /*0610*/  UIMAD UR11, UR11, 0xe, URZ ;  /* 0x0000000e0b0b78a4 */ /* 0x000fe4000f8e02ff */
[----:B---3--:R-:W-:-:S04]  /*0620*/  UIMAD UR5, UR5, UR20, URZ ;  /* 0x00000014050572a4 */ /* 0x008fc8000f8e02ff */
[----:B------:R-:W-:Y:S01]  /*0630*/  IMAD.U32 R3, RZ, RZ, UR11 ;  /* 0x0000000bff037e24 */ /* 0x000fe2000f8e00ff */
[----:B------:R-:W-:Y:S01]  /*0640*/  IADD3 R18, P4, PT, R29, UR11, RZ ;  /* 0x0000000b1d127c10 */ /* 0x000fe2000ff9e0ff */
[----:B------:R-:W-:-:S03]  /*0650*/  UIMAD UR5, UR13, UR21, UR5 ;  /* 0x000000150d0572a4 */ /* 0x000fc6000f8e0205 */
[----:B------:R-:W-:Y:S02]  /*0660*/  LEA.HI.X.SX32 R19, R3, RZ, 0x1, P4 ;  /* 0x000000ff03137211 */ /* 0x000fe400020f0eff */
[----:B------:R-:W-:Y:S02]  /*0670*/  MOV R3, UR20 ;  /* 0x0000001400037c02 */ /* 0x000fe40008000f00 */
[----:B------:R-:W-:-:S03]  /*0680*/  ISETP.GE.U32.AND P4, PT, R27, UR14, PT ;  /* 0x0000000e1b007c0c */ /* 0x000fc6000bf86070 */
[----:B------:R-:W-:Y:S01]  /*0690*/  IMAD.WIDE.U32 R18, R3, UR13, R18 ;  /* 0x0000000d03127c25 */ /* 0x000fe2000f8e0012 */
[----:B------:R-:W-:-:S03]  /*06a0*/  ISETP.GE.AND.EX P4, PT, R22, UR15, PT, P4 ;  /* 0x0000000f16007c0c */ /* 0x000fc6000bf86340 */
[----:B----4-:R-:W-:Y:S01]  /*06b0*/  @!P2 IMAD R3, R10, R6, RZ ;  /* 0x000000060a03a224 */ /* 0x010fe200078e02ff */
[----:B------:R-:W-:Y:S01]  /*06c0*/  IADD3 R17, PT, PT, R19, UR5, RZ ;  /* 0x0000000513117c10 */ /* 0x000fe2000fffe0ff */
[----:B------:R-:W3:Y:S01]  /*06d0*/  @!P1 LDC.64 R10, c[0x0][0x390] ;  /* 0x0000e400ff0a9b82 */ /* 0x000ee20000000a00 */
[----:B------:R-:W-:Y:S01]  /*06e0*/  @!P2 IMAD.MOV.U32 R16, RZ, RZ, R18 ;  /* 0x000000ffff10a224 */ /* 0x000fe200078e0012 */
[----:B------:R-:W-:Y:S01]  /*06f0*/  @!P1 MOV R20, R18 ;  /* 0x0000001200149202 */ /* 0x000fe20000000f00 */
[C---:B------:R-:W-:Y:S02]  /*0700*/  @!P2 IMAD R3, R26.reuse, R7, R3 ;  /* 0x000000071a03a224 */ /* 0x040fe400078e0203 */
[----:B------:R-:W-:-:S04]  /*0710*/  @!P2 IMAD.WIDE.U32 R6, R26, R6, R16 ;  /* 0x000000061a06a225 */ /* 0x000fc800078e0010 */
[----:B------:R-:W-:Y:S01]  /*0720*/  @!P1 IMAD.MOV.U32 R21, RZ, RZ, R17 ;  /* 0x000000ffff159224 */ /* 0x000fe200078e0011 */
[----:B------:R-:W-:Y:S01]  /*0730*/  @!P2 IADD3 R7, PT, PT, R7, R3, RZ ;  /* 0x000000030707a210 */ /* 0x000fe20007ffe0ff */
[----:B-----5:R-:W-:Y:S01]  /*0740*/  @!P1 IMAD R3, R9, R14, RZ ;  /* 0x0000000e09039224 */ /* 0x020fe200078e02ff */
[----:B-1----:R-:W-:Y:S01]  /*0750*/  @!P2 LEA R4, P5, R6, R4, 0x1 ;  /* 0x000000040604a211 */ /* 0x002fe200078a08ff */
[----:B------:R-:W-:Y:S01]  /*0760*/  @!P1 IMAD.WIDE.U32 R20, R0, R14, R20 ;  /* 0x0000000e00149225 */ /* 0x000fe200078e0014 */
[----:B------:R-:W1:Y:S02]  /*0770*/  @!P3 LDC.64 R8, c[0x0][0x390] ;  /* 0x0000e400ff08bb82 */ /* 0x000e640000000a00 */
[----:B------:R-:W-:Y:S01]  /*0780*/  @!P2 LEA.HI.X R5, R6, R5, R7, 0x1, P5 ;  /* 0x000000050605a211 */ /* 0x000fe200028f0c07 */
[----:B------:R-:W-:Y:S02]  /*0790*/  @!P1 IMAD R15, R0, R15, R3 ;  /* 0x0000000f000f9224 */ /* 0x000fe400078e0203 */
[----:B--2---:R-:W-:-:S02]  /*07a0*/  @!P3 IMAD R3, R23, R12, RZ ;  /* 0x0000000c1703b224 */ /* 0x004fc400078e02ff */
[----:B------:R-:W-:Y:S01]  /*07b0*/  HFMA2 R23, -RZ, RZ, 0, 0 ;  /* 0x00000000ff177431 */ /* 0x000fe200000001ff */
[----:B------:R-:W2:Y:S01]  /*07c0*/  @!P4 LDC.64 R6, c[0x0][0x3e0] ;  /* 0x0000f800ff06cb82 */ /* 0x000ea20000000a00 */
[----:B------:R-:W-:Y:S01]  /*07d0*/  @!P1 IADD3 R15, PT, PT, R21, R15, RZ ;  /* 0x0000000f150f9210 */ /* 0x000fe20007ffe0ff */
[----:B------:R-:W-:Y:S01]  /*07e0*/  IMAD.MOV.U32 R24, RZ, RZ, RZ ;  /* 0x000000ffff187224 */ /* 0x000fe200078e00ff */
[C---:B---3--:R-:W-:Y:S01]  /*07f0*/  @!P1 LEA R10, P5, R20.reuse, R10, 0x1 ;  /* 0x0000000a140a9211 */ /* 0x048fe200078a08ff */
[C---:B------:R-:W-:Y:S01]  /*0800*/  @!P3 IMAD R13, R25.reuse, R13, R3 ;  /* 0x0000000d190db224 */ /* 0x040fe200078e0203 */
[----:B------:R-:W-:Y:S02]  /*0810*/  @!P3 MOV R21, R17 ;  /* 0x000000110015b202 */ /* 0x000fe40000000f00 */
[----:B------:R-:W-:Y:S01]  /*0820*/  @!P1 LEA.HI.X R11, R20, R11, R15, 0x1, P5 ;  /* 0x0000000b140b9211 */ /* 0x000fe200028f0c0f */
[----:B------:R-:W-:Y:S01]  /*0830*/  @!P3 IMAD.MOV.U32 R20, RZ, RZ, R18 ;  /* 0x000000ffff14b224 */ /* 0x000fe200078e0012 */
[----:B------:R-:W3:Y:S01]  /*0840*/  @!P4 LDC.64 R14, c[0x0][0x390] ;  /* 0x0000e400ff0ecb82 */ /* 0x000ee20000000a00 */
[----:B------:R4:W5:Y:S02]  /*0850*/  @!P2 LDG.E R23, desc[UR18][R4.64] ;  /* 0x000000120417a981 */ /* 0x000964000c1e1900 */
[----:B------:R-:W-:-:S02]  /*0860*/  @!P3 IMAD.WIDE.U32 R20, R25, R12, R20 ;  /* 0x0000000c1914b225 */ /* 0x000fc400078e0014 */
[----:B------:R-:W5:Y:S01]  /*0870*/  @!P1 LDG.E R24, desc[UR18][R10.64] ;  /* 0x000000120a189981 */ /* 0x000f62000c1e1900 */
[----:B----4-:R-:W-:Y:S01]  /*0880*/  @!P4 MOV R4, R18 ;  /* 0x000000120004c202 */ /* 0x010fe20000000f00 */
[----:B------:R-:W-:Y:S02]  /*0890*/  @!P4 IMAD.MOV.U32 R5, RZ, RZ, R17 ;  /* 0x000000ffff05c224 */ /* 0x000fe400078e0011 */
[----:B--2---:R-:W-:Y:S01]  /*08a0*/  @!P4 IMAD R3, R22, R6, RZ ;  /* 0x000000061603c224 */ /* 0x004fe200078e02ff */
[----:B------:R-:W-:Y:S01]  /*08b0*/  @!P3 IADD3 R13, PT, PT, R21, R13, RZ ;  /* 0x0000000d150db210 */ /* 0x000fe20007ffe0ff */
[----:B------:R-:W-:Y:S01]  /*08c0*/  HFMA2 R22, -RZ, RZ, 0, 0 ;  /* 0x00000000ff167431 */ /* 0x000fe200000001ff */
[C---:B-1----:R-:W-:Y:S01]  /*08d0*/  @!P3 LEA R8, P2, R20.reuse, R8, 0x1 ;  /* 0x000000081408b211 */ /* 0x042fe200078408ff */
[C---:B------:R-:W-:Y:S02]  /*08e0*/  @!P4 IMAD R3, R27.reuse, R7, R3 ;  /* 0x000000071b03c224 */ /* 0x040fe400078e0203 */
[----:B------:R-:W-:Y:S01]  /*08f0*/  @!P4 IMAD.WIDE.U32 R4, R27, R6, R4 ;  /* 0x000000061b04c225 */ /* 0x000fe200078e0004 */
[----:B------:R-:W-:-:S03]  /*0900*/  @!P3 LEA.HI.X R9, R20, R9, R13, 0x1, P2 ;  /* 0x000000091409b211 */ /* 0x000fc600010f0c0d */
[----:B------:R-:W-:Y:S01]  /*0910*/  HFMA2 R7, -RZ, RZ, 0, 0 ;  /* 0x00000000ff077431 */ /* 0x000fe200000001ff */
[----:B------:R-:W-:Y:S01]  /*0920*/  @!P4 IADD3 R3, PT, PT, R5, R3, RZ ;  /* 0x000000030503c210 */ /* 0x000fe20007ffe0ff */
[----:B------:R-:W2:Y:S01]  /*0930*/  @!P3 LDG.E R22, desc[UR18][R8.64] ;  /* 0x000000120816b981 */ /* 0x000ea2000c1e1900 */
[----:B---3--:R-:W-:-:S04]  /*0940*/  @!P4 LEA R14, P2, R4, R14, 0x1 ;  /* 0x0000000e040ec211 */ /* 0x008fc800078408ff */
[----:B------:R-:W-:-:S05]  /*0950*/  @!P4 LEA.HI.X R15, R4, R15, R3, 0x1, P2 ;  /* 0x0000000f040fc211 */ /* 0x000fca00010f0c03 */
[----:B------:R1:W3:Y:S02]  /*0960*/  @!P4 LDG.E R7, desc[UR18][R14.64] ;  /* 0x000000120e07c981 */ /* 0x0002e4000c1e1900 */
[----:B-1----:R-:W1:Y:S02]  /*0970*/  S2R R15, SR_LANEID ;  /* 0x00000000000f7919 */ /* 0x002e640000000000 */
[C---:B-1----:R-:W-:Y:S02]  /*0980*/  ISETP.GT.AND P2, PT, R15.reuse, 0x1e, PT ;  /* 0x0000001e0f00780c */ /* 0x042fe40003f44270 */
[----:B------:R-:W-:Y:S01]  /*0990*/  ISETP.GT.AND P3, PT, R15, 0xf, PT ;  /* 0x0000000f0f00780c */ /* 0x000fe20003f64270 */
[----:B------:R-:W-:Y:S01]  /*09a0*/  BSSY.RECONVERGENT B0, `(.L_x_1879) ;  /* 0x0000040000007945 */ /* 0x000fe20003800200 */
[----:B-----5:R-:W-:Y:S02]  /*09b0*/  PRMT R4, R23, 0x7632, R4 ;  /* 0x0000763217047816 */ /* 0x020fe40000000004 */
[----:B------:R-:W-:-:S03]  /*09c0*/  PRMT R3, R24, 0x7632, R3 ;  /* 0x0000763218037816 */ /* 0x000fc60000000003 */
[----:B------:R-:W-:Y:S01]  /*09d0*/  IMAD.U32 R4, R4, 0x10000, RZ ;  /* 0x0001000004047824 */ /* 0x000fe200078e00ff */
[----:B------:R-:W-:Y:S02]  /*09e0*/  SHF.L.U32 R3, R3, 0x10, RZ ;  /* 0x0000001003037819 */ /* 0x000fe400000006ff */
[----:B------:R-:W-:Y:S01]  /*09f0*/  SHF.L.U32 R24, R24, 0x10, RZ ;  /* 0x0000001018187819 */ /* 0x000fe200000006ff */
[----:B------:R-:W-:Y:S02]  /*0a00*/  IMAD.U32 R23, R23, 0x10000, RZ ;  /* 0x0001000017177824 */ /* 0x000fe400078e00ff */
[----:B------:R-:W-:Y:S01]  /*0a10*/  FMUL.FTZ R6, R4, R4 ;  /* 0x0000000404067220 */ /* 0x000fe20000410000 */
[----:B------:R-:W-:Y:S01]  /*0a20*/  FMUL.FTZ R9, R3, R3 ;  /* 0x0000000303097220 */ /* 0x000fe20000410000 */
[----:B------:R-:W-:-:S03]  /*0a30*/  FADD.FTZ R11, R24, R3 ;  /* 0x00000003180b7221 */ /* 0x000fc60000010000 */
[----:B------:R-:W-:Y:S01]  /*0a40*/  FFMA.FTZ R10, R24, R24, R9 ;  /* 0x00000018180a7223 */ /* 0x000fe20000010009 */
[----:B------:R-:W-:Y:S01]  /*0a50*/  FFMA.FTZ R9, R23, R23, R6 ;  /* 0x0000001717097223 */ /* 0x000fe20000010006 */
[----:B--2---:R-:W-:-:S04]  /*0a60*/  PRMT R5, R22, 0x7632, R5 ;  /* 0x0000763216057816 */ /* 0x004fc80000000005 */
[----:B------:R-:W-:Y:S01]  /*0a70*/  SHF.L.U32 R5, R5, 0x10, RZ ;  /* 0x0000001005057819 */ /* 0x000fe200000006ff */
[----:B------:R-:W-:Y:S01]  /*0a80*/  FADD.FTZ R8, R23, R4 ;  /* 0x0000000417087221 */ /* 0x000fe20000010000 */
[----:B------:R-:W-:Y:S01]  /*0a90*/  FADD.FTZ R11, RZ, R11 ;  /* 0x0000000bff0b7221 */ /* 0x000fe20000010000 */
[----:B---3--:R-:W-:Y:S01]  /*0aa0*/  PRMT R6, R7, 0x7632, R6 ;  /* 0x0000763207067816 */ /* 0x008fe20000000006 */
[----:B------:R-:W-:Y:S01]  /*0ab0*/  FADD.FTZ R10, RZ, R10 ;  /* 0x0000000aff0a7221 */ /* 0x000fe20000010000 */
[----:B------:R-:W-:Y:S01]  /*0ac0*/  SHF.L.U32 R22, R22, 0x10, RZ ;  /* 0x0000001016167819 */ /* 0x000fe200000006ff */
[----:B------:R-:W-:Y:S02]  /*0ad0*/  FMUL.FTZ R12, R5, R5 ;  /* 0x00000005050c7220 */ /* 0x000fe40000410000 */
[----:B------:R-:W-:Y:S02]  /*0ae0*/  IMAD.U32 R6, R6, 0x10000, RZ ;  /* 0x0001000006067824 */ /* 0x000fe400078e00ff */
[----:B------:R-:W-:Y:S01]  /*0af0*/  FADD.FTZ R8, R11, R8 ;  /* 0x000000080b087221 */ /* 0x000fe20000010000 */
[----:B------:R-:W-:Y:S01]  /*0b00*/  FADD.FTZ R9, R10, R9 ;  /* 0x000000090a097221 */ /* 0x000fe20000010000 */
[----:B------:R-:W-:Y:S01]  /*0b10*/  SHF.L.U32 R7, R7, 0x10, RZ ;  /* 0x0000001007077819 */ /* 0x000fe200000006ff */
[C---:B------:R-:W-:Y:S01]  /*0b20*/  FADD.FTZ R10, R22.reuse, R5 ;  /* 0x00000005160a7221 */ /* 0x040fe20000010000 */
[----:B------:R-:W-:Y:S01]  /*0b30*/  FFMA.FTZ R12, R22, R22, R12 ;  /* 0x00000016160c7223 */ /* 0x000fe2000001000c */
[----:B------:R-:W-:-:S02]  /*0b40*/  FMUL.FTZ R11, R6, R6 ;  /* 0x00000006060b7220 */ /* 0x000fc40000410000 */
[----:B------:R-:W-:Y:S01]  /*0b50*/  FADD.FTZ R8, R8, R10 ;  /* 0x0000000a08087221 */ /* 0x000fe20000010000 */
[----:B------:R-:W-:Y:S01]  /*0b60*/  FADD.FTZ R9, R9, R12 ;  /* 0x0000000c09097221 */ /* 0x000fe20000010000 */
[C---:B------:R-:W-:Y:S01]  /*0b70*/  FADD.FTZ R20, R7.reuse, R6 ;  /* 0x0000000607147221 */ /* 0x040fe20000010000 */
[----:B------:R-:W-:-:S03]  /*0b80*/  FFMA.FTZ R11, R7, R7, R11 ;  /* 0x00000007070b7223 */ /* 0x000fc6000001000b */
[----:B------:R-:W-:Y:S01]  /*0b90*/  FADD.FTZ R20, R8, R20 ;  /* 0x0000001408147221 */ /* 0x000fe20000010000 */
[----:B------:R-:W-:-:S04]  /*0ba0*/  FADD.FTZ R21, R9, R11 ;  /* 0x0000000b09157221 */ /* 0x000fc80000010000 */
[----:B------:R-:W1:Y:S04]  /*0bb0*/  SHFL.DOWN PT, R8, R20, 0x1, 0x1f ;  /* 0x08201f0014087f89 */ /* 0x000e6800000e0000 */
[----:B------:R-:W2:Y:S01]  /*0bc0*/  SHFL.DOWN PT, R9, R21, 0x1, 0x1f ;  /* 0x08201f0015097f89 */ /* 0x000ea200000e0000 */
[----:B-1----:R-:W-:Y:S01]  /*0bd0*/  @!P2 FADD.FTZ R20, R20, R8 ;  /* 0x000000081414a221 */ /* 0x002fe20000010000 */
[----:B--2---:R-:W-:-:S04]  /*0be0*/  @!P2 FADD.FTZ R21, R21, R9 ;  /* 0x000000091515a221 */ /* 0x004fc80000010000 */
[----:B------:R-:W1:Y:S04]  /*0bf0*/  SHFL.DOWN PT, R8, R20, 0x2, 0x1f ;  /* 0x08401f0014087f89 */ /* 0x000e6800000e0000 */
[----:B------:R-:W2:Y:S01]  /*0c00*/  SHFL.DOWN PT, R9, R21, 0x2, 0x1f ;  /* 0x08401f0015097f89 */ /* 0x000ea200000e0000 */
[----:B------:R-:W-:-:S13]  /*0c10*/  ISETP.GT.AND P2, PT, R15, 0x1d, PT ;  /* 0x0000001d0f00780c */ /* 0x000fda0003f44270 */
        /* <DEDUP_REMOVED lines=9> */
[----:B------:R-:W-:Y:S01]  /*0cb0*/  ISETP.GT.AND P2, PT, R15, 0x17, PT ;  /* 0x000000170f00780c */ /* 0x000fe20003f44270 */
[----:B-1----:R-:W-:Y:S01]  /*0cc0*/  FADD.FTZ R8, R20, R8 ;  /* 0x0000000814087221 */ /* 0x002fe20000010000 */
[----:B--2---:R-:W-:-:S04]  /*0cd0*/  FADD.FTZ R9, R21, R9 ;  /* 0x0000000915097221 */ /* 0x004fc80000010000 */
[----:B------:R-:W-:Y:S02]  /*0ce0*/  FSEL R20, R20, R8, P2 ;  /* 0x0000000814147208 */ /* 0x000fe40001000000 */
[----:B------:R-:W-:-:S03]  /*0cf0*/  FSEL R21, R21, R9, P2 ;  /* 0x0000000915157208 */ /* 0x000fc60001000000 */
[----:B------:R1:W2:Y:S04]  /*0d00*/  SHFL.DOWN PT, R10, R20, 0x10, 0x1f ;  /* 0x0a001f00140a7f89 */ /* 0x0002a800000e0000 */
[----:B------:R1:W3:Y:S01]  /*0d10*/  SHFL.DOWN PT, R11, R21, 0x10, 0x1f ;  /* 0x0a001f00150b7f89 */ /* 0x0002e200000e0000 */
[----:B------:R-:W-:Y:S05]  /*0d20*/  @P3 BRA `(.L_x_1880) ;  /* 0x00000000001c3947 */ /* 0x000fea0003800000 */
[----:B------:R-:W4:Y:S01]  /*0d30*/  S2R R13, SR_TID.X ;  /* 0x00000000000d7919 */ /* 0x000f220000002100 */
[----:B------:R-:W-:Y:S01]  /*0d40*/  ISETP.NE.AND P2, PT, R15, RZ, PT ;  /* 0x000000ff0f00720c */ /* 0x000fe20003f45270 */
[----:B-12---:R-:W-:Y:S01]  /*0d50*/  FADD.FTZ R20, R8, R10 ;  /* 0x0000000a08147221 */ /* 0x006fe20000010000 */
[----:B---3--:R-:W-:Y:S01]  /*0d60*/  FADD.FTZ R21, R9, R11 ;  /* 0x0000000b09157221 */ /* 0x008fe20000010000 */
[----:B----4-:R-:W-:-:S04]  /*0d70*/  SHF.R.U32.HI R13, RZ, 0x2, R13 ;  /* 0x00000002ff0d7819 */ /* 0x010fc8000001160d */
[----:B------:R-:W-:-:S06]  /*0d80*/  LOP3.LUT R13, R13, 0xf8, RZ, 0xc0, !PT ;  /* 0x000000f80d0d7812 */ /* 0x000fcc00078ec0ff */
[----:B------:R4:W-:Y:S02]  /*0d90*/  @!P2 STS.64 [R13+UR8+0x8], R20 ;  /* 0x000008140d00a988 */ /* 0x0009e40008000a08 */
.L_x_1880:
[----:B------:R-:W-:Y:S05]  /*0da0*/  BSYNC.RECONVERGENT B0 ;  /* 0x0000000000007941 */ /* 0x000fea0003800200 */
.L_x_1879:
[----:B------:R-:W5:Y:S01]  /*0db0*/  S2R R8, SR_TID.X ;  /* 0x0000000000087919 */ /* 0x000f620000002100 */
[----:B------:R-:W-:Y:S01]  /*0dc0*/  BSSY.RECONVERGENT B0, `(.L_x_1881) ;  /* 0x0000017000007945 */ /* 0x000fe20003800200 */
[----:B------:R-:W-:Y:S01]  /*0dd0*/  BAR.SYNC.DEFER_BLOCKING 0x0 ;  /* 0x0000000000007b1d */ /* 0x000fe20000010000 */
[----:B0-----:R-:W-:Y:S02]  /*0de0*/  ISETP.GE.U32.AND P2, PT, R2, 0x2, PT ;  /* 0x000000020200780c */ /* 0x001fe40003f46070 */
[----:B-----5:R-:W-:-:S13]  /*0df0*/  ISETP.NE.AND P3, PT, R8, RZ, PT ;  /* 0x000000ff0800720c */ /* 0x020fda0003f65270 */
[----:B------:R-:W-:Y:S05]  /*0e00*/  @P3 BRA `(.L_x_1882) ;  /* 0x0000000000483947 */ /* 0x000fea0003800000 */
[----:B------:R-:W0:Y:S01]  /*0e10*/  S2UR UR12, SR_CgaCtaId ;  /* 0x00000000000c79c3 */ /* 0x000e220000008800 */
[----:B------:R-:W-:Y:S02]  /*0e20*/  UMOV UR5, 0x400 ;  /* 0x0000040000057882 */ /* 0x000fe40000000000 */
[----:B0-----:R-:W-:-:S09]  /*0e30*/  ULEA UR5, UR12, UR5, 0x18 ;  /* 0x000000050c057291 */ /* 0x001fd2000f8ec0ff */
[----:B----4-:R-:W0:Y:S04]  /*0e40*/  LDS.128 R12, [UR5+0x10] ;  /* 0x00001005ff0c7984 */ /* 0x010e280008000c00 */
[----:B--23--:R-:W2:Y:S01]  /*0e50*/  LDS.128 R8, [UR5+0x20] ;  /* 0x00002005ff087984 */ /* 0x00cea20008000c00 */
[----:B0-----:R-:W-:Y:S01]  /*0e60*/  FADD.FTZ R12, R20, R12 ;  /* 0x0000000c140c7221 */ /* 0x001fe20000010000 */
[----:B------:R-:W-:-:S03]  /*0e70*/  FADD.FTZ R13, R21, R13 ;  /* 0x0000000d150d7221 */ /* 0x000fc60000010000 */
[----:B------:R-:W-:Y:S01]  /*0e80*/  FADD.FTZ R12, R12, R14 ;  /* 0x0000000e0c0c7221 */ /* 0x000fe20000010000 */
[----:B-1----:R-:W-:-:S03]  /*0e90*/  FADD.FTZ R20, R13, R15 ;  /* 0x0000000f0d147221 */ /* 0x002fc60000010000 */
[----:B--2---:R-:W-:Y:S01]  /*0ea0*/  FADD.FTZ R8, R12, R8 ;  /* 0x000000080c087221 */ /* 0x004fe20000010000 */
[----:B------:R-:W-:Y:S01]  /*0eb0*/  FADD.FTZ R9, R20, R9 ;  /* 0x0000000914097221 */ /* 0x000fe20000010000 */
[----:B------:R-:W0:Y:S02]  /*0ec0*/  LDS.128 R12, [UR5+0x30] ;  /* 0x00003005ff0c7984 */ /* 0x000e240008000c00 */
[----:B------:R-:W-:Y:S01]  /*0ed0*/  FADD.FTZ R8, R8, R10 ;  /* 0x0000000a08087221 */ /* 0x000fe20000010000 */
[----:B------:R-:W-:-:S03]  /*0ee0*/  FADD.FTZ R9, R9, R11 ;  /* 0x0000000b09097221 */ /* 0x000fc60000010000 */
[----:B0-----:R-:W-:Y:S01]  /*0ef0*/  FADD.FTZ R8, R8, R12 ;  /* 0x0000000c08087221 */ /* 0x001fe20000010000 */
[----:B------:R-:W-:-:S03]  /*0f00*/  FADD.FTZ R9, R9, R13 ;  /* 0x0000000d09097221 */ /* 0x000fc60000010000 */
[----:B------:R-:W-:Y:S01]  /*0f10*/  FADD.FTZ R20, R8, R14 ;  /* 0x0000000e08147221 */ /* 0x000fe20000010000 */
[----:B------:R-:W-:-:S07]  /*0f20*/  FADD.FTZ R21, R9, R15 ;  /* 0x0000000f09157221 */ /* 0x000fce0000010000 */
.L_x_1882:
[----:B------:R-:W-:Y:S05]  /*0f30*/  BSYNC.RECONVERGENT B0 ;  /* 0x0000000000007941 */ /* 0x000fea0003800200 */
.L_x_1881:
[----:B------:R-:W-:Y:S05]  /*0f40*/  @!P2 BRA `(.L_x_1883) ;  /* 0x0000000c00b4a947 */ /* 0x000fea0003800000 */
[----:B------:R-:W0:Y:S01]  /*0f50*/  LDC.64 R8, c[0x0][0x3b8] ;  /* 0x0000ee00ff087b82 */ /* 0x000e220000000a00 */
[----:B------:R-:W-:Y:S01]  /*0f60*/  ULOP3.LUT UR5, UR4, 0x1, URZ, 0xc0, !UPT ;  /* 0x0000000104057892 */ /* 0x000fe2000f8ec0ff */
[----:B------:R-:W-:-:S03]  /*0f70*/  ISETP.GE.U32.AND P2, PT, R2, 0x8, PT ;  /* 0x000000080200780c */ /* 0x000fc60003f46070 */
[----:B------:R-:W-:-:S06]  /*0f80*/  UIMAD UR5, UR5, UR22, URZ ;  /* 0x00000016050572a4 */ /* 0x000fcc000f8e02ff */
[----:B--2---:R-:W-:-:S05]  /*0f90*/  IMAD R10, R2, UR5, RZ ;  /* 0x00000005020a7c24 */ /* 0x004fca000f8e02ff */
[----:B------:R-:W-:-:S05]  /*0fa0*/  SHF.L.U32 R10, R10, 0x1, RZ ;  /* 0x000000010a0a7819 */ /* 0x000fca00000006ff */
[----:B0-----:R-:W-:-:S03]  /*0fb0*/  IMAD.WIDE R8, R10, 0x4, R8 ;  /* 0x000000040a087825 */ /* 0x001fc600078e0208 */
[----:B------:R-:W-:Y:S02]  /*0fc0*/  R2UR UR20, R8 ;  /* 0x00000000081472ca */ /* 0x000fe400000e0000 */
[----:B------:R-:W-:Y:S01]  /*0fd0*/  R2UR UR21, R9 ;  /* 0x00000000091572ca */ /* 0x000fe200000e0000 */
[----:B------:R-:W-:-:S14]  /*0fe0*/  @P3 BRA `(.L_x_1884) ;  /* 0x00000000006c3947 */ /* 0x000fdc0003800000 */
[----:B------:R-:W0:Y:S01]  /*0ff0*/  LDC.64 R8, c[0x0][0x3b0] ;  /* 0x0000ec00ff087b82 */ /* 0x000e220000000a00 */
[----:B------:R-:W-:Y:S02]  /*1000*/  UIADD3 UR15, UPT, UPT, UR5, UR6, URZ ;  /* 0x00000006050f7290 */ /* 0x000fe4000fffe0ff */
[----:B------:R-:W-:Y:S02]  /*1010*/  UIMAD UR12, UR17, UR22, UR6 ;  /* 0x00000016110c72a4 */ /* 0x000fe4000f8e0206 */
[----:B------:R-:W-:Y:S02]  /*1020*/  ULOP3.LUT UP1, UR14, UR4, 0x2, URZ, 0xc0, !UPT ;  /* 0x00000002040e7892 */ /* 0x000fe4000f82c0ff */
[----:B------:R-:W-:Y:S01]  /*1030*/  IMAD.U32 R10, RZ, RZ, UR15 ;  /* 0x0000000fff0a7e24 */ /* 0x000fe2000f8e00ff */
[----:B------:R-:W-:Y:S01]  /*1040*/  UIMAD.WIDE.U32 UR12, UR12, 0x8, UR20 ;  /* 0x000000080c0c78a5 */ /* 0x000fe2000f8e0014 */
[----:B------:R-:W-:Y:S01]  /*1050*/  MOV R12, UR15 ;  /* 0x0000000f000c7c02 */ /* 0x000fe20008000f00 */
[----:B------:R-:W-:-:S04]  /*1060*/  UIADD3 UR14, UPT, UPT, -UR14, 0x1, URZ ;  /* 0x000000010e0e7890 */ /* 0x000fc8000fffe1ff */
[----:B---3--:R-:W-:Y:S01]  /*1070*/  IMAD.U32 R11, RZ, RZ, UR13 ;  /* 0x0000000dff0b7e24 */ /* 0x008fe2000f8e00ff */
[----:B0-----:R-:W-:Y:S02]  /*1080*/  LEA R8, P4, R10, R8, 0x2 ;  /* 0x000000080a087211 */ /* 0x001fe400078810ff */
[----:B------:R-:W-:Y:S02]  /*1090*/  MOV R10, UR12 ;  /* 0x0000000c000a7c02 */ /* 0x000fe40008000f00 */
[----:B------:R-:W-:Y:S02]  /*10a0*/  LEA.HI.X R9, R12, R9, RZ, 0x2, P4 ;  /* 0x000000090c097211 */ /* 0x000fe400020f14ff */
[----:B------:R-:W-:Y:S01]  /*10b0*/  PLOP3.LUT P4, PT, PT, PT, UP1, 0x80, 0x8 ;  /* 0x000000000008781c */ /* 0x000fe20003f8f018 */
[----:B------:R0:W-:Y:S01]  /*10c0*/  STG.E.64 desc[UR18][R10.64], R20 ;  /* 0x000000140a007986 */ /* 0x0001e2000c101b12 */
[----:B------:R-:W-:Y:S01]  /*10d0*/  MOV R12, UR14 ;  /* 0x0000000e000c7c02 */ /* 0x000fe20008000f00 */
[----:B------:R-:W-:Y:S06]  /*10e0*/  MEMBAR.ALL.GPU ;  /* 0x0000000000007992 */ /* 0x000fec000000a000 */
[----:B------:R-:W-:-:S00]  /*10f0*/  ERRBAR ;  /* 0x00000000000079ab */ /* 0x000fc00000000000 */
[----:B------:R-:W-:Y:S06]  /*1100*/  CGAERRBAR ;  /* 0x00000000000075ab */ /* 0x000fec0000000000 */
[----:B------:R2:W-:Y:S01]  /*1110*/  REDG.E.ADD.S32.STRONG.GPU desc[UR18][R8.64], R12 ;  /* 0x0000000c0800798e */ /* 0x0005e2000c12e312 */
[----:B0-----:R-:W-:-:S04]  /*1120*/  SEL R10, R2, RZ, !P4 ;  /* 0x000000ff020a7207 */ /* 0x001fc80006000000 */
[----:B------:R-:W-:-:S13]  /*1130*/  ISETP.NE.AND P4, PT, R10, -0x1, PT ;  /* 0xffffffff0a00780c */ /* 0x000fda0003f85270 */
[----:B--2---:R-:W-:Y:S05]  /*1140*/  @!P4 BRA `(.L_x_1884) ;  /* 0x000000000014c947 */ /* 0x004fea0003800000 */
.L_x_1885:
[----:B------:R-:W2:Y:S04]  /*1150*/  LDG.E.STRONG.GPU R11, desc[UR18][R8.64] ;  /* 0x00000012080b7981 */ /* 0x000ea8000c1ef900 */
[----:B--2---:R-:W-:Y:S01]  /*1160*/  CCTL.IVALL ;  /* 0x00000000ff00798f */ /* 0x004fe20002000000 */
[----:B------:R-:W-:Y:S05]  /*1170*/  YIELD ;  /* 0x0000000000007946 */ /* 0x000fea0003800000 */
[----:B------:R-:W-:-:S13]  /*1180*/  ISETP.NE.AND P4, PT, R11, R10, PT ;  /* 0x0000000a0b00720c */ /* 0x000fda0003f85270 */
[----:B------:R-:W-:Y:S05]  /*1190*/  @P4 BRA `(.L_x_1885) ;  /* 0xfffffffc00ec4947 */ /* 0x000fea000383ffff */
.L_x_1884:
[----:B------:R-:W-:Y:S05]  /*11a0*/  WARPSYNC.ALL ;  /* 0x0000000000007948 */ /* 0x000fea0003800000 */
[----:B------:R-:W-:Y:S06]  /*11b0*/  BAR.SYNC.DEFER_BLOCKING 0x0 ;  /* 0x0000000000007b1d */ /* 0x000fec0000010000 */
[----:B------:R-:W-:Y:S01]  /*11c0*/  UMOV UR5, URZ ;  /* 0x000000ff00057c82 */ /* 0x000fe20008000000 */
[----:B------:R-:W-:Y:S05]  /*11d0*/  @!P2 BRA `(.L_x_1886) ;  /* 0x000000040098a947 */ /* 0x000fea0003800000 */
[----:B------:R-:W-:Y:S01]  /*11e0*/  LOP3.LUT R14, R2, 0x7ffffff8, RZ, 0xc0, !PT ;  /* 0x7ffffff8020e7812 */ /* 0x000fe200078ec0ff */
[----:B------:R-:W-:Y:S02]  /*11f0*/  ULEA UR25, UR22, UR6, 0x2 ;  /* 0x0000000616197291 */ /* 0x000fe4000f8e10ff */
[----:B------:R-:W-:Y:S02]  /*1200*/  UIMAD UR26, UR22, 0x6, UR6 ;  /* 0x00000006161a78a4 */ /* 0x000fe4000f8e0206 */
[----:B------:R-:W-:Y:S02]  /*1210*/  UIMAD UR14, UR22, 0x7, UR6 ;  /* 0x00000007160e78a4 */ /* 0x000fe4000f8e0206 */
[----:B------:R-:W-:Y:S02]  /*1220*/  UIMAD UR15, UR22, 0x5, UR6 ;  /* 0x00000005160f78a4 */ /* 0x000fe4000f8e0206 */
[----:B------:R-:W-:Y:S02]  /*1230*/  ULEA UR16, UR22, UR6, 0x1 ;  /* 0x0000000616107291 */ /* 0x000fe4000f8e08ff */
[----:B------:R-:W-:-:S02]  /*1240*/  UIADD3 UR23, UPT, UPT, UR6, UR22, URZ ;  /* 0x0000001606177290 */ /* 0x000fc4000fffe0ff */
[----:B------:R-:W-:Y:S01]  /*1250*/  UIADD3 UR24, UPT, UPT, -UR17, URZ, URZ ;  /* 0x000000ff11187290 */ /* 0x000fe2000fffe1ff */
[----:B------:R-:W-:Y:S01]  /*1260*/  UMOV UR5, URZ ;  /* 0x000000ff00057c82 */ /* 0x000fe20008000000 */
[----:B------:R-:W-:Y:S01]  /*1270*/  UMOV UR12, UR6 ;  /* 0x00000006000c7c82 */ /* 0x000fe20008000000 */
[----:B------:R-:W-:-:S09]  /*1280*/  UMOV UR13, UR9 ;  /* 0x00000009000d7c82 */ /* 0x000fd20008000000 */
.L_x_1887:
[----:B------:R-:W-:Y:S01]  /*1290*/  ISETP.EQ.OR P4, PT, RZ, UR24, P3 ;  /* 0x00000018ff007c0c */ /* 0x000fe20009f82670 */
[----:B------:R-:W-:-:S06]  /*12a0*/  UIADD3 UR27, UPT, UPT, UR5, 0x1, URZ ;  /* 0x00000001051b7890 */ /* 0x000fcc000fffe0ff */
[----:B------:R-:W-:-:S06]  /*12b0*/  MOV R10, UR27 ;  /* 0x0000001b000a7c02 */ /* 0x000fcc0008000f00 */
[----:B------:R-:W-:-:S05]  /*12c0*/  VOTEU.ALL UP1, P4 ;  /* 0x0000000000ff7886 */ /* 0x000fca0002020000 */
[----:B------:R-:W-:-:S06]  /*12d0*/  @!UP1 UIMAD.WIDE.U32 UR28, UR12, 0x8, UR20 ;  /* 0x000000080c1c98a5 */ /* 0x000fcc000f8e0014 */
[----:B------:R-:W-:Y:S01]  /*12e0*/  MOV R8, UR28 ;  /* 0x0000001c00087c02 */ /* 0x000fe20008000f00 */
[----:B------:R-:W-:-:S06]  /*12f0*/  IMAD.U32 R9, RZ, RZ, UR29 ;  /* 0x0000001dff097e24 */ /* 0x000fcc000f8e00ff */
[----:B------:R-:W1:Y:S01]  /*1300*/  @!P4 LDG.E.64 R8, desc[UR18][R8.64] ;  /* 0x000000120808c981 */ /* 0x000e62000c1e1b00 */
[----:B------:R-:W-:-:S13]  /*1310*/  ISETP.EQ.OR P5, PT, R10, UR17, P3 ;  /* 0x000000110a007c0c */ /* 0x000fda0009fa2670 */
[----:B------:R-:W-:-:S05]  /*1320*/  VOTEU.ALL UP1, P5 ;  /* 0x0000000000ff7886 */ /* 0x000fca0002820000 */
[----:B------:R-:W-:-:S06]  /*1330*/  @!UP1 UIMAD.WIDE.U32 UR28, UR23, 0x8, UR20 ;  /* 0x00000008171c98a5 */ /* 0x000fcc000f8e0014 */
[----:B------:R-:W-:Y:S01]  /*1340*/  MOV R12, UR28 ;  /* 0x0000001c000c7c02 */ /* 0x000fe20008000f00 */
[----:B----4-:R-:W-:-:S06]  /*1350*/  IMAD.U32 R13, RZ, RZ, UR29 ;  /* 0x0000001dff0d7e24 */ /* 0x010fcc000f8e00ff */
[----:B------:R-:W2:Y:S01]  /*1360*/  @!P5 LDG.E.64 R12, desc[UR18][R12.64] ;  /* 0x000000120c0cd981 */ /* 0x000ea2000c1e1b00 */
[----:B------:R-:W-:-:S06]  /*1370*/  UIADD3 UR27, UPT, UPT, UR5, 0x2, URZ ;  /* 0x00000002051b7890 */ /* 0x000fcc000fffe0ff */
[----:B------:R-:W-:Y:S01]  /*1380*/  MOV R10, UR27 ;  /* 0x0000001b000a7c02 */ /* 0x000fe20008000f00 */
[----:B------:R-:W-:-:S03]  /*1390*/  UIADD3 UR27, UPT, UPT, UR5, 0x3, URZ ;  /* 0x00000003051b7890 */ /* 0x000fc6000fffe0ff */
[----:B------:R-:W-:-:S13]  /*13a0*/  ISETP.EQ.OR P6, PT, R10, UR17, P3 ;  /* 0x000000110a007c0c */ /* 0x000fda0009fc2670 */
[----:B------:R-:W-:-:S05]  /*13b0*/  VOTEU.ALL UP1, P6 ;  /* 0x0000000000ff7886 */ /* 0x000fca0003020000 */
[----:B------:R-:W-:-:S06]  /*13c0*/  @!UP1 UIMAD.WIDE.U32 UR28, UR16, 0x8, UR20 ;  /* 0x00000008101c98a5 */ /* 0x000fcc000f8e0014 */
[----:B------:R-:W-:Y:S01]  /*13d0*/  IMAD.U32 R10, RZ, RZ, UR28 ;  /* 0x0000001cff0a7e24 */ /* 0x000fe2000f8e00ff */
[----:B---3--:R-:W-:-:S06]  /*13e0*/  MOV R11, UR29 ;  /* 0x0000001d000b7c02 */ /* 0x008fcc0008000f00 */
[----:B------:R-:W3:Y:S01]  /*13f0*/  @!P6 LDG.E.64 R10, desc[UR18][R10.64] ;  /* 0x000000120a0ae981 */ /* 0x000ee2000c1e1b00 */
[----:B-1----:R-:W-:Y:S01]  /*1400*/  @!P4 FADD.FTZ R20, R20, R8 ;  /* 0x000000081414c221 */ /* 0x002fe20000010000 */
[----:B------:R-:W-:Y:S01]  /*1410*/  MOV R8, UR27 ;  /* 0x0000001b00087c02 */ /* 0x000fe20008000f00 */
[----:B------:R-:W-:Y:S01]  /*1420*/  UIADD3 UR27, UPT, UPT, UR5, 0x4, URZ ;  /* 0x00000004051b7890 */ /* 0x000fe2000fffe0ff */
[----:B------:R-:W-:Y:S02]  /*1430*/  @!P4 FADD.FTZ R21, R21, R9 ;  /* 0x000000091515c221 */ /* 0x000fe40000010000 */
[----:B------:R-:W-:-:S03]  /*1440*/  ISETP.EQ.OR P2, PT, R8, UR17, P3 ;  /* 0x0000001108007c0c */ /* 0x000fc60009f42670 */
[----:B------:R-:W-:-:S10]  /*1450*/  MOV R8, UR27 ;  /* 0x0000001b00087c02 */ /* 0x000fd40008000f00 */
[----:B------:R-:W-:-:S05]  /*1460*/  VOTEU.ALL UP1, P2 ;  /* 0x0000000000ff7886 */ /* 0x000fca0001020000 */
[----:B------:R-:W-:Y:S01]  /*1470*/  @!UP1 UIMAD.WIDE.U32 UR28, UR13, 0x8, UR20 ;  /* 0x000000080d1c98a5 */ /* 0x000fe2000f8e0014 */
[----:B------:R-:W-:-:S05]  /*1480*/  ISETP.EQ.OR P4, PT, R8, UR17, P3 ;  /* 0x0000001108007c0c */ /* 0x000fca0009f82670 */
[----:B------:R-:W-:Y:S01]  /*1490*/  IMAD.U32 R8, RZ, RZ, UR28 ;  /* 0x0000001cff087e24 */ /* 0x000fe2000f8e00ff */
[----:B------:R-:W-:-:S06]  /*14a0*/  MOV R9, UR29 ;  /* 0x0000001d00097c02 */ /* 0x000fcc0008000f00 */
[----:B------:R-:W4:Y:S01]  /*14b0*/  @!P2 LDG.E.64 R8, desc[UR18][R8.64] ;  /* 0x000000120808a981 */ /* 0x000f22000c1e1b00 */
[----:B------:R-:W-:-:S05]  /*14c0*/  VOTEU.ALL UP1, P4 ;  /* 0x0000000000ff7886 */ /* 0x000fca0002020000 */
[----:B------:R-:W-:Y:S01]  /*14d0*/  @!UP1 UIMAD.WIDE.U32 UR28, UR25, 0x8, UR20 ;  /* 0x00000008191c98a5 */ /* 0x000fe2000f8e0014 */
[----:B--2---:R-:W-:Y:S01]  /*14e0*/  @!P5 FADD.FTZ R20, R20, R12 ;  /* 0x0000000c1414d221 */ /* 0x004fe20000010000 */
[----:B------:R-:W-:-:S04]  /*14f0*/  @!P5 FADD.FTZ R21, R21, R13 ;  /* 0x0000000d1515d221 */ /* 0x000fc80000010000 */
[----:B------:R-:W-:Y:S01]  /*1500*/  MOV R12, UR28 ;  /* 0x0000001c000c7c02 */ /* 0x000fe20008000f00 */
[----:B------:R-:W-:-:S06]  /*1510*/  IMAD.U32 R13, RZ, RZ, UR29 ;  /* 0x0000001dff0d7e24 */ /* 0x000fcc000f8e00ff */
[----:B------:R-:W2:Y:S01]  /*1520*/  @!P4 LDG.E.64 R12, desc[UR18][R12.64] ;  /* 0x000000120c0cc981 */ /* 0x000ea2000c1e1b00 */
[----:B------:R-:W-:Y:S02]  /*1530*/  UIADD3 UR27, UPT, UPT, UR5, 0x5, URZ ;  /* 0x00000005051b7890 */ /* 0x000fe4000fffe0ff */
[----:B------:R-:W-:Y:S01]  /*1540*/  UIADD3 UR28, UPT, UPT, UR5, 0x6, URZ ;  /* 0x00000006051c7890 */ /* 0x000fe2000fffe0ff */
[----:B---3--:R-:W-:-:S03]  /*1550*/  @!P6 FADD.FTZ R20, R20, R10 ;  /* 0x0000000a1414e221 */ /* 0x008fc60000010000 */
[----:B------:R-:W-:Y:S01]  /*1560*/  MOV R10, UR27 ;  /* 0x0000001b000a7c02 */ /* 0x000fe20008000f00 */
[----:B------:R-:W-:Y:S01]  /*1570*/  UIADD3 UR27, UPT, UPT, UR5, 0x7, URZ ;  /* 0x00000007051b7890 */ /* 0x000fe2000fffe0ff */
[----:B------:R-:W-:Y:S02]  /*1580*/  @!P6 FADD.FTZ R21, R21, R11 ;  /* 0x0000000b1515e221 */ /* 0x000fe40000010000 */
[----:B------:R-:W-:Y:S02]  /*1590*/  ISETP.EQ.OR P6, PT, R10, UR17, P3 ;  /* 0x000000110a007c0c */ /* 0x000fe40009fc2670 */
[----:B------:R-:W-:-:S04]  /*15a0*/  MOV R10, UR28 ;  /* 0x0000001c000a7c02 */ /* 0x000fc80008000f00 */
[----:B------:R-:W-:-:S07]  /*15b0*/  ISETP.EQ.OR P5, PT, R10, UR17, P3 ;  /* 0x000000110a007c0c */ /* 0x000fce0009fa2670 */
[----:B------:R-:W-:-:S05]  /*15c0*/  VOTEU.ALL UP1, P6 ;  /* 0x0000000000ff7886 */ /* 0x000fca0003020000 */
[----:B------:R-:W-:Y:S01]  /*15d0*/  @!UP1 UIMAD.WIDE.U32 UR28, UR15, 0x8, UR20 ;  /* 0x000000080f1c98a5 */ /* 0x000fe2000f8e0014 */
[----:B------:R-:W-:-:S05]  /*15e0*/  VOTEU.ALL UP2, P5 ;  /* 0x0000000000ff7886 */ /* 0x000fca0002840000 */
[----:B------:R-:W-:-:S06]  /*15f0*/  @!UP2 UIMAD.WIDE.U32 UR30, UR26, 0x8, UR20 ;  /* 0x000000081a1ea8a5 */ /* 0x000fcc000f8e0014 */
[----:B------:R-:W-:Y:S01]  /*1600*/  IMAD.U32 R10, RZ, RZ, UR30 ;  /* 0x0000001eff0a7e24 */ /* 0x000fe2000f8e00ff */
[----:B------:R-:W-:-:S06]  /*1610*/  MOV R11, UR31 ;  /* 0x0000001f000b7c02 */ /* 0x000fcc0008000f00 */
[----:B------:R-:W3:Y:S01]  /*1620*/  @!P5 LDG.E.64 R10, desc[UR18][R10.64] ;  /* 0x000000120a0ad981 */ /* 0x000ee2000c1e1b00 */
[----:B----4-:R-:W-:Y:S01]  /*1630*/  @!P2 FADD.FTZ R20, R20, R8 ;  /* 0x000000081414a221 */ /* 0x010fe20000010000 */
[----:B------:R-:W-:Y:S02]  /*1640*/  IMAD.U32 R8, RZ, RZ, UR27 ;  /* 0x0000001bff087e24 */ /* 0x000fe4000f8e00ff */
[----:B------:R-:W-:-:S03]  /*1650*/  @!P2 FADD.FTZ R21, R21, R9 ;  /* 0x000000091515a221 */ /* 0x000fc60000010000 */
[----:B------:R-:W-:Y:S02]  /*1660*/  ISETP.EQ.OR P2, PT, R8, UR17, P3 ;  /* 0x0000001108007c0c */ /* 0x000fe40009f42670 */
[----:B------:R-:W-:Y:S02]  /*1670*/  MOV R8, UR28 ;  /* 0x0000001c00087c02 */ /* 0x000fe40008000f00 */
[----:B------:R-:W-:-:S06]  /*1680*/  MOV R9, UR29 ;  /* 0x0000001d00097c02 */ /* 0x000fcc0008000f00 */
[----:B------:R-:W4:Y:S03]  /*1690*/  @!P6 LDG.E.64 R8, desc[UR18][R8.64] ;  /* 0x000000120808e981 */ /* 0x000f26000c1e1b00 */
[----:B------:R-:W-:-:S05]  /*16a0*/  VOTEU.ALL UP1, P2 ;  /* 0x0000000000ff7886 */ /* 0x000fca0001020000 */
[----:B------:R-:W-:Y:S01]  /*16b0*/  @!UP1 UIMAD.WIDE.U32 UR28, UR14, 0x8, UR20 ;  /* 0x000000080e1c98a5 */ /* 0x000fe2000f8e0014 */
[----:B--2---:R-:W-:Y:S01]  /*16c0*/  @!P4 FADD.FTZ R20, R20, R12 ;  /* 0x0000000c1414c221 */ /* 0x004fe20000010000 */
[----:B------:R-:W-:-:S04]  /*16d0*/  @!P4 FADD.FTZ R21, R21, R13 ;  /* 0x0000000d1515c221 */ /* 0x000fc80000010000 */
[----:B------:R-:W-:Y:S01]  /*16e0*/  MOV R12, UR28 ;  /* 0x0000001c000c7c02 */ /* 0x000fe20008000f00 */
[----:B------:R-:W-:-:S06]  /*16f0*/  IMAD.U32 R13, RZ, RZ, UR29 ;  /* 0x0000001dff0d7e24 */ /* 0x000fcc000f8e00ff */
[----:B------:R-:W2:Y:S01]  /*1700*/  @!P2 LDG.E.64 R12, desc[UR18][R12.64] ;  /* 0x000000120c0ca981 */ /* 0x000ea2000c1e1b00 */
[----:B------:R-:W-:-:S06]  /*1710*/  UIADD3 UR5, UPT, UPT, UR5, 0x8, URZ ;  /* 0x0000000805057890 */ /* 0x000fcc000fffe0ff */
[----:B------:R-:W-:Y:S01]  /*1720*/  ISETP.NE.AND P4, PT, R14, UR5, PT ;  /* 0x000000050e007c0c */ /* 0x000fe2000bf85270 */
        /* <DEDUP_REMOVED lines=9> */
[----:B----4-:R-:W-:Y:S01]  /*17c0*/  @!P6 FADD.FTZ R20, R20, R8 ;  /* 0x000000081414e221 */ /* 0x010fe20000010000 */
[----:B------:R-:W-:-:S03]  /*17d0*/  @!P6 FADD.FTZ R21, R21, R9 ;  /* 0x000000091515e221 */ /* 0x000fc60000010000 */
[----:B---3--:R-:W-:Y:S01]  /*17e0*/  @!P5 FADD.FTZ R20, R20, R10 ;  /* 0x0000000a1414d221 */ /* 0x008fe20000010000 */
[----:B------:R-:W-:-:S03]  /*17f0*/  @!P5 FADD.FTZ R21, R21, R11 ;  /* 0x0000000b1515d221 */ /* 0x000fc60000010000 */
[----:B--2---:R-:W-:Y:S01]  /*1800*/  @!P2 FADD.FTZ R20, R20, R12 ;  /* 0x0000000c1414a221 */ /* 0x004fe20000010000 */
[----:B------:R-:W-:Y:S01]  /*1810*/  @!P2 FADD.FTZ R21, R21, R13 ;  /* 0x0000000d1515a221 */ /* 0x000fe20000010000 */
[----:B------:R-:W-:Y:S06]  /*1820*/  @P4 BRA `(.L_x_1887) ;  /* 0xfffffff800984947 */ /* 0x000fec000383ffff */
[----:B------:R-:W-:-:S15]  /*1830*/  R2UR UR5, R14 ;  /* 0x000000000e0572ca */ /* 0x000fde00000e0000 */
.L_x_1886:
[----:B------:R-:W-:-:S04]  /*1840*/  LOP3.LUT R8, R2, 0x7, RZ, 0xc0, !PT ;  /* 0x0000000702087812 */ /* 0x000fc800078ec0ff */
[----:B------:R-:W-:-:S13]  /*1850*/  ISETP.NE.AND P2, PT, R8, RZ, PT ;  /* 0x000000ff0800720c */ /* 0x000fda0003f45270 */
[----:B------:R-:W-:Y:S05]  /*1860*/  @!P2 BRA `(.L_x_1883) ;  /* 0x00000004006ca947 */ /* 0x000fea0003800000 */
[----:B------:R-:W-:-:S04]  /*1870*/  IADD3 R8, PT, PT, R8, -0x1, RZ ;  /* 0xffffffff08087810 */ /* 0x000fc80007ffe0ff */
        /* <DEDUP_REMOVED lines=8> */
[----:B------:R-:W-:Y:S01]  /*1900*/  UIADD3 UR12, UPT, UPT, UR5, 0x1, URZ ;  /* 0x00000001050c7890 */ /* 0x000fe2000fffe0ff */
[----:B------:R-:W-:Y:S01]  /*1910*/  IMAD.U32 R9, RZ, RZ, UR13 ;  /* 0x0000000dff097e24 */ /* 0x000fe2000f8e00ff */
[----:B------:R-:W-:Y:S02]  /*1920*/  UIADD3 UR14, UPT, UPT, UR5, 0x2, URZ ;  /* 0x00000002050e7890 */ /* 0x000fe4000fffe0ff */
[----:B------:R-:W-:Y:S02]  /*1930*/  UIADD3 UR16, UPT, UPT, UR5, 0x3, URZ ;  /* 0x0000000305107890 */ /* 0x000fe4000fffe0ff */
[----:B---3--:R-:W-:Y:S01]  /*1940*/  MOV R11, UR12 ;  /* 0x0000000c000b7c02 */ /* 0x008fe20008000f00 */
[----:B------:R-:W1:Y:S01]  /*1950*/  @!P2 LDG.E.64 R8, desc[UR18][R8.64] ;  /* 0x000000120808a981 */ /* 0x000e62000c1e1b00 */
[----:B------:R-:W-:Y:S02]  /*1960*/  MOV R10, UR14 ;  /* 0x0000000e000a7c02 */ /* 0x000fe40008000f00 */
[----:B------:R-:W-:-:S02]  /*1970*/  ISETP.EQ.OR P4, PT, R11, UR17, P3 ;  /* 0x000000110b007c0c */ /* 0x000fc40009f82670 */
[----:B------:R-:W-:Y:S02]  /*1980*/  MOV R11, UR16 ;  /* 0x00000010000b7c02 */ /* 0x000fe40008000f00 */
[----:B------:R-:W-:Y:S02]  /*1990*/  ISETP.EQ.OR P5, PT, R10, UR17, P3 ;  /* 0x000000110a007c0c */ /* 0x000fe40009fa2670 */
[----:B------:R-:W-:-:S07]  /*19a0*/  ISETP.EQ.OR P6, PT, R11, UR17, P3 ;  /* 0x000000110b007c0c */ /* 0x000fce0009fc2670 */
[----:B------:R-:W-:-:S04]  /*19b0*/  VOTEU.ALL UP1, P4 ;  /* 0x0000000000ff7886 */ /* 0x000fc80002020000 */
[----:B------:R-:W-:Y:S01]  /*19c0*/  VOTEU.ALL UP2, P5 ;  /* 0x0000000000ff7886 */ /* 0x000fe20002840000 */
[----:B------:R-:W-:Y:S01]  /*19d0*/  @!UP1 UIMAD UR12, UR12, UR22, UR6 ;  /* 0x000000160c0c92a4 */ /* 0x000fe2000f8e0206 */
[----:B------:R-:W-:-:S03]  /*19e0*/  VOTEU.ALL UP3, P6 ;  /* 0x0000000000ff7886 */ /* 0x000fc60003060000 */
[----:B------:R-:W-:Y:S02]  /*19f0*/  @!UP2 UIMAD UR14, UR14, UR22, UR6 ;  /* 0x000000160e0ea2a4 */ /* 0x000fe4000f8e0206 */
[----:B------:R-:W-:Y:S02]  /*1a00*/  @!UP1 UIMAD.WIDE.U32 UR12, UR12, 0x8, UR20 ;  /* 0x000000080c0c98a5 */ /* 0x000fe4000f8e0014 */
[----:B------:R-:W-:Y:S02]  /*1a10*/  @!UP2 UIMAD.WIDE.U32 UR14, UR14, 0x8, UR20 ;  /* 0x000000080e0ea8a5 */ /* 0x000fe4000f8e0014 */
[----:B------:R-:W-:Y:S02]  /*1a20*/  @!UP3 UIMAD UR16, UR16, UR22, UR6 ;  /* 0x000000161010b2a4 */ /* 0x000fe4000f8e0206 */
[----:B------:R-:W-:Y:S01]  /*1a30*/  IMAD.U32 R10, RZ, RZ, UR12 ;  /* 0x0000000cff0a7e24 */ /* 0x000fe2000f8e00ff */
[----:B------:R-:W-:Y:S01]  /*1a40*/  MOV R11, UR13 ;  /* 0x0000000d000b7c02 */ /* 0x000fe20008000f00 */
[----:B------:R-:W-:Y:S01]  /*1a50*/  @!UP3 UIMAD.WIDE.U32 UR12, UR16, 0x8, UR20 ;  /* 0x00000008100cb8a5 */ /* 0x000fe2000f8e0014 */
[----:B------:R-:W-:-:S02]  /*1a60*/  MOV R12, UR14 ;  /* 0x0000000e000c7c02 */ /* 0x000fc40008000f00 */
[----:B----4-:R-:W-:Y:S02]  /*1a70*/  MOV R13, UR15 ;  /* 0x0000000f000d7c02 */ /* 0x010fe40008000f00 */
[----:B------:R-:W2:Y:S01]  /*1a80*/  @!P4 LDG.E.64 R10, desc[UR18][R10.64] ;  /* 0x000000120a0ac981 */ /* 0x000ea2000c1e1b00 */
[----:B------:R-:W-:Y:S01]  /*1a90*/  IMAD.U32 R14, RZ, RZ, UR12 ;  /* 0x0000000cff0e7e24 */ /* 0x000fe2000f8e00ff */
[----:B------:R-:W-:Y:S02]  /*1aa0*/  MOV R15, UR13 ;  /* 0x0000000d000f7c02 */ /* 0x000fe40008000f00 */
[----:B------:R-:W3:Y:S04]  /*1ab0*/  @!P5 LDG.E.64 R12, desc[UR18][R12.64] ;  /* 0x000000120c0cd981 */ /* 0x000ee8000c1e1b00 */
[----:B------:R-:W4:Y:S01]  /*1ac0*/  @!P6 LDG.E.64 R14, desc[UR18][R14.64] ;  /* 0x000000120e0ee981 */ /* 0x000f22000c1e1b00 */
[----:B-1----:R-:W-:Y:S01]  /*1ad0*/  @!P2 FADD.FTZ R20, R20, R8 ;  /* 0x000000081414a221 */ /* 0x002fe20000010000 */
[----:B------:R-:W-:Y:S01]  /*1ae0*/  MOV R8, UR5 ;  /* 0x0000000500087c02 */ /* 0x000fe20008000f00 */
[----:B------:R-:W-:-:S03]  /*1af0*/  @!P2 FADD.FTZ R21, R21, R9 ;  /* 0x000000091515a221 */ /* 0x000fc60000010000 */
[----:B------:R-:W-:-:S04]  /*1b00*/  IADD3 R8, PT, PT, R8, 0x4, RZ ;  /* 0x0000000408087810 */ /* 0x000fc80007ffe0ff */
[----:B------:R-:W-:Y:S01]  /*1b10*/  R2UR UR5, R8 ;  /* 0x00000000080572ca */ /* 0x000fe200000e0000 */
[----:B--2---:R-:W-:Y:S01]  /*1b20*/  @!P4 FADD.FTZ R20, R20, R10 ;  /* 0x0000000a1414c221 */ /* 0x004fe20000010000 */
[----:B------:R-:W-:-:S03]  /*1b30*/  @!P4 FADD.FTZ R21, R21, R11 ;  /* 0x0000000b1515c221 */ /* 0x000fc60000010000 */
[----:B---3--:R-:W-:Y:S01]  /*1b40*/  @!P5 FADD.FTZ R20, R20, R12 ;  /* 0x0000000c1414d221 */ /* 0x008fe20000010000 */
[----:B------:R-:W-:-:S03]  /*1b50*/  @!P5 FADD.FTZ R21, R21, R13 ;  /* 0x0000000d1515d221 */ /* 0x000fc60000010000 */
[----:B----4-:R-:W-:Y:S01]  /*1b60*/  @!P6 FADD.FTZ R20, R20, R14 ;  /* 0x0000000e1414e221 */ /* 0x010fe20000010000 */
[----:B------:R-:W-:-:S07]  /*1b70*/  @!P6 FADD.FTZ R21, R21, R15 ;  /* 0x0000000f1515e221 */ /* 0x000fce0000010000 */
.L_x_1888:
[----:B------:R-:W-:-:S13]  /*1b80*/  LOP3.LUT P2, R8, R2, 0x3, RZ, 0xc0, !PT ;  /* 0x0000000302087812 */ /* 0x000fda000784c0ff */
        /* <DEDUP_REMOVED lines=15> */
[----:B---3--:R-:W-:-:S05]  /*1c80*/  MOV R11, UR15 ;  /* 0x0000000f000b7c02 */ /* 0x008fca0008000f00 */
[----:B------:R-:W-:Y:S01]  /*1c90*/  IMAD.U32 R8, RZ, RZ, UR12 ;  /* 0x0000000cff087e24 */ /* 0x000fe2000f8e00ff */
[----:B------:R-:W-:Y:S01]  /*1ca0*/  MOV R9, UR13 ;  /* 0x0000000d00097c02 */ /* 0x000fe20008000f00 */
[----:B------:R-:W1:Y:S05]  /*1cb0*/  @!P4 LDG.E.64 R10, desc[UR18][R10.64] ;  /* 0x000000120a0ac981 */ /* 0x000e6a000c1e1b00 */
[----:B------:R-:W2:Y:S01]  /*1cc0*/  @!P2 LDG.E.64 R8, desc[UR18][R8.64] ;  /* 0x000000120808a981 */ /* 0x000ea2000c1e1b00 */
[----:B------:R-:W-:-:S04]  /*1cd0*/  MOV R12, UR5 ;  /* 0x00000005000c7c02 */ /* 0x000fc80008000f00 */
[----:B------:R-:W-:-:S04]  /*1ce0*/  IADD3 R12, PT, PT, R12, 0x2, RZ ;  /* 0x000000020c0c7810 */ /* 0x000fc80007ffe0ff */
[----:B------:R-:W-:Y:S01]  /*1cf0*/  R2UR UR5, R12 ;  /* 0x000000000c0572ca */ /* 0x000fe200000e0000 */
[----:B-1--4-:R-:W-:Y:S01]  /*1d00*/  @!P4 FADD.FTZ R20, R20, R10 ;  /* 0x0000000a1414c221 */ /* 0x012fe20000010000 */
[----:B------:R-:W-:-:S03]  /*1d10*/  @!P4 FADD.FTZ R21, R21, R11 ;  /* 0x0000000b1515c221 */ /* 0x000fc60000010000 */
[----:B--2---:R-:W-:Y:S01]  /*1d20*/  @!P2 FADD.FTZ R20, R20, R8 ;  /* 0x000000081414a221 */ /* 0x004fe20000010000 */
[----:B------:R-:W-:-:S09]  /*1d30*/  @!P2 FADD.FTZ R21, R21, R9 ;  /* 0x000000091515a221 */ /* 0x000fd20000010000 */
.L_x_1889:
[----:B------:R-:W-:Y:S01]  /*1d40*/  IMAD.U32 R8, RZ, RZ, UR5 ;  /* 0x00000005ff087e24 */ /* 0x000fe2000f8e00ff */
[----:B------:R-:W-:Y:S01]  /*1d50*/  LOP3.LUT R9, R2, 0x1, RZ, 0xc0, !PT ;  /* 0x0000000102097812 */ /* 0x000fe200078ec0ff */
[----:B------:R-:W-:Y:S03]  /*1d60*/  BSSY.RECONVERGENT B0, `(.L_x_1883) ;  /* 0x000000b000007945 */ /* 0x000fe60003800200 */
[----:B------:R-:W-:-:S04]  /*1d70*/  ISETP.EQ.OR P2, PT, R8, UR17, P3 ;  /* 0x0000001108007c0c */ /* 0x000fc80009f42670 */
[----:B------:R-:W-:-:S13]  /*1d80*/  ISETP.NE.U32.OR P2, PT, R9, 0x1, P2 ;  /* 0x000000010900780c */ /* 0x000fda0001745470 */
[----:B------:R-:W-:Y:S05]  /*1d90*/  @P2 BRA `(.L_x_1890) ;  /* 0x00000000001c2947 */ /* 0x000fea0003800000 */
[----:B------:R-:W-:Y:S01]  /*1da0*/  UIMAD UR12, UR22, UR5, UR6 ;  /* 0x00000005160c72a4 */ /* 0x000fe2000f8e0206 */
[----:B------:R-:W-:-:S05]  /*1db0*/  HFMA2 R8, -RZ, RZ, 0, 4.76837158203125e-07 ;  /* 0x00000008ff087431 */ /* 0x000fca00000001ff */
[----:B------:R-:W-:-:S05]  /*1dc0*/  MOV R9, UR12 ;  /* 0x0000000c00097c02 */ /* 0x000fca0008000f00 */
[----:B------:R-:W-:-:S06]  /*1dd0*/  IMAD.WIDE.U32 R8, R9, R8, UR20 ;  /* 0x0000001409087e25 */ /* 0x000fcc000f8e0008 */
[----:B------:R-:W1:Y:S02]  /*1de0*/  LDG.E.64 R8, desc[UR18][R8.64] ;  /* 0x0000001208087981 */ /* 0x000e64000c1e1b00 */
[----:B-1--4-:R-:W-:Y:S01]  /*1df0*/  FADD.FTZ R20, R20, R8 ;  /* 0x0000000814147221 */ /* 0x012fe20000010000 */
[----:B------:R-:W-:-:S07]  /*1e00*/  FADD.FTZ R21, R21, R9 ;  /* 0x0000000915157221 */ /* 0x000fce0000010000 */
.L_x_1890:
[----:B------:R-:W-:Y:S05]  /*1e10*/  BSYNC.RECONVERGENT B0 ;  /* 0x0000000000007941 */ /* 0x000fea0003800200 */
.L_x_1883:
[----:B------:R-:W0:Y:S01]  /*1e20*/  @P0 LDC.64 R8, c[0x0][0x388] ;  /* 0x0000e200ff080b82 */ /* 0x000e220000000a00 */
[----:B------:R-:W3:Y:S01]  /*1e30*/  LDCU UR13, c[0x0][0x414] ;  /* 0x00008280ff0d77ac */ /* 0x000ee20008000800 */
[----:B--2---:R-:W-:Y:S01]  /*1e40*/  MOV R10, UR10 ;  /* 0x0000000a000a7c02 */ /* 0x004fe20008000f00 */
[----:B------:R-:W-:Y:S01]  /*1e50*/  VIADD R29, R29, UR11 ;  /* 0x0000000b1d1d7c36 */ /* 0x000fe20008000000 */
[----:B------:R-:W-:-:S04]  /*1e60*/  UMOV UR5, 0x400 ;  /* 0x0000040000057882 */ /* 0x000fc80000000000 */
[----:B------:R-:W2:Y:S01]  /*1e70*/  S2UR UR12, SR_CgaCtaId ;  /* 0x00000000000c79c3 */ /* 0x000ea20000008800 */
[----:B---3--:R-:W-:Y:S01]  /*1e80*/  @P0 FMUL.FTZ R11, R21, UR13 ;  /* 0x0000000d150b0c20 */ /* 0x008fe20008410000 */
[----:B0-----:R-:W-:-:S04]  /*1e90*/  @P0 IMAD.WIDE R8, R10, 0x8, R8 ;  /* 0x000000080a080825 */ /* 0x001fc800078e0208 */
[----:B------:R-:W-:-:S05]  /*1ea0*/  @P0 FMUL.FTZ R10, R20, UR13 ;  /* 0x0000000d140a0c20 */ /* 0x000fca0008410000 */
[----:B------:R0:W-:Y:S01]  /*1eb0*/  @P0 STG.E.64 desc[UR18][R8.64], R10 ;  /* 0x0000000a08000986 */ /* 0x0001e2000c101b12 */
[----:B--2---:R-:W-:-:S09]  /*1ec0*/  ULEA UR5, UR12, UR5, 0x18 ;  /* 0x000000050c057291 */ /* 0x004fd2000f8ec0ff */
[----:B------:R-:W-:Y:S01]  /*1ed0*/  @!P3 STS.64 [UR5+0x48], R20 ;  /* 0x00004814ff00b988 */ /* 0x000fe20008000a05 */
[----:B0-----:R-:W0:Y:S08]  /*1ee0*/  LDC.64 R10, c[0x0][0x398] ;  /* 0x0000e600ff0a7b82 */ /* 0x001e300000000a00 */
[----:B------:R-:W-:Y:S08]  /*1ef0*/  BAR.SYNC.DEFER_BLOCKING 0x0 ;  /* 0x0000000000007b1d */ /* 0x000ff00000010000 */
[----:B------:R-:W2:Y:S01]  /*1f00*/  LDC.64 R8, c[0x0][0x3a0] ;  /* 0x0000e800ff087b82 */ /* 0x000ea20000000a00 */
[C---:B0-----:R-:W-:Y:S01]  /*1f10*/  IMAD.WIDE R10, R29.reuse, 0x4, R10 ;  /* 0x000000041d0a7825 */ /* 0x041fe200078e020a */
[----:B----4-:R-:W1:Y:S05]  /*1f20*/  LDS.64 R12, [UR5+0x48] ;  /* 0x00004805ff0c7984 */ /* 0x010e6a0008000a00 */
[----:B------:R-:W5:Y:S01]  /*1f30*/  LDG.E.64 R10, desc[UR18][R10.64] ;  /* 0x000000120a0a7981 */ /* 0x000f62000c1e1b00 */
[----:B--2---:R-:W-:-:S06]  /*1f40*/  IMAD.WIDE R8, R29, 0x4, R8 ;  /* 0x000000041d087825 */ /* 0x004fcc00078e0208 */
[----:B------:R-:W5:Y:S01]  /*1f50*/  LDG.E.64 R8, desc[UR18][R8.64] ;  /* 0x0000001208087981 */ /* 0x000f62000c1e1b00 */
[----:B-1----:R-:W-:-:S04]  /*1f60*/  FMUL.FTZ R20, R12, UR13 ;  /* 0x0000000d0c147c20 */ /* 0x002fc80008410000 */
[----:B------:R-:W-:-:S04]  /*1f70*/  FMUL.FTZ R12, R20, R20 ;  /* 0x00000014140c7220 */ /* 0x000fc80000410000 */
[----:B------:R-:W-:-:S05]  /*1f80*/  FFMA.FTZ R12, R13, UR13, -R12 ;  /* 0x0000000d0d0c7c23 */ /* 0x000fca000801080c */
[----:B------:R-:W-:-:S13]  /*1f90*/  FSETP.GTU.FTZ.AND P2, PT, R12, RZ, PT ;  /* 0x000000ff0c00720b */ /* 0x000fda0003f5c000 */
[----:B------:R-:W-:-:S05]  /*1fa0*/  VOTEU.ANY UP1, P2 ;  /* 0x0000000000ff7886 */ /* 0x000fca0001020100 */
[----:B------:R-:W0:Y:S01]  /*1fb0*/  @UP1 LDCU UR5, c[0x0][0x3a8] ;  /* 0x00007500ff0517ac */ /* 0x000e220008000800 */
[----:B------:R-:W-:-:S13]  /*1fc0*/  PLOP3.LUT P2, PT, PT, PT, UP1, 0x80, 0x8 ;  /* 0x000000000008781c */ /* 0x000fda0003f4f018 */
[----:B0-----:R-:W-:-:S06]  /*1fd0*/  @P2 FADD.FTZ R12, R12, UR5 ;  /* 0x000000050c0c2e21 */ /* 0x001fcc0008010000 */
[----:B------:R-:W0:Y:S01]  /*1fe0*/  @P2 MUFU.RSQ R12, R12 ;  /* 0x0000000c000c2308 */ /* 0x000e220000001400 */
[----:B------:R-:W-:Y:S01]  /*1ff0*/  BSSY.RECONVERGENT B0, `(.L_x_1891) ;  /* 0x00000ed000007945 */ /* 0x000fe20003800200 */
[----:B------:R-:W-:Y:S01]  /*2000*/  UMOV UR5, 0x3f800000 ;  /* 0x3f80000000057882 */ /* 0x000fe20000000000 */
[----:B0-----:R-:W-:-:S13]  /*2010*/  @P2 R2UR UR11, R12 ;  /* 0x000000000c0b22ca */ /* 0x001fda00000e0000 */
[----:B------:R-:W-:Y:S01]  /*2020*/  @UP1 UMOV UR5, UR11 ;  /* 0x0000000b00051c82 */ /* 0x000fe20008000000 */
[----:B------:R-:W-:Y:S05]  /*2030*/  BRA.U UP0, `(.L_x_1892) ;  /* 0x0000000500847547 */ /* 0x000fea000b800000 */
[----:B------:R-:W0:Y:S01]  /*2040*/  LDCU.64 UR14, c[0x0][0x3e8] ;  /* 0x00007d00ff0e77ac */ /* 0x000e220008000a00 */
[----:B------:R-:W-:Y:S01]  /*2050*/  SHF.R.S32.HI R14, RZ, 0x1f, R0 ;  /* 0x0000001fff0e7819 */ /* 0x000fe20000011400 */
[----:B------:R-:W-:Y:S01]  /*2060*/  BSSY.RECONVERGENT B1, `(.L_x_1893) ;  /* 0x000001f000017945 */ /* 0x000fe20003800200 */
[----:B------:R-:W-:Y:S02]  /*2070*/  SHF.R.S32.HI R21, RZ, 0x1f, R26 ;  /* 0x0000001fff157819 */ /* 0x000fe4000001141a */
[----:B------:R-:W-:Y:S02]  /*2080*/  SHF.R.S32.HI R15, RZ, 0x1f, R25 ;  /* 0x0000001fff0f7819 */ /* 0x000fe40000011419 */
[----:B------:R-:W-:Y:S02]  /*2090*/  SHF.R.S32.HI R29, RZ, 0x1f, R27 ;  /* 0x0000001fff1d7819 */ /* 0x000fe4000001141b */
[----:B0-----:R-:W-:Y:S02]  /*20a0*/  ISETP.GE.U32.AND P2, PT, R0, UR14, PT ;  /* 0x0000000e00007c0c */ /* 0x001fe4000bf46070 */
[----:B------:R-:W-:-:S02]  /*20b0*/  ISETP.GE.U32.AND P3, PT, R26, UR14, PT ;  /* 0x0000000e1a007c0c */ /* 0x000fc4000bf66070 */
[----:B------:R-:W-:Y:S02]  /*20c0*/  ISETP.GE.AND.EX P2, PT, R14, UR15, PT, P2 ;  /* 0x0000000f0e007c0c */ /* 0x000fe4000bf46320 */
[----:B------:R-:W-:Y:S02]  /*20d0*/  ISETP.GE.U32.AND P4, PT, R25, UR14, PT ;  /* 0x0000000e19007c0c */ /* 0x000fe4000bf86070 */
[----:B------:R-:W-:Y:S02]  /*20e0*/  ISETP.GE.U32.AND P1, PT, R27, UR14, PT ;  /* 0x0000000e1b007c0c */ /* 0x000fe4000bf26070 */
[----:B------:R-:W-:Y:S02]  /*20f0*/  ISETP.GE.AND.EX P3, PT, R21, UR15, PT, P3 ;  /* 0x0000000f15007c0c */ /* 0x000fe4000bf66330 */
[----:B------:R-:W-:Y:S02]  /*2100*/  ISETP.GE.AND.EX P4, PT, R15, UR15, PT, P4 ;  /* 0x0000000f0f007c0c */ /* 0x000fe4000bf86340 */
[----:B------:R-:W-:-:S03]  /*2110*/  ISETP.GE.AND.EX P1, PT, R29, UR15, PT, P1 ;  /* 0x0000000f1d007c0c */ /* 0x000fc6000bf26310 */
[----:B------:R-:W-:Y:S10]  /*2120*/  @P2 BRA `(.L_x_1894) ;  /* 0x0000000000482947 */ /* 0x000ff40003800000 */
[----:B------:R-:W0:Y:S01]  /*2130*/  LDCU.64 UR20, c[0x0][0x3e0] ;  /* 0x00007c00ff1477ac */ /* 0x000e220008000a00 */
[----:B------:R-:W-:Y:S01]  /*2140*/  MOV R12, R18 ;  /* 0x00000012000c7202 */ /* 0x000fe20000000f00 */
[--C-:B------:R-:W-:Y:S01]  /*2150*/  FADD.FTZ R24, R24, -R20.reuse ;  /* 0x8000001418187221 */ /* 0x100fe20000010000 */
[----:B------:R-:W-:Y:S01]  /*2160*/  MOV R13, R17 ;  /* 0x00000011000d7202 */ /* 0x000fe20000000f00 */
[----:B------:R-:W1:Y:S01]  /*2170*/  LDCU.64 UR12, c[0x0][0x380] ;  /* 0x00007000ff0c77ac */ /* 0x000e620008000a00 */
[----:B------:R-:W-:Y:S01]  /*2180*/  FADD.FTZ R3, R3, -R20 ;  /* 0x8000001403037221 */ /* 0x000fe20000010000 */
[----:B------:R-:W-:-:S03]  /*2190*/  FMUL.FTZ R24, R24, UR5 ;  /* 0x0000000518187c20 */ /* 0x000fc60008410000 */
[----:B------:R-:W-:Y:S01]  /*21a0*/  FMUL.FTZ R21, R3, UR5 ;  /* 0x0000000503157c20 */ /* 0x000fe20008410000 */
[----:B-----5:R-:W-:-:S03]  /*21b0*/  FFMA.FTZ R3, R10, R24, R8 ;  /* 0x000000180a037223 */ /* 0x020fc60000010008 */
[----:B------:R-:W-:Y:S01]  /*21c0*/  FFMA.FTZ R21, R11, R21, R9 ;  /* 0x000000150b157223 */ /* 0x000fe20000010009 */
[----:B0-----:R-:W-:-:S04]  /*21d0*/  IMAD R14, R14, UR20, RZ ;  /* 0x000000140e0e7c24 */ /* 0x001fc8000f8e02ff */
[----:B------:R-:W-:Y:S01]  /*21e0*/  F2FP.BF16.F32.PACK_AB R3, R21, R3 ;  /* 0x000000031503723e */ /* 0x000fe200000010ff */
[----:B------:R-:W-:-:S04]  /*21f0*/  IMAD.WIDE.U32 R12, R0, UR20, R12 ;  /* 0x00000014000c7c25 */ /* 0x000fc8000f8e000c */
[----:B------:R-:W-:-:S05]  /*2200*/  IMAD R14, R0, UR21, R14 ;  /* 0x00000015000e7c24 */ /* 0x000fca000f8e020e */
[----:B------:R-:W-:Y:S02]  /*2210*/  IADD3 R13, PT, PT, R13, R14, RZ ;  /* 0x0000000e0d0d7210 */ /* 0x000fe40007ffe0ff */
[----:B-1----:R-:W-:-:S04]  /*2220*/  LEA R14, P2, R12, UR12, 0x1 ;  /* 0x0000000c0c0e7c11 */ /* 0x002fc8000f8408ff */
[----:B------:R-:W-:-:S05]  /*2230*/  LEA.HI.X R15, R12, UR13, R13, 0x1, P2 ;  /* 0x0000000d0c0f7c11 */ /* 0x000fca00090f0c0d */
[----:B------:R0:W-:Y:S04]  /*2240*/  STG.E desc[UR18][R14.64], R3 ;  /* 0x000000030e007986 */ /* 0x0001e8000c101912 */
.L_x_1894:
[----:B------:R-:W-:Y:S05]  /*2250*/  BSYNC.RECONVERGENT B1 ;  /* 0x0000000000017941 */ /* 0x000fea0003800200 */
.L_x_1893:
[----:B------:R-:W-:Y:S04]  /*2260*/  BSSY.RECONVERGENT B1, `(.L_x_1895) ;  /* 0x0000015000017945 */ /* 0x000fe80003800200 */
[----:B------:R-:W-:Y:S05]  /*2270*/  @P3 BRA `(.L_x_1896) ;  /* 0x00000000004c3947 */ /* 0x000fea0003800000 */
[----:B------:R-:W1:Y:S01]  /*2280*/  LDCU.64 UR12, c[0x0][0x3e0] ;  /* 0x00007c00ff0c77ac */ /* 0x000e620008000a00 */
[----:B0-----:R-:W-:Y:S01]  /*2290*/  SHF.R.S32.HI R14, RZ, 0x1f, R26 ;  /* 0x0000001fff0e7819 */ /* 0x001fe2000001141a */
[--C-:B------:R-:W-:Y:S01]  /*22a0*/  FADD.FTZ R3, R4, -R20.reuse ;  /* 0x8000001404037221 */ /* 0x100fe20000010000 */
[----:B------:R-:W-:Y:S01]  /*22b0*/  MOV R13, R17 ;  /* 0x00000011000d7202 */ /* 0x000fe20000000f00 */
[----:B------:R-:W0:Y:S01]  /*22c0*/  LDCU.64 UR20, c[0x0][0x380] ;  /* 0x00007000ff1477ac */ /* 0x000e220008000a00 */
[----:B------:R-:W-:Y:S01]  /*22d0*/  FADD.FTZ R21, R23, -R20 ;  /* 0x8000001417157221 */ /* 0x000fe20000010000 */
[----:B------:R-:W-:Y:S02]  /*22e0*/  IMAD.MOV.U32 R12, RZ, RZ, R18 ;  /* 0x000000ffff0c7224 */ /* 0x000fe400078e0012 */
[----:B------:R-:W-:Y:S01]  /*22f0*/  FMUL.FTZ R3, R3, UR5 ;  /* 0x0000000503037c20 */ /* 0x000fe20008410000 */
[----:B------:R-:W-:-:S03]  /*2300*/  FMUL.FTZ R21, R21, UR5 ;  /* 0x0000000515157c20 */ /* 0x000fc60008410000 */
[----:B-----5:R-:W-:Y:S01]  /*2310*/  FFMA.FTZ R3, R11, R3, R9 ;  /* 0x000000030b037223 */ /* 0x020fe20000010009 */
[----:B------:R-:W-:Y:S01]  /*2320*/  FFMA.FTZ R21, R10, R21, R8 ;  /* 0x000000150a157223 */ /* 0x000fe20000010008 */
[----:B-1----:R-:W-:-:S04]  /*2330*/  IMAD R4, R14, UR12, RZ ;  /* 0x0000000c0e047c24 */ /* 0x002fc8000f8e02ff */
[----:B------:R-:W-:Y:S01]  /*2340*/  F2FP.BF16.F32.PACK_AB R3, R3, R21 ;  /* 0x000000150303723e */ /* 0x000fe200000010ff */
[----:B------:R-:W-:-:S04]  /*2350*/  IMAD.WIDE.U32 R12, R26, UR12, R12 ;  /* 0x0000000c1a0c7c25 */ /* 0x000fc8000f8e000c */
[----:B------:R-:W-:Y:S01]  /*2360*/  IMAD R4, R26, UR13, R4 ;  /* 0x0000000d1a047c24 */ /* 0x000fe2000f8e0204 */
[----:B0-----:R-:W-:-:S04]  /*2370*/  LEA R14, P2, R12, UR20, 0x1 ;  /* 0x000000140c0e7c11 */ /* 0x001fc8000f8408ff */
[----:B------:R-:W-:-:S04]  /*2380*/  IADD3 R4, PT, PT, R13, R4, RZ ;  /* 0x000000040d047210 */ /* 0x000fc80007ffe0ff */
[----:B------:R-:W-:-:S05]  /*2390*/  LEA.HI.X R15, R12, UR21, R4, 0x1, P2 ;  /* 0x000000150c0f7c11 */ /* 0x000fca00090f0c04 */
[----:B------:R1:W-:Y:S02]  /*23a0*/  STG.E desc[UR18][R14.64], R3 ;  /* 0x000000030e007986 */ /* 0x0003e4000c101912 */
.L_x_1896:
[----:B------:R-:W-:Y:S05]  /*23b0*/  BSYNC.RECONVERGENT B1 ;  /* 0x0000000000017941 */ /* 0x000fea0003800200 */
.L_x_1895:
[----:B------:R-:W-:Y:S04]  /*23c0*/  BSSY.RECONVERGENT B1, `(.L_x_1897) ;  /* 0x0000015000017945 */ /* 0x000fe80003800200 */
[----:B------:R-:W-:Y:S05]  /*23d0*/  @P4 BRA `(.L_x_1898) ;  /* 0x00000000004c4947 */ /* 0x000fea0003800000 */
[----:B------:R-:W2:Y:S01]  /*23e0*/  LDCU.64 UR12, c[0x0][0x3e0] ;  /* 0x00007c00ff0c77ac */ /* 0x000ea20008000a00 */
[----:B------:R-:W-:Y:S01]  /*23f0*/  SHF.R.S32.HI R12, RZ, 0x1f, R25 ;  /* 0x0000001fff0c7819 */ /* 0x000fe20000011419 */
[--C-:B01----:R-:W-:Y:S01]  /*2400*/  FADD.FTZ R3, R5, -R20.reuse ;  /* 0x8000001405037221 */ /* 0x103fe20000010000 */
        /* <DEDUP_REMOVED lines=8> */
[----:B--2---:R-:W-:-:S04]  /*2490*/  IMAD R13, R12, UR12, RZ ;  /* 0x0000000c0c0d7c24 */ /* 0x004fc8000f8e02ff */
[----:B------:R-:W-:Y:S01]  /*24a0*/  F2FP.BF16.F32.PACK_AB R3, R3, R14 ;  /* 0x0000000e0303723e */ /* 0x000fe200000010ff */
[----:B------:R-:W-:-:S04]  /*24b0*/  IMAD.WIDE.U32 R4, R25, UR12, R4 ;  /* 0x0000000c19047c25 */ /* 0x000fc8000f8e0004 */
[----:B------:R-:W-:Y:S01]  /*24c0*/  IMAD R13, R25, UR13, R13 ;  /* 0x0000000d190d7c24 */ /* 0x000fe2000f8e020d */
[----:B0-----:R-:W-:-:S04]  /*24d0*/  LEA R12, P2, R4, UR20, 0x1 ;  /* 0x00000014040c7c11 */ /* 0x001fc8000f8408ff */
[----:B------:R-:W-:-:S04]  /*24e0*/  IADD3 R13, PT, PT, R5, R13, RZ ;  /* 0x0000000d050d7210 */ /* 0x000fc80007ffe0ff */
[----:B------:R-:W-:-:S05]  /*24f0*/  LEA.HI.X R13, R4, UR21, R13, 0x1, P2 ;  /* 0x00000015040d7c11 */ /* 0x000fca00090f0c0d */
[----:B------:R2:W-:Y:S02]  /*2500*/  STG.E desc[UR18][R12.64], R3 ;  /* 0x000000030c007986 */ /* 0x0005e4000c101912 */
.L_x_1898:
[----:B------:R-:W-:Y:S05]  /*2510*/  BSYNC.RECONVERGENT B1 ;  /* 0x0000000000017941 */ /* 0x000fea0003800200 */
.L_x_1897:
[----:B------:R-:W-:Y:S05]  /*2520*/  @P1 BRA `(.L_x_1899) ;  /* 0x0000000800641947 */ /* 0x000fea0003800000 */
[----:B------:R-:W3:Y:S01]  /*2530*/  LDCU.64 UR12, c[0x0][0x3e0] ;  /* 0x00007c00ff0c77ac */ /* 0x000ee20008000a00 */
[----:B------:R-:W-:Y:S01]  /*2540*/  MOV R16, R18 ;  /* 0x0000001200107202 */ /* 0x000fe20000000f00 */
[--C-:B------:R-:W-:Y:S01]  /*2550*/  FADD.FTZ R7, R7, -R20.reuse ;  /* 0x8000001407077221 */ /* 0x100fe20000010000 */
[----:B------:R-:W-:Y:S01]  /*2560*/  FADD.FTZ R6, R6, -R20 ;  /* 0x8000001406067221 */ /* 0x000fe20000010000 */
[----:B------:R-:W4:Y:S02]  /*2570*/  LDCU.64 UR14, c[0x0][0x380] ;  /* 0x00007000ff0e77ac */ /* 0x000f240008000a00 */
[----:B------:R-:W-:Y:S01]  /*2580*/  FMUL.FTZ R7, R7, UR5 ;  /* 0x0000000507077c20 */ /* 0x000fe20008410000 */
[----:B------:R-:W-:-:S03]  /*2590*/  FMUL.FTZ R6, R6, UR5 ;  /* 0x0000000506067c20 */ /* 0x000fc60008410000 */
[----:B012--5:R-:W-:Y:S01]  /*25a0*/  FFMA.FTZ R3, R10, R7, R8 ;  /* 0x000000070a037223 */ /* 0x027fe20000010008 */
        /* <DEDUP_REMOVED lines=10> */
.L_x_1892:
[----:B------:R-:W0:Y:S01]  /*2650*/  LDCU.64 UR20, c[0x0][0x3e8] ;  /* 0x00007d00ff1477ac */ /* 0x000e220008000a00 */
[----:B------:R-:W-:Y:S01]  /*2660*/  SHF.R.S32.HI R13, RZ, 0x1f, R26 ;  /* 0x0000001fff0d7819 */ /* 0x000fe2000001141a */
[----:B------:R-:W-:Y:S01]  /*2670*/  BSSY.RECONVERGENT B1, `(.L_x_1900) ;  /* 0x0000027000017945 */ /* 0x000fe20003800200 */
[----:B------:R-:W-:Y:S02]  /*2680*/  SHF.R.S32.HI R12, RZ, 0x1f, R25 ;  /* 0x0000001fff0c7819 */ /* 0x000fe40000011419 */
[----:B------:R-:W-:Y:S02]  /*2690*/  SHF.R.S32.HI R29, RZ, 0x1f, R27 ;  /* 0x0000001fff1d7819 */ /* 0x000fe4000001141b */
[----:B0-----:R-:W-:Y:S02]  /*26a0*/  ISETP.GE.U32.AND P2, PT, R26, UR20, PT ;  /* 0x000000141a007c0c */ /* 0x001fe4000bf46070 */
[----:B------:R-:W-:Y:S02]  /*26b0*/  ISETP.GE.U32.AND P3, PT, R25, UR20, PT ;  /* 0x0000001419007c0c */ /* 0x000fe4000bf66070 */
[----:B------:R-:W-:-:S02]  /*26c0*/  ISETP.GE.U32.AND P4, PT, R27, UR20, PT ;  /* 0x000000141b007c0c */ /* 0x000fc4000bf86070 */
[----:B------:R-:W-:Y:S02]  /*26d0*/  ISETP.GE.AND.EX P2, PT, R13, UR21, PT, P2 ;  /* 0x000000150d007c0c */ /* 0x000fe4000bf46320 */
[----:B------:R-:W-:Y:S02]  /*26e0*/  ISETP.GE.AND.EX P3, PT, R12, UR21, PT, P3 ;  /* 0x000000150c007c0c */ /* 0x000fe4000bf66330 */
[----:B------:R-:W-:Y:S01]  /*26f0*/  ISETP.GE.AND.EX P4, PT, R29, UR21, PT, P4 ;  /* 0x000000151d007c0c */ /* 0x000fe2000bf86340 */
[----:B------:R-:W-:-:S12]  /*2700*/  @P1 BRA `(.L_x_1901) ;  /* 0x0000000000741947 */ /* 0x000fd80003800000 */
[--C-:B------:R-:W-:Y:S01]  /*2710*/  FADD.FTZ R12, R24, -R20.reuse ;  /* 0x80000014180c7221 */ /* 0x100fe20000010000 */
[----:B------:R-:W-:Y:S01]  /*2720*/  FADD.FTZ R13, R3, -R20 ;  /* 0x80000014030d7221 */ /* 0x000fe20000010000 */
[----:B------:R-:W0:Y:S01]  /*2730*/  LDCU.64 UR12, c[0x0][0x3e0] ;  /* 0x00007c00ff0c77ac */ /* 0x000e220008000a00 */
[----:B------:R-:W-:Y:S01]  /*2740*/  SHF.R.S32.HI R24, RZ, 0x1f, R0 ;  /* 0x0000001fff187819 */ /* 0x000fe20000011400 */
[----:B------:R-:W-:Y:S01]  /*2750*/  FMUL.FTZ R12, R12, UR5 ;  /* 0x000000050c0c7c20 */ /* 0x000fe20008410000 */
[----:B------:R-:W-:Y:S01]  /*2760*/  FMUL.FTZ R14, R13, UR5 ;  /* 0x000000050d0e7c20 */ /* 0x000fe20008410000 */
[----:B------:R-:W1:Y:S02]  /*2770*/  LDCU.64 UR14, c[0x0][0x380] ;  /* 0x00007000ff0e77ac */ /* 0x000e640008000a00 */
[----:B-----5:R-:W-:Y:S01]  /*2780*/  FFMA.FTZ R3, R10, R12, R8 ;  /* 0x0000000c0a037223 */ /* 0x020fe20000010008 */
[----:B------:R-:W-:-:S03]  /*2790*/  FFMA.FTZ R14, R11, R14, R9 ;  /* 0x0000000e0b0e7223 */ /* 0x000fc60000010009 */
[----:B------:R-:W-:Y:S01]  /*27a0*/  FMUL.FTZ R13, R3, -1.4426950216293334961 ;  /* 0xbfb8aa3b030d7820 */ /* 0x000fe20000410000 */
[----:B------:R-:W-:-:S05]  /*27b0*/  FMUL.FTZ R12, R14, -1.4426950216293334961 ;  /* 0xbfb8aa3b0e0c7820 */ /* 0x000fca0000410000 */
[----:B------:R-:W2:Y:S01]  /*27c0*/  MUFU.EX2 R13, R13 ;  /* 0x0000000d000d7308 */ /* 0x000ea20000000800 */
[----:B0-----:R-:W-:-:S04]  /*27d0*/  IMAD R24, R24, UR12, RZ ;  /* 0x0000000c18187c24 */ /* 0x001fc8000f8e02ff */
[----:B------:R-:W-:-:S03]  /*27e0*/  IMAD R24, R0, UR13, R24 ;  /* 0x0000000d00187c24 */ /* 0x000fc6000f8e0218 */
[----:B------:R-:W0:Y:S01]  /*27f0*/  MUFU.EX2 R12, R12 ;  /* 0x0000000c000c7308 */ /* 0x000e220000000800 */
[----:B--2---:R-:W-:-:S07]  /*2800*/  FADD.FTZ R13, R13, 1 ;  /* 0x3f8000000d0d7421 */ /* 0x004fce0000010000 */
[----:B------:R2:W3:Y:S01]  /*2810*/  MUFU.RCP R15, R13 ;  /* 0x0000000d000f7308 */ /* 0x0004e20000001000 */
[----:B0-----:R-:W-:-:S07]  /*2820*/  FADD.FTZ R12, R12, 1 ;  /* 0x3f8000000c0c7421 */ /* 0x001fce0000010000 */
[----:B------:R0:W4:Y:S01]  /*2830*/  MUFU.RCP R21, R12 ;  /* 0x0000000c00157308 */ /* 0x0001220000001000 */
[----:B--2---:R-:W-:Y:S01]  /*2840*/  MOV R13, R17 ;  /* 0x00000011000d7202 */ /* 0x004fe20000000f00 */
[----:B0-----:R-:W-:Y:S02]  /*2850*/  IMAD.MOV.U32 R12, RZ, RZ, R18 ;  /* 0x000000ffff0c7224 */ /* 0x001fe400078e0012 */
[----:B---3--:R-:W-:Y:S02]  /*2860*/  FMUL.FTZ R3, R3, R15 ;  /* 0x0000000f03037220 */ /* 0x008fe40000410000 */
[----:B------:R-:W-:-:S04]  /*2870*/  IMAD.WIDE.U32 R12, R0, UR12, R12 ;  /* 0x0000000c000c7c25 */ /* 0x000fc8000f8e000c */
[----:B----4-:R-:W-:Y:S01]  /*2880*/  FMUL.FTZ R21, R14, R21 ;  /* 0x000000150e157220 */ /* 0x010fe20000410000 */
[----:B------:R-:W-:Y:S02]  /*2890*/  IADD3 R24, PT, PT, R13, R24, RZ ;  /* 0x000000180d187210 */ /* 0x000fe40007ffe0ff */
[C---:B-1----:R-:W-:Y:S02]  /*28a0*/  LEA R14, P1, R12.reuse, UR14, 0x1 ;  /* 0x0000000e0c0e7c11 */ /* 0x042fe4000f8208ff */
[----:B------:R-:W-:Y:S02]  /*28b0*/  F2FP.BF16.F32.PACK_AB R3, R21, R3 ;  /* 0x000000031503723e */ /* 0x000fe400000010ff */
[----:B------:R-:W-:-:S05]  /*28c0*/  LEA.HI.X R15, R12, UR15, R24, 0x1, P1 ;  /* 0x0000000f0c0f7c11 */ /* 0x000fca00088f0c18 */
[----:B------:R0:W-:Y:S04]  /*28d0*/  STG.E desc[UR18][R14.64], R3 ;  /* 0x000000030e007986 */ /* 0x0001e8000c101912 */
.L_x_1901:
[----:B------:R-:W-:Y:S05]  /*28e0*/  BSYNC.RECONVERGENT B1 ;  /* 0x0000000000017941 */ /* 0x000fea0003800200 */
.L_x_1900:
[----:B------:R-:W-:Y:S04]  /*28f0*/  BSSY.RECONVERGENT B1, `(.L_x_1902) ;  /* 0x000001f000017945 */ /* 0x000fe80003800200 */
[----:B------:R-:W-:Y:S05]  /*2900*/  @P2 BRA `(.L_x_1903) ;  /* 0x0000000000742947 */ /* 0x000fea0003800000 */
[--C-:B------:R-:W-:Y:S01]  /*2910*/  FADD.FTZ R4, R4, -R20.reuse ;  /* 0x8000001404047221 */ /* 0x100fe20000010000 */
[----:B------:R-:W-:Y:S01]  /*2920*/  FADD.FTZ R23, R23, -R20 ;  /* 0x8000001417177221 */ /* 0x000fe20000010000 */
[----:B------:R-:W1:Y:S01]  /*2930*/  LDCU.64 UR12, c[0x0][0x3e0] ;  /* 0x00007c00ff0c77ac */ /* 0x000e620008000a00 */
[----:B------:R-:W-:Y:S01]  /*2940*/  SHF.R.S32.HI R21, RZ, 0x1f, R26 ;  /* 0x0000001fff157819 */ /* 0x000fe2000001141a */
[----:B------:R-:W-:Y:S01]  /*2950*/  FMUL.FTZ R4, R4, UR5 ;  /* 0x0000000504047c20 */ /* 0x000fe20008410000 */
[----:B------:R-:W-:Y:S01]  /*2960*/  FMUL.FTZ R23, R23, UR5 ;  /* 0x0000000517177c20 */ /* 0x000fe20008410000 */
[----:B------:R-:W2:Y:S02]  /*2970*/  LDCU.64 UR14, c[0x0][0x380] ;  /* 0x00007000ff0e77ac */ /* 0x000ea40008000a00 */
[----:B-----5:R-:W-:Y:S01]  /*2980*/  FFMA.FTZ R4, R11, R4, R9 ;  /* 0x000000040b047223 */ /* 0x020fe20000010009 */
[----:B0-----:R-:W-:-:S03]  /*2990*/  FFMA.FTZ R14, R10, R23, R8 ;  /* 0x000000170a0e7223 */ /* 0x001fc60000010008 */
[----:B------:R-:W-:Y:S01]  /*29a0*/  FMUL.FTZ R3, R4, -1.4426950216293334961 ;  /* 0xbfb8aa3b04037820 */ /* 0x000fe20000410000 */
[----:B------:R-:W-:-:S04]  /*29b0*/  FMUL.FTZ R13, R14, -1.4426950216293334961 ;  /* 0xbfb8aa3b0e0d7820 */ /* 0x000fc80000410000 */
[----:B------:R0:W3:Y:S01]  /*29c0*/  MUFU.EX2 R12, R13 ;  /* 0x0000000d000c7308 */ /* 0x0000e20000000800 */
[----:B-1----:R-:W-:-:S04]  /*29d0*/  IMAD R21, R21, UR12, RZ ;  /* 0x0000000c15157c24 */ /* 0x002fc8000f8e02ff */
[----:B------:R-:W-:-:S03]  /*29e0*/  IMAD R21, R26, UR13, R21 ;  /* 0x0000000d1a157c24 */ /* 0x000fc6000f8e0215 */
[----:B------:R-:W1:Y:S01]  /*29f0*/  MUFU.EX2 R3, R3 ;  /* 0x0000000300037308 */ /* 0x000e620000000800 */
[----:B0-----:R-:W-:Y:S02]  /*2a00*/  IMAD.MOV.U32 R13, RZ, RZ, R17 ;  /* 0x000000ffff0d7224 */ /* 0x001fe400078e0011 */
[----:B---3--:R-:W-:-:S05]  /*2a10*/  FADD.FTZ R12, R12, 1 ;  /* 0x3f8000000c0c7421 */ /* 0x008fca0000010000 */
[----:B------:R0:W3:Y:S01]  /*2a20*/  MUFU.RCP R15, R12 ;  /* 0x0000000c000f7308 */ /* 0x0000e20000001000 */
[----:B-1----:R-:W-:Y:S01]  /*2a30*/  FADD.FTZ R3, R3, 1 ;  /* 0x3f80000003037421 */ /* 0x002fe20000010000 */
[----:B0-----:R-:W-:-:S06]  /*2a40*/  MOV R12, R18 ;  /* 0x00000012000c7202 */ /* 0x001fcc0000000f00 */
[----:B------:R-:W0:Y:S01]  /*2a50*/  MUFU.RCP R3, R3 ;  /* 0x0000000300037308 */ /* 0x000e220000001000 */
[----:B------:R-:W-:-:S04]  /*2a60*/  IMAD.WIDE.U32 R12, R26, UR12, R12 ;  /* 0x0000000c1a0c7c25 */ /* 0x000fc8000f8e000c */
[----:B---3--:R-:W-:Y:S01]  /*2a70*/  FMUL.FTZ R23, R14, R15 ;  /* 0x0000000f0e177220 */ /* 0x008fe20000410000 */
[----:B--2---:R-:W-:Y:S02]  /*2a80*/  LEA R14, P1, R12, UR14, 0x1 ;  /* 0x0000000e0c0e7c11 */ /* 0x004fe4000f8208ff */
[----:B------:R-:W-:-:S04]  /*2a90*/  IADD3 R21, PT, PT, R13, R21, RZ ;  /* 0x000000150d157210 */ /* 0x000fc80007ffe0ff */
[----:B------:R-:W-:Y:S01]  /*2aa0*/  LEA.HI.X R15, R12, UR15, R21, 0x1, P1 ;  /* 0x0000000f0c0f7c11 */ /* 0x000fe200088f0c15 */
[----:B0-----:R-:W-:-:S05]  /*2ab0*/  FMUL.FTZ R3, R4, R3 ;  /* 0x0000000304037220 */ /* 0x001fca0000410000 */
[----:B------:R-:W-:-:S05]  /*2ac0*/  F2FP.BF16.F32.PACK_AB R23, R3, R23 ;  /* 0x000000170317723e */ /* 0x000fca00000010ff */
[----:B------:R1:W-:Y:S02]  /*2ad0*/  STG.E desc[UR18][R14.64], R23 ;  /* 0x000000170e007986 */ /* 0x0003e4000c101912 */
.L_x_1903:
[----:B------:R-:W-:Y:S05]  /*2ae0*/  BSYNC.RECONVERGENT B1 ;  /* 0x0000000000017941 */ /* 0x000fea0003800200 */
.L_x_1902:
[----:B------:R-:W-:Y:S04]  /*2af0*/  BSSY.RECONVERGENT B1, `(.L_x_1904) ;  /* 0x000001f000017945 */ /* 0x000fe80003800200 */
[----:B------:R-:W-:Y:S05]  /*2b00*/  @P3 BRA `(.L_x_1905) ;  /* 0x0000000000743947 */ /* 0x000fea0003800000 */
[--C-:B------:R-:W-:Y:S01]  /*2b10*/  FADD.FTZ R22, R22, -R20.reuse ;  /* 0x8000001416167221 */ /* 0x100fe20000010000 */
[----:B------:R-:W-:Y:S01]  /*2b20*/  FADD.FTZ R5, R5, -R20 ;  /* 0x8000001405057221 */ /* 0x000fe20000010000 */
[----:B------:R-:W2:Y:S01]  /*2b30*/  LDCU.64 UR12, c[0x0][0x3e0] ;  /* 0x00007c00ff0c77ac */ /* 0x000ea20008000a00 */
[----:B01----:R-:W-:Y:S01]  /*2b40*/  SHF.R.S32.HI R15, RZ, 0x1f, R25 ;  /* 0x0000001fff0f7819 */ /* 0x003fe20000011419 */
[----:B------:R-:W-:Y:S01]  /*2b50*/  FMUL.FTZ R13, R22, UR5 ;  /* 0x00000005160d7c20 */ /* 0x000fe20008410000 */
[----:B------:R-:W-:Y:S01]  /*2b60*/  FMUL.FTZ R12, R5, UR5 ;  /* 0x00000005050c7c20 */ /* 0x000fe20008410000 */
[----:B------:R-:W0:Y:S01]  /*2b70*/  LDCU.64 UR14, c[0x0][0x380] ;  /* 0x00007000ff0e77ac */ /* 0x000e220008000a00 */
[----:B------:R-:W-:Y:S01]  /*2b80*/  MOV R5, R17 ;  /* 0x0000001100057202 */ /* 0x000fe20000000f00 */
[----:B-----5:R-:W-:Y:S01]  /*2b90*/  FFMA.FTZ R13, R10, R13, R8 ;  /* 0x0000000d0a0d7223 */ /* 0x020fe20000010008 */
[----:B------:R-:W-:-:S03]  /*2ba0*/  FFMA.FTZ R12, R11, R12, R9 ;  /* 0x0000000c0b0c7223 */ /* 0x000fc60000010009 */
[----:B------:R-:W-:Y:S01]  /*2bb0*/  FMUL.FTZ R4, R13, -1.4426950216293334961 ;  /* 0xbfb8aa3b0d047820 */ /* 0x000fe20000410000 */
[----:B------:R-:W-:-:S04]  /*2bc0*/  FMUL.FTZ R22, R12, -1.4426950216293334961 ;  /* 0xbfb8aa3b0c167820 */ /* 0x000fc80000410000 */
[----:B------:R-:W1:Y:S01]  /*2bd0*/  MUFU.EX2 R3, R22 ;  /* 0x0000001600037308 */ /* 0x000e620000000800 */
[----:B--2---:R-:W-:-:S04]  /*2be0*/  IMAD R15, R15, UR12, RZ ;  /* 0x0000000c0f0f7c24 */ /* 0x004fc8000f8e02ff */
[----:B------:R-:W-:-:S03]  /*2bf0*/  IMAD R15, R25, UR13, R15 ;  /* 0x0000000d190f7c24 */ /* 0x000fc6000f8e020f */
[----:B------:R-:W2:Y:S01]  /*2c00*/  MUFU.EX2 R4, R4 ;  /* 0x0000000400047308 */ /* 0x000ea20000000800 */
[----:B-1----:R-:W-:-:S07]  /*2c10*/  FADD.FTZ R23, R3, 1 ;  /* 0x3f80000003177421 */ /* 0x002fce0000010000 */
[----:B------:R-:W1:Y:S01]  /*2c20*/  MUFU.RCP R3, R23 ;  /* 0x0000001700037308 */ /* 0x000e620000001000 */
[----:B--2---:R-:W-:Y:S01]  /*2c30*/  FADD.FTZ R21, R4, 1 ;  /* 0x3f80000004157421 */ /* 0x004fe20000010000 */
[----:B------:R-:W-:-:S06]  /*2c40*/  MOV R4, R18 ;  /* 0x0000001200047202 */ /* 0x000fcc0000000f00 */
[----:B------:R-:W2:Y:S01]  /*2c50*/  MUFU.RCP R14, R21 ;  /* 0x00000015000e7308 */ /* 0x000ea20000001000 */
[----:B------:R-:W-:-:S04]  /*2c60*/  IMAD.WIDE.U32 R4, R25, UR12, R4 ;  /* 0x0000000c19047c25 */ /* 0x000fc8000f8e0004 */
[----:B------:R-:W-:Y:S02]  /*2c70*/  IMAD.IADD R15, R5, 0x1, R15 ;  /* 0x00000001050f7824 */ /* 0x000fe400078e020f */
[----:B-1----:R-:W-:Y:S01]  /*2c80*/  FMUL.FTZ R3, R12, R3 ;  /* 0x000000030c037220 */ /* 0x002fe20000410000 */
[----:B0-----:R-:W-:Y:S01]  /*2c90*/  LEA R12, P1, R4, UR14, 0x1 ;  /* 0x0000000e040c7c11 */ /* 0x001fe2000f8208ff */
[----:B--2---:R-:W-:-:S03]  /*2ca0*/  FMUL.FTZ R14, R13, R14 ;  /* 0x0000000e0d0e7220 */ /* 0x004fc60000410000 */
[----:B------:R-:W-:Y:S02]  /*2cb0*/  LEA.HI.X R13, R4, UR15, R15, 0x1, P1 ;  /* 0x0000000f040d7c11 */ /* 0x000fe400088f0c0f */
[----:B------:R-:W-:-:S05]  /*2cc0*/  F2FP.BF16.F32.PACK_AB R3, R3, R14 ;  /* 0x0000000e0303723e */ /* 0x000fca00000010ff */
[----:B------:R2:W-:Y:S02]  /*2cd0*/  STG.E desc[UR18][R12.64], R3 ;  /* 0x000000030c007986 */ /* 0x0005e4000c101912 */
.L_x_1905:
[----:B------:R-:W-:Y:S05]  /*2ce0*/  BSYNC.RECONVERGENT B1 ;  /* 0x0000000000017941 */ /* 0x000fea0003800200 */
.L_x_1904:
[----:B------:R-:W-:Y:S05]  /*2cf0*/  @P4 BRA `(.L_x_1899) ;  /* 0x0000000000704947 */ /* 0x000fea0003800000 */
[--C-:B------:R-:W-:Y:S01]  /*2d00*/  FADD.FTZ R7, R7, -R20.reuse ;  /* 0x8000001407077221 */ /* 0x100fe20000010000 */
[----:B------:R-:W-:Y:S01]  /*2d10*/  FADD.FTZ R6, R6, -R20 ;  /* 0x8000001406067221 */ /* 0x000fe20000010000 */
[----:B------:R-:W1:Y:S01]  /*2d20*/  LDCU.64 UR12, c[0x0][0x3e0] ;  /* 0x00007c00ff0c77ac */ /* 0x000e620008000a00 */
[----:B------:R-:W-:Y:S01]  /*2d30*/  MOV R4, R18 ;  /* 0x0000001200047202 */ /* 0x000fe20000000f00 */
[----:B------:R-:W-:Y:S01]  /*2d40*/  FMUL.FTZ R7, R7, UR5 ;  /* 0x0000000507077c20 */ /* 0x000fe20008410000 */
[----:B------:R-:W-:Y:S01]  /*2d50*/  FMUL.FTZ R6, R6, UR5 ;  /* 0x0000000506067c20 */ /* 0x000fe20008410000 */
[----:B------:R-:W3:Y:S01]  /*2d60*/  LDCU.64 UR14, c[0x0][0x380] ;  /* 0x00007000ff0e77ac */ /* 0x000ee20008000a00 */
[----:B------:R-:W-:Y:S01]  /*2d70*/  MOV R5, R17 ;  /* 0x0000001100057202 */ /* 0x000fe20000000f00 */
[----:B-----5:R-:W-:Y:S01]  /*2d80*/  FFMA.FTZ R8, R10, R7, R8 ;  /* 0x000000070a087223 */ /* 0x020fe20000010008 */
[----:B------:R-:W-:-:S03]  /*2d90*/  FFMA.FTZ R9, R11, R6, R9 ;  /* 0x000000060b097223 */ /* 0x000fc60000010009 */
[----:B0-2---:R-:W-:Y:S01]  /*2da0*/  FMUL.FTZ R3, R8, -1.4426950216293334961 ;  /* 0xbfb8aa3b08037820 */ /* 0x005fe20000410000 */
[----:B------:R-:W-:-:S05]  /*2db0*/  FMUL.FTZ R6, R9, -1.4426950216293334961 ;  /* 0xbfb8aa3b09067820 */ /* 0x000fca0000410000 */
[----:B------:R-:W0:Y:S01]  /*2dc0*/  MUFU.EX2 R3, R3 ;  /* 0x0000000300037308 */ /* 0x000e220000000800 */
[----:B-1----:R-:W-:Y:S02]  /*2dd0*/  IMAD R14, R29, UR12, RZ ;  /* 0x0000000c1d0e7c24 */ /* 0x002fe4000f8e02ff */
[----:B------:R-:W-:-:S05]  /*2de0*/  IMAD.WIDE.U32 R4, R27, UR12, R4 ;  /* 0x0000000c1b047c25 */ /* 0x000fca000f8e0004 */
[----:B------:R-:W1:Y:S01]  /*2df0*/  MUFU.EX2 R6, R6 ;  /* 0x0000000600067308 */ /* 0x000e620000000800 */
[----:B0-----:R-:W-:Y:S01]  /*2e00*/  FADD.FTZ R10, R3, 1 ;  /* 0x3f800000030a7421 */ /* 0x001fe20000010000 */
[----:B------:R-:W-:-:S06]  /*2e10*/  IMAD R3, R27, UR13, R14 ;  /* 0x0000000d1b037c24 */ /* 0x000fcc000f8e020e */
[----:B------:R-:W0:Y:S01]  /*2e20*/  MUFU.RCP R7, R10 ;  /* 0x0000000a00077308 */ /* 0x000e220000001000 */
[----:B------:R-:W-:Y:S01]  /*2e30*/  IADD3 R3, PT, PT, R5, R3, RZ ;  /* 0x0000000305037210 */ /* 0x000fe20007ffe0ff */
[----:B-1----:R-:W-:Y:S01]  /*2e40*/  FADD.FTZ R11, R6, 1 ;  /* 0x3f800000060b7421 */ /* 0x002fe20000010000 */
[----:B---3--:R-:W-:-:S05]  /*2e50*/  LEA R6, P1, R4, UR14, 0x1 ;  /* 0x0000000e04067c11 */ /* 0x008fca000f8208ff */
[----:B------:R-:W1:Y:S01]  /*2e60*/  MUFU.RCP R12, R11 ;  /* 0x0000000b000c7308 */ /* 0x000e620000001000 */
[----:B0-----:R-:W-:Y:S01]  /*2e70*/  FMUL.FTZ R8, R8, R7 ;  /* 0x0000000708087220 */ /* 0x001fe20000410000 */
[----:B------:R-:W-:Y:S01]  /*2e80*/  LEA.HI.X R7, R4, UR15, R3, 0x1, P1 ;  /* 0x0000000f04077c11 */ /* 0x000fe200088f0c03 */
[----:B-1----:R-:W-:-:S05]  /*2e90*/  FMUL.FTZ R9, R9, R12 ;  /* 0x0000000c09097220 */ /* 0x002fca0000410000 */
[----:B------:R-:W-:-:S05]  /*2ea0*/  F2FP.BF16.F32.PACK_AB R9, R9, R8 ;  /* 0x000000080909723e */ /* 0x000fca00000010ff */
[----:B------:R4:W-:Y:S02]  /*2eb0*/  STG.E desc[UR18][R6.64], R9 ;  /* 0x0000000906007986 */ /* 0x0009e4000c101912 */
.L_x_1899:
[----:B------:R-:W-:Y:S05]  /*2ec0*/  BSYNC.RECONVERGENT B0 ;  /* 0x0000000000007941 */ /* 0x000fea0003800200 */
.L_x_1891:
[----:B------:R-:W-:Y:S02]  /*2ed0*/  UIADD3 UR10, UPT, UPT, UR22, UR10, URZ ;  /* 0x0000000a160a7290 */ /* 0x000fe4000fffe0ff */
[----:B------:R-:W-:Y:S02]  /*2ee0*/  UIADD3 UR4, UPT, UPT, UR4, 0x1, URZ ;  /* 0x0000000104047890 */ /* 0x000fe4000fffe0ff */
[----:B------:R-:W-:-:S09]  /*2ef0*/  UISETP.GE.AND UP1, UPT, UR10, UR7, UPT ;  /* 0x000000070a00728c */ /* 0x000fd2000bf26270 */
[----:B------:R-:W-:Y:S05]  /*2f00*/  BRA.U !UP1, `(.L_x_1906) ;  /* 0xffffffd109f07547 */ /* 0x000fea000b83ffff */
[----:B------:R-:W-:Y:S05]  /*2f10*/  EXIT ;  /* 0x000000000000794d */ /* 0x000fea0003800000 */
.L_x_1907:
        /* <DEDUP_REMOVED lines=14> */
.L_x_3444:


//--------------------- .text._Z35group_norm_nhwc_fwd_one_pass_kernelI11Bf16IOFp32WLi256ELi14ELi224EEv26Group_norm_nhwc_fwd_params --------------------------
	.section	.text._Z35group_norm_nhwc_fwd_one_pass_kernelI11Bf16IOFp32WLi256ELi14ELi224EEv26Group_norm_nhwc_fwd_params,"ax",@progbits
	.align	128
        .global         _Z35group_norm_nhwc_fwd_one_pass_kernelI11Bf16IOFp32WLi256ELi14ELi224EEv26Group_norm_nhwc_fwd_params
        .type           _Z35group_norm_nhwc_fwd_one_pass_kernelI11Bf16IOFp32WLi256ELi14ELi224EEv26Group_norm_nhwc_fwd_params,@function
        .size           _Z35group_norm_nhwc_fwd_one_pass_kernelI11Bf16IOFp32WLi256ELi14ELi224EEv26Group_norm_nhwc_fwd_params,(.L_x_3445 - _Z35group_norm_nhwc_fwd_one_pass_kernelI11Bf16IOFp32WLi256ELi14ELi224EEv26Group_norm_nhwc_fwd_params)
        .other          _Z35group_norm_nhwc_fwd_one_pass_kernelI11Bf16IOFp32WLi256ELi14ELi224EEv26Group_norm_nhwc_fwd_params,@"STO_CUDA_ENTRY STV_DEFAULT"
_Z35group_norm_nhwc_fwd_one_pass_kernelI11Bf16IOFp32WLi256ELi14ELi224EEv26Group_norm_nhwc_fwd_params:
.text._Z35group_norm_nhwc_fwd_one_pass_kernelI11Bf16IOFp32WLi256ELi14ELi224EEv26Group_norm_nhwc_fwd_params:
        /* <DEDUP_REMOVED lines=12> */
[----:B------:R-:W4:Y:S01]  /*00c0*/  LDCU UR17, c[0x0][0x374] ;  /* 0x00006e80ff1177ac */ /* 0x000f220008000800 */
[----:B------:R-:W0:Y:S01]  /*00d0*/  LDCU.64 UR12, c[0x0][0x358] ;  /* 0x00006b00ff0c77ac */ /* 0x000e220008000a00 */
[----:B------:R-:W-:Y:S01]  /*00e0*/  UMOV UR7, UR6 ;  /* 0x0000000600077c82 */ /* 0x000fe20008000000 */
[----:B--2---:R-:W-:Y:S01]  /*00f0*/  MOV R5, UR4 ;  /* 0x0000000400057c02 */ /* 0x004fe20008000f00 */
[----:B------:R-:W-:Y:S01]  /*0100*/  UMOV UR4, URZ ;  /* 0x000000ff00047c82 */ /* 0x000fe20008000000 */
[----:B---3--:R-:W-:Y:S02]  /*0110*/  ISETP.NE.U32.AND P1, PT, RZ, UR8, PT ;  /* 0x00000008ff007c0c */ /* 0x008fe4000bf25070 */
[----:B0-----:R-:W-:-:S02]  /*0120*/  LOP3.LUT R0, R4, 0xffff, RZ, 0xc0, !PT ;  /* 0x0000ffff04007812 */ /* 0x001fc400078ec0ff */
[----:B-1----:R-:W-:-:S03]  /*0130*/  LOP3.LUT P0, RZ, R4, UR16, RZ, 0xfc, !PT ;  /* 0x0000001004ff7c12 */ /* 0x002fc6000f80fcff */
[----:B------:R-:W-:Y:S01]  /*0140*/  IMAD R0, R0, 0x2493, RZ ;  /* 0x0000249300007824 */ /* 0x000fe200078e02ff */
[----:B------:R-:W-:-:S04]  /*0150*/  ISETP.NE.AND.EX P0, PT, RZ, UR9, !P0, P1 ;  /* 0x00000009ff007c0c */ /* 0x000fc8000c705310 */
[----:B------:R-:W-:Y:S02]  /*0160*/  SHF.R.U32.HI R2, RZ, 0x10, R0 ;  /* 0x00000010ff027819 */ /* 0x000fe40000011600 */
[----:B------:R-:W0:Y:S02]  /*0170*/  LDC R0, c[0x0][0x370] ;  /* 0x0000dc00ff007b82 */ /* 0x000e240000000800 */
[----:B------:R-:W-:Y:S01]  /*0180*/  PRMT R3, R2, 0x9910, RZ ;  /* 0x0000991002037816 */ /* 0x000fe200000000ff */
[----:B------:R-:W-:-:S04]  /*0190*/  IMAD R2, R5, UR16, R2 ;  /* 0x0000001005027c24 */ /* 0x000fc8000f8e0202 */
[----:B------:R-:W-:Y:S01]  /*01a0*/  IMAD R3, R3, 0x7, RZ ;  /* 0x0000000703037824 */ /* 0x000fe200078e02ff */
[C---:B------:R-:W-:Y:S01]  /*01b0*/  IADD3 R32, PT, PT, R2.reuse, 0xe0, RZ ;  /* 0x000000e002207810 */ /* 0x040fe20007ffe0ff */
[----:B------:R-:W-:Y:S01]  /*01c0*/  VIADD R31, R2, 0xc0 ;  /* 0x000000c0021f7836 */ /* 0x000fe20000000000 */
[----:B------:R-:W-:Y:S02]  /*01d0*/  SHF.R.S32.HI R35, RZ, 0x1f, R2 ;  /* 0x0000001fff237819 */ /* 0x000fe40000011402 */
[----:B------:R-:W-:Y:S02]  /*01e0*/  IADD3 R3, PT, PT, RZ, -R3, RZ ;  /* 0x80000003ff037210 */ /* 0x000fe40007ffe0ff */
[----:B------:R-:W-:Y:S02]  /*01f0*/  SHF.R.S32.HI R34, RZ, 0x1f, R32 ;  /* 0x0000001fff227819 */ /* 0x000fe40000011420 */
[----:B------:R-:W-:-:S04]  /*0200*/  PRMT R33, R3, 0x7710, RZ ;  /* 0x0000771003217816 */ /* 0x000fc800000000ff */
[----:B------:R-:W-:-:S04]  /*0210*/  IADD3 R33, PT, PT, R33, R4, RZ ;  /* 0x0000000421217210 */ /* 0x000fc80007ffe0ff */
[----:B----4-:R-:W-:-:S07]  /*0220*/  SHF.L.U32 R33, R33, 0x1, RZ ;  /* 0x0000000121217819 */ /* 0x010fce00000006ff */
.L_x_1951:
[----:B------:R-:W1:Y:S01]  /*0230*/  LDCU UR5, c[0x0][0x3f8] ;  /* 0x00007f00ff0577ac */ /* 0x000e620008000800 */
[----:B-----5:R-:W-:Y:S01]  /*0240*/  IABS R8, UR7 ;  /* 0x0000000700087c13 */ /* 0x020fe20008000000 */
[C---:B------:R-:W-:Y:S01]  /*0250*/  VIADD R25, R2.reuse, 0x80 ;  /* 0x0000008002197836 */ /* 0x040fe20000000000 */
[----:B------:R-:W-:Y:S01]  /*0260*/  IADD3 R13, PT, PT, R2, 0x20, RZ ;  /* 0x00000020020d7810 */ /* 0x000fe20007ffe0ff */
[----:B--2---:R-:W2:Y:S01]  /*0270*/  LDCU.64 UR14, c[0x0][0x3f0] ;  /* 0x00007e00ff0e77ac */ /* 0x004ea20008000a00 */
[----:B------:R-:W-:Y:S02]  /*0280*/  R2UR UR10, R8 ;  /* 0x00000000080a72ca */ /* 0x000fe400000e0000 */
[----:B------:R-:W-:Y:S02]  /*0290*/  SHF.R.S32.HI R17, RZ, 0x1f, R13 ;  /* 0x0000001fff117819 */ /* 0x000fe4000001140d */
[----:B------:R-:W-:Y:S02]  /*02a0*/  IADD3 R11, PT, PT, R2, 0x40, RZ ;  /* 0x00000040020b7810 */ /* 0x000fe40007ffe0ff */
[----:B------:R-:W-:-:S02]  /*02b0*/  LOP3.LUT R18, R33, 0xffff, RZ, 0xc0, !PT ;  /* 0x0000ffff21127812 */ /* 0x000fc400078ec0ff */
[----:B------:R-:W-:Y:S02]  /*02c0*/  SHF.R.S32.HI R15, RZ, 0x1f, R11 ;  /* 0x0000001fff0f7819 */ /* 0x000fe4000001140b */
[----:B0-----:R-:W-:Y:S02]  /*02d0*/  SHF.R.S32.HI R22, RZ, 0x1f, R25 ;  /* 0x0000001fff167819 */ /* 0x001fe40000011419 */
[----:B-1-34-:R-:W-:-:S04]  /*02e0*/  MOV R3, UR5 ;  /* 0x0000000500037c02 */ /* 0x01afc80008000f00 */
[----:B------:R-:W-:Y:S02]  /*02f0*/  IABS R6, R3 ;  /* 0x0000000300067213 */ /* 0x000fe40000000000 */
[----:B--2---:R-:W-:Y:S02]  /*0300*/  MOV R21, UR14 ;  /* 0x0000000e00157c02 */ /* 0x004fe40008000f00 */
[----:B------:R-:W1:Y:S08]  /*0310*/  I2F.RP R3, R6 ;  /* 0x0000000600037306 */ /* 0x000e700000209400 */
[----:B-1----:R-:W1:Y:S02]  /*0320*/  MUFU.RCP R3, R3 ;  /* 0x0000000300037308 */ /* 0x002e640000001000 */
[----:B-1----:R-:W-:-:S06]  /*0330*/  IADD3 R4, PT, PT, R3, 0xffffffe, RZ ;  /* 0x0ffffffe03047810 */ /* 0x002fcc0007ffe0ff */
[----:B------:R1:W2:Y:S02]  /*0340*/  F2I.FTZ.U32.TRUNC.NTZ R5, R4 ;  /* 0x0000000400057305 */ /* 0x0002a4000021f000 */
[----:B-1----:R-:W-:-:S05]  /*0350*/  IMAD.MOV.U32 R4, RZ, RZ, RZ ;  /* 0x000000ffff047224 */ /* 0x002fca00078e00ff */
[----:B------:R-:W-:Y:S02]  /*0360*/  R2UR UR8, R4 ;  /* 0x00000000040872ca */ /* 0x000fe400000e0000 */
[----:B--2---:R-:W-:Y:S02]  /*0370*/  R2UR UR9, R5 ;  /* 0x00000000050972ca */ /* 0x004fe400000e0000 */
[----:B------:R-:W-:-:S05]  /*0380*/  IADD3 R7, PT, PT, RZ, -R5, RZ ;  /* 0x80000005ff077210 */ /* 0x000fca0007ffe0ff */
[----:B------:R-:W-:-:S06]  /*0390*/  IMAD R7, R7, R6, RZ ;  /* 0x0000000607077224 */ /* 0x000fcc00078e02ff */
[----:B------:R-:W-:-:S05]  /*03a0*/  IMAD.HI.U32 R7, R5, R7, UR8 ;  /* 0x0000000805077e27 */ /* 0x000fca000f8e0007 */
[----:B------:R-:W-:-:S13]  /*03b0*/  R2UR UR8, R7 ;  /* 0x00000000070872ca */ /* 0x000fda00000e0000 */
[----:B------:R-:W-:Y:S02]  /*03c0*/  UIMAD.WIDE.U32 UR8, UR8, UR10, URZ ;  /* 0x0000000a080872a5 */ /* 0x000fe4000f8e00ff */
[----:B------:R-:W-:-:S04]  /*03d0*/  ULOP3.LUT UR8, UR7, UR5, URZ, 0x3c, !UPT ;  /* 0x0000000507087292 */ /* 0x000fc8000f8e3cff */
[----:B------:R-:W-:-:S05]  /*03e0*/  IADD3 R3, PT, PT, RZ, -UR9, RZ ;  /* 0x80000009ff037c10 */ /* 0x000fca000fffe0ff */
[C---:B------:R-:W-:Y:S01]  /*03f0*/  IMAD R3, R6.reuse, R3, UR10 ;  /* 0x0000000a06037e24 */ /* 0x040fe2000f8e0203 */
[----:B------:R-:W1:Y:S04]  /*0400*/  LDCU.64 UR10, c[0x0][0x3e8] ;  /* 0x00007d00ff0a77ac */ /* 0x000e680008000a00 */
[----:B------:R-:W-:-:S13]  /*0410*/  ISETP.GT.U32.AND P1, PT, R6, R3, PT ;  /* 0x000000030600720c */ /* 0x000fda0003f24070 */
[----:B------:R-:W-:Y:S01]  /*0420*/  VOTEU.ANY UP0, P1 ;  /* 0x0000000000ff7886 */ /* 0x000fe20000800100 */
[----:B------:R-:W-:Y:S02]  /*0430*/  PLOP3.LUT P1, PT, PT, PT, UP0, 0x80, 0x8 ;  /* 0x000000000008781c */ /* 0x000fe40003f2f008 */
[----:B-1----:R-:W-:Y:S02]  /*0440*/  ISETP.GE.U32.AND P4, PT, R13, UR10, PT ;  /* 0x0000000a0d007c0c */ /* 0x002fe4000bf86070 */
[----:B------:R-:W-:Y:S01]  /*0450*/  @!UP0 UIADD3 UR9, UPT, UPT, UR9, 0x1, URZ ;  /* 0x0000000109098890 */ /* 0x000fe2000fffe0ff */
[----:B------:R-:W-:Y:S01]  /*0460*/  ISETP.GE.U32.AND P5, PT, R11, UR10, PT ;  /* 0x0000000a0b007c0c */ /* 0x000fe2000bfa6070 */
[----:B------:R-:W-:Y:S01]  /*0470*/  UISETP.GE.AND UP0, UPT, UR8, URZ, UPT ;  /* 0x000000ff0800728c */ /* 0x000fe2000bf06270 */
[----:B------:R-:W-:Y:S02]  /*0480*/  ISETP.GE.AND.EX P4, PT, R17, UR11, PT, P4 ;  /* 0x0000000b11007c0c */ /* 0x000fe4000bf86340 */
[----:B------:R-:W-:-:S02]  /*0490*/  ISETP.GE.AND.EX P5, PT, R15, UR11, PT, P5 ;  /* 0x0000000b0f007c0c */ /* 0x000fc4000bfa6350 */
[C---:B------:R-:W-:Y:S02]  /*04a0*/  ISETP.GE.U32.AND P3, PT, R2.reuse, UR10, PT ;  /* 0x0000000a02007c0c */ /* 0x040fe4000bf66070 */
[-C--:B------:R-:W-:Y:S02]  /*04b0*/  @!P1 IADD3 R3, PT, PT, R3, -R6.reuse, RZ ;  /* 0x8000000603039210 */ /* 0x080fe40007ffe0ff */
[----:B------:R-:W-:Y:S02]  /*04c0*/  ISETP.GE.AND.EX P3, PT, R35, UR11, PT, P3 ;  /* 0x0000000b23007c0c */ /* 0x000fe4000bf66330 */
[----:B------:R-:W-:Y:S02]  /*04d0*/  ISETP.GE.U32.AND P1, PT, R3, R6, PT ;  /* 0x000000060300720c */ /* 0x000fe40003f26070 */
[----:B------:R-:W-:Y:S01]  /*04e0*/  IADD3 R3, PT, PT, R2, 0x60, RZ ;  /* 0x0000006002037810 */ /* 0x000fe20007ffe0ff */
[----:B------:R-:W1:Y:S03]  /*04f0*/  @!P4 LDC.64 R8, c[0x0][0x3e0] ;  /* 0x0000f800ff08cb82 */ /* 0x000e660000000a00 */
[----:B------:R-:W-:-:S02]  /*0500*/  ISETP.GE.U32.AND P2, PT, R3, UR10, PT ;  /* 0x0000000a03007c0c */ /* 0x000fc4000bf46070 */
[----:B------:R-:W-:-:S03]  /*0510*/  SHF.R.S32.HI R23, RZ, 0x1f, R3 ;  /* 0x0000001fff177819 */ /* 0x000fc60000011403 */
[----:B------:R-:W2:Y:S01]  /*0520*/  @!P4 LDC.64 R6, c[0x0][0x390] ;  /* 0x0000e400ff06cb82 */ /* 0x000ea20000000a00 */
[----:B------:R-:W-:Y:S01]  /*0530*/  ISETP.GE.AND.EX P2, PT, R23, UR11, PT, P2 ;  /* 0x0000000b17007c0c */ /* 0x000fe2000bf46320 */
[----:B------:R-:W-:-:S05]  /*0540*/  VOTEU.ANY UP1, P1 ;  /* 0x0000000000ff7886 */ /* 0x000fca0000820100 */
[----:B------:R-:W-:Y:S02]  /*0550*/  @UP1 UIADD3 UR9, UPT, UPT, UR9, 0x1, URZ ;  /* 0x0000000109091890 */ /* 0x000fe4000fffe0ff */
[----:B------:R-:W-:Y:S02]  /*0560*/  UISETP.NE.AND UP1, UPT, UR5, URZ, UPT ;  /* 0x000000ff0500728c */ /* 0x000fe4000bf25270 */
[----:B------:R-:W-:Y:S01]  /*0570*/  @!UP0 UIADD3 UR9, UPT, UPT, -UR9, URZ, URZ ;  /* 0x000000ff09098290 */ /* 0x000fe2000fffe1ff */
[----:B-1----:R-:W-:-:S08]  /*0580*/  @!P4 IMAD R10, R17, R8, RZ ;  /* 0x00000008110ac224 */ /* 0x002fd000078e02ff */
[----:B------:R-:W-:Y:S01]  /*0590*/  @!UP1 ULOP3.LUT UR9, URZ, UR5, URZ, 0x33, !UPT ;  /* 0x00000005ff099292 */ /* 0x000fe2000f8e33ff */
[----:B------:R-:W-:-:S03]  /*05a0*/  @!P4 IMAD R27, R13, R9, R10 ;  /* 0x000000090d1bc224 */ /* 0x000fc600078e020a */
[----:B------:R-:W-:-:S04]  /*05b0*/  UIADD3 UR8, UPT, UPT, -UR9, URZ, URZ ;  /* 0x000000ff09087290 */ /* 0x000fc8000fffe1ff */
[----:B------:R-:W-:Y:S02]  /*05c0*/  UIMAD UR8, UR5, UR8, UR7 ;  /* 0x00000008050872a4 */ /* 0x000fe4000f8e0207 */
[----:B------:R-:W-:Y:S02]  /*05d0*/  USHF.R.S32.HI UR5, URZ, 0x1f, UR9 ;  /* 0x0000001fff057899 */ /* 0x000fe40008011409 */
[----:B------:R-:W-:Y:S02]  /*05e0*/  UIMAD UR8, UR8, 0xe, URZ ;  /* 0x0000000e080878a4 */ /* 0x000fe4000f8e02ff */
[----:B------:R-:W-:-:S04]  /*05f0*/  UIMAD UR5, UR5, UR14, URZ ;  /* 0x0000000e050572a4 */ /* 0x000fc8000f8e02ff */
[----:B------:R-:W-:Y:S01]  /*0600*/  IMAD.U32 R4, RZ, RZ, UR8 ;  /* 0x00000008ff047e24 */ /* 0x000fe2000f8e00ff */
[----:B------:R-:W-:Y:S01]  /*0610*/  IADD3 R18, P1, PT, R18, UR8, RZ ;  /* 0x0000000812127c10 */ /* 0x000fe2000ff3e0ff */
[----:B------:R-:W-:-:S03]  /*0620*/  UIMAD UR5, UR9, UR15, UR5 ;  /* 0x0000000f090572a4 */ /* 0x000fc6000f8e0205 */
[----:B------:R-:W-:Y:S02]  /*0630*/  LEA.HI.X.SX32 R19, R4, RZ, 0x1, P1 ;  /* 0x000000ff04137211 */ /* 0x000fe400008f0eff */
[----:B------:R-:W1:Y:S01]  /*0640*/  @!P5 LDC.64 R4, c[0x0][0x3e0] ;  /* 0x0000f800ff04db82 */ /* 0x000e620000000a00 */
[----:B------:R-:W-:Y:S01]  /*0650*/  ISETP.GE.U32.AND P1, PT, R25, UR10, PT ;  /* 0x0000000a19007c0c */ /* 0x000fe2000bf26070 */
[----:B------:R-:W-:-:S03]  /*0660*/  IMAD.WIDE.U32 R18, R21, UR9, R18 ;  /* 0x0000000915127c25 */ /* 0x000fc6000f8e0012 */
[----:B------:R-:W-:Y:S02]  /*0670*/  ISETP.GE.AND.EX P1, PT, R22, UR11, PT, P1 ;  /* 0x0000000b16007c0c */ /* 0x000fe4000bf26310 */
[----:B------:R-:W-:Y:S01]  /*0680*/  IADD3 R17, PT, PT, R19, UR5, RZ ;  /* 0x0000000513117c10 */ /* 0x000fe2000fffe0ff */
[----:B------:R-:W3:Y:S01]  /*0690*/  @!P5 LDC.64 R20, c[0x0][0x390] ;  /* 0x0000e400ff14db82 */ /* 0x000ee20000000a00 */
[----:B------:R-:W-:-:S05]  /*06a0*/  @!P4 MOV R16, R18 ;  /* 0x000000120010c202 */ /* 0x000fca0000000f00 */
[----:B------:R-:W-:Y:S02]  /*06b0*/  @!P4 IMAD.WIDE.U32 R8, R13, R8, R16 ;  /* 0x000000080d08c225 */ /* 0x000fe400078e0010 */
[----:B------:R-:W4:Y:S03]  /*06c0*/  @!P2 LDC.64 R12, c[0x0][0x3e0] ;  /* 0x0000f800ff0cab82 */ /* 0x000f260000000a00 */
[----:B------:R-:W-:Y:S01]  /*06d0*/  @!P4 IADD3 R9, PT, PT, R9, R27, RZ ;  /* 0x0000001b0909c210 */ /* 0x000fe20007ffe0ff */
[----:B------:R-:W-:Y:S01]  /*06e0*/  HFMA2 R27, -RZ, RZ, 0, 0 ;  /* 0x00000000ff1b7431 */ /* 0x000fe200000001ff */
[----:B--2---:R-:W-:Y:S01]  /*06f0*/  @!P4 LEA R6, P6, R8, R6, 0x1 ;  /* 0x000000060806c211 */ /* 0x004fe200078c08ff */
[----:B-1----:R-:W-:-:S03]  /*0700*/  @!P5 IMAD R10, R15, R4, RZ ;  /* 0x000000040f0ad224 */ /* 0x002fc600078e02ff */
[----:B------:R-:W-:Y:S01]  /*0710*/  @!P4 LEA.HI.X R7, R8, R7, R9, 0x1, P6 ;  /* 0x000000070807c211 */ /* 0x000fe200030f0c09 */
[----:B------:R-:W1:Y:S01]  /*0720*/  @!P3 LDC.64 R14, c[0x0][0x3e0] ;  /* 0x0000f800ff0ebb82 */ /* 0x000e620000000a00 */
[----:B------:R-:W-:Y:S01]  /*0730*/  @!P5 MOV R8, R18 ;  /* 0x000000120008d202 */ /* 0x000fe20000000f00 */
[C---:B------:R-:W-:Y:S01]  /*0740*/  @!P5 IMAD R29, R11.reuse, R5, R10 ;  /* 0x000000050b1dd224 */ /* 0x040fe200078e020a */
[-C--:B------:R-:W-:Y:S01]  /*0750*/  @!P5 MOV R9, R17.reuse ;  /* 0x000000110009d202 */ /* 0x080fe20000000f00 */
[----:B------:R2:W5:Y:S02]  /*0760*/  @!P4 LDG.E R27, desc[UR12][R6.64] ;  /* 0x0000000c061bc981 */ /* 0x000564000c1e1900 */
[----:B------:R-:W-:Y:S02]  /*0770*/  @!P5 IMAD.WIDE.U32 R4, R11, R4, R8 ;  /* 0x000000040b04d225 */ /* 0x000fe400078e0008 */
[----:B------:R-:W0:Y:S02]  /*0780*/  @!P2 LDC.64 R10, c[0x0][0x390] ;  /* 0x0000e400ff0aab82 */ /* 0x000e240000000a00 */
[----:B----4-:R-:W-:Y:S01]  /*0790*/  @!P2 IMAD R8, R23, R12, RZ ;  /* 0x0000000c1708a224 */ /* 0x010fe200078e02ff */
[----:B------:R-:W-:-:S03]  /*07a0*/  @!P2 MOV R9, R17 ;  /* 0x000000110009a202 */ /* 0x000fc60000000f00 */
[----:B------:R-:W-:Y:S01]  /*07b0*/  @!P2 IMAD R23, R3, R13, R8 ;  /* 0x0000000d0317a224 */ /* 0x000fe200078e0208 */
[----:B------:R-:W-:Y:S01]  /*07c0*/  @!P2 MOV R8, R18 ;  /* 0x000000120008a202 */ /* 0x000fe20000000f00 */
[----:B--2---:R-:W2:Y:S01]  /*07d0*/  @!P1 LDC.64 R6, c[0x0][0x3e0] ;  /* 0x0000f800ff069b82 */ /* 0x004ea20000000a00 */
[----:B------:R-:W-:-:S03]  /*07e0*/  @!P5 IMAD.IADD R5, R5, 0x1, R29 ;  /* 0x000000010505d824 */ /* 0x000fc600078e021d */
[----:B------:R-:W-:Y:S01]  /*07f0*/  @!P2 IMAD.WIDE.U32 R12, R3, R12, R8 ;  /* 0x0000000c030ca225 */ /* 0x000fe200078e0008 */
[----:B---3--:R-:W-:-:S03]  /*0800*/  @!P5 LEA R20, P4, R4, R20, 0x1 ;  /* 0x000000140414d211 */ /* 0x008fc600078808ff */
[----:B------:R-:W3:Y:S01]  /*0810*/  @!P3 LDC.64 R8, c[0x0][0x390] ;  /* 0x0000e400ff08bb82 */ /* 0x000ee20000000a00 */
[----:B------:R-:W-:Y:S02]  /*0820*/  @!P5 LEA.HI.X R21, R4, R21, R5, 0x1, P4 ;  /* 0x000000150415d211 */ /* 0x000fe400020f0c05 */
[----:B------:R-:W-:Y:S02]  /*0830*/  CS2R R28, SRZ ;  /* 0x00000000001c7805 */ /* 0x000fe4000001ff00 */
[----:B------:R-:W-:Y:S02]  /*0840*/  IADD3 R4, PT, PT, R2, 0xa0, RZ ;  /* 0x000000a002047810 */ /* 0x000fe40007ffe0ff */
[----:B------:R-:W-:Y:S02]  /*0850*/  @!P2 IADD3 R13, PT, PT, R13, R23, RZ ;  /* 0x000000170d0da210 */ /* 0x000fe40007ffe0ff */
[----:B------:R-:W-:Y:S01]  /*0860*/  ISETP.GE.U32.AND P4, PT, R4, UR10, PT ;  /* 0x0000000a04007c0c */ /* 0x000fe2000bf86070 */
[----:B------:R4:W5:Y:S01]  /*0870*/  @!P5 LDG.E R29, desc[UR12][R20.64] ;  /* 0x0000000c141dd981 */ /* 0x000962000c1e1900 */
[----:B------:R-:W-:Y:S01]  /*0880*/  SHF.R.S32.HI R5, RZ, 0x1f, R4 ;  /* 0x0000001fff057819 */ /* 0x000fe20000011404 */
[----:B-1----:R-:W-:Y:S01]  /*0890*/  @!P3 IMAD R23, R35, R14, RZ ;  /* 0x0000000e2317b224 */ /* 0x002fe200078e02ff */
[----:B0-----:R-:W-:-:S02]  /*08a0*/  @!P2 LEA R10, P6, R12, R10, 0x1 ;  /* 0x0000000a0c0aa211 */ /* 0x001fc400078c08ff */
[----:B------:R-:W-:Y:S01]  /*08b0*/  ISETP.GE.AND.EX P4, PT, R5, UR11, PT, P4 ;  /* 0x0000000b05007c0c */ /* 0x000fe2000bf86340 */
[----:B------:R-:W-:Y:S01]  /*08c0*/  @!P3 IMAD R23, R2, R15, R23 ;  /* 0x0000000f0217b224 */ /* 0x000fe200078e0217 */
[----:B------:R-:W-:Y:S02]  /*08d0*/  SHF.R.S32.HI R3, RZ, 0x1f, R31 ;  /* 0x0000001fff037819 */ /* 0x000fe4000001141f */
[----:B----4-:R-:W-:Y:S01]  /*08e0*/  @!P3 MOV R21, R17 ;  /* 0x000000110015b202 */ /* 0x010fe20000000f00 */
[----:B------:R-:W-:Y:S01]  /*08f0*/  @!P3 IMAD.MOV.U32 R20, RZ, RZ, R18 ;  /* 0x000000ffff14b224 */ /* 0x000fe200078e0012 */
[----:B------:R-:W-:Y:S01]  /*0900*/  ISETP.GE.U32.AND P5, PT, R31, UR10, PT ;  /* 0x0000000a1f007c0c */ /* 0x000fe2000bfa6070 */
[----:B--2---:R-:W-:Y:S01]  /*0910*/  @!P1 IMAD R24, R22, R6, RZ ;  /* 0x0000000616189224 */ /* 0x004fe200078e02ff */
[----:B------:R-:W-:Y:S01]  /*0920*/  @!P2 LEA.HI.X R11, R12, R11, R13, 0x1, P6 ;  /* 0x0000000b0c0ba211 */ /* 0x000fe200030f0c0d */
[----:B------:R-:W-:Y:S01]  /*0930*/  @!P3 IMAD.WIDE.U32 R14, R2, R14, R20 ;  /* 0x0000000e020eb225 */ /* 0x000fe200078e0014 */
[----:B------:R-:W0:Y:S01]  /*0940*/  @!P1 LDC.64 R12, c[0x0][0x390] ;  /* 0x0000e400ff0c9b82 */ /* 0x000e220000000a00 */
[----:B------:R-:W-:-:S02]  /*0950*/  ISETP.GE.AND.EX P5, PT, R3, UR11, PT, P5 ;  /* 0x0000000b03007c0c */ /* 0x000fc4000bfa6350 */
[----:B------:R-:W-:Y:S01]  /*0960*/  @!P1 IMAD R24, R25, R7, R24 ;  /* 0x0000000719189224 */ /* 0x000fe200078e0218 */
[----:B------:R-:W-:Y:S02]  /*0970*/  @!P3 IADD3 R7, PT, PT, R15, R23, RZ ;  /* 0x000000170f07b210 */ /* 0x000fe40007ffe0ff */
[C---:B---3--:R-:W-:Y:S02]  /*0980*/  @!P3 LEA R8, P6, R14.reuse, R8, 0x1 ;  /* 0x000000080e08b211 */ /* 0x048fe400078c08ff */
[----:B------:R-:W1:Y:S01]  /*0990*/  @!P4 LDC.64 R20, c[0x0][0x3e0] ;  /* 0x0000f800ff14cb82 */ /* 0x000e620000000a00 */
[----:B------:R-:W-:Y:S02]  /*09a0*/  @!P1 MOV R22, R18 ;  /* 0x0000001200169202 */ /* 0x000fe40000000f00 */
[----:B------:R-:W-:Y:S02]  /*09b0*/  @!P1 MOV R23, R17 ;  /* 0x0000001100179202 */ /* 0x000fe40000000f00 */
[----:B------:R-:W-:-:S02]  /*09c0*/  @!P3 LEA.HI.X R9, R14, R9, R7, 0x1, P6 ;  /* 0x000000090e09b211 */ /* 0x000fc400030f0c07 */
[----:B------:R-:W-:Y:S02]  /*09d0*/  CS2R R14, SRZ ;  /* 0x00000000000e7805 */ /* 0x000fe4000001ff00 */
[----:B------:R-:W-:Y:S01]  /*09e0*/  ISETP.GE.U32.AND P6, PT, R32, UR10, PT ;  /* 0x0000000a20007c0c */ /* 0x000fe2000bfc6070 */
[----:B------:R-:W-:Y:S02]  /*09f0*/  @!P1 IMAD.WIDE.U32 R22, R25, R6, R22 ;  /* 0x0000000619169225 */ /* 0x000fe400078e0016 */
[----:B------:R-:W2:Y:S01]  /*0a00*/  @!P5 LDC.64 R6, c[0x0][0x3e0] ;  /* 0x0000f800ff06db82 */ /* 0x000ea20000000a00 */
[----:B------:R3:W4:Y:S01]  /*0a10*/  @!P3 LDG.E R14, desc[UR12][R8.64] ;  /* 0x0000000c080eb981 */ /* 0x000722000c1e1900 */
[----:B------:R-:W-:Y:S01]  /*0a20*/  ISETP.GE.AND.EX P3, PT, R34, UR11, PT, P6 ;  /* 0x0000000b22007c0c */ /* 0x000fe2000bf66360 */
[----:B------:R-:W-:Y:S01]  /*0a30*/  IMAD.MOV.U32 R30, RZ, RZ, RZ ;  /* 0x000000ffff1e7224 */ /* 0x000fe200078e00ff */
[----:B------:R-:W-:-:S05]  /*0a40*/  @!P1 IADD3 R24, PT, PT, R23, R24, RZ ;  /* 0x0000001817189210 */ /* 0x000fca0007ffe0ff */
[----:B------:R1:W4:Y:S01]  /*0a50*/  @!P2 LDG.E R30, desc[UR12][R10.64] ;  /* 0x0000000c0a1ea981 */ /* 0x000322000c1e1900 */
[C---:B0-----:R-:W-:Y:S01]  /*0a60*/  @!P1 LEA R12, P2, R22.reuse, R12, 0x1 ;  /* 0x0000000c160c9211 */ /* 0x041fe200078408ff */
[----:B---3--:R-:W0:Y:S03]  /*0a70*/  @!P4 LDC.64 R8, c[0x0][0x390] ;  /* 0x0000e400ff08cb82 */ /* 0x008e260000000a00 */
[----:B------:R-:W-:Y:S01]  /*0a80*/  @!P1 LEA.HI.X R13, R22, R13, R24, 0x1, P2 ;  /* 0x0000000d160d9211 */ /* 0x000fe200010f0c18 */
[----:B-1----:R-:W-:Y:S01]  /*0a90*/  @!P4 IMAD R5, R5, R20, RZ ;  /* 0x000000140505c224 */ /* 0x002fe200078e02ff */
[----:B------:R-:W-:-:S03]  /*0aa0*/  @!P4 MOV R24, R18 ;  /* 0x000000120018c202 */ /* 0x000fc60000000f00 */
[----:B------:R-:W1:Y:S01]  /*0ab0*/  @!P5 LDC.64 R10, c[0x0][0x390] ;  /* 0x0000e400ff0adb82 */ /* 0x000e620000000a00 */
[----:B------:R-:W-:-:S07]  /*0ac0*/  @!P4 MOV R25, R17 ;  /* 0x000000110019c202 */ /* 0x000fce0000000f00 */
[----:B------:R-:W3:Y:S01]  /*0ad0*/  @!P3 LDC.64 R22, c[0x0][0x3e0] ;  /* 0x0000f800ff16bb82 */ /* 0x000ee20000000a00 */
[C---:B------:R-:W-:Y:S01]  /*0ae0*/  @!P4 IMAD R21, R4.reuse, R21, R5 ;  /* 0x000000150415c224 */ /* 0x040fe200078e0205 */
[----:B------:R0:W4:Y:S01]  /*0af0*/  @!P1 LDG.E R28, desc[UR12][R12.64] ;  /* 0x0000000c0c1c9981 */ /* 0x000122000c1e1900 */
[----:B------:R-:W-:Y:S01]  /*0b00*/  @!P4 IMAD.WIDE.U32 R24, R4, R20, R24 ;  /* 0x000000140418c225 */ /* 0x000fe200078e0018 */
[----:B------:R-:W-:-:S03]  /*0b10*/  @!P5 MOV R4, R18 ;  /* 0x000000120004d202 */ /* 0x000fc60000000f00 */
[-C--:B--2---:R-:W-:Y:S02]  /*0b20*/  @!P5 IMAD R26, R3, R6.reuse, RZ ;  /* 0x00000006031ad224 */ /* 0x084fe400078e02ff */
[----:B------:R-:W-:Y:S02]  /*0b30*/  @!P5 IMAD.MOV.U32 R5, RZ, RZ, R17 ;  /* 0x000000ffff05d224 */ /* 0x000fe400078e0011 */
[C---:B------:R-:W-:Y:S02]  /*0b40*/  @!P5 IMAD R3, R31.reuse, R7, R26 ;  /* 0x000000071f03d224 */ /* 0x040fe400078e021a */
[----:B------:R-:W-:Y:S02]  /*0b50*/  @!P5 IMAD.WIDE.U32 R4, R31, R6, R4 ;  /* 0x000000061f04d225 */ /* 0x000fe400078e0004 */
[----:B------:R-:W2:Y:S01]  /*0b60*/  @!P3 LDC.64 R6, c[0x0][0x390] ;  /* 0x0000e400ff06bb82 */ /* 0x000ea20000000a00 */
[----:B------:R-:W-:Y:S02]  /*0b70*/  @!P4 IADD3 R21, PT, PT, R25, R21, RZ ;  /* 0x000000151915c210 */ /* 0x000fe40007ffe0ff */
[----:B0-----:R-:W-:Y:S01]  /*0b80*/  @!P4 LEA R8, P2, R24, R8, 0x1 ;  /* 0x000000081808c211 */ /* 0x001fe200078408ff */
[----:B------:R-:W-:Y:S01]  /*0b90*/  HFMA2 R13, -RZ, RZ, 0, 0 ;  /* 0x00000000ff0d7431 */ /* 0x000fe200000001ff */
[----:B------:R-:W-:-:S02]  /*0ba0*/  @!P5 IADD3 R3, PT, PT, R5, R3, RZ ;  /* 0x000000030503d210 */ /* 0x000fc40007ffe0ff */
[----:B------:R-:W-:Y:S02]  /*0bb0*/  @!P4 LEA.HI.X R9, R24, R9, R21, 0x1, P2 ;  /* 0x000000091809c211 */ /* 0x000fe400010f0c15 */
[----:B-1----:R-:W-:Y:S01]  /*0bc0*/  @!P5 LEA R10, P2, R4, R10, 0x1 ;  /* 0x0000000a040ad211 */ /* 0x002fe200078408ff */
[----:B---3--:R-:W-:-:S03]  /*0bd0*/  @!P3 IMAD R5, R34, R22, RZ ;  /* 0x000000162205b224 */ /* 0x008fc600078e02ff */
[----:B------:R-:W-:Y:S01]  /*0be0*/  @!P5 LEA.HI.X R11, R4, R11, R3, 0x1, P2 ;  /* 0x0000000b040bd211 */ /* 0x000fe200010f0c03 */
[C---:B------:R-:W-:Y:S01]  /*0bf0*/  @!P3 IMAD R3, R32.reuse, R23, R5 ;  /* 0x000000172003b224 */ /* 0x040fe200078e0205 */
[----:B------:R-:W-:Y:S01]  /*0c00*/  @!P3 MOV R4, R18 ;  /* 0x000000120004b202 */ /* 0x000fe20000000f00 */
[----:B------:R-:W-:Y:S01]  /*0c10*/  @!P3 IMAD.MOV.U32 R5, RZ, RZ, R17 ;  /* 0x000000ffff05b224 */ /* 0x000fe200078e0011 */
[----:B------:R0:W3:Y:S03]  /*0c20*/  @!P4 LDG.E R13, desc[UR12][R8.64] ;  /* 0x0000000c080dc981 */ /* 0x0000e6000c1e1900 */
[----:B------:R-:W-:Y:S01]  /*0c30*/  @!P3 IMAD.WIDE.U32 R4, R32, R22, R4 ;  /* 0x000000162004b225 */ /* 0x000fe200078e0004 */
[----:B------:R1:W3:Y:S03]  /*0c40*/  @!P5 LDG.E R15, desc[UR12][R10.64] ;  /* 0x0000000c0a0fd981 */ /* 0x0002e6000c1e1900 */
[----:B------:R-:W-:Y:S01]  /*0c50*/  HFMA2 R21, -RZ, RZ, 0, 0 ;  /* 0x00000000ff157431 */ /* 0x000fe200000001ff */
[----:B------:R-:W-:-:S02]  /*0c60*/  @!P3 IADD3 R3, PT, PT, R5, R3, RZ ;  /* 0x000000030503b210 */ /* 0x000fc40007ffe0ff */
[----:B--2---:R-:W-:-:S04]  /*0c70*/  @!P3 LEA R6, P2, R4, R6, 0x1 ;  /* 0x000000060406b211 */ /* 0x004fc800078408ff */
[----:B------:R-:W-:-:S05]  /*0c80*/  @!P3 LEA.HI.X R7, R4, R7, R3, 0x1, P2 ;  /* 0x000000070407b211 */ /* 0x000fca00010f0c03 */
[----:B------:R2:W3:Y:S01]  /*0c90*/  @!P3 LDG.E R21, desc[UR12][R6.64] ;  /* 0x0000000c0615b981 */ /* 0x0004e2000c1e1900 */
[----:B------:R-:W0:Y:S02]  /*0ca0*/  S2R R37, SR_LANEID ;  /* 0x0000000000257919 */ /* 0x000e240000000000 */
[----:B0-----:R-:W-:Y:S02]  /*0cb0*/  ISETP.GT.AND P2, PT, R37, 0x1e, PT ;  /* 0x0000001e2500780c */ /* 0x001fe40003f44270 */
[C---:B-----5:R-:W-:Y:S01]  /*0cc0*/  PRMT R4, R27.reuse, 0x7632, R4 ;  /* 0x000076321b047816 */ /* 0x060fe20000000004 */
[----:B------:R-:W-:-:S03]  /*0cd0*/  IMAD.U32 R27, R27, 0x10000, RZ ;  /* 0x000100001b1b7824 */ /* 0x000fc600078e00ff */
[----:B------:R-:W-:-:S05]  /*0ce0*/  SHF.L.U32 R4, R4, 0x10, RZ ;  /* 0x0000001004047819 */ /* 0x000fca00000006ff */
[----:B------:R-:W-:Y:S01]  /*0cf0*/  FADD.FTZ R8, R27, R4 ;  /* 0x000000041b087221 */ /* 0x000fe20000010000 */
[----:B-1----:R-:W-:-:S04]  /*0d00*/  FMUL.FTZ R10, R4, R4 ;  /* 0x00000004040a7220 */ /* 0x002fc80000410000 */
[----:B------:R-:W-:Y:S01]  /*0d10*/  FFMA.FTZ R10, R27, R27, R10 ;  /* 0x0000001b1b0a7223 */ /* 0x000fe2000001000a */
[C---:B----4-:R-:W-:Y:S02]  /*0d20*/  PRMT R3, R14.reuse, 0x7632, R3 ;  /* 0x000076320e037816 */ /* 0x050fe40000000003 */
[----:B------:R-:W-:Y:S02]  /*0d30*/  SHF.L.U32 R24, R14, 0x10, RZ ;  /* 0x000000100e187819 */ /* 0x000fe400000006ff */
[----:B------:R-:W-:-:S05]  /*0d40*/  SHF.L.U32 R3, R3, 0x10, RZ ;  /* 0x0000001003037819 */ /* 0x000fca00000006ff */
[----:B------:R-:W-:-:S04]  /*0d50*/  FADD.FTZ R5, R24, R3 ;  /* 0x0000000318057221 */ /* 0x000fc80000010000 */
[----:B------:R-:W-:Y:S01]  /*0d60*/  FADD.FTZ R5, RZ, R5 ;  /* 0x00000005ff057221 */ /* 0x000fe20000010000 */
[----:B------:R-:W-:-:S03]  /*0d70*/  FMUL.FTZ R9, R3, R3 ;  /* 0x0000000303097220 */ /* 0x000fc60000410000 */
[----:B------:R-:W-:Y:S01]  /*0d80*/  FADD.FTZ R8, R5, R8 ;  /* 0x0000000805087221 */ /* 0x000fe20000010000 */
[----:B------:R-:W-:Y:S01]  /*0d90*/  PRMT R5, R29, 0x7632, R5 ;  /* 0x000076321d057816 */ /* 0x000fe20000000005 */
[----:B------:R-:W-:Y:S01]  /*0da0*/  FFMA.FTZ R9, R24, R24, R9 ;  /* 0x0000001818097223 */ /* 0x000fe20000010009 */
[----:B--2---:R-:W-:Y:S02]  /*0db0*/  PRMT R6, R30, 0x7632, R6 ;  /* 0x000076321e067816 */ /* 0x004fe40000000006 */
[----:B------:R-:W-:Y:S01]  /*0dc0*/  SHF.L.U32 R5, R5, 0x10, RZ ;  /* 0x0000001005057819 */ /* 0x000fe200000006ff */
[----:B------:R-:W-:Y:S01]  /*0dd0*/  FADD.FTZ R9, RZ, R9 ;  /* 0x00000009ff097221 */ /* 0x000fe20000010000 */
[----:B------:R-:W-:Y:S02]  /*0de0*/  SHF.L.U32 R29, R29, 0x10, RZ ;  /* 0x000000101d1d7819 */ /* 0x000fe400000006ff */
[----:B------:R-:W-:Y:S01]  /*0df0*/  SHF.L.U32 R6, R6, 0x10, RZ ;  /* 0x0000001006067819 */ /* 0x000fe200000006ff */
[----:B------:R-:W-:Y:S01]  /*0e00*/  FMUL.FTZ R12, R5, R5 ;  /* 0x00000005050c7220 */ /* 0x000fe20000410000 */
[----:B------:R-:W-:Y:S01]  /*0e10*/  PRMT R7, R28, 0x7632, R7 ;  /* 0x000076321c077816 */ /* 0x000fe20000000007 */
[----:B------:R-:W-:Y:S01]  /*0e20*/  FADD.FTZ R9, R9, R10 ;  /* 0x0000000a09097221 */ /* 0x000fe20000010000 */
[----:B------:R-:W-:-:S02]  /*0e30*/  IMAD.U32 R30, R30, 0x10000, RZ ;  /* 0x000100001e1e7824 */ /* 0x000fc400078e00ff */
[C---:B------:R-:W-:Y:S01]  /*0e40*/  FFMA.FTZ R12, R29.reuse, R29, R12 ;  /* 0x0000001d1d0c7223 */ /* 0x040fe2000001000c */
[----:B------:R-:W-:Y:S01]  /*0e50*/  FMUL.FTZ R23, R6, R6 ;  /* 0x0000000606177220 */ /* 0x000fe20000410000 */
[----:B------:R-:W-:Y:S01]  /*0e60*/  FADD.FTZ R11, R29, R5 ;  /* 0x000000051d0b7221 */ /* 0x000fe20000010000 */
[----:B------:R-:W-:Y:S01]  /*0e70*/  SHF.L.U32 R7, R7, 0x10, RZ ;  /* 0x0000001007077819 */ /* 0x000fe200000006ff */
[----:B------:R-:W-:Y:S01]  /*0e80*/  FADD.FTZ R9, R9, R12 ;  /* 0x0000000c09097221 */ /* 0x000fe20000010000 */
[----:B------:R-:W-:Y:S01]  /*0e90*/  FFMA.FTZ R10, R30, R30, R23 ;  /* 0x0000001e1e0a7223 */ /* 0x000fe20000010017 */
[----:B------:R-:W-:Y:S01]  /*0ea0*/  FADD.FTZ R8, R8, R11 ;  /* 0x0000000b08087221 */ /* 0x000fe20000010000 */
[----:B------:R-:W-:Y:S01]  /*0eb0*/  SHF.L.U32 R28, R28, 0x10, RZ ;  /* 0x000000101c1c7819 */ /* 0x000fe200000006ff */
[----:B------:R-:W-:Y:S01]  /*0ec0*/  FMUL.FTZ R11, R7, R7 ;  /* 0x00000007070b7220 */ /* 0x000fe20000410000 */
[----:B------:R-:W-:Y:S01]  /*0ed0*/  FADD.FTZ R10, R9, R10 ;  /* 0x0000000a090a7221 */ /* 0x000fe20000010000 */
[----:B------:R-:W-:-:S02]  /*0ee0*/  FADD.FTZ R9, R30, R6 ;  /* 0x000000061e097221 */ /* 0x000fc40000010000 */
[----:B------:R-:W-:Y:S02]  /*0ef0*/  FFMA.FTZ R11, R28, R28, R11 ;  /* 0x0000001c1c0b7223 */ /* 0x000fe4000001000b */
[----:B------:R-:W-:Y:S02]  /*0f00*/  FADD.FTZ R9, R8, R9 ;  /* 0x0000000908097221 */ /* 0x000fe40000010000 */
[----:B------:R-:W-:Y:S01]  /*0f10*/  FADD.FTZ R8, R10, R11 ;  /* 0x0000000b0a087221 */ /* 0x000fe20000010000 */
[----:B------:R-:W-:Y:S01]  /*0f20*/  FADD.FTZ R10, R28, R7 ;  /* 0x000000071c0a7221 */ /* 0x000fe20000010000 */
[----:B---3--:R-:W-:-:S04]  /*0f30*/  PRMT R12, R13, 0x7632, R12 ;  /* 0x000076320d0c7816 */ /* 0x008fc8000000000c */
[----:B------:R-:W-:Y:S02]  /*0f40*/  SHF.L.U32 R12, R12, 0x10, RZ ;  /* 0x000000100c0c7819 */ /* 0x000fe400000006ff */
[----:B------:R-:W-:Y:S02]  /*0f50*/  PRMT R14, R15, 0x7632, R14 ;  /* 0x000076320f0e7816 */ /* 0x000fe4000000000e */
[----:B------:R-:W-:Y:S01]  /*0f60*/  SHF.L.U32 R13, R13, 0x10, RZ ;  /* 0x000000100d0d7819 */ /* 0x000fe200000006ff */
[----:B------:R-:W-:Y:S02]  /*0f70*/  FMUL.FTZ R20, R12, R12 ;  /* 0x0000000c0c147220 */ /* 0x000fe40000410000 */
[----:B------:R-:W-:Y:S02]  /*0f80*/  IMAD.U32 R14, R14, 0x10000, RZ ;  /* 0x000100000e0e7824 */ /* 0x000fe400078e00ff */
[----:B------:R-:W-:Y:S01]  /*0f90*/  FADD.FTZ R9, R9, R10 ;  /* 0x0000000a09097221 */ /* 0x000fe20000010000 */
[----:B------:R-:W-:Y:S01]  /*0fa0*/  FFMA.FTZ R11, R13, R13, R20 ;  /* 0x0000000d0d0b7223 */ /* 0x000fe20000010014 */
[----:B------:R-:W-:Y:S01]  /*0fb0*/  SHF.L.U32 R15, R15, 0x10, RZ ;  /* 0x000000100f0f7819 */ /* 0x000fe200000006ff */
[----:B------:R-:W-:-:S02]  /*0fc0*/  FMUL.FTZ R10, R14, R14 ;  /* 0x0000000e0e0a7220 */ /* 0x000fc40000410000 */
[----:B------:R-:W-:Y:S01]  /*0fd0*/  FADD.FTZ R11, R8, R11 ;  /* 0x0000000b080b7221 */ /* 0x000fe20000010000 */
[----:B------:R-:W-:Y:S01]  /*0fe0*/  PRMT R20, R21, 0x7632, R20 ;  /* 0x0000763215147816 */ /* 0x000fe20000000014 */
[----:B------:R-:W-:Y:S01]  /*0ff0*/  FADD.FTZ R8, R13, R12 ;  /* 0x0000000c0d087221 */ /* 0x000fe20000010000 */
[----:B------:R-:W-:Y:S02]  /*1000*/  FFMA.FTZ R10, R15, R15, R10 ;  /* 0x0000000f0f0a7223 */ /* 0x000fe4000001000a */
[----:B------:R-:W-:Y:S01]  /*1010*/  SHF.L.U32 R20, R20, 0x10, RZ ;  /* 0x0000001014147819 */ /* 0x000fe200000006ff */
[----:B------:R-:W-:Y:S01]  /*1020*/  FADD.FTZ R9, R9, R8 ;  /* 0x0000000809097221 */ /* 0x000fe20000010000 */
[----:B------:R-:W-:Y:S01]  /*1030*/  FADD.FTZ R8, R11, R10 ;  /* 0x0000000a0b087221 */ /* 0x000fe20000010000 */
[----:B------:R-:W-:Y:S01]  /*1040*/  SHF.L.U32 R21, R21, 0x10, RZ ;  /* 0x0000001015157819 */ /* 0x000fe200000006ff */
[----:B------:R-:W-:Y:S01]  /*1050*/  FADD.FTZ R10, R15, R14 ;  /* 0x0000000e0f0a7221 */ /* 0x000fe20000010000 */
[----:B------:R-:W-:-:S03]  /*1060*/  FMUL.FTZ R22, R20, R20 ;  /* 0x0000001414167220 */ /* 0x000fc60000410000 */
[----:B------:R-:W-:Y:S01]  /*1070*/  FADD.FTZ R9, R9, R10 ;  /* 0x0000000a09097221 */ /* 0x000fe20000010000 */
[C---:B------:R-:W-:Y:S01]  /*1080*/  FADD.FTZ R10, R21.reuse, R20 ;  /* 0x00000014150a7221 */ /* 0x040fe20000010000 */
[----:B------:R-:W-:-:S03]  /*1090*/  FFMA.FTZ R11, R21, R21, R22 ;  /* 0x00000015150b7223 */ /* 0x000fc60000010016 */
[----:B------:R-:W-:Y:S01]  /*10a0*/  FADD.FTZ R9, R9, R10 ;  /* 0x0000000a09097221 */ /* 0x000fe20000010000 */
[----:B------:R-:W-:-:S04]  /*10b0*/  FADD.FTZ R8, R8, R11 ;  /* 0x0000000b08087221 */ /* 0x000fc80000010000 */
[----:B------:R-:W0:Y:S04]  /*10c0*/  SHFL.DOWN PT, R10, R9, 0x1, 0x1f ;  /* 0x08201f00090a7f89 */ /* 0x000e2800000e0000 */
[----:B------:R-:W1:Y:S01]  /*10d0*/  SHFL.DOWN PT, R11, R8, 0x1, 0x1f ;  /* 0x08201f00080b7f89 */ /* 0x000e6200000e0000 */
[----:B0-----:R-:W-:Y:S01]  /*10e0*/  @!P2 FADD.FTZ R9, R9, R10 ;  /* 0x0000000a0909a221 */ /* 0x001fe20000010000 */
[----:B-1----:R-:W-:-:S04]  /*10f0*/  @!P2 FADD.FTZ R8, R8, R11 ;  /* 0x0000000b0808a221 */ /* 0x002fc80000010000 */
[----:B------:R-:W0:Y:S04]  /*1100*/  SHFL.DOWN PT, R10, R9, 0x2, 0x1f ;  /* 0x08401f00090a7f89 */ /* 0x000e2800000e0000 */
[----:B------:R-:W1:Y:S01]  /*1110*/  SHFL.DOWN PT, R11, R8, 0x2, 0x1f ;  /* 0x08401f00080b7f89 */ /* 0x000e6200000e0000 */
[----:B------:R-:W-:-:S13]  /*1120*/  ISETP.GT.AND P2, PT, R37, 0x1d, PT ;  /* 0x0000001d2500780c */ /* 0x000fda0003f44270 */
        /* <DEDUP_REMOVED lines=9> */
[----:B------:R-:W2:Y:S01]  /*11c0*/  S2R R36, SR_TID.X ;  /* 0x0000000000247919 */ /* 0x000ea20000002100 */
[C---:B------:R-:W-:Y:S02]  /*11d0*/  ISETP.GT.AND P3, PT, R37.reuse, 0xf, PT ;  /* 0x0000000f2500780c */ /* 0x040fe40003f64270 */
[----:B------:R-:W-:Y:S01]  /*11e0*/  ISETP.GT.AND P2, PT, R37, 0x17, PT ;  /* 0x000000172500780c */ /* 0x000fe20003f44270 */
[----:B------:R-:W-:Y:S01]  /*11f0*/  BSSY.RECONVERGENT B0, `(.L_x_1908) ;  /* 0x0000012000007945 */ /* 0x000fe20003800200 */
[----:B0-----:R-:W-:Y:S01]  /*1200*/  FADD.FTZ R26, R9, R26 ;  /* 0x0000001a091a7221 */ /* 0x001fe20000010000 */
[----:B-1----:R-:W-:-:S04]  /*1210*/  FADD.FTZ R11, R8, R11 ;  /* 0x0000000b080b7221 */ /* 0x002fc80000010000 */
[----:B------:R-:W-:Y:S02]  /*1220*/  FSEL R22, R9, R26, P2 ;  /* 0x0000001a09167208 */ /* 0x000fe40001000000 */
[----:B------:R-:W-:-:S03]  /*1230*/  FSEL R23, R8, R11, P2 ;  /* 0x0000000b08177208 */ /* 0x000fc60001000000 */
[----:B------:R0:W1:Y:S04]  /*1240*/  SHFL.DOWN PT, R25, R22, 0x10, 0x1f ;  /* 0x0a001f0016197f89 */ /* 0x00006800000e0000 */
[----:B------:R0:W3:Y:S01]  /*1250*/  SHFL.DOWN PT, R10, R23, 0x10, 0x1f ;  /* 0x0a001f00170a7f89 */ /* 0x0000e200000e0000 */
[----:B--2---:R-:W-:Y:S05]  /*1260*/  @P3 BRA `(.L_x_1909) ;  /* 0x0000000000283947 */ /* 0x004fea0003800000 */
[----:B------:R-:W-:Y:S01]  /*1270*/  ISETP.NE.AND P2, PT, R37, RZ, PT ;  /* 0x000000ff2500720c */ /* 0x000fe20003f45270 */
[----:B01----:R-:W-:Y:S01]  /*1280*/  FADD.FTZ R22, R26, R25 ;  /* 0x000000191a167221 */ /* 0x003fe20000010000 */
[----:B---3--:R-:W-:-:S11]  /*1290*/  FADD.FTZ R23, R11, R10 ;  /* 0x0000000a0b177221 */ /* 0x008fd60000010000 */
[----:B------:R-:W0:Y:S01]  /*12a0*/  @!P2 S2R R9, SR_CgaCtaId ;  /* 0x000000000009a919 */ /* 0x000e220000008800 */
[----:B------:R-:W-:-:S04]  /*12b0*/  @!P2 MOV R8, 0x400 ;  /* 0x000004000008a802 */ /* 0x000fc80000000f00 */
[----:B0-----:R-:W-:Y:S02]  /*12c0*/  @!P2 LEA R9, R9, R8, 0x18 ;  /* 0x000000080909a211 */ /* 0x001fe400078ec0ff */
[----:B------:R-:W-:-:S04]  /*12d0*/  @!P2 SHF.R.U32.HI R8, RZ, 0x2, R36 ;  /* 0x00000002ff08a819 */ /* 0x000fc80000011624 */
[----:B------:R-:W-:-:S04]  /*12e0*/  @!P2 LOP3.LUT R8, R8, 0xf8, RZ, 0xc0, !PT ;  /* 0x000000f80808a812 */ /* 0x000fc800078ec0ff */
[----:B------:R-:W-:-:S05]  /*12f0*/  @!P2 IADD3 R8, PT, PT, R8, R9, RZ ;  /* 0x000000090808a210 */ /* 0x000fca0007ffe0ff */
[----:B------:R2:W-:Y:S02]  /*1300*/  @!P2 STS.64 [R8+0x8], R22 ;  /* 0x000008160800a388 */ /* 0x0005e40000000a00 */
.L_x_1909:
[----:B------:R-:W-:Y:S05]  /*1310*/  BSYNC.RECONVERGENT B0 ;  /* 0x0000000000007941 */ /* 0x000fea0003800200 */
.L_x_1908:
        /* <DEDUP_REMOVED lines=8> */
[----:B--23--:R-:W1:Y:S02]  /*13a0*/  LDS.128 R8, [UR5+0x10] ;  /* 0x00001005ff087984 */ /* 0x00ce640008000c00 */
[----:B-1----:R-:W-:Y:S01]  /*13b0*/  FADD.FTZ R25, R22, R8 ;  /* 0x0000000816197221 */ /* 0x002fe20000010000 */
[----:B------:R-:W-:-:S03]  /*13c0*/  FADD.FTZ R8, R23, R9 ;  /* 0x0000000917087221 */ /* 0x000fc60000010000 */
[----:B------:R-:W-:Y:S01]  /*13d0*/  FADD.FTZ R25, R25, R10 ;  /* 0x0000000a19197221 */ /* 0x000fe20000010000 */
[----:B0-----:R-:W-:Y:S02]  /*13e0*/  FADD.FTZ R22, R8, R11 ;  /* 0x0000000b08167221 */ /* 0x001fe40000010000 */
[----:B------:R-:W0:Y:S02]  /*13f0*/  LDS.128 R8, [UR5+0x20] ;  /* 0x00002005ff087984 */ /* 0x000e240008000c00 */
[----:B0-----:R-:W-:Y:S01]  /*1400*/  FADD.FTZ R25, R25, R8 ;  /* 0x0000000819197221 */ /* 0x001fe20000010000 */
[----:B------:R-:W-:-:S03]  /*1410*/  FADD.FTZ R22, R22, R9 ;  /* 0x0000000916167221 */ /* 0x000fc60000010000 */
[----:B------:R-:W-:Y:S01]  /*1420*/  FADD.FTZ R25, R25, R10 ;  /* 0x0000000a19197221 */ /* 0x000fe20000010000 */
[----:B------:R-:W-:Y:S02]  /*1430*/  FADD.FTZ R22, R22, R11 ;  /* 0x0000000b16167221 */ /* 0x000fe40000010000 */
[----:B------:R-:W0:Y:S02]  /*1440*/  LDS.128 R8, [UR5+0x30] ;  /* 0x00003005ff087984 */ /* 0x000e240008000c00 */
[----:B0-----:R-:W-:Y:S01]  /*1450*/  FADD.FTZ R25, R25, R8 ;  /* 0x0000000819197221 */ /* 0x001fe20000010000 */
[----:B------:R-:W-:-:S03]  /*1460*/  FADD.FTZ R8, R22, R9 ;  /* 0x0000000916087221 */ /* 0x000fc60000010000 */
[----:B------:R-:W-:Y:S01]  /*1470*/  FADD.FTZ R22, R25, R10 ;  /* 0x0000000a19167221 */ /* 0x000fe20000010000 */
[----:B------:R-:W-:-:S07]  /*1480*/  FADD.FTZ R23, R8, R11 ;  /* 0x0000000b08177221 */ /* 0x000fce0000010000 */
.L_x_1911:
[----:B------:R-:W-:Y:S05]  /*1490*/  BSYNC.RECONVERGENT B0 ;  /* 0x0000000000007941 */ /* 0x000fea0003800200 */
.L_x_1910:
[----:B------:R-:W-:Y:S05]  /*14a0*/  @!P2 BRA `(.L_x_1912) ;  /* 0x0000000c00b0a947 */ /* 0x000fea0003800000 */
[----:B--2---:R-:W2:Y:S01]  /*14b0*/  LDC.64 R8, c[0x0][0x3b8] ;  /* 0x0000ee00ff087b82 */ /* 0x004ea20000000a00 */
[----:B------:R-:W-:Y:S01]  /*14c0*/  ULOP3.LUT UR5, UR4, 0x1, URZ, 0xc0, !UPT ;  /* 0x0000000104057892 */ /* 0x000fe2000f8ec0ff */
[----:B------:R-:W-:-:S03]  /*14d0*/  ISETP.GE.U32.AND P2, PT, R0, 0x8, PT ;  /* 0x000000080000780c */ /* 0x000fc60003f46070 */
[----:B------:R-:W-:-:S06]  /*14e0*/  UIMAD UR5, UR5, UR17, URZ ;  /* 0x00000011050572a4 */ /* 0x000fcc000f8e02ff */
[----:B---3--:R-:W-:-:S04]  /*14f0*/  IMAD R10, R0, UR5, RZ ;  /* 0x00000005000a7c24 */ /* 0x008fc8000f8e02ff */
[----:B------:R-:W-:-:S04]  /*1500*/  IMAD.SHL.U32 R11, R10, 0x2, RZ ;  /* 0x000000020a0b7824 */ /* 0x000fc800078e00ff */
[----:B--2---:R-:W-:-:S03]  /*1510*/  IMAD.WIDE R8, R11, 0x4, R8 ;  /* 0x000000040b087825 */ /* 0x004fc600078e0208 */
[----:B------:R-:W-:Y:S02]  /*1520*/  R2UR UR14, R8 ;  /* 0x00000000080e72ca */ /* 0x000fe400000e0000 */
[----:B------:R-:W-:Y:S01]  /*1530*/  R2UR UR15, R9 ;  /* 0x00000000090f72ca */ /* 0x000fe200000e0000 */
[----:B------:R-:W-:-:S14]  /*1540*/  @P3 BRA `(.L_x_1913) ;  /* 0x00000000006c3947 */ /* 0x000fdc0003800000 */
[----:B------:R-:W2:Y:S01]  /*1550*/  LDC.64 R8, c[0x0][0x3b0] ;  /* 0x0000ec00ff087b82 */ /* 0x000ea20000000a00 */
[----:B------:R-:W-:Y:S02]  /*1560*/  UIADD3 UR18, UPT, UPT, UR5, UR6, URZ ;  /* 0x0000000605127290 */ /* 0x000fe4000fffe0ff */
[----:B------:R-:W-:Y:S02]  /*1570*/  ULOP3.LUT UP0, UR9, UR4, 0x2, URZ, 0xc0, !UPT ;  /* 0x0000000204097892 */ /* 0x000fe4000f80c0ff */
[----:B------:R-:W-:Y:S02]  /*1580*/  UIMAD UR10, UR16, UR17, UR6 ;  /* 0x00000011100a72a4 */ /* 0x000fe4000f8e0206 */
[----:B-1----:R-:W-:Y:S01]  /*1590*/  MOV R25, UR18 ;  /* 0x0000001200197c02 */ /* 0x002fe20008000f00 */
[----:B------:R-:W-:Y:S01]  /*15a0*/  UIADD3 UR9, UPT, UPT, -UR9, 0x1, URZ ;  /* 0x0000000109097890 */ /* 0x000fe2000fffe1ff */
[----:B------:R-:W-:Y:S01]  /*15b0*/  MOV R26, UR18 ;  /* 0x00000012001a7c02 */ /* 0x000fe20008000f00 */
[----:B------:R-:W-:-:S04]  /*15c0*/  UIMAD.WIDE.U32 UR10, UR10, 0x8, UR14 ;  /* 0x000000080a0a78a5 */ /* 0x000fc8000f8e000e */
[----:B------:R-:W-:Y:S02]  /*15d0*/  IMAD.U32 R37, RZ, RZ, UR9 ;  /* 0x00000009ff257e24 */ /* 0x000fe4000f8e00ff */
[----:B------:R-:W-:Y:S02]  /*15e0*/  MOV R10, UR10 ;  /* 0x0000000a000a7c02 */ /* 0x000fe40008000f00 */
[----:B------:R-:W-:-:S05]  /*15f0*/  MOV R11, UR11 ;  /* 0x0000000b000b7c02 */ /* 0x000fca0008000f00 */
[----:B------:R3:W-:Y:S01]  /*1600*/  STG.E.64 desc[UR12][R10.64], R22 ;  /* 0x000000160a007986 */ /* 0x0007e2000c101b0c */
[----:B--2---:R-:W-:-:S04]  /*1610*/  LEA R8, P4, R25, R8, 0x2 ;  /* 0x0000000819087211 */ /* 0x004fc800078810ff */
[----:B------:R-:W-:Y:S02]  /*1620*/  LEA.HI.X R9, R26, R9, RZ, 0x2, P4 ;  /* 0x000000091a097211 */ /* 0x000fe400020f14ff */
[----:B------:R-:W-:Y:S01]  /*1630*/  PLOP3.LUT P4, PT, PT, PT, UP0, 0x80, 0x8 ;  /* 0x000000000008781c */ /* 0x000fe20003f8f008 */
[----:B------:R-:W-:Y:S06]  /*1640*/  MEMBAR.ALL.GPU ;  /* 0x0000000000007992 */ /* 0x000fec000000a000 */
[----:B------:R-:W-:-:S00]  /*1650*/  ERRBAR ;  /* 0x00000000000079ab */ /* 0x000fc00000000000 */
[----:B------:R-:W-:Y:S06]  /*1660*/  CGAERRBAR ;  /* 0x00000000000075ab */ /* 0x000fec0000000000 */
[----:B------:R3:W-:Y:S01]  /*1670*/  REDG.E.ADD.S32.STRONG.GPU desc[UR12][R8.64], R37 ;  /* 0x000000250800798e */ /* 0x0007e2000c12e30c */
[----:B------:R-:W-:-:S04]  /*1680*/  SEL R25, R0, RZ, !P4 ;  /* 0x000000ff00197207 */ /* 0x000fc80006000000 */
[----:B------:R-:W-:-:S13]  /*1690*/  ISETP.NE.AND P4, PT, R25, -0x1, PT ;  /* 0xffffffff1900780c */ /* 0x000fda0003f85270 */
[----:B---3--:R-:W-:Y:S05]  /*16a0*/  @!P4 BRA `(.L_x_1913) ;  /* 0x000000000014c947 */ /* 0x008fea0003800000 */
.L_x_1914:
[----:B------:R-:W2:Y:S04]  /*16b0*/  LDG.E.STRONG.GPU R10, desc[UR12][R8.64] ;  /* 0x0000000c080a7981 */ /* 0x000ea8000c1ef900 */
[----:B--2---:R-:W-:Y:S01]  /*16c0*/  CCTL.IVALL ;  /* 0x00000000ff00798f */ /* 0x004fe20002000000 */
[----:B------:R-:W-:Y:S05]  /*16d0*/  YIELD ;  /* 0x0000000000007946 */ /* 0x000fea0003800000 */
[----:B------:R-:W-:-:S13]  /*16e0*/  ISETP.NE.AND P4, PT, R10, R25, PT ;  /* 0x000000190a00720c */ /* 0x000fda0003f85270 */
[----:B------:R-:W-:Y:S05]  /*16f0*/  @P4 BRA `(.L_x_1914) ;  /* 0xfffffffc00ec4947 */ /* 0x000fea000383ffff */
.L_x_1913:
[----:B------:R-:W-:Y:S05]  /*1700*/  WARPSYNC.ALL ;  /* 0x0000000000007948 */ /* 0x000fea0003800000 */
[----:B------:R-:W-:Y:S06]  /*1710*/  BAR.SYNC.DEFER_BLOCKING 0x0 ;  /* 0x0000000000007b1d */ /* 0x000fec0000010000 */
[----:B------:R-:W-:Y:S01]  /*1720*/  UMOV UR5, URZ ;  /* 0x000000ff00057c82 */ /* 0x000fe20008000000 */
[----:B------:R-:W-:Y:S05]  /*1730*/  @!P2 BRA `(.L_x_1915) ;  /* 0x000000040098a947 */ /* 0x000fea0003800000 */
[----:B-1----:R-:W-:Y:S01]  /*1740*/  LOP3.LUT R25, R0, 0x7ffffff8, RZ, 0xc0, !PT ;  /* 0x7ffffff800197812 */ /* 0x002fe200078ec0ff */
[----:B------:R-:W-:Y:S02]  /*1750*/  ULEA UR10, UR17, UR6, 0x1 ;  /* 0x00000006110a7291 */ /* 0x000fe4000f8e08ff */
[----:B------:R-:W-:Y:S02]  /*1760*/  ULEA UR11, UR17, UR6, 0x2 ;  /* 0x00000006110b7291 */ /* 0x000fe4000f8e10ff */
[----:B------:R-:W-:Y:S02]  /*1770*/  UIMAD UR18, UR17, 0x6, UR6 ;  /* 0x00000006111278a4 */ /* 0x000fe4000f8e0206 */
[----:B------:R-:W-:Y:S02]  /*1780*/  UIMAD UR19, UR17, 0x5, UR6 ;  /* 0x00000005111378a4 */ /* 0x000fe4000f8e0206 */
[----:B------:R-:W-:Y:S02]  /*1790*/  UIMAD UR20, UR17, 0x3, UR6 ;  /* 0x00000003111478a4 */ /* 0x000fe4000f8e0206 */
[----:B------:R-:W-:-:S02]  /*17a0*/  UIMAD UR21, UR17, 0x7, UR6 ;  /* 0x00000007111578a4 */ /* 0x000fc4000f8e0206 */
[----:B------:R-:W-:Y:S02]  /*17b0*/  UIADD3 UR22, UPT, UPT, UR6, UR17, URZ ;  /* 0x0000001106167290 */ /* 0x000fe4000fffe0ff */
[----:B------:R-:W-:Y:S01]  /*17c0*/  UIADD3 UR23, UPT, UPT, -UR16, URZ, URZ ;  /* 0x000000ff10177290 */ /* 0x000fe2000fffe1ff */
[----:B------:R-:W-:Y:S01]  /*17d0*/  UMOV UR5, URZ ;  /* 0x000000ff00057c82 */ /* 0x000fe20008000000 */
[----:B------:R-:W-:-:S10]  /*17e0*/  UMOV UR9, UR6 ;  /* 0x0000000600097c82 */ /* 0x000fd40008000000 */
.L_x_1916:
[----:B------:R-:W-:-:S13]  /*17f0*/  ISETP.EQ.OR P2, PT, RZ, UR23, P3 ;  /* 0x00000017ff007c0c */ /* 0x000fda0009f42670 */
[----:B------:R-:W-:-:S05]  /*1800*/  VOTEU.ALL UP0, P2 ;  /* 0x0000000000ff7886 */ /* 0x000fca0001000000 */
[----:B------:R-:W-:-:S06]  /*1810*/  @!UP0 UIMAD.WIDE.U32 UR24, UR9, 0x8, UR14 ;  /* 0x00000008091888a5 */ /* 0x000fcc000f8e000e */
[----:B------:R-:W-:Y:S01]  /*1820*/  MOV R10, UR24 ;  /* 0x00000018000a7c02 */ /* 0x000fe20008000f00 */
[----:B------:R-:W-:Y:S01]  /*1830*/  UIADD3 UR24, UPT, UPT, UR5, 0x1, URZ ;  /* 0x0000000105187890 */ /* 0x000fe2000fffe0ff */
[----:B------:R-:W-:-:S05]  /*1840*/  MOV R11, UR25 ;  /* 0x00000019000b7c02 */ /* 0x000fca0008000f00 */
[----:B------:R-:W-:Y:S01]  /*1850*/  MOV R8, UR24 ;  /* 0x0000001800087c02 */ /* 0x000fe20008000f00 */
[----:B------:R-:W0:Y:S03]  /*1860*/  @!P2 LDG.E.64 R10, desc[UR12][R10.64] ;  /* 0x0000000c0a0aa981 */ /* 0x000e26000c1e1b00 */
[----:B------:R-:W-:-:S13]  /*1870*/  ISETP.EQ.OR P4, PT, R8, UR16, P3 ;  /* 0x0000001008007c0c */ /* 0x000fda0009f82670 */
[----:B------:R-:W-:-:S05]  /*1880*/  VOTEU.ALL UP0, P4 ;  /* 0x0000000000ff7886 */ /* 0x000fca0002000000 */
[----:B------:R-:W-:-:S06]  /*1890*/  @!UP0 UIMAD.WIDE.U32 UR24, UR22, 0x8, UR14 ;  /* 0x00000008161888a5 */ /* 0x000fcc000f8e000e */
[----:B------:R-:W-:Y:S01]  /*18a0*/  MOV R8, UR24 ;  /* 0x0000001800087c02 */ /* 0x000fe20008000f00 */
[----:B------:R-:W-:-:S06]  /*18b0*/  IMAD.U32 R9, RZ, RZ, UR25 ;  /* 0x00000019ff097e24 */ /* 0x000fcc000f8e00ff */
[----:B------:R-:W2:Y:S01]  /*18c0*/  @!P4 LDG.E.64 R8, desc[UR12][R8.64] ;  /* 0x0000000c0808c981 */ /* 0x000ea2000c1e1b00 */
[----:B------:R-:W-:Y:S01]  /*18d0*/  UIADD3 UR24, UPT, UPT, UR5, 0x2, URZ ;  /* 0x0000000205187890 */ /* 0x000fe2000fffe0ff */
[----:B0-----:R-:W-:-:S05]  /*18e0*/  @!P2 FADD.FTZ R22, R22, R10 ;  /* 0x0000000a1616a221 */ /* 0x001fca0000010000 */
[----:B------:R-:W-:Y:S01]  /*18f0*/  MOV R10, UR24 ;  /* 0x00000018000a7c02 */ /* 0x000fe20008000f00 */
[----:B------:R-:W-:-:S03]  /*1900*/  @!P2 FADD.FTZ R23, R23, R11 ;  /* 0x0000000b1717a221 */ /* 0x000fc60000010000 */
[----:B------:R-:W-:-:S13]  /*1910*/  ISETP.EQ.OR P2, PT, R10, UR16, P3 ;  /* 0x000000100a007c0c */ /* 0x000fda0009f42670 */
[----:B------:R-:W-:-:S05]  /*1920*/  VOTEU.ALL UP0, P2 ;  /* 0x0000000000ff7886 */ /* 0x000fca0001000000 */
[----:B------:R-:W-:-:S06]  /*1930*/  @!UP0 UIMAD.WIDE.U32 UR24, UR10, 0x8, UR14 ;  /* 0x000000080a1888a5 */ /* 0x000fcc000f8e000e */
[----:B------:R-:W-:Y:S01]  /*1940*/  MOV R10, UR24 ;  /* 0x00000018000a7c02 */ /* 0x000fe20008000f00 */
[----:B------:R-:W-:Y:S01]  /*1950*/  UIADD3 UR24, UPT, UPT, UR5, 0x3, URZ ;  /* 0x0000000305187890 */ /* 0x000fe2000fffe0ff */
[----:B------:R-:W-:Y:S01]  /*1960*/  MOV R11, UR25 ;  /* 0x00000019000b7c02 */ /* 0x000fe20008000f00 */
[----:B--2---:R-:W-:-:S04]  /*1970*/  @!P4 FADD.FTZ R22, R22, R8 ;  /* 0x000000081616c221 */ /* 0x004fc80000010000 */
[----:B------:R-:W-:Y:S01]  /*1980*/  MOV R8, UR24 ;  /* 0x0000001800087c02 */ /* 0x000fe20008000f00 */
[----:B------:R-:W2:Y:S01]  /*1990*/  @!P2 LDG.E.64 R10, desc[UR12][R10.64] ;  /* 0x0000000c0a0aa981 */ /* 0x000ea2000c1e1b00 */
[----:B------:R-:W-:Y:S02]  /*19a0*/  @!P4 FADD.FTZ R23, R23, R9 ;  /* 0x000000091717c221 */ /* 0x000fe40000010000 */
[----:B------:R-:W-:-:S13]  /*19b0*/  ISETP.EQ.OR P4, PT, R8, UR16, P3 ;  /* 0x0000001008007c0c */ /* 0x000fda0009f82670 */
[----:B------:R-:W-:-:S05]  /*19c0*/  VOTEU.ALL UP0, P4 ;  /* 0x0000000000ff7886 */ /* 0x000fca0002000000 */
[----:B------:R-:W-:-:S06]  /*19d0*/  @!UP0 UIMAD.WIDE.U32 UR24, UR20, 0x8, UR14 ;  /* 0x00000008141888a5 */ /* 0x000fcc000f8e000e */
[----:B------:R-:W-:Y:S01]  /*19e0*/  IMAD.U32 R8, RZ, RZ, UR24 ;  /* 0x00000018ff087e24 */ /* 0x000fe2000f8e00ff */
[----:B------:R-:W-:-:S06]  /*19f0*/  MOV R9, UR25 ;  /* 0x0000001900097c02 */ /* 0x000fcc0008000f00 */
[----:B------:R-:W3:Y:S01]  /*1a00*/  @!P4 LDG.E.64 R8, desc[UR12][R8.64] ;  /* 0x0000000c0808c981 */ /* 0x000ee2000c1e1b00 */
[----:B------:R-:W-:Y:S01]  /*1a10*/  UIADD3 UR24, UPT, UPT, UR5, 0x4, URZ ;  /* 0x0000000405187890 */ /* 0x000fe2000fffe0ff */
[----:B--2---:R-:W-:-:S05]  /*1a20*/  @!P2 FADD.FTZ R22, R22, R10 ;  /* 0x0000000a1616a221 */ /* 0x004fca0000010000 */
        /* <DEDUP_REMOVED lines=8> */
[----:B---3--:R-:W-:-:S04]  /*1ab0*/  @!P4 FADD.FTZ R22, R22, R8 ;  /* 0x000000081616c221 */ /* 0x008fc80000010000 */
[----:B------:R-:W-:Y:S01]  /*1ac0*/  IMAD.U32 R8, RZ, RZ, UR24 ;  /* 0x00000018ff087e24 */ /* 0x000fe2000f8e00ff */
[----:B------:R-:W2:Y:S01]  /*1ad0*/  @!P2 LDG.E.64 R10, desc[UR12][R10.64] ;  /* 0x0000000c0a0aa981 */ /* 0x000ea2000c1e1b00 */
[----:B------:R-:W-:-:S03]  /*1ae0*/  @!P4 FADD.FTZ R23, R23, R9 ;  /* 0x000000091717c221 */ /* 0x000fc60000010000 */
[----:B------:R-:W-:-:S13]  /*1af0*/  ISETP.EQ.OR P4, PT, R8, UR16, P3 ;  /* 0x0000001008007c0c */ /* 0x000fda0009f82670 */
[----:B------:R-:W-:-:S05]  /*1b00*/  VOTEU.ALL UP0, P4 ;  /* 0x0000000000ff7886 */ /* 0x000fca0002000000 */
[----:B------:R-:W-:-:S06]  /*1b10*/  @!UP0 UIMAD.WIDE.U32 UR24, UR19, 0x8, UR14 ;  /* 0x00000008131888a5 */ /* 0x000fcc000f8e000e */
[----:B------:R-:W-:Y:S02]  /*1b20*/  MOV R8, UR24 ;  /* 0x0000001800087c02 */ /* 0x000fe40008000f00 */
        /* <DEDUP_REMOVED lines=11> */
[----:B---3--:R-:W-:-:S05]  /*1be0*/  @!P4 FADD.FTZ R22, R22, R8 ;  /* 0x000000081616c221 */ /* 0x008fca0000010000 */
[----:B------:R-:W-:Y:S01]  /*1bf0*/  MOV R8, UR24 ;  /* 0x0000001800087c02 */ /* 0x000fe20008000f00 */
[----:B------:R-:W-:-:S03]  /*1c00*/  @!P4 FADD.FTZ R23, R23, R9 ;  /* 0x000000091717c221 */ /* 0x000fc60000010000 */
[----:B------:R-:W-:Y:S01]  /*1c10*/  ISETP.EQ.OR P4, PT, R8, UR16, P3 ;  /* 0x0000001008007c0c */ /* 0x000fe20009f82670 */
[----:B------:R-:W-:-:S06]  /*1c20*/  IMAD.U32 R11, RZ, RZ, UR25 ;  /* 0x00000019ff0b7e24 */ /* 0x000fcc000f8e00ff */
[----:B------:R-:W2:Y:S06]  /*1c30*/  @!P2 LDG.E.64 R10, desc[UR12][R10.64] ;  /* 0x0000000c0a0aa981 */ /* 0x000eac000c1e1b00 */
[----:B------:R-:W-:-:S05]  /*1c40*/  VOTEU.ALL UP0, P4 ;  /* 0x0000000000ff7886 */ /* 0x000fca0002000000 */
[----:B------:R-:W-:-:S06]  /*1c50*/  @!UP0 UIMAD.WIDE.U32 UR24, UR21, 0x8, UR14 ;  /* 0x00000008151888a5 */ /* 0x000fcc000f8e000e */
[----:B------:R-:W-:Y:S02]  /*1c60*/  MOV R8, UR24 ;  /* 0x0000001800087c02 */ /* 0x000fe40008000f00 */
[----:B------:R-:W-:-:S06]  /*1c70*/  MOV R9, UR25 ;  /* 0x0000001900097c02 */ /* 0x000fcc0008000f00 */
[----:B------:R-:W3:Y:S01]  /*1c80*/  @!P4 LDG.E.64 R8, desc[UR12][R8.64] ;  /* 0x0000000c0808c981 */ /* 0x000ee2000c1e1b00 */
[----:B------:R-:W-:Y:S02]  /*1c90*/  UIADD3 UR5, UPT, UPT, UR5, 0x8, URZ ;  /* 0x0000000805057890 */ /* 0x000fe4000fffe0ff */
        /* <DEDUP_REMOVED lines=13> */
[----:B------:R-:W-:-:S10]  /*1d70*/  @!P4 FADD.FTZ R23, R23, R9 ;  /* 0x000000091717c221 */ /* 0x000fd40000010000 */
[----:B------:R-:W-:Y:S05]  /*1d80*/  @P2 BRA `(.L_x_1916) ;  /* 0xfffffff800982947 */ /* 0x000fea000383ffff */
[----:B------:R-:W-:-:S15]  /*1d90*/  R2UR UR5, R25 ;  /* 0x00000000190572ca */ /* 0x000fde00000e0000 */
.L_x_1915:
[----:B------:R-:W-:-:S13]  /*1da0*/  LOP3.LUT P2, R8, R0, 0x7, RZ, 0xc0, !PT ;  /* 0x0000000700087812 */ /* 0x000fda000784c0ff */
[----:B------:R-:W-:Y:S05]  /*1db0*/  @!P2 BRA `(.L_x_1912) ;  /* 0x00000004006ca947 */ /* 0x000fea0003800000 */
[----:B------:R-:W-:-:S04]  /*1dc0*/  IADD3 R8, PT, PT, R8, -0x1, RZ ;  /* 0xffffffff08087810 */ /* 0x000fc80007ffe0ff */
[----:B------:R-:W-:-:S13]  /*1dd0*/  ISETP.GE.U32.AND P2, PT, R8, 0x3, PT ;  /* 0x000000030800780c */ /* 0x000fda0003f46070 */
[----:B------:R-:W-:Y:S05]  /*1de0*/  @!P2 BRA `(.L_x_1917) ;  /* 0x0000000000b8a947 */ /* 0x000fea0003800000 */
[----:B------:R-:W-:Y:S01]  /*1df0*/  IMAD.U32 R8, RZ, RZ, UR5 ;  /* 0x00000005ff087e24 */ /* 0x000fe2000f8e00ff */
[----:B------:R-:W-:-:S04]  /*1e00*/  UIADD3 UR9, UPT, UPT, UR5, 0x1, URZ ;  /* 0x0000000105097890 */ /* 0x000fc8000fffe0ff */
[----:B------:R-:W-:Y:S02]  /*1e10*/  ISETP.EQ.OR P2, PT, R8, UR16, P3 ;  /* 0x0000001008007c0c */ /* 0x000fe40009f42670 */
[----:B------:R-:W-:-:S04]  /*1e20*/  MOV R8, UR9 ;  /* 0x0000000900087c02 */ /* 0x000fc80008000f00 */
[----:B------:R-:W-:-:S07]  /*1e30*/  ISETP.EQ.OR P4, PT, R8, UR16, P3 ;  /* 0x0000001008007c0c */ /* 0x000fce0009f82670 */
[----:B------:R-:W-:-:S05]  /*1e40*/  VOTEU.ALL UP0, P2 ;  /* 0x0000000000ff7886 */ /* 0x000fca0001000000 */
[----:B------:R-:W-:-:S04]  /*1e50*/  @!UP0 UIMAD UR10, UR5, UR17, UR6 ;  /* 0x00000011050a82a4 */ /* 0x000fc8000f8e0206 */
[----:B------:R-:W-:-:S06]  /*1e60*/  @!UP0 UIMAD.WIDE.U32 UR10, UR10, 0x8, UR14 ;  /* 0x000000080a0a88a5 */ /* 0x000fcc000f8e000e */
[----:B------:R-:W-:Y:S02]  /*1e70*/  MOV R10, UR10 ;  /* 0x0000000a000a7c02 */ /* 0x000fe40008000f00 */
[----:B------:R-:W-:-:S06]  /*1e80*/  MOV R11, UR11 ;  /* 0x0000000b000b7c02 */ /* 0x000fcc0008000f00 */
[----:B------:R-:W0:Y:S01]  /*1e90*/  @!P2 LDG.E.64 R10, desc[UR12][R10.64] ;  /* 0x0000000c0a0aa981 */ /* 0x000e22000c1e1b00 */
[----:B------:R-:W-:-:S05]  /*1ea0*/  VOTEU.ALL UP0, P4 ;  /* 0x0000000000ff7886 */ /* 0x000fca0002000000 */
[----:B------:R-:W-:-:S04]  /*1eb0*/  @!UP0 UIMAD UR10, UR9, UR17, UR6 ;  /* 0x00000011090a82a4 */ /* 0x000fc8000f8e0206 */
[----:B------:R-:W-:-:S06]  /*1ec0*/  @!UP0 UIMAD.WIDE.U32 UR10, UR10, 0x8, UR14 ;  /* 0x000000080a0a88a5 */ /* 0x000fcc000f8e000e */
[----:B------:R-:W-:Y:S01]  /*1ed0*/  MOV R8, UR10 ;  /* 0x0000000a00087c02 */ /* 0x000fe20008000f00 */
[----:B------:R-:W-:-:S06]  /*1ee0*/  IMAD.U32 R9, RZ, RZ, UR11 ;  /* 0x0000000bff097e24 */ /* 0x000fcc000f8e00ff */
[----:B------:R-:W2:Y:S01]  /*1ef0*/  @!P4 LDG.E.64 R8, desc[UR12][R8.64] ;  /* 0x0000000c0808c981 */ /* 0x000ea2000c1e1b00 */
[----:B------:R-:W-:Y:S02]  /*1f00*/  UIADD3 UR10, UPT, UPT, UR5, 0x2, URZ ;  /* 0x00000002050a7890 */ /* 0x000fe4000fffe0ff */
[----:B------:R-:W-:-:S04]  /*1f10*/  UIADD3 UR9, UPT, UPT, UR5, 0x3, URZ ;  /* 0x0000000305097890 */ /* 0x000fc8000fffe0ff */
[----:B-1----:R-:W-:-:S04]  /*1f20*/  MOV R25, UR10 ;  /* 0x0000000a00197c02 */ /* 0x002fc80008000f00 */
[----:B------:R-:W-:-:S13]  /*1f30*/  ISETP.EQ.OR P5, PT, R25, UR16, P3 ;  /* 0x0000001019007c0c */ /* 0x000fda0009fa2670 */
[----:B------:R-:W-:-:S05]  /*1f40*/  VOTEU.ALL UP0, P5 ;  /* 0x0000000000ff7886 */ /* 0x000fca0002800000 */
[----:B------:R-:W-:-:S04]  /*1f50*/  @!UP0 UIMAD UR10, UR10, UR17, UR6 ;  /* 0x000000110a0a82a4 */ /* 0x000fc8000f8e0206 */
[----:B------:R-:W-:Y:S01]  /*1f60*/  @!UP0 UIMAD.WIDE.U32 UR10, UR10, 0x8, UR14 ;  /* 0x000000080a0a88a5 */ /* 0x000fe2000f8e000e */
[----:B0-----:R-:W-:Y:S01]  /*1f70*/  @!P2 FADD.FTZ R22, R22, R10 ;  /* 0x0000000a1616a221 */ /* 0x001fe20000010000 */
[----:B------:R-:W-:Y:S01]  /*1f80*/  MOV R10, UR9 ;  /* 0x00000009000a7c02 */ /* 0x000fe20008000f00 */
[----:B------:R-:W-:-:S03]  /*1f90*/  @!P2 FADD.FTZ R23, R23, R11 ;  /* 0x0000000b1717a221 */ /* 0x000fc60000010000 */
[----:B------:R-:W-:Y:S02]  /*1fa0*/  MOV R11, UR11 ;  /* 0x0000000b000b7c02 */ /* 0x000fe40008000f00 */
[----:B------:R-:W-:Y:S02]  /*1fb0*/  ISETP.EQ.OR P6, PT, R10, UR16, P3 ;  /* 0x000000100a007c0c */ /* 0x000fe40009fc2670 */
[----:B------:R-:W-:-:S06]  /*1fc0*/  MOV R10, UR10 ;  /* 0x0000000a000a7c02 */ /* 0x000fcc0008000f00 */
[----:B------:R-:W3:Y:S05]  /*1fd0*/  @!P5 LDG.E.64 R10, desc[UR12][R10.64] ;  /* 0x0000000c0a0ad981 */ /* 0x000eea000c1e1b00 */
[----:B------:R-:W-:-:S05]  /*1fe0*/  VOTEU.ALL UP0, P6 ;  /* 0x0000000000ff7886 */ /* 0x000fca0003000000 */
[----:B------:R-:W-:Y:S01]  /*1ff0*/  @!UP0 UIMAD UR10, UR9, UR17, UR6 ;  /* 0x00000011090a82a4 */ /* 0x000fe2000f8e0206 */
[----:B--2---:R-:W-:-:S03]  /*2000*/  @!P4 FADD.FTZ R22, R22, R8 ;  /* 0x000000081616c221 */ /* 0x004fc60000010000 */
[----:B------:R-:W-:Y:S01]  /*2010*/  @!UP0 UIMAD.WIDE.U32 UR10, UR10, 0x8, UR14 ;  /* 0x000000080a0a88a5 */ /* 0x000fe2000f8e000e */
[----:B------:R-:W-:-:S05]  /*2020*/  @!P4 FADD.FTZ R23, R23, R9 ;  /* 0x000000091717c221 */ /* 0x000fca0000010000 */
[----:B------:R-:W-:Y:S01]  /*2030*/  IMAD.U32 R8, RZ, RZ, UR10 ;  /* 0x0000000aff087e24 */ /* 0x000fe2000f8e00ff */
[----:B------:R-:W-:-:S06]  /*2040*/  MOV R9, UR11 ;  /* 0x0000000b00097c02 */ /* 0x000fcc0008000f00 */
[----:B------:R-:W2:Y:S01]  /*2050*/  @!P6 LDG.E.64 R8, desc[UR12][R8.64] ;  /* 0x0000000c0808e981 */ /* 0x000ea2000c1e1b00 */
[----:B------:R-:W-:-:S04]  /*2060*/  MOV R25, UR5 ;  /* 0x0000000500197c02 */ /* 0x000fc80008000f00 */
[----:B------:R-:W-:-:S04]  /*2070*/  IADD3 R25, PT, PT, R25, 0x4, RZ ;  /* 0x0000000419197810 */ /* 0x000fc80007ffe0ff */
[----:B------:R-:W-:Y:S01]  /*2080*/  R2UR UR5, R25 ;  /* 0x00000000190572ca */ /* 0x000fe200000e0000 */
[----:B---3--:R-:W-:Y:S01]  /*2090*/  @!P5 FADD.FTZ R22, R22, R10 ;  /* 0x0000000a1616d221 */ /* 0x008fe20000010000 */
[----:B------:R-:W-:-:S03]  /*20a0*/  @!P5 FADD.FTZ R23, R23, R11 ;  /* 0x0000000b1717d221 */ /* 0x000fc60000010000 */
[----:B--2---:R-:W-:Y:S01]  /*20b0*/  @!P6 FADD.FTZ R22, R22, R8 ;  /* 0x000000081616e221 */ /* 0x004fe20000010000 */
[----:B------:R-:W-:-:S09]  /*20c0*/  @!P6 FADD.FTZ R23, R23, R9 ;  /* 0x000000091717e221 */ /* 0x000fd20000010000 */
.L_x_1917:
[----:B------:R-:W-:-:S13]  /*20d0*/  LOP3.LUT P2, R8, R0, 0x3, RZ, 0xc0, !PT ;  /* 0x0000000300087812 */ /* 0x000fda000784c0ff */
[----:B------:R-:W-:Y:S05]  /*20e0*/  @!P2 BRA `(.L_x_1912) ;  /* 0x0000000000a0a947 */ /* 0x000fea0003800000 */
[----:B------:R-:W-:-:S13]  /*20f0*/  ISETP.NE.AND P2, PT, R8, 0x1, PT ;  /* 0x000000010800780c */ /* 0x000fda0003f45270 */
[----:B------:R-:W-:Y:S05]  /*2100*/  @!P2 BRA `(.L_x_1918) ;  /* 0x000000000060a947 */ /* 0x000fea0003800000 */
[----:B------:R-:W-:Y:S01]  /*2110*/  MOV R8, UR5 ;  /* 0x0000000500087c02 */ /* 0x000fe20008000f00 */
[----:B------:R-:W-:-:S03]  /*2120*/  UIADD3 UR9, UPT, UPT, UR5, 0x1, URZ ;  /* 0x0000000105097890 */ /* 0x000fc6000fffe0ff */
[----:B------:R-:W-:-:S03]  /*2130*/  ISETP.EQ.OR P4, PT, R8, UR16, P3 ;  /* 0x0000001008007c0c */ /* 0x000fc60009f82670 */
[----:B------:R-:W-:-:S05]  /*2140*/  IMAD.U32 R8, RZ, RZ, UR9 ;  /* 0x00000009ff087e24 */ /* 0x000fca000f8e00ff */
[----:B------:R-:W-:-:S05]  /*2150*/  ISETP.EQ.OR P2, PT, R8, UR16, P3 ;  /* 0x0000001008007c0c */ /* 0x000fca0009f42670 */
[----:B------:R-:W-:-:S05]  /*2160*/  VOTEU.ALL UP0, P4 ;  /* 0x0000000000ff7886 */ /* 0x000fca0002000000 */
[----:B------:R-:W-:-:S04]  /*2170*/  @!UP0 UIMAD UR10, UR5, UR17, UR6 ;  /* 0x00000011050a82a4 */ /* 0x000fc8000f8e0206 */
[----:B------:R-:W-:Y:S01]  /*2180*/  @!UP0 UIMAD.WIDE.U32 UR10, UR10, 0x8, UR14 ;  /* 0x000000080a0a88a5 */ /* 0x000fe2000f8e000e */
[----:B------:R-:W-:-:S05]  /*2190*/  VOTEU.ALL UP0, P2 ;  /* 0x0000000000ff7886 */ /* 0x000fca0001000000 */
[----:B------:R-:W-:Y:S01]  /*21a0*/  MOV R8, UR10 ;  /* 0x0000000a00087c02 */ /* 0x000fe20008000f00 */
[----:B------:R-:W-:Y:S01]  /*21b0*/  @!UP0 UIMAD UR10, UR9, UR17, UR6 ;  /* 0x00000011090a82a4 */ /* 0x000fe2000f8e0206 */
[----:B------:R-:W-:-:S03]  /*21c0*/  MOV R9, UR11 ;  /* 0x0000000b00097c02 */ /* 0x000fc60008000f00 */
[----:B------:R-:W-:-:S03]  /*21d0*/  @!UP0 UIMAD.WIDE.U32 UR10, UR10, 0x8, UR14 ;  /* 0x000000080a0a88a5 */ /* 0x000fc6000f8e000e */
[----:B------:R-:W0:Y:S03]  /*21e0*/  @!P4 LDG.E.64 R8, desc[UR12][R8.64] ;  /* 0x0000000c0808c981 */ /* 0x000e26000c1e1b00 */
[----:B------:R-:W-:Y:S02]  /*21f0*/  MOV R10, UR10 ;  /* 0x0000000a000a7c02 */ /* 0x000fe40008000f00 */
[----:B------:R-:W-:-:S06]  /*2200*/  MOV R11, UR11 ;  /* 0x0000000b000b7c02 */ /* 0x000fcc0008000f00 */
[----:B------:R-:W2:Y:S01]  /*2210*/  @!P2 LDG.E.64 R10, desc[UR12][R10.64] ;  /* 0x0000000c0a0aa981 */ /* 0x000ea2000c1e1b00 */
[----:B-1----:R-:W-:-:S05]  /*2220*/  IMAD.U32 R25, RZ, RZ, UR5 ;  /* 0x00000005ff197e24 */ /* 0x002fca000f8e00ff */
[----:B------:R-:W-:-:S04]  /*2230*/  IADD3 R25, PT, PT, R25, 0x2, RZ ;  /* 0x0000000219197810 */ /* 0x000fc80007ffe0ff */
[----:B------:R-:W-:Y:S01]  /*2240*/  R2UR UR5, R25 ;  /* 0x00000000190572ca */ /* 0x000fe200000e0000 */
[----:B0-----:R-:W-:Y:S01]  /*2250*/  @!P4 FADD.FTZ R22, R22, R8 ;  /* 0x000000081616c221 */ /* 0x001fe20000010000 */
[----:B------:R-:W-:-:S03]  /*2260*/  @!P4 FADD.FTZ R23, R23, R9 ;  /* 0x000000091717c221 */ /* 0x000fc60000010000 */
[----:B--2---:R-:W-:Y:S01]  /*2270*/  @!P2 FADD.FTZ R22, R22, R10 ;  /* 0x0000000a1616a221 */ /* 0x004fe20000010000 */
[----:B------:R-:W-:-:S09]  /*2280*/  @!P2 FADD.FTZ R23, R23, R11 ;  /* 0x0000000b1717a221 */ /* 0x000fd20000010000 */
.L_x_1918:
[----:B------:R-:W-:Y:S01]  /*2290*/  MOV R8, UR5 ;  /* 0x0000000500087c02 */ /* 0x000fe20008000f00 */
[----:B------:R-:W-:Y:S03]  /*22a0*/  BSSY.RECONVERGENT B0, `(.L_x_1912) ;  /* 0x000000c000007945 */ /* 0x000fe60003800200 */
[----:B------:R-:W-:Y:S02]  /*22b0*/  ISETP.EQ.OR P2, PT, R8, UR16, P3 ;  /* 0x0000001008007c0c */ /* 0x000fe40009f42670 */
[----:B------:R-:W-:-:S04]  /*22c0*/  LOP3.LUT R8, R0, 0x1, RZ, 0xc0, !PT ;  /* 0x0000000100087812 */ /* 0x000fc800078ec0ff */
[----:B------:R-:W-:-:S13]  /*22d0*/  ISETP.NE.U32.OR P2, PT, R8, 0x1, P2 ;  /* 0x000000010800780c */ /* 0x000fda0001745470 */
[----:B------:R-:W-:Y:S05]  /*22e0*/  @P2 BRA `(.L_x_1919) ;  /* 0x00000000001c2947 */ /* 0x000fea0003800000 */
[----:B------:R-:W-:Y:S01]  /*22f0*/  UIMAD UR9, UR17, UR5, UR6 ;  /* 0x00000005110972a4 */ /* 0x000fe2000f8e0206 */
[----:B------:R-:W-:-:S05]  /*2300*/  HFMA2 R9, -RZ, RZ, 0, 4.76837158203125e-07 ;  /* 0x00000008ff097431 */ /* 0x000fca00000001ff */
[----:B------:R-:W-:-:S05]  /*2310*/  MOV R8, UR9 ;  /* 0x0000000900087c02 */ /* 0x000fca0008000f00 */
[----:B------:R-:W-:-:S06]  /*2320*/  IMAD.WIDE.U32 R8, R8, R9, UR14 ;  /* 0x0000000e08087e25 */ /* 0x000fcc000f8e0009 */
[----:B------:R-:W0:Y:S02]  /*2330*/  LDG.E.64 R8, desc[UR12][R8.64] ;  /* 0x0000000c08087981 */ /* 0x000e24000c1e1b00 */
[----:B0-----:R-:W-:Y:S01]  /*2340*/  FADD.FTZ R22, R22, R8 ;  /* 0x0000000816167221 */ /* 0x001fe20000010000 */
[----:B------:R-:W-:-:S07]  /*2350*/  FADD.FTZ R23, R23, R9 ;  /* 0x0000000917177221 */ /* 0x000fce0000010000 */
.L_x_1919:
[----:B------:R-:W-:Y:S05]  /*2360*/  BSYNC.RECONVERGENT B0 ;  /* 0x0000000000007941 */ /* 0x000fea0003800200 */
.L_x_1912:
[----:B------:R-:W4:Y:S01]  /*2370*/  S2UR UR9, SR_CgaCtaId ;  /* 0x00000000000979c3 */ /* 0x000f220000008800 */
[----:B------:R-:W0:Y:S01]  /*2380*/  LDCU UR10, c[0x0][0x414] ;  /* 0x00008280ff0a77ac */ /* 0x000e220008000800 */
[----:B------:R-:W-:Y:S01]  /*2390*/  IMAD.U32 R11, RZ, RZ, UR7 ;  /* 0x00000007ff0b7e24 */ /* 0x000fe2000f8e00ff */
[----:B-1----:R-:W-:Y:S01]  /*23a0*/  LOP3.LUT R25, R33, 0xffff, RZ, 0xc0, !PT ;  /* 0x0000ffff21197812 */ /* 0x002fe200078ec0ff */
[----:B------:R-:W-:-:S04]  /*23b0*/  UMOV UR5, 0x400 ;  /* 0x0000040000057882 */ /* 0x000fc80000000000 */
[----:B--2---:R-:W1:Y:S08]  /*23c0*/  @P0 LDC.64 R8, c[0x0][0x388] ;  /* 0x0000e200ff080b82 */ /* 0x004e700000000a00 */
[----:B------:R-:W2:Y:S01]  /*23d0*/  LDC.64 R36, c[0x0][0x3a0] ;  /* 0x0000e800ff247b82 */ /* 0x000ea20000000a00 */
[----:B----4-:R-:W-:Y:S01]  /*23e0*/  ULEA UR5, UR9, UR5, 0x18 ;  /* 0x0000000509057291 */ /* 0x010fe2000f8ec0ff */
[----:B-1----:R-:W-:-:S08]  /*23f0*/  @P0 IMAD.WIDE R8, R11, 0x8, R8 ;  /* 0x000000080b080825 */ /* 0x002fd000078e0208 */
[----:B------:R0:W-:Y:S02]  /*2400*/  @!P3 STS.64 [UR5+0x48], R22 ;  /* 0x00004816ff00b988 */ /* 0x0001e40008000a05 */
[----:B0-----:R-:W-:Y:S01]  /*2410*/  @P0 FMUL.FTZ R22, R22, UR10 ;  /* 0x0000000a16160c20 */ /* 0x001fe20008410000 */
[----:B------:R-:W-:-:S05]  /*2420*/  @P0 FMUL.FTZ R23, R23, UR10 ;  /* 0x0000000a17170c20 */ /* 0x000fca0008410000 */
[----:B------:R0:W-:Y:S01]  /*2430*/  @P0 STG.E.64 desc[UR12][R8.64], R22 ;  /* 0x0000001608000986 */ /* 0x0001e2000c101b0c */
[----:B------:R-:W-:Y:S01]  /*2440*/  BAR.SYNC.DEFER_BLOCKING 0x0 ;  /* 0x0000000000007b1d */ /* 0x000fe20000010000 */
[----:B0-----:R-:W-:-:S05]  /*2450*/  IADD3 R23, PT, PT, R25, UR8, RZ ;  /* 0x0000000819177c10 */ /* 0x001fca000fffe0ff */
[----:B------:R-:W3:Y:S02]  /*2460*/  LDS.64 R8, [UR5+0x48] ;  /* 0x00004805ff087984 */ /* 0x000ee40008000a00 */
[----:B---3--:R-:W-:-:S05]  /*2470*/  FMUL.FTZ R10, R8, UR10 ;  /* 0x0000000a080a7c20 */ /* 0x008fca0008410000 */
[----:B------:R-:W-:Y:S02]  /*2480*/  R2UR UR5, R10 ;  /* 0x000000000a0572ca */ /* 0x000fe400000e0000 */
[----:B------:R-:W0:Y:S11]  /*2490*/  LDC.64 R10, c[0x0][0x398] ;  /* 0x0000e600ff0a7b82 */ /* 0x000e360000000a00 */
[----:B------:R-:W-:-:S05]  /*24a0*/  MOV R26, UR5 ;  /* 0x00000005001a7c02 */ /* 0x000fca0008000f00 */
[----:B------:R-:W-:-:S04]  /*24b0*/  FMUL.FTZ R26, R26, UR5 ;  /* 0x000000051a1a7c20 */ /* 0x000fc80008410000 */
[----:B------:R-:W-:Y:S01]  /*24c0*/  FFMA.FTZ R22, R9, UR10, -R26 ;  /* 0x0000000a09167c23 */ /* 0x000fe2000801081a */
[----:B0-----:R-:W-:-:S04]  /*24d0*/  IMAD.WIDE R8, R23, 0x4, R10 ;  /* 0x0000000417087825 */ /* 0x001fc800078e020a */
[----:B--2---:R-:W-:Y:S02]  /*24e0*/  IMAD.WIDE R10, R23, 0x4, R36 ;  /* 0x00000004170a7825 */ /* 0x004fe400078e0224 */
[----:B------:R-:W5:Y:S04]  /*24f0*/  LDG.E.64 R8, desc[UR12][R8.64] ;  /* 0x0000000c08087981 */ /* 0x000f68000c1e1b00 */
[----:B------:R-:W5:Y:S01]  /*2500*/  LDG.E.64 R10, desc[UR12][R10.64] ;  /* 0x0000000c0a0a7981 */ /* 0x000f62000c1e1b00 */
[----:B------:R-:W-:Y:S01]  /*2510*/  FSETP.GTU.FTZ.AND P2, PT, R22, RZ, PT ;  /* 0x000000ff1600720b */ /* 0x000fe20003f5c000 */
[----:B------:R-:W-:Y:S01]  /*2520*/  BSSY.RECONVERGENT B0, `(.L_x_1920) ;  /* 0x00001de000007945 */ /* 0x000fe20003800200 */
[----:B------:R-:W-:-:S11]  /*2530*/  IADD3 R26, PT, PT, R2, 0x80, RZ ;  /* 0x00000080021a7810 */ /* 0x000fd60007ffe0ff */
[----:B------:R-:W-:Y:S01]  /*2540*/  VOTEU.ANY UP0, P2 ;  /* 0x0000000000ff7886 */ /* 0x000fe20001000100 */
[----:B------:R-:W-:-:S04]  /*2550*/  PLOP3.LUT P2, PT, PT, PT, UP0, 0x80, 0x8 ;  /* 0x000000000008781c */ /* 0x000fc80003f4f008 */
[----:B------:R-:W0:Y:S09]  /*2560*/  @UP0 LDCU UR8, c[0x0][0x3a8] ;  /* 0x00007500ff0807ac */ /* 0x000e320008000800 */
[----:B0-----:R-:W-:Y:S01]  /*2570*/  @P2 FADD.FTZ R22, R22, UR8 ;  /* 0x0000000816162e21 */ /* 0x001fe20008010000 */
[----:B------:R-:W0:Y:S05]  /*2580*/  LDCU.U8 UR8, c[0x0][0x3fc] ;  /* 0x00007f80ff0877ac */ /* 0x000e2a0008000000 */
[----:B------:R-:W1:Y:S01]  /*2590*/  @P2 MUFU.RSQ R22, R22 ;  /* 0x0000001600162308 */ /* 0x000e620000001400 */
[----:B0-----:R-:W-:-:S03]  /*25a0*/  UISETP.NE.AND UP1, UPT, UR8, URZ, UPT ;  /* 0x000000ff0800728c */ /* 0x001fc6000bf25270 */
[----:B------:R-:W-:Y:S01]  /*25b0*/  UMOV UR8, 0x3f800000 ;  /* 0x3f80000000087882 */ /* 0x000fe20000000000 */
[----:B-1----:R-:W-:-:S13]  /*25c0*/  @P2 R2UR UR9, R22 ;  /* 0x00000000160922ca */ /* 0x002fda00000e0000 */
[----:B------:R-:W-:Y:S01]  /*25d0*/  @UP0 UMOV UR8, UR9 ;  /* 0x0000000900080c82 */ /* 0x000fe20008000000 */
[----:B------:R-:W-:Y:S05]  /*25e0*/  BRA.U UP1, `(.L_x_1921) ;  /* 0x0000000d01087547 */ /* 0x000fea000b800000 */
[----:B------:R-:W0:Y:S01]  /*25f0*/  LDCU.64 UR14, c[0x0][0x3e8] ;  /* 0x00007d00ff0e77ac */ /* 0x000e220008000a00 */
[----:B------:R-:W-:Y:S01]  /*2600*/  BSSY.RECONVERGENT B1, `(.L_x_1922) ;  /* 0x0000016000017945 */ /* 0x000fe20003800200 */
[----:B0-----:R-:W-:-:S04]  /*2610*/  ISETP.GE.U32.AND P1, PT, R2, UR14, PT ;  /* 0x0000000e02007c0c */ /* 0x001fc8000bf26070 */
[----:B------:R-:W-:-:S13]  /*2620*/  ISETP.GE.AND.EX P1, PT, R35, UR15, PT, P1 ;  /* 0x0000000f23007c0c */ /* 0x000fda000bf26310 */
[----:B------:R-:W-:Y:S05]  /*2630*/  @P1 BRA `(.L_x_1923) ;  /* 0x0000000000481947 */ /* 0x000fea0003800000 */
[----:B------:R-:W0:Y:S01]  /*2640*/  LDCU.64 UR18, c[0x0][0x3e0] ;  /* 0x00007c00ff1277ac */ /* 0x000e220008000a00 */
[----:B------:R-:W-:Y:S01]  /*2650*/  FADD.FTZ R24, R24, -UR5 ;  /* 0x8000000518187e21 */ /* 0x000fe20008010000 */
[----:B------:R-:W-:Y:S01]  /*2660*/  FADD.FTZ R22, R3, -UR5 ;  /* 0x8000000503167e21 */ /* 0x000fe20008010000 */
[----:B------:R-:W-:Y:S01]  /*2670*/  MOV R23, R17 ;  /* 0x0000001100177202 */ /* 0x000fe20000000f00 */
[----:B------:R-:W1:Y:S01]  /*2680*/  LDCU.64 UR10, c[0x0][0x380] ;  /* 0x00007000ff0a77ac */ /* 0x000e620008000a00 */
[----:B------:R-:W-:Y:S01]  /*2690*/  FMUL.FTZ R3, R24, UR8 ;  /* 0x0000000818037c20 */ /* 0x000fe20008410000 */
[----:B------:R-:W-:-:S03]  /*26a0*/  FMUL.FTZ R22, R22, UR8 ;  /* 0x0000000816167c20 */ /* 0x000fc60008410000 */
[----:B-----5:R-:W-:Y:S01]  /*26b0*/  FFMA.FTZ R3, R8, R3, R10 ;  /* 0x0000000308037223 */ /* 0x020fe2000001000a */
[----:B------:R-:W-:-:S05]  /*26c0*/  FFMA.FTZ R22, R9, R22, R11 ;  /* 0x0000001609167223 */ /* 0x000fca000001000b */
[----:B------:R-:W-:Y:S02]  /*26d0*/  F2FP.BF16.F32.PACK_AB R3, R22, R3 ;  /* 0x000000031603723e */ /* 0x000fe400000010ff */
[----:B------:R-:W-:Y:S01]  /*26e0*/  MOV R22, R18 ;  /* 0x0000001200167202 */ /* 0x000fe20000000f00 */
[----:B0-----:R-:W-:-:S04]  /*26f0*/  IMAD R24, R35, UR18, RZ ;  /* 0x0000001223187c24 */ /* 0x001fc8000f8e02ff */
[----:B------:R-:W-:-:S04]  /*2700*/  IMAD.WIDE.U32 R22, R2, UR18, R22 ;  /* 0x0000001202167c25 */ /* 0x000fc8000f8e0016 */
[----:B------:R-:W-:Y:S01]  /*2710*/  IMAD R25, R2, UR19, R24 ;  /* 0x0000001302197c24 */ /* 0x000fe2000f8e0218 */
[----:B-1----:R-:W-:-:S03]  /*2720*/  LEA R24, P1, R22, UR10, 0x1 ;  /* 0x0000000a16187c11 */ /* 0x002fc6000f8208ff */
[----:B------:R-:W-:-:S05]  /*2730*/  IMAD.IADD R23, R23, 0x1, R25 ;  /* 0x0000000117177824 */ /* 0x000fca00078e0219 */
[----:B------:R-:W-:-:S05]  /*2740*/  LEA.HI.X R25, R22, UR11, R23, 0x1, P1 ;  /* 0x0000000b16197c11 */ /* 0x000fca00088f0c17 */
[----:B------:R0:W-:Y:S02]  /*2750*/  STG.E desc[UR12][R24.64], R3 ;  /* 0x0000000318007986 */ /* 0x0001e4000c10190c */
.L_x_1923:
[----:B------:R-:W-:Y:S05]  /*2760*/  BSYNC.RECONVERGENT B1 ;  /* 0x0000000000017941 */ /* 0x000fea0003800200 */
.L_x_1922:
[----:B0-----:R-:W-:Y:S01]  /*2770*/  IADD3 R25, PT, PT, R2, 0x20, RZ ;  /* 0x0000002002197810 */ /* 0x001fe20007ffe0ff */
[----:B------:R-:W-:Y:S03]  /*2780*/  BSSY.RECONVERGENT B1, `(.L_x_1924) ;  /* 0x0000017000017945 */ /* 0x000fe60003800200 */
[----:B------:R-:W-:Y:S02]  /*2790*/  ISETP.GE.U32.AND P1, PT, R25, UR14, PT ;  /* 0x0000000e19007c0c */ /* 0x000fe4000bf26070 */
[----:B------:R-:W-:-:S04]  /*27a0*/  SHF.R.S32.HI R22, RZ, 0x1f, R25 ;  /* 0x0000001fff167819 */ /* 0x000fc80000011419 */
[----:B------:R-:W-:-:S13]  /*27b0*/  ISETP.GE.AND.EX P1, PT, R22, UR15, PT, P1 ;  /* 0x0000000f16007c0c */ /* 0x000fda000bf26310 */
[----:B------:R-:W-:Y:S05]  /*27c0*/  @P1 BRA `(.L_x_1925) ;  /* 0x0000000000481947 */ /* 0x000fea0003800000 */
[----:B------:R-:W0:Y:S01]  /*27d0*/  LDCU.64 UR10, c[0x0][0x3e0] ;  /* 0x00007c00ff0a77ac */ /* 0x000e220008000a00 */
[----:B------:R-:W-:Y:S01]  /*27e0*/  MOV R23, R17 ;  /* 0x0000001100177202 */ /* 0x000fe20000000f00 */
[----:B------:R-:W-:Y:S01]  /*27f0*/  FADD.FTZ R27, R27, -UR5 ;  /* 0x800000051b1b7e21 */ /* 0x000fe20008010000 */
[----:B------:R-:W-:Y:S01]  /*2800*/  FADD.FTZ R4, R4, -UR5 ;  /* 0x8000000504047e21 */ /* 0x000fe20008010000 */
[----:B------:R-:W1:Y:S02]  /*2810*/  LDCU.64 UR18, c[0x0][0x380] ;  /* 0x00007000ff1277ac */ /* 0x000e640008000a00 */
[----:B------:R-:W-:Y:S01]  /*2820*/  FMUL.FTZ R27, R27, UR8 ;  /* 0x000000081b1b7c20 */ /* 0x000fe20008410000 */
[----:B------:R-:W-:-:S04]  /*2830*/  FMUL.FTZ R4, R4, UR8 ;  /* 0x0000000804047c20 */ /* 0x000fc80008410000 */
[----:B-----5:R-:W-:Y:S01]  /*2840*/  FFMA.FTZ R4, R9, R4, R11 ;  /* 0x0000000409047223 */ /* 0x020fe2000001000b */
[----:B0-----:R-:W-:-:S04]  /*2850*/  IMAD R22, R22, UR10, RZ ;  /* 0x0000000a16167c24 */ /* 0x001fc8000f8e02ff */
[----:B------:R-:W-:Y:S01]  /*2860*/  IMAD R3, R25, UR11, R22 ;  /* 0x0000000b19037c24 */ /* 0x000fe2000f8e0216 */
[----:B------:R-:W-:-:S05]  /*2870*/  MOV R22, R18 ;  /* 0x0000001200167202 */ /* 0x000fca0000000f00 */
[----:B------:R-:W-:-:S05]  /*2880*/  IMAD.WIDE.U32 R22, R25, UR10, R22 ;  /* 0x0000000a19167c25 */ /* 0x000fca000f8e0016 */
[----:B------:R-:W-:Y:S02]  /*2890*/  IADD3 R3, PT, PT, R23, R3, RZ ;  /* 0x0000000317037210 */ /* 0x000fe40007ffe0ff */
[----:B-1----:R-:W-:-:S04]  /*28a0*/  LEA R24, P1, R22, UR18, 0x1 ;  /* 0x0000001216187c11 */ /* 0x002fc8000f8208ff */
[----:B------:R-:W-:Y:S01]  /*28b0*/  LEA.HI.X R25, R22, UR19, R3, 0x1, P1 ;  /* 0x0000001316197c11 */ /* 0x000fe200088f0c03 */
[----:B------:R-:W-:-:S05]  /*28c0*/  FFMA.FTZ R3, R8, R27, R10 ;  /* 0x0000001b08037223 */ /* 0x000fca000001000a */
[----:B------:R-:W-:-:S05]  /*28d0*/  F2FP.BF16.F32.PACK_AB R3, R4, R3 ;  /* 0x000000030403723e */ /* 0x000fca00000010ff */
[----:B------:R0:W-:Y:S02]  /*28e0*/  STG.E desc[UR12][R24.64], R3 ;  /* 0x0000000318007986 */ /* 0x0001e4000c10190c */
.L_x_1925:
[----:B------:R-:W-:Y:S05]  /*28f0*/  BSYNC.RECONVERGENT B1 ;  /* 0x0000000000017941 */ /* 0x000fea0003800200 */
.L_x_1924:
[----:B------:R-:W-:Y:S01]  /*2900*/  IADD3 R23, PT, PT, R2, 0x40, RZ ;  /* 0x0000004002177810 */ /* 0x000fe20007ffe0ff */
[----:B------:R-:W-:Y:S03]  /*2910*/  BSSY.RECONVERGENT B1, `(.L_x_1926) ;  /* 0x0000017000017945 */ /* 0x000fe60003800200 */
[----:B------:R-:W-:Y:S02]  /*2920*/  ISETP.GE.U32.AND P1, PT, R23, UR14, PT ;  /* 0x0000000e17007c0c */ /* 0x000fe4000bf26070 */
[----:B------:R-:W-:-:S04]  /*2930*/  SHF.R.S32.HI R4, RZ, 0x1f, R23 ;  /* 0x0000001fff047819 */ /* 0x000fc80000011417 */
[----:B------:R-:W-:-:S13]  /*2940*/  ISETP.GE.AND.EX P1, PT, R4, UR15, PT, P1 ;  /* 0x0000000f04007c0c */ /* 0x000fda000bf26310 */
[----:B------:R-:W-:Y:S05]  /*2950*/  @P1 BRA `(.L_x_1927) ;  /* 0x0000000000481947 */ /* 0x000fea0003800000 */
[----:B------:R-:W1:Y:S01]  /*2960*/  LDCU.64 UR10, c[0x0][0x3e0] ;  /* 0x00007c00ff0a77ac */ /* 0x000e620008000a00 */
[----:B------:R-:W-:Y:S01]  /*2970*/  FADD.FTZ R22, R5, -UR5 ;  /* 0x8000000505167e21 */ /* 0x000fe20008010000 */
[----:B------:R-:W-:Y:S01]  /*2980*/  MOV R5, R17 ;  /* 0x0000001100057202 */ /* 0x000fe20000000f00 */
[----:B------:R-:W-:Y:S01]  /*2990*/  FADD.FTZ R29, R29, -UR5 ;  /* 0x800000051d1d7e21 */ /* 0x000fe20008010000 */
[----:B------:R-:W2:Y:S01]  /*29a0*/  LDCU.64 UR18, c[0x0][0x380] ;  /* 0x00007000ff1277ac */ /* 0x000ea20008000a00 */
[----:B------:R-:W-:Y:S02]  /*29b0*/  FMUL.FTZ R22, R22, UR8 ;  /* 0x0000000816167c20 */ /* 0x000fe40008410000 */
[----:B------:R-:W-:Y:S02]  /*29c0*/  FMUL.FTZ R29, R29, UR8 ;  /* 0x000000081d1d7c20 */ /* 0x000fe40008410000 */
[----:B0----5:R-:W-:Y:S02]  /*29d0*/  FFMA.FTZ R24, R9, R22, R11 ;  /* 0x0000001609187223 */ /* 0x021fe4000001000b */
[----:B------:R-:W-:Y:S01]  /*29e0*/  FFMA.FTZ R29, R8, R29, R10 ;  /* 0x0000001d081d7223 */ /* 0x000fe2000001000a */
[----:B-1----:R-:W-:-:S04]  /*29f0*/  IMAD R4, R4, UR10, RZ ;  /* 0x0000000a04047c24 */ /* 0x002fc8000f8e02ff */
[----:B------:R-:W-:Y:S02]  /*2a00*/  IMAD R3, R23, UR11, R4 ;  /* 0x0000000b17037c24 */ /* 0x000fe4000f8e0204 */
[----:B------:R-:W-:-:S04]  /*2a10*/  IMAD.MOV.U32 R4, RZ, RZ, R18 ;  /* 0x000000ffff047224 */ /* 0x000fc800078e0012 */
[----:B------:R-:W-:-:S05]  /*2a20*/  IMAD.WIDE.U32 R4, R23, UR10, R4 ;  /* 0x0000000a17047c25 */ /* 0x000fca000f8e0004 */
[----:B------:R-:W-:Y:S02]  /*2a30*/  IADD3 R3, PT, PT, R5, R3, RZ ;  /* 0x0000000305037210 */ /* 0x000fe40007ffe0ff */
[----:B--2---:R-:W-:-:S04]  /*2a40*/  LEA R22, P1, R4, UR18, 0x1 ;  /* 0x0000001204167c11 */ /* 0x004fc8000f8208ff */
[----:B------:R-:W-:Y:S02]  /*2a50*/  LEA.HI.X R23, R4, UR19, R3, 0x1, P1 ;  /* 0x0000001304177c11 */ /* 0x000fe400088f0c03 */
[----:B------:R-:W-:-:S05]  /*2a60*/  F2FP.BF16.F32.PACK_AB R3, R24, R29 ;  /* 0x0000001d1803723e */ /* 0x000fca00000010ff */
[----:B------:R1:W-:Y:S02]  /*2a70*/  STG.E desc[UR12][R22.64], R3 ;  /* 0x0000000316007986 */ /* 0x0003e4000c10190c */
.L_x_1927:
[----:B------:R-:W-:Y:S05]  /*2a80*/  BSYNC.RECONVERGENT B1 ;  /* 0x0000000000017941 */ /* 0x000fea0003800200 */
.L_x_1926:
[C---:B------:R-:W-:Y:S01]  /*2a90*/  IADD3 R29, PT, PT, R2.reuse, 0x60, RZ ;  /* 0x00000060021d7810 */ /* 0x040fe20007ffe0ff */
[----:B------:R-:W-:Y:S01]  /*2aa0*/  BSSY.RECONVERGENT B1, `(.L_x_1928) ;  /* 0x0000023000017945 */ /* 0x000fe20003800200 */
[----:B01----:R-:W-:Y:S02]  /*2ab0*/  IADD3 R3, PT, PT, R2, 0xa0, RZ ;  /* 0x000000a002037810 */ /* 0x003fe40007ffe0ff */
[----:B------:R-:W-:Y:S02]  /*2ac0*/  ISETP.GE.U32.AND P3, PT, R29, UR14, PT ;  /* 0x0000000e1d007c0c */ /* 0x000fe4000bf66070 */
[----:B------:R-:W-:Y:S02]  /*2ad0*/  SHF.R.S32.HI R4, RZ, 0x1f, R29 ;  /* 0x0000001fff047819 */ /* 0x000fe4000001141d */
[----:B------:R-:W-:Y:S02]  /*2ae0*/  SHF.R.S32.HI R27, RZ, 0x1f, R26 ;  /* 0x0000001fff1b7819 */ /* 0x000fe4000001141a */
[----:B------:R-:W-:-:S02]  /*2af0*/  ISETP.GE.AND.EX P3, PT, R4, UR15, PT, P3 ;  /* 0x0000000f04007c0c */ /* 0x000fc4000bf66330 */
[----:B------:R-:W-:Y:S02]  /*2b00*/  ISETP.GE.U32.AND P1, PT, R26, UR14, PT ;  /* 0x0000000e1a007c0c */ /* 0x000fe4000bf26070 */
[----:B------:R-:W-:Y:S02]  /*2b10*/  ISETP.GE.U32.AND P4, PT, R3, UR14, PT ;  /* 0x0000000e03007c0c */ /* 0x000fe4000bf86070 */
[----:B------:R-:W-:Y:S02]  /*2b20*/  ISETP.GE.U32.AND P5, PT, R31, UR14, PT ;  /* 0x0000000e1f007c0c */ /* 0x000fe4000bfa6070 */
[----:B------:R-:W-:Y:S02]  /*2b30*/  ISETP.GE.U32.AND P2, PT, R32, UR14, PT ;  /* 0x0000000e20007c0c */ /* 0x000fe4000bf46070 */
[----:B------:R-:W-:Y:S02]  /*2b40*/  SHF.R.S32.HI R24, RZ, 0x1f, R3 ;  /* 0x0000001fff187819 */ /* 0x000fe40000011403 */
[----:B------:R-:W-:-:S02]  /*2b50*/  SHF.R.S32.HI R25, RZ, 0x1f, R31 ;  /* 0x0000001fff197819 */ /* 0x000fc4000001141f */
[----:B------:R-:W-:Y:S02]  /*2b60*/  ISETP.GE.AND.EX P1, PT, R27, UR15, PT, P1 ;  /* 0x0000000f1b007c0c */ /* 0x000fe4000bf26310 */
[----:B------:R-:W-:Y:S02]  /*2b70*/  ISETP.GE.AND.EX P4, PT, R24, UR15, PT, P4 ;  /* 0x0000000f18007c0c */ /* 0x000fe4000bf86340 */
[----:B------:R-:W-:Y:S02]  /*2b80*/  ISETP.GE.AND.EX P5, PT, R25, UR15, PT, P5 ;  /* 0x0000000f19007c0c */ /* 0x000fe4000bfa6350 */
[----:B------:R-:W-:Y:S01]  /*2b90*/  ISETP.GE.AND.EX P2, PT, R34, UR15, PT, P2 ;  /* 0x0000000f22007c0c */ /* 0x000fe2000bf46320 */
[----:B------:R-:W-:-:S12]  /*2ba0*/  @P3 BRA `(.L_x_1929) ;  /* 0x0000000000483947 */ /* 0x000fd80003800000 */
[----:B------:R-:W0:Y:S01]  /*2bb0*/  LDCU.64 UR10, c[0x0][0x3e0] ;  /* 0x00007c00ff0a77ac */ /* 0x000e220008000a00 */
[----:B------:R-:W-:Y:S02]  /*2bc0*/  IMAD.MOV.U32 R5, RZ, RZ, R17 ;  /* 0x000000ffff057224 */ /* 0x000fe400078e0011 */
[----:B------:R-:W-:Y:S01]  /*2bd0*/  FADD.FTZ R30, R30, -UR5 ;  /* 0x800000051e1e7e21 */ /* 0x000fe20008010000 */
[----:B------:R-:W-:Y:S01]  /*2be0*/  FADD.FTZ R6, R6, -UR5 ;  /* 0x8000000506067e21 */ /* 0x000fe20008010000 */
[----:B------:R-:W1:Y:S03]  /*2bf0*/  LDCU.64 UR18, c[0x0][0x380] ;  /* 0x00007000ff1277ac */ /* 0x000e660008000a00 */
[----:B------:R-:W-:-:S04]  /*2c00*/  FMUL.FTZ R6, R6, UR8 ;  /* 0x0000000806067c20 */ /* 0x000fc80008410000 */
[----:B-----5:R-:W-:Y:S01]  /*2c10*/  FFMA.FTZ R6, R9, R6, R11 ;  /* 0x0000000609067223 */ /* 0x020fe2000001000b */
[----:B0-----:R-:W-:-:S04]  /*2c20*/  IMAD R4, R4, UR10, RZ ;  /* 0x0000000a04047c24 */ /* 0x001fc8000f8e02ff */
[----:B------:R-:W-:Y:S01]  /*2c30*/  IMAD R23, R29, UR11, R4 ;  /* 0x0000000b1d177c24 */ /* 0x000fe2000f8e0204 */
[----:B------:R-:W-:-:S05]  /*2c40*/  MOV R4, R18 ;  /* 0x0000001200047202 */ /* 0x000fca0000000f00 */
[----:B------:R-:W-:-:S05]  /*2c50*/  IMAD.WIDE.U32 R4, R29, UR10, R4 ;  /* 0x0000000a1d047c25 */ /* 0x000fca000f8e0004 */
[----:B------:R-:W-:Y:S01]  /*2c60*/  IADD3 R23, PT, PT, R5, R23, RZ ;  /* 0x0000001705177210 */ /* 0x000fe20007ffe0ff */
[----:B------:R-:W-:Y:S01]  /*2c70*/  FMUL.FTZ R5, R30, UR8 ;  /* 0x000000081e057c20 */ /* 0x000fe20008410000 */
[----:B-1----:R-:W-:-:S03]  /*2c80*/  LEA R22, P3, R4, UR18, 0x1 ;  /* 0x0000001204167c11 */ /* 0x002fc6000f8608ff */
[----:B------:R-:W-:Y:S01]  /*2c90*/  FFMA.FTZ R5, R8, R5, R10 ;  /* 0x0000000508057223 */ /* 0x000fe2000001000a */
[----:B------:R-:W-:-:S04]  /*2ca0*/  LEA.HI.X R23, R4, UR19, R23, 0x1, P3 ;  /* 0x0000001304177c11 */ /* 0x000fc800098f0c17 */
[----:B------:R-:W-:-:S05]  /*2cb0*/  F2FP.BF16.F32.PACK_AB R5, R6, R5 ;  /* 0x000000050605723e */ /* 0x000fca00000010ff */
[----:B------:R0:W-:Y:S02]  /*2cc0*/  STG.E desc[UR12][R22.64], R5 ;  /* 0x0000000516007986 */ /* 0x0001e4000c10190c */
.L_x_1929:
[----:B------:R-:W-:Y:S05]  /*2cd0*/  BSYNC.RECONVERGENT B1 ;  /* 0x0000000000017941 */ /* 0x000fea0003800200 */
.L_x_1928:
[----:B------:R-:W-:Y:S04]  /*2ce0*/  BSSY.RECONVERGENT B1, `(.L_x_1930) ;  /* 0x0000014000017945 */ /* 0x000fe80003800200 */
[----:B------:R-:W-:Y:S05]  /*2cf0*/  @P1 BRA `(.L_x_1931) ;  /* 0x0000000000481947 */ /* 0x000fea0003800000 */
[----:B------:R-:W1:Y:S01]  /*2d00*/  LDCU.64 UR10, c[0x0][0x3e0] ;  /* 0x00007c00ff0a77ac */ /* 0x000e620008000a00 */
[----:B------:R-:W-:Y:S01]  /*2d10*/  MOV R4, R18 ;  /* 0x0000001200047202 */ /* 0x000fe20000000f00 */
[----:B------:R-:W-:Y:S01]  /*2d20*/  FADD.FTZ R28, R28, -UR5 ;  /* 0x800000051c1c7e21 */ /* 0x000fe20008010000 */
[----:B0-----:R-:W-:Y:S01]  /*2d30*/  MOV R5, R17 ;  /* 0x0000001100057202 */ /* 0x001fe20000000f00 */
[----:B------:R-:W0:Y:S01]  /*2d40*/  LDCU.64 UR18, c[0x0][0x380] ;  /* 0x00007000ff1277ac */ /* 0x000e220008000a00 */
[----:B------:R-:W-:Y:S01]  /*2d50*/  FADD.FTZ R6, R7, -UR5 ;  /* 0x8000000507067e21 */ /* 0x000fe20008010000 */
[----:B------:R-:W-:-:S03]  /*2d60*/  FMUL.FTZ R7, R28, UR8 ;  /* 0x000000081c077c20 */ /* 0x000fc60008410000 */
[----:B------:R-:W-:Y:S01]  /*2d70*/  FMUL.FTZ R6, R6, UR8 ;  /* 0x0000000806067c20 */ /* 0x000fe20008410000 */
[----:B-----5:R-:W-:-:S03]  /*2d80*/  FFMA.FTZ R22, R8, R7, R10 ;  /* 0x0000000708167223 */ /* 0x020fc6000001000a */
[----:B------:R-:W-:Y:S01]  /*2d90*/  FFMA.FTZ R23, R9, R6, R11 ;  /* 0x0000000609177223 */ /* 0x000fe2000001000b */
        /* <DEDUP_REMOVED lines=8> */
.L_x_1931:
[----:B------:R-:W-:Y:S05]  /*2e20*/  BSYNC.RECONVERGENT B1 ;  /* 0x0000000000017941 */ /* 0x000fea0003800200 */
.L_x_1930:
[----:B------:R-:W-:Y:S04]  /*2e30*/  BSSY.RECONVERGENT B1, `(.L_x_1932) ;  /* 0x0000014000017945 */ /* 0x000fe80003800200 */
[----:B------:R-:W-:Y:S05]  /*2e40*/  @P4 BRA `(.L_x_1933) ;  /* 0x0000000000484947 */ /* 0x000fea0003800000 */
[----:B------:R-:W2:Y:S01]  /*2e50*/  LDCU.64 UR10, c[0x0][0x3e0] ;  /* 0x00007c00ff0a77ac */ /* 0x000ea20008000a00 */
[----:B------:R-:W-:Y:S01]  /*2e60*/  MOV R4, R18 ;  /* 0x0000001200047202 */ /* 0x000fe20000000f00 */
[----:B------:R-:W-:Y:S01]  /*2e70*/  FADD.FTZ R13, R13, -UR5 ;  /* 0x800000050d0d7e21 */ /* 0x000fe20008010000 */
[----:B------:R-:W-:Y:S01]  /*2e80*/  FADD.FTZ R12, R12, -UR5 ;  /* 0x800000050c0c7e21 */ /* 0x000fe20008010000 */
[----:B------:R-:W3:Y:S01]  /*2e90*/  LDCU.64 UR18, c[0x0][0x380] ;  /* 0x00007000ff1277ac */ /* 0x000ee20008000a00 */
[----:B01----:R-:W-:Y:S02]  /*2ea0*/  IMAD.MOV.U32 R5, RZ, RZ, R17 ;  /* 0x000000ffff057224 */ /* 0x003fe400078e0011 */
[----:B------:R-:W-:Y:S01]  /*2eb0*/  FMUL.FTZ R13, R13, UR8 ;  /* 0x000000080d0d7c20 */ /* 0x000fe20008410000 */
[----:B------:R-:W-:-:S04]  /*2ec0*/  FMUL.FTZ R12, R12, UR8 ;  /* 0x000000080c0c7c20 */ /* 0x000fc80008410000 */
[----:B-----5:R-:W-:Y:S01]  /*2ed0*/  FFMA.FTZ R12, R9, R12, R11 ;  /* 0x0000000c090c7223 */ /* 0x020fe2000001000b */
[----:B--2---:R-:W-:Y:S02]  /*2ee0*/  IMAD R24, R24, UR10, RZ ;  /* 0x0000000a18187c24 */ /* 0x004fe4000f8e02ff */
[----:B------:R-:W-:-:S04]  /*2ef0*/  IMAD.WIDE.U32 R4, R3, UR10, R4 ;  /* 0x0000000a03047c25 */ /* 0x000fc8000f8e0004 */
[----:B------:R-:W-:Y:S02]  /*2f00*/  IMAD R7, R3, UR11, R24 ;  /* 0x0000000b03077c24 */ /* 0x000fe4000f8e0218 */
[----:B------:R-:W-:Y:S01]  /*2f10*/  FFMA.FTZ R3, R8, R13, R10 ;  /* 0x0000000d08037223 */ /* 0x000fe2000001000a */
[----:B---3--:R-:W-:Y:S02]  /*2f20*/  LEA R6, P1, R4, UR18, 0x1 ;  /* 0x0000001204067c11 */ /* 0x008fe4000f8208ff */
[----:B------:R-:W-:Y:S02]  /*2f30*/  IADD3 R7, PT, PT, R5, R7, RZ ;  /* 0x0000000705077210 */ /* 0x000fe40007ffe0ff */
[----:B------:R-:W-:Y:S02]  /*2f40*/  F2FP.BF16.F32.PACK_AB R3, R12, R3 ;  /* 0x000000030c03723e */ /* 0x000fe400000010ff */
[----:B------:R-:W-:-:S05]  /*2f50*/  LEA.HI.X R7, R4, UR19, R7, 0x1, P1 ;  /* 0x0000001304077c11 */ /* 0x000fca00088f0c07 */
[----:B------:R2:W-:Y:S02]  /*2f60*/  STG.E desc[UR12][R6.64], R3 ;  /* 0x0000000306007986 */ /* 0x0005e4000c10190c */
.L_x_1933:
[----:B------:R-:W-:Y:S05]  /*2f70*/  BSYNC.RECONVERGENT B1 ;  /* 0x0000000000017941 */ /* 0x000fea0003800200 */
.L_x_1932:
[----:B------:R-:W-:Y:S04]  /*2f80*/  BSSY.RECONVERGENT B1, `(.L_x_1934) ;  /* 0x0000014000017945 */ /* 0x000fe80003800200 */
[----:B------:R-:W-:Y:S05]  /*2f90*/  @P5 BRA `(.L_x_1935) ;  /* 0x0000000000485947 */ /* 0x000fea0003800000 */
[----:B------:R-:W3:Y:S01]  /*2fa0*/  LDCU.64 UR10, c[0x0][0x3e0] ;  /* 0x00007c00ff0a77ac */ /* 0x000ee20008000a00 */
[----:B------:R-:W-:Y:S01]  /*2fb0*/  MOV R4, R18 ;  /* 0x0000001200047202 */ /* 0x000fe20000000f00 */
[----:B------:R-:W-:Y:S01]  /*2fc0*/  FADD.FTZ R15, R15, -UR5 ;  /* 0x800000050f0f7e21 */ /* 0x000fe20008010000 */
[----:B01----:R-:W-:Y:S01]  /*2fd0*/  MOV R5, R17 ;  /* 0x0000001100057202 */ /* 0x003fe20000000f00 */
[----:B------:R-:W0:Y:S01]  /*2fe0*/  LDCU.64 UR18, c[0x0][0x380] ;  /* 0x00007000ff1277ac */ /* 0x000e220008000a00 */
[----:B------:R-:W-:Y:S01]  /*2ff0*/  FADD.FTZ R14, R14, -UR5 ;  /* 0x800000050e0e7e21 */ /* 0x000fe20008010000 */
[----:B------:R-:W-:-:S03]  /*3000*/  FMUL.FTZ R15, R15, UR8 ;  /* 0x000000080f0f7c20 */ /* 0x000fc60008410000 */
[----:B------:R-:W-:Y:S01]  /*3010*/  FMUL.FTZ R14, R14, UR8 ;  /* 0x000000080e0e7c20 */ /* 0x000fe20008410000 */
[----:B--2--5:R-:W-:-:S03]  /*3020*/  FFMA.FTZ R3, R8, R15, R10 ;  /* 0x0000000f08037223 */ /* 0x024fc6000001000a */
[----:B------:R-:W-:Y:S01]  /*3030*/  FFMA.FTZ R14, R9, R14, R11 ;  /* 0x0000000e090e7223 */ /* 0x000fe2000001000b */
[----:B---3--:R-:W-:-:S04]  /*3040*/  IMAD R6, R25, UR10, RZ ;  /* 0x0000000a19067c24 */ /* 0x008fc8000f8e02ff */
[----:B------:R-:W-:Y:S01]  /*3050*/  F2FP.BF16.F32.PACK_AB R3, R14, R3 ;  /* 0x000000030e03723e */ /* 0x000fe200000010ff */
[----:B------:R-:W-:-:S04]  /*3060*/  IMAD.WIDE.U32 R4, R31, UR10, R4 ;  /* 0x0000000a1f047c25 */ /* 0x000fc8000f8e0004 */
[----:B------:R-:W-:Y:S01]  /*3070*/  IMAD R7, R31, UR11, R6 ;  /* 0x0000000b1f077c24 */ /* 0x000fe2000f8e0206 */
[----:B0-----:R-:W-:-:S04]  /*3080*/  LEA R6, P1, R4, UR18, 0x1 ;  /* 0x0000001204067c11 */ /* 0x001fc8000f8208ff */
[----:B------:R-:W-:-:S04]  /*3090*/  IADD3 R7, PT, PT, R5, R7, RZ ;  /* 0x0000000705077210 */ /* 0x000fc80007ffe0ff */
[----:B------:R-:W-:-:S05]  /*30a0*/  LEA.HI.X R7, R4, UR19, R7, 0x1, P1 ;  /* 0x0000001304077c11 */ /* 0x000fca00088f0c07 */
[----:B------:R3:W-:Y:S02]  /*30b0*/  STG.E desc[UR12][R6.64], R3 ;  /* 0x0000000306007986 */ /* 0x0007e4000c10190c */
.L_x_1935:
[----:B------:R-:W-:Y:S05]  /*30c0*/  BSYNC.RECONVERGENT B1 ;  /* 0x0000000000017941 */ /* 0x000fea0003800200 */
.L_x_1934:
[----:B------:R-:W-:Y:S05]  /*30d0*/  @P2 BRA `(.L_x_1936) ;  /* 0x0000001000882947 */ /* 0x000fea0003800000 */
[----:B------:R-:W2:Y:S01]  /*30e0*/  LDCU.64 UR10, c[0x0][0x3e0] ;  /* 0x00007c00ff0a77ac */ /* 0x000ea20008000a00 */
[----:B------:R-:W-:Y:S01]  /*30f0*/  MOV R4, R18 ;  /* 0x0000001200047202 */ /* 0x000fe20000000f00 */
[----:B------:R-:W-:Y:S01]  /*3100*/  FADD.FTZ R21, R21, -UR5 ;  /* 0x8000000515157e21 */ /* 0x000fe20008010000 */
[----:B------:R-:W-:Y:S01]  /*3110*/  FADD.FTZ R20, R20, -UR5 ;  /* 0x8000000514147e21 */ /* 0x000fe20008010000 */
[----:B------:R-:W4:Y:S01]  /*3120*/  LDCU.64 UR14, c[0x0][0x380] ;  /* 0x00007000ff0e77ac */ /* 0x000f220008000a00 */
[----:B01----:R-:W-:Y:S02]  /*3130*/  IMAD.MOV.U32 R5, RZ, RZ, R17 ;  /* 0x000000ffff057224 */ /* 0x003fe400078e0011 */
[----:B------:R-:W-:Y:S01]  /*3140*/  FMUL.FTZ R21, R21, UR8 ;  /* 0x0000000815157c20 */ /* 0x000fe20008410000 */
[----:B------:R-:W-:-:S04]  /*3150*/  FMUL.FTZ R20, R20, UR8 ;  /* 0x0000000814147c20 */ /* 0x000fc80008410000 */
[----:B-----5:R-:W-:Y:S01]  /*3160*/  FFMA.FTZ R20, R9, R20, R11 ;  /* 0x0000001409147223 */ /* 0x020fe2000001000b */
[----:B--23--:R-:W-:Y:S02]  /*3170*/  IMAD R3, R34, UR10, RZ ;  /* 0x0000000a22037c24 */ /* 0x00cfe4000f8e02ff */
[----:B------:R-:W-:-:S04]  /*3180*/  IMAD.WIDE.U32 R4, R32, UR10, R4 ;  /* 0x0000000a20047c25 */ /* 0x000fc8000f8e0004 */
[----:B------:R-:W-:Y:S02]  /*3190*/  IMAD R7, R32, UR11, R3 ;  /* 0x0000000b20077c24 */ /* 0x000fe4000f8e0203 */
[----:B------:R-:W-:Y:S01]  /*31a0*/  FFMA.FTZ R3, R8, R21, R10 ;  /* 0x0000001508037223 */ /* 0x000fe2000001000a */
[----:B----4-:R-:W-:Y:S02]  /*31b0*/  LEA R6, P1, R4, UR14, 0x1 ;  /* 0x0000000e04067c11 */ /* 0x010fe4000f8208ff */
[----:B------:R-:W-:Y:S02]  /*31c0*/  IADD3 R7, PT, PT, R5, R7, RZ ;  /* 0x0000000705077210 */ /* 0x000fe40007ffe0ff */
[----:B------:R-:W-:Y:S02]  /*31d0*/  F2FP.BF16.F32.PACK_AB R3, R20, R3 ;  /* 0x000000031403723e */ /* 0x000fe400000010ff */
[----:B------:R-:W-:-:S05]  /*31e0*/  LEA.HI.X R7, R4, UR15, R7, 0x1, P1 ;  /* 0x0000000f04077c11 */ /* 0x000fca00088f0c07 */
[----:B------:R4:W-:Y:S01]  /*31f0*/  STG.E desc[UR12][R6.64], R3 ;  /* 0x0000000306007986 */ /* 0x0009e2000c10190c */
[----:B------:R-:W-:Y:S05]  /*3200*/  BRA `(.L_x_1936) ;  /* 0x00000010003c7947 */ /* 0x000fea0003800000 */
.L_x_1921:
[----:B------:R-:W0:Y:S01]  /*3210*/  LDCU.64 UR10, c[0x0][0x3e8] ;  /* 0x00007d00ff0a77ac */ /* 0x000e220008000a00 */
[----:B------:R-:W-:Y:S01]  /*3220*/  BSSY.RECONVERGENT B1, `(.L_x_1937) ;  /* 0x0000020000017945 */ /* 0x000fe20003800200 */
[----:B0-----:R-:W-:-:S04]  /*3230*/  ISETP.GE.U32.AND P2, PT, R2, UR10, PT ;  /* 0x0000000a02007c0c */ /* 0x001fc8000bf46070 */
[----:B------:R-:W-:-:S13]  /*3240*/  ISETP.GE.AND.EX P2, PT, R35, UR11, PT, P2 ;  /* 0x0000000b23007c0c */ /* 0x000fda000bf46320 */
[----:B------:R-:W-:Y:S05]  /*3250*/  @P2 BRA `(.L_x_1938) ;  /* 0x0000000000702947 */ /* 0x000fea0003800000 */
[----:B------:R-:W-:Y:S01]  /*3260*/  FADD.FTZ R24, R24, -UR5 ;  /* 0x8000000518187e21 */ /* 0x000fe20008010000 */
[----:B------:R-:W-:Y:S01]  /*3270*/  FADD.FTZ R3, R3, -UR5 ;  /* 0x8000000503037e21 */ /* 0x000fe20008010000 */
[----:B------:R-:W0:Y:S02]  /*3280*/  LDCU.64 UR14, c[0x0][0x3e0] ;  /* 0x00007c00ff0e77ac */ /* 0x000e240008000a00 */
[----:B------:R-:W-:Y:S01]  /*3290*/  FMUL.FTZ R23, R24, UR8 ;  /* 0x0000000818177c20 */ /* 0x000fe20008410000 */
[----:B------:R-:W-:Y:S01]  /*32a0*/  FMUL.FTZ R36, R3, UR8 ;  /* 0x0000000803247c20 */ /* 0x000fe20008410000 */
[----:B------:R-:W1:Y:S02]  /*32b0*/  LDCU.64 UR18, c[0x0][0x380] ;  /* 0x00007000ff1277ac */ /* 0x000e640008000a00 */
[----:B-----5:R-:W-:Y:S01]  /*32c0*/  FFMA.FTZ R22, R8, R23, R10 ;  /* 0x0000001708167223 */ /* 0x020fe2000001000a */
[----:B------:R-:W-:-:S03]  /*32d0*/  FFMA.FTZ R3, R9, R36, R11 ;  /* 0x0000002409037223 */ /* 0x000fc6000001000b */
[----:B------:R-:W-:Y:S01]  /*32e0*/  FMUL.FTZ R24, R22, -1.4426950216293334961 ;  /* 0xbfb8aa3b16187820 */ /* 0x000fe20000410000 */
[----:B------:R-:W-:-:S05]  /*32f0*/  FMUL.FTZ R25, R3, -1.4426950216293334961 ;  /* 0xbfb8aa3b03197820 */ /* 0x000fca0000410000 */
[----:B------:R-:W2:Y:S08]  /*3300*/  MUFU.EX2 R24, R24 ;  /* 0x0000001800187308 */ /* 0x000eb00000000800 */
[----:B------:R-:W3:Y:S01]  /*3310*/  MUFU.EX2 R25, R25 ;  /* 0x0000001900197308 */ /* 0x000ee20000000800 */
[----:B--2---:R-:W-:Y:S01]  /*3320*/  FADD.FTZ R23, R24, 1 ;  /* 0x3f80000018177421 */ /* 0x004fe20000010000 */
[----:B0-----:R-:W-:-:S04]  /*3330*/  IMAD R24, R35, UR14, RZ ;  /* 0x0000000e23187c24 */ /* 0x001fc8000f8e02ff */
[----:B------:R-:W-:Y:S02]  /*3340*/  IMAD R37, R2, UR15, R24 ;  /* 0x0000000f02257c24 */ /* 0x000fe4000f8e0218 */
[----:B------:R-:W0:Y:S01]  /*3350*/  MUFU.RCP R23, R23 ;  /* 0x0000001700177308 */ /* 0x000e220000001000 */
[----:B---3--:R-:W-:-:S07]  /*3360*/  FADD.FTZ R36, R25, 1 ;  /* 0x3f80000019247421 */ /* 0x008fce0000010000 */
[----:B------:R-:W2:Y:S01]  /*3370*/  MUFU.RCP R36, R36 ;  /* 0x0000002400247308 */ /* 0x000ea20000001000 */
[----:B0-----:R-:W-:Y:S01]  /*3380*/  FMUL.FTZ R22, R22, R23 ;  /* 0x0000001716167220 */ /* 0x001fe20000410000 */
[----:B------:R-:W-:Y:S01]  /*3390*/  MOV R23, R17 ;  /* 0x0000001100177202 */ /* 0x000fe20000000f00 */
[----:B--2---:R-:W-:-:S05]  /*33a0*/  FMUL.FTZ R3, R3, R36 ;  /* 0x0000002403037220 */ /* 0x004fca0000410000 */
[----:B------:R-:W-:Y:S02]  /*33b0*/  F2FP.BF16.F32.PACK_AB R3, R3, R22 ;  /* 0x000000160303723e */ /* 0x000fe400000010ff */
[----:B------:R-:W-:-:S05]  /*33c0*/  MOV R22, R18 ;  /* 0x0000001200167202 */ /* 0x000fca0000000f00 */
[----:B------:R-:W-:-:S05]  /*33d0*/  IMAD.WIDE.U32 R22, R2, UR14, R22 ;  /* 0x0000000e02167c25 */ /* 0x000fca000f8e0016 */
[----:B------:R-:W-:Y:S02]  /*33e0*/  IADD3 R23, PT, PT, R23, R37, RZ ;  /* 0x0000002517177210 */ /* 0x000fe40007ffe0ff */
[----:B-1----:R-:W-:-:S04]  /*33f0*/  LEA R24, P2, R22, UR18, 0x1 ;  /* 0x0000001216187c11 */ /* 0x002fc8000f8408ff */
[----:B------:R-:W-:-:S05]  /*3400*/  LEA.HI.X R25, R22, UR19, R23, 0x1, P2 ;  /* 0x0000001316197c11 */ /* 0x000fca00090f0c17 */
[----:B------:R0:W-:Y:S04]  /*3410*/  STG.E desc[UR12][R24.64], R3 ;  /* 0x0000000318007986 */ /* 0x0001e8000c10190c */
.L_x_1938:
[----:B------:R-:W-:Y:S05]  /*3420*/  BSYNC.RECONVERGENT B1 ;  /* 0x0000000000017941 */ /* 0x000fea0003800200 */
.L_x_1937:
[----:B0-----:R-:W-:Y:S01]  /*3430*/  IADD3 R24, PT, PT, R2, 0x20, RZ ;  /* 0x0000002002187810 */ /* 0x001fe20007ffe0ff */
[----:B------:R-:W-:Y:S03]  /*3440*/  BSSY.RECONVERGENT B1, `(.L_x_1939) ;  /* 0x0000021000017945 */ /* 0x000fe60003800200 */
[----:B------:R-:W-:Y:S02]  /*3450*/  ISETP.GE.U32.AND P2, PT, R24, UR10, PT ;  /* 0x0000000a18007c0c */ /* 0x000fe4000bf46070 */
[----:B------:R-:W-:-:S04]  /*3460*/  SHF.R.S32.HI R22, RZ, 0x1f, R24 ;  /* 0x0000001fff167819 */ /* 0x000fc80000011418 */
        /* <DEDUP_REMOVED lines=13> */
[----:B0-----:R-:W-:Y:S02]  /*3540*/  IMAD R25, R22, UR14, RZ ;  /* 0x0000000e16197c24 */ /* 0x001fe4000f8e02ff */
[----:B------:R-:W-:Y:S02]  /*3550*/  IMAD.MOV.U32 R22, RZ, RZ, R18 ;  /* 0x000000ffff167224 */ /* 0x000fe400078e0012 */
[----:B------:R-:W-:-:S03]  /*3560*/  IMAD R25, R24, UR15, R25 ;  /* 0x0000000f18197c24 */ /* 0x000fc6000f8e0219 */
[----:B------:R-:W0:Y:S01]  /*3570*/  MUFU.EX2 R27, R27 ;  /* 0x0000001b001b7308 */ /* 0x000e220000000800 */
[----:B--2---:R-:W-:Y:S01]  /*3580*/  FADD.FTZ R36, R23, 1 ;  /* 0x3f80000017247421 */ /* 0x004fe20000010000 */
[----:B------:R-:W-:-:S06]  /*3590*/  MOV R23, R17 ;  /* 0x0000001100177202 */ /* 0x000fcc0000000f00 */
[----:B------:R-:W2:Y:S01]  /*35a0*/  MUFU.RCP R36, R36 ;  /* 0x0000002400247308 */ /* 0x000ea20000001000 */
[----:B------:R-:W-:-:S04]  /*35b0*/  IMAD.WIDE.U32 R22, R24, UR14, R22 ;  /* 0x0000000e18167c25 */ /* 0x000fc8000f8e0016 */
[----:B0-----:R-:W-:Y:S01]  /*35c0*/  FADD.FTZ R37, R27, 1 ;  /* 0x3f8000001b257421 */ /* 0x001fe20000010000 */
[----:B------:R-:W-:-:S05]  /*35d0*/  IADD3 R25, PT, PT, R23, R25, RZ ;  /* 0x0000001917197210 */ /* 0x000fca0007ffe0ff */
[----:B------:R-:W0:Y:S01]  /*35e0*/  MUFU.RCP R37, R37 ;  /* 0x0000002500257308 */ /* 0x000e220000001000 */
[----:B-1----:R-:W-:-:S04]  /*35f0*/  LEA R24, P2, R22, UR18, 0x1 ;  /* 0x0000001216187c11 */ /* 0x002fc8000f8408ff */
[----:B------:R-:W-:Y:S01]  /*3600*/  LEA.HI.X R25, R22, UR19, R25, 0x1, P2 ;  /* 0x0000001316197c11 */ /* 0x000fe200090f0c19 */
[----:B--2---:R-:W-:Y:S01]  /*3610*/  FMUL.FTZ R3, R3, R36 ;  /* 0x0000002403037220 */ /* 0x004fe20000410000 */
[----:B0-----:R-:W-:-:S05]  /*3620*/  FMUL.FTZ R4, R4, R37 ;  /* 0x0000002504047220 */ /* 0x001fca0000410000 */
[----:B------:R-:W-:-:S05]  /*3630*/  F2FP.BF16.F32.PACK_AB R3, R4, R3 ;  /* 0x000000030403723e */ /* 0x000fca00000010ff */
[----:B------:R0:W-:Y:S02]  /*3640*/  STG.E desc[UR12][R24.64], R3 ;  /* 0x0000000318007986 */ /* 0x0001e4000c10190c */
.L_x_1940:
[----:B------:R-:W-:Y:S05]  /*3650*/  BSYNC.RECONVERGENT B1 ;  /* 0x0000000000017941 */ /* 0x000fea0003800200 */
.L_x_1939:
        /* <DEDUP_REMOVED lines=18> */
[----:B------:R-:W-:Y:S01]  /*3780*/  IMAD R27, R3, UR15, R4 ;  /* 0x0000000f031b7c24 */ /* 0x000fe2000f8e0204 */
[----:B------:R-:W-:Y:S02]  /*3790*/  MOV R4, R18 ;  /* 0x0000001200047202 */ /* 0x000fe40000000f00 */
[----:B------:R-:W0:Y:S01]  /*37a0*/  MUFU.EX2 R5, R5 ;  /* 0x0000000500057308 */ /* 0x000e220000000800 */
[----:B--2---:R-:W-:-:S07]  /*37b0*/  FADD.FTZ R25, R36, 1 ;  /* 0x3f80000024197421 */ /* 0x004fce0000010000 */
[----:B------:R-:W2:Y:S01]  /*37c0*/  MUFU.RCP R25, R25 ;  /* 0x0000001900197308 */ /* 0x000ea20000001000 */
[----:B0-----:R-:W-:Y:S01]  /*37d0*/  FADD.FTZ R29, R5, 1 ;  /* 0x3f800000051d7421 */ /* 0x001fe20000010000 */
[----:B------:R-:W-:-:S06]  /*37e0*/  MOV R5, R17 ;  /* 0x0000001100057202 */ /* 0x000fcc0000000f00 */
[----:B------:R-:W0:Y:S01]  /*37f0*/  MUFU.RCP R24, R29 ;  /* 0x0000001d00187308 */ /* 0x000e220000001000 */
[----:B------:R-:W-:-:S04]  /*3800*/  IMAD.WIDE.U32 R4, R3, UR14, R4 ;  /* 0x0000000e03047c25 */ /* 0x000fc8000f8e0004 */
[----:B------:R-:W-:Y:S02]  /*3810*/  IMAD.IADD R27, R5, 0x1, R27 ;  /* 0x00000001051b7824 */ /* 0x000fe400078e021b */
[----:B--2---:R-:W-:Y:S01]  /*3820*/  FMUL.FTZ R3, R23, R25 ;  /* 0x0000001917037220 */ /* 0x004fe20000410000 */
[----:B0-----:R-:W-:Y:S01]  /*3830*/  FMUL.FTZ R24, R22, R24 ;  /* 0x0000001816187220 */ /* 0x001fe20000410000 */
[----:B-1----:R-:W-:-:S04]  /*3840*/  LEA R22, P2, R4, UR18, 0x1 ;  /* 0x0000001204167c11 */ /* 0x002fc8000f8408ff */
[----:B------:R-:W-:Y:S02]  /*3850*/  LEA.HI.X R23, R4, UR19, R27, 0x1, P2 ;  /* 0x0000001304177c11 */ /* 0x000fe400090f0c1b */
[----:B------:R-:W-:-:S05]  /*3860*/  F2FP.BF16.F32.PACK_AB R3, R3, R24 ;  /* 0x000000180303723e */ /* 0x000fca00000010ff */
[----:B------:R0:W-:Y:S02]  /*3870*/  STG.E desc[UR12][R22.64], R3 ;  /* 0x0000000316007986 */ /* 0x0001e4000c10190c */
.L_x_1942:
[----:B------:R-:W-:Y:S05]  /*3880*/  BSYNC.RECONVERGENT B1 ;  /* 0x0000000000017941 */ /* 0x000fea0003800200 */
.L_x_1941:
[C---:B0-----:R-:W-:Y:S01]  /*3890*/  IADD3 R22, PT, PT, R2.reuse, 0x60, RZ ;  /* 0x0000006002167810 */ /* 0x041fe20007ffe0ff */
[----:B------:R-:W-:Y:S01]  /*38a0*/  BSSY.RECONVERGENT B1, `(.L_x_1943) ;  /* 0x000002a000017945 */ /* 0x000fe20003800200 */
[----:B------:R-:W-:Y:S02]  /*38b0*/  IADD3 R3, PT, PT, R2, 0xa0, RZ ;  /* 0x000000a002037810 */ /* 0x000fe40007ffe0ff */
[----:B------:R-:W-:Y:S02]  /*38c0*/  ISETP.GE.U32.AND P3, PT, R22, UR10, PT ;  /* 0x0000000a16007c0c */ /* 0x000fe4000bf66070 */
[----:B------:R-:W-:Y:S02]  /*38d0*/  SHF.R.S32.HI R4, RZ, 0x1f, R22 ;  /* 0x0000001fff047819 */ /* 0x000fe40000011416 */
[----:B------:R-:W-:Y:S02]  /*38e0*/  ISETP.GE.U32.AND P2, PT, R3, UR10, PT ;  /* 0x0000000a03007c0c */ /* 0x000fe4000bf46070 */
[----:B------:R-:W-:-:S02]  /*38f0*/  ISETP.GE.AND.EX P3, PT, R4, UR11, PT, P3 ;  /* 0x0000000b04007c0c */ /* 0x000fc4000bf66330 */
[----:B------:R-:W-:Y:S02]  /*3900*/  ISETP.GE.U32.AND P5, PT, R31, UR10, PT ;  /* 0x0000000a1f007c0c */ /* 0x000fe4000bfa6070 */
[----:B------:R-:W-:Y:S02]  /*3910*/  SHF.R.S32.HI R24, RZ, 0x1f, R3 ;  /* 0x0000001fff187819 */ /* 0x000fe40000011403 */
[----:B------:R-:W-:Y:S02]  /*3920*/  SHF.R.S32.HI R25, RZ, 0x1f, R31 ;  /* 0x0000001fff197819 */ /* 0x000fe4000001141f */
[----:B------:R-:W-:Y:S02]  /*3930*/  ISETP.GE.U32.AND P4, PT, R32, UR10, PT ;  /* 0x0000000a20007c0c */ /* 0x000fe4000bf86070 */
[----:B------:R-:W-:Y:S02]  /*3940*/  ISETP.GE.AND.EX P2, PT, R24, UR11, PT, P2 ;  /* 0x0000000b18007c0c */ /* 0x000fe4000bf46320 */
[----:B------:R-:W-:-:S02]  /*3950*/  ISETP.GE.AND.EX P5, PT, R25, UR11, PT, P5 ;  /* 0x0000000b19007c0c */ /* 0x000fc4000bfa6350 */
[----:B------:R-:W-:Y:S01]  /*3960*/  ISETP.GE.AND.EX P4, PT, R34, UR11, PT, P4 ;  /* 0x0000000b22007c0c */ /* 0x000fe2000bf86340 */
[----:B------:R-:W-:-:S12]  /*3970*/  @P3 BRA `(.L_x_1944) ;  /* 0x0000000000703947 */ /* 0x000fd80003800000 */
        /* <DEDUP_REMOVED lines=11> */
[----:B0-----:R-:W-:Y:S01]  /*3a30*/  IMAD R29, R4, UR14, RZ ;  /* 0x0000000e041d7c24 */ /* 0x001fe2000f8e02ff */
[----:B------:R-:W-:-:S03]  /*3a40*/  MOV R4, R18 ;  /* 0x0000001200047202 */ /* 0x000fc60000000f00 */
[----:B------:R-:W-:-:S03]  /*3a50*/  IMAD R29, R22, UR15, R29 ;  /* 0x0000000f161d7c24 */ /* 0x000fc6000f8e021d */
[----:B------:R-:W0:Y:S01]  /*3a60*/  MUFU.EX2 R36, R36 ;  /* 0x0000002400247308 */ /* 0x000e220000000800 */
[----:B--2---:R-:W-:Y:S01]  /*3a70*/  FADD.FTZ R30, R5, 1 ;  /* 0x3f800000051e7421 */ /* 0x004fe20000010000 */
[----:B------:R-:W-:-:S06]  /*3a80*/  MOV R5, R17 ;  /* 0x0000001100057202 */ /* 0x000fcc0000000f00 */
[----:B------:R-:W2:Y:S01]  /*3a90*/  MUFU.RCP R30, R30 ;  /* 0x0000001e001e7308 */ /* 0x000ea20000001000 */
[----:B------:R-:W-:-:S04]  /*3aa0*/  IMAD.WIDE.U32 R4, R22, UR14, R4 ;  /* 0x0000000e16047c25 */ /* 0x000fc8000f8e0004 */
[----:B0-----:R-:W-:Y:S01]  /*3ab0*/  FADD.FTZ R37, R36, 1 ;  /* 0x3f80000024257421 */ /* 0x001fe20000010000 */
[----:B------:R-:W-:-:S03]  /*3ac0*/  IADD3 R29, PT, PT, R5, R29, RZ ;  /* 0x0000001d051d7210 */ /* 0x000fc60007ffe0ff */
[----:B------:R-:W0:Y:S01]  /*3ad0*/  MUFU.RCP R23, R37 ;  /* 0x0000002500177308 */ /* 0x000e220000001000 */
[----:B-1----:R-:W-:Y:S01]  /*3ae0*/  LEA R22, P3, R4, UR18, 0x1 ;  /* 0x0000001204167c11 */ /* 0x002fe2000f8608ff */
[----:B--2---:R-:W-:Y:S01]  /*3af0*/  FMUL.FTZ R27, R27, R30 ;  /* 0x0000001e1b1b7220 */ /* 0x004fe20000410000 */
[----:B0-----:R-:W-:Y:S02]  /*3b00*/  FMUL.FTZ R6, R6, R23 ;  /* 0x0000001706067220 */ /* 0x001fe40000410000 */
[----:B------:R-:W-:-:S03]  /*3b10*/  LEA.HI.X R23, R4, UR19, R29, 0x1, P3 ;  /* 0x0000001304177c11 */ /* 0x000fc600098f0c1d */
[----:B------:R-:W-:-:S05]  /*3b20*/  F2FP.BF16.F32.PACK_AB R27, R6, R27 ;  /* 0x0000001b061b723e */ /* 0x000fca00000010ff */
[----:B------:R0:W-:Y:S02]  /*3b30*/  STG.E desc[UR12][R22.64], R27 ;  /* 0x0000001b16007986 */ /* 0x0001e4000c10190c */
.L_x_1944:
[----:B------:R-:W-:Y:S05]  /*3b40*/  BSYNC.RECONVERGENT B1 ;  /* 0x0000000000017941 */ /* 0x000fea0003800200 */
.L_x_1943:
[----:B------:R-:W-:Y:S04]  /*3b50*/  BSSY.RECONVERGENT B1, `(.L_x_1945) ;  /* 0x000001f000017945 */ /* 0x000fe80003800200 */
[----:B------:R-:W-:Y:S05]  /*3b60*/  @P1 BRA `(.L_x_1946) ;  /* 0x0000000000741947 */ /* 0x000fea0003800000 */
[----:B------:R-:W-:Y:S01]  /*3b70*/  FADD.FTZ R28, R28, -UR5 ;  /* 0x800000051c1c7e21 */ /* 0x000fe20008010000 */
[----:B------:R-:W-:Y:S01]  /*3b80*/  FADD.FTZ R7, R7, -UR5 ;  /* 0x8000000507077e21 */ /* 0x000fe20008010000 */
[----:B------:R-:W1:Y:S01]  /*3b90*/  LDCU.64 UR14, c[0x0][0x3e0] ;  /* 0x00007c00ff0e77ac */ /* 0x000e620008000a00 */
[----:B------:R-:W-:Y:S01]  /*3ba0*/  SHF.R.S32.HI R29, RZ, 0x1f, R26 ;  /* 0x0000001fff1d7819 */ /* 0x000fe2000001141a */
[----:B------:R-:W-:Y:S01]  /*3bb0*/  FMUL.FTZ R5, R28, UR8 ;  /* 0x000000081c057c20 */ /* 0x000fe20008410000 */
[----:B0-----:R-:W-:Y:S01]  /*3bc0*/  FMUL.FTZ R22, R7, UR8 ;  /* 0x0000000807167c20 */ /* 0x001fe20008410000 */
[----:B------:R-:W0:Y:S02]  /*3bd0*/  LDCU.64 UR18, c[0x0][0x380] ;  /* 0x00007000ff1277ac */ /* 0x000e240008000a00 */
[----:B-----5:R-:W-:Y:S01]  /*3be0*/  FFMA.FTZ R6, R8, R5, R10 ;  /* 0x0000000508067223 */ /* 0x020fe2000001000a */
[----:B------:R-:W-:Y:S01]  /*3bf0*/  FFMA.FTZ R7, R9, R22, R11 ;  /* 0x0000001609077223 */ /* 0x000fe2000001000b */
[----:B------:R-:W-:-:S02]  /*3c00*/  MOV R5, R17 ;  /* 0x0000001100057202 */ /* 0x000fc40000000f00 */
[----:B------:R-:W-:Y:S01]  /*3c10*/  FMUL.FTZ R4, R6, -1.4426950216293334961 ;  /* 0xbfb8aa3b06047820 */ /* 0x000fe20000410000 */
[----:B------:R-:W-:-:S05]  /*3c20*/  FMUL.FTZ R27, R7, -1.4426950216293334961 ;  /* 0xbfb8aa3b071b7820 */ /* 0x000fca0000410000 */
[----:B------:R-:W2:Y:S01]  /*3c30*/  MUFU.EX2 R4, R4 ;  /* 0x0000000400047308 */ /* 0x000ea20000000800 */
[----:B-1----:R-:W-:-:S04]  /*3c40*/  IMAD R29, R29, UR14, RZ ;  /* 0x0000000e1d1d7c24 */ /* 0x002fc8000f8e02ff */
[----:B------:R-:W-:-:S03]  /*3c50*/  IMAD R29, R26, UR15, R29 ;  /* 0x0000000f1a1d7c24 */ /* 0x000fc6000f8e021d */
[----:B------:R-:W1:Y:S01]  /*3c60*/  MUFU.EX2 R27, R27 ;  /* 0x0000001b001b7308 */ /* 0x000e620000000800 */
[----:B--2---:R-:W-:Y:S01]  /*3c70*/  FADD.FTZ R23, R4, 1 ;  /* 0x3f80000004177421 */ /* 0x004fe20000010000 */
[----:B------:R-:W-:-:S04]  /*3c80*/  IMAD.MOV.U32 R4, RZ, RZ, R18 ;  /* 0x000000ffff047224 */ /* 0x000fc800078e0012 */
[----:B------:R-:W-:Y:S02]  /*3c90*/  IMAD.WIDE.U32 R4, R26, UR14, R4 ;  /* 0x0000000e1a047c25 */ /* 0x000fe4000f8e0004 */
[----:B------:R-:W2:Y:S02]  /*3ca0*/  MUFU.RCP R23, R23 ;  /* 0x0000001700177308 */ /* 0x000ea40000001000 */
[----:B-1----:R-:W-:Y:S01]  /*3cb0*/  FADD.FTZ R22, R27, 1 ;  /* 0x3f8000001b167421 */ /* 0x002fe20000010000 */
[----:B------:R-:W-:-:S05]  /*3cc0*/  IADD3 R29, PT, PT, R5, R29, RZ ;  /* 0x0000001d051d7210 */ /* 0x000fca0007ffe0ff */
[----:B------:R-:W1:Y:S01]  /*3cd0*/  MUFU.RCP R22, R22 ;  /* 0x0000001600167308 */ /* 0x000e620000001000 */
[----:B--2---:R-:W-:Y:S01]  /*3ce0*/  FMUL.FTZ R26, R6, R23 ;  /* 0x00000017061a7220 */ /* 0x004fe20000410000 */
[----:B0-----:R-:W-:Y:S01]  /*3cf0*/  LEA R6, P1, R4, UR18, 0x1 ;  /* 0x0000001204067c11 */ /* 0x001fe2000f8208ff */
[----:B-1----:R-:W-:-:S03]  /*3d00*/  FMUL.FTZ R27, R7, R22 ;  /* 0x00000016071b7220 */ /* 0x002fc60000410000 */
[----:B------:R-:W-:Y:S02]  /*3d10*/  LEA.HI.X R7, R4, UR19, R29, 0x1, P1 ;  /* 0x0000001304077c11 */ /* 0x000fe400088f0c1d */
[----:B------:R-:W-:-:S05]  /*3d20*/  F2FP.BF16.F32.PACK_AB R27, R27, R26 ;  /* 0x0000001a1b1b723e */ /* 0x000fca00000010ff */
[----:B------:R1:W-:Y:S02]  /*3d30*/  STG.E desc[UR12][R6.64], R27 ;  /* 0x0000001b06007986 */ /* 0x0003e4000c10190c */
.L_x_1946:
[----:B------:R-:W-:Y:S05]  /*3d40*/  BSYNC.RECONVERGENT B1 ;  /* 0x0000000000017941 */ /* 0x000fea0003800200 */
.L_x_1945:
[----:B------:R-:W-:Y:S04]  /*3d50*/  BSSY.RECONVERGENT B1, `(.L_x_1947) ;  /* 0x000001e000017945 */ /* 0x000fe80003800200 */
[----:B------:R-:W-:Y:S05]  /*3d60*/  @P2 BRA `(.L_x_1948) ;  /* 0x0000000000702947 */ /* 0x000fea0003800000 */
[----:B------:R-:W-:Y:S01]  /*3d70*/  FADD.FTZ R13, R13, -UR5 ;  /* 0x800000050d0d7e21 */ /* 0x000fe20008010000 */
[----:B------:R-:W-:Y:S01]  /*3d80*/  FADD.FTZ R12, R12, -UR5 ;  /* 0x800000050c0c7e21 */ /* 0x000fe20008010000 */
[----:B------:R-:W2:Y:S01]  /*3d90*/  LDCU.64 UR14, c[0x0][0x3e0] ;  /* 0x00007c00ff0e77ac */ /* 0x000ea20008000a00 */
[----:B------:R-:W-:Y:S01]  /*3da0*/  MOV R5, R17 ;  /* 0x0000001100057202 */ /* 0x000fe20000000f00 */
[----:B-1----:R-:W-:Y:S01]  /*3db0*/  FMUL.FTZ R7, R13, UR8 ;  /* 0x000000080d077c20 */ /* 0x002fe20008410000 */
[----:B------:R-:W-:Y:S01]  /*3dc0*/  FMUL.FTZ R6, R12, UR8 ;  /* 0x000000080c067c20 */ /* 0x000fe20008410000 */
[----:B------:R-:W1:Y:S02]  /*3dd0*/  LDCU.64 UR18, c[0x0][0x380] ;  /* 0x00007000ff1277ac */ /* 0x000e640008000a00 */
[----:B-----5:R-:W-:Y:S01]  /*3de0*/  FFMA.FTZ R7, R8, R7, R10 ;  /* 0x0000000708077223 */ /* 0x020fe2000001000a */
[----:B------:R-:W-:-:S03]  /*3df0*/  FFMA.FTZ R6, R9, R6, R11 ;  /* 0x0000000609067223 */ /* 0x000fc6000001000b */
[----:B------:R-:W-:Y:S01]  /*3e00*/  FMUL.FTZ R4, R7, -1.4426950216293334961 ;  /* 0xbfb8aa3b07047820 */ /* 0x000fe20000410000 */
[----:B------:R-:W-:-:S05]  /*3e10*/  FMUL.FTZ R13, R6, -1.4426950216293334961 ;  /* 0xbfb8aa3b060d7820 */ /* 0x000fca0000410000 */
[----:B------:R-:W3:Y:S01]  /*3e20*/  MUFU.EX2 R4, R4 ;  /* 0x0000000400047308 */ /* 0x000ee20000000800 */
[----:B--2---:R-:W-:-:S04]  /*3e30*/  IMAD R24, R24, UR14, RZ ;  /* 0x0000000e18187c24 */ /* 0x004fc8000f8e02ff */
[----:B0-----:R-:W-:-:S03]  /*3e40*/  IMAD R27, R3, UR15, R24 ;  /* 0x0000000f031b7c24 */ /* 0x001fc6000f8e0218 */
[----:B------:R-:W0:Y:S01]  /*3e50*/  MUFU.EX2 R13, R13 ;  /* 0x0000000d000d7308 */ /* 0x000e220000000800 */
[----:B---3--:R-:W-:Y:S01]  /*3e60*/  FADD.FTZ R12, R4, 1 ;  /* 0x3f800000040c7421 */ /* 0x008fe20000010000 */
[----:B------:R-:W-:-:S06]  /*3e70*/  MOV R4, R18 ;  /* 0x0000001200047202 */ /* 0x000fcc0000000f00 */
[----:B------:R-:W2:Y:S01]  /*3e80*/  MUFU.RCP R12, R12 ;  /* 0x0000000c000c7308 */ /* 0x000ea20000001000 */
[----:B------:R-:W-:-:S04]  /*3e90*/  IMAD.WIDE.U32 R4, R3, UR14, R4 ;  /* 0x0000000e03047c25 */ /* 0x000fc8000f8e0004 */
[----:B0-----:R-:W-:Y:S01]  /*3ea0*/  FADD.FTZ R22, R13, 1 ;  /* 0x3f8000000d167421 */ /* 0x001fe20000010000 */
[----:B------:R-:W-:-:S03]  /*3eb0*/  IADD3 R27, PT, PT, R5, R27, RZ ;  /* 0x0000001b051b7210 */ /* 0x000fc60007ffe0ff */
[----:B------:R-:W0:Y:S01]  /*3ec0*/  MUFU.RCP R23, R22 ;  /* 0x0000001600177308 */ /* 0x000e220000001000 */
[----:B--2---:R-:W-:Y:S01]  /*3ed0*/  FMUL.FTZ R3, R7, R12 ;  /* 0x0000000c07037220 */ /* 0x004fe20000410000 */
[----:B0-----:R-:W-:Y:S01]  /*3ee0*/  FMUL.FTZ R24, R6, R23 ;  /* 0x0000001706187220 */ /* 0x001fe20000410000 */
[----:B-1----:R-:W-:-:S04]  /*3ef0*/  LEA R6, P1, R4, UR18, 0x1 ;  /* 0x0000001204067c11 */ /* 0x002fc8000f8208ff */
[----:B------:R-:W-:Y:S02]  /*3f00*/  LEA.HI.X R7, R4, UR19, R27, 0x1, P1 ;  /* 0x0000001304077c11 */ /* 0x000fe400088f0c1b */
[----:B------:R-:W-:-:S05]  /*3f10*/  F2FP.BF16.F32.PACK_AB R3, R24, R3 ;  /* 0x000000031803723e */ /* 0x000fca00000010ff */
[----:B------:R2:W-:Y:S02]  /*3f20*/  STG.E desc[UR12][R6.64], R3 ;  /* 0x0000000306007986 */ /* 0x0005e4000c10190c */
.L_x_1948:
[----:B------:R-:W-:Y:S05]  /*3f30*/  BSYNC.RECONVERGENT B1 ;  /* 0x0000000000017941 */ /* 0x000fea0003800200 */
.L_x_1947:
[----:B------:R-:W-:Y:S04]  /*3f40*/  BSSY.RECONVERGENT B1, `(.L_x_1949) ;  /* 0x000001e000017945 */ /* 0x000fe80003800200 */
[----:B------:R-:W-:Y:S05]  /*3f50*/  @P5 BRA `(.L_x_1950) ;  /* 0x0000000000705947 */ /* 0x000fea0003800000 */
[----:B------:R-:W-:Y:S01]  /*3f60*/  FADD.FTZ R15, R15, -UR5 ;  /* 0x800000050f0f7e21 */ /* 0x000fe20008010000 */
[----:B------:R-:W-:Y:S01]  /*3f70*/  FADD.FTZ R14, R14, -UR5 ;  /* 0x800000050e0e7e21 */ /* 0x000fe20008010000 */
[----:B------:R-:W0:Y:S01]  /*3f80*/  LDCU.64 UR14, c[0x0][0x3e0] ;  /* 0x00007c00ff0e77ac */ /* 0x000e220008000a00 */
[----:B------:R-:W-:Y:S01]  /*3f90*/  MOV R5, R17 ;  /* 0x0000001100057202 */ /* 0x000fe20000000f00 */
[----:B--2---:R-:W-:Y:S01]  /*3fa0*/  FMUL.FTZ R3, R15, UR8 ;  /* 0x000000080f037c20 */ /* 0x004fe20008410000 */
[----:B------:R-:W-:Y:S01]  /*3fb0*/  FMUL.FTZ R14, R14, UR8 ;  /* 0x000000080e0e7c20 */ /* 0x000fe20008410000 */
[----:B------:R-:W2:Y:S02]  /*3fc0*/  LDCU.64 UR18, c[0x0][0x380] ;  /* 0x00007000ff1277ac */ /* 0x000ea40008000a00 */
[----:B-----5:R-:W-:Y:S01]  /*3fd0*/  FFMA.FTZ R3, R8, R3, R10 ;  /* 0x0000000308037223 */ /* 0x020fe2000001000a */
[----:B------:R-:W-:-:S03]  /*3fe0*/  FFMA.FTZ R14, R9, R14, R11 ;  /* 0x0000000e090e7223 */ /* 0x000fc6000001000b */
[----:B------:R-:W-:Y:S01]  /*3ff0*/  FMUL.FTZ R4, R3, -1.4426950216293334961 ;  /* 0xbfb8aa3b03047820 */ /* 0x000fe20000410000 */
[----:B-1----:R-:W-:-:S05]  /*4000*/  FMUL.FTZ R6, R14, -1.4426950216293334961 ;  /* 0xbfb8aa3b0e067820 */ /* 0x002fca0000410000 */
[----:B------:R-:W1:Y:S01]  /*4010*/  MUFU.EX2 R4, R4 ;  /* 0x0000000400047308 */ /* 0x000e620000000800 */
[----:B0-----:R-:W-:-:S04]  /*4020*/  IMAD R22, R25, UR14, RZ ;  /* 0x0000000e19167c24 */ /* 0x001fc8000f8e02ff */
[----:B------:R-:W-:-:S03]  /*4030*/  IMAD R7, R31, UR15, R22 ;  /* 0x0000000f1f077c24 */ /* 0x000fc6000f8e0216 */
[----:B------:R-:W0:Y:S01]  /*4040*/  MUFU.EX2 R6, R6 ;  /* 0x0000000600067308 */ /* 0x000e220000000800 */
[----:B-1----:R-:W-:Y:S01]  /*4050*/  FADD.FTZ R12, R4, 1 ;  /* 0x3f800000040c7421 */ /* 0x002fe20000010000 */
[----:B------:R-:W-:-:S04]  /*4060*/  IMAD.MOV.U32 R4, RZ, RZ, R18 ;  /* 0x000000ffff047224 */ /* 0x000fc800078e0012 */
[----:B------:R-:W-:Y:S02]  /*4070*/  IMAD.WIDE.U32 R4, R31, UR14, R4 ;  /* 0x0000000e1f047c25 */ /* 0x000fe4000f8e0004 */
[----:B------:R-:W1:Y:S02]  /*4080*/  MUFU.RCP R12, R12 ;  /* 0x0000000c000c7308 */ /* 0x000e640000001000 */
[----:B0-----:R-:W-:Y:S01]  /*4090*/  FADD.FTZ R13, R6, 1 ;  /* 0x3f800000060d7421 */ /* 0x001fe20000010000 */
[----:B--2---:R-:W-:Y:S02]  /*40a0*/  LEA R6, P1, R4, UR18, 0x1 ;  /* 0x0000001204067c11 */ /* 0x004fe4000f8208ff */
[----:B------:R-:W-:-:S03]  /*40b0*/  IADD3 R7, PT, PT, R5, R7, RZ ;  /* 0x0000000705077210 */ /* 0x000fc60007ffe0ff */
[----:B------:R-:W0:Y:S01]  /*40c0*/  MUFU.RCP R13, R13 ;  /* 0x0000000d000d7308 */ /* 0x000e220000001000 */
[----:B------:R-:W-:Y:S01]  /*40d0*/  LEA.HI.X R7, R4, UR19, R7, 0x1, P1 ;  /* 0x0000001304077c11 */ /* 0x000fe200088f0c07 */
[----:B-1----:R-:W-:Y:S01]  /*40e0*/  FMUL.FTZ R3, R3, R12 ;  /* 0x0000000c03037220 */ /* 0x002fe20000410000 */
[----:B0-----:R-:W-:-:S05]  /*40f0*/  FMUL.FTZ R14, R14, R13 ;  /* 0x0000000d0e0e7220 */ /* 0x001fca0000410000 */
[----:B------:R-:W-:-:S05]  /*4100*/  F2FP.BF16.F32.PACK_AB R3, R14, R3 ;  /* 0x000000030e03723e */ /* 0x000fca00000010ff */
[----:B------:R3:W-:Y:S02]  /*4110*/  STG.E desc[UR12][R6.64], R3 ;  /* 0x0000000306007986 */ /* 0x0007e4000c10190c */
.L_x_1950:
[----:B------:R-:W-:Y:S05]  /*4120*/  BSYNC.RECONVERGENT B1 ;  /* 0x0000000000017941 */ /* 0x000fea0003800200 */
.L_x_1949:
[----:B------:R-:W-:Y:S05]  /*4130*/  @P4 BRA `(.L_x_1936) ;  /* 0x0000000000704947 */ /* 0x000fea0003800000 */
[----:B------:R-:W-:Y:S01]  /*4140*/  FADD.FTZ R21, R21, -UR5 ;  /* 0x8000000515157e21 */ /* 0x000fe20008010000 */
[----:B------:R-:W-:Y:S01]  /*4150*/  FADD.FTZ R20, R20, -UR5 ;  /* 0x8000000514147e21 */ /* 0x000fe20008010000 */
[----:B------:R-:W4:Y:S01]  /*4160*/  LDCU.64 UR10, c[0x0][0x3e0] ;  /* 0x00007c00ff0a77ac */ /* 0x000f220008000a00 */
[----:B------:R-:W-:Y:S01]  /*4170*/  MOV R4, R18 ;  /* 0x0000001200047202 */ /* 0x000fe20000000f00 */
[----:B------:R-:W-:Y:S01]  /*4180*/  FMUL.FTZ R21, R21, UR8 ;  /* 0x0000000815157c20 */ /* 0x000fe20008410000 */
[----:B------:R-:W-:Y:S01]  /*4190*/  FMUL.FTZ R20, R20, UR8 ;  /* 0x0000000814147c20 */ /* 0x000fe20008410000 */
[----:B------:R-:W0:Y:S01]  /*41a0*/  LDCU.64 UR14, c[0x0][0x380] ;  /* 0x00007000ff0e77ac */ /* 0x000e220008000a00 */
[----:B------:R-:W-:Y:S01]  /*41b0*/  MOV R5, R17 ;  /* 0x0000001100057202 */ /* 0x000fe20000000f00 */
[----:B-----5:R-:W-:Y:S01]  /*41c0*/  FFMA.FTZ R21, R8, R21, R10 ;  /* 0x0000001508157223 */ /* 0x020fe2000001000a */
[----:B------:R-:W-:-:S03]  /*41d0*/  FFMA.FTZ R20, R9, R20, R11 ;  /* 0x0000001409147223 */ /* 0x000fc6000001000b */
[----:B--23--:R-:W-:Y:S01]  /*41e0*/  FMUL.FTZ R3, R21, -1.4426950216293334961 ;  /* 0xbfb8aa3b15037820 */ /* 0x00cfe20000410000 */
[----:B-1----:R-:W-:-:S05]  /*41f0*/  FMUL.FTZ R6, R20, -1.4426950216293334961 ;  /* 0xbfb8aa3b14067820 */ /* 0x002fca0000410000 */
[----:B------:R-:W1:Y:S01]  /*4200*/  MUFU.EX2 R3, R3 ;  /* 0x0000000300037308 */ /* 0x000e620000000800 */
[----:B----4-:R-:W-:Y:S02]  /*4210*/  IMAD R7, R34, UR10, RZ ;  /* 0x0000000a22077c24 */ /* 0x010fe4000f8e02ff */
[----:B------:R-:W-:-:S05]  /*4220*/  IMAD.WIDE.U32 R4, R32, UR10, R4 ;  /* 0x0000000a20047c25 */ /* 0x000fca000f8e0004 */
[----:B------:R-:W2:Y:S01]  /*4230*/  MUFU.EX2 R6, R6 ;  /* 0x0000000600067308 */ /* 0x000ea20000000800 */
[----:B------:R-:W-:-:S05]  /*4240*/  IMAD R7, R32, UR11, R7 ;  /* 0x0000000b20077c24 */ /* 0x000fca000f8e0207 */
[----:B------:R-:W-:Y:S01]  /*4250*/  IADD3 R7, PT, PT, R5, R7, RZ ;  /* 0x0000000705077210 */ /* 0x000fe20007ffe0ff */
[----:B-1----:R-:W-:-:S06]  /*4260*/  FADD.FTZ R8, R3, 1 ;  /* 0x3f80000003087421 */ /* 0x002fcc0000010000 */
[----:B------:R-:W1:Y:S01]  /*4270*/  MUFU.RCP R8, R8 ;  /* 0x0000000800087308 */ /* 0x000e620000001000 */
[----:B--2---:R-:W-:Y:S01]  /*4280*/  FADD.FTZ R9, R6, 1 ;  /* 0x3f80000006097421 */ /* 0x004fe20000010000 */
[----:B0-----:R-:W-:-:S04]  /*4290*/  LEA R6, P1, R4, UR14, 0x1 ;  /* 0x0000000e04067c11 */ /* 0x001fc8000f8208ff */
[----:B------:R-:W-:Y:S02]  /*42a0*/  LEA.HI.X R7, R4, UR15, R7, 0x1, P1 ;  /* 0x0000000f04077c11 */ /* 0x000fe400088f0c07 */
[----:B------:R-:W0:Y:S01]  /*42b0*/  MUFU.RCP R9, R9 ;  /* 0x0000000900097308 */ /* 0x000e220000001000 */
[----:B-1----:R-:W-:Y:S01]  /*42c0*/  FMUL.FTZ R3, R21, R8 ;  /* 0x0000000815037220 */ /* 0x002fe20000410000 */
[----:B0-----:R-:W-:-:S05]  /*42d0*/  FMUL.FTZ R10, R20, R9 ;  /* 0x00000009140a7220 */ /* 0x001fca0000410000 */
[----:B------:R-:W-:-:S05]  /*42e0*/  F2FP.BF16.F32.PACK_AB R3, R10, R3 ;  /* 0x000000030a03723e */ /* 0x000fca00000010ff */
[----:B------:R0:W-:Y:S02]  /*42f0*/  STG.E desc[UR12][R6.64], R3 ;  /* 0x0000000306007986 */ /* 0x0001e4000c10190c */
.L_x_1936:
[----:B------:R-:W-:Y:S05]  /*4300*/  BSYNC.RECONVERGENT B0 ;  /* 0x0000000000007941 */ /* 0x000fea0003800200 */
.L_x_1920:
[----:B------:R-:W1:Y:S01]  /*4310*/  LDCU UR5, c[0x0][0x3f8] ;  /* 0x00007f00ff0577ac */ /* 0x000e620008000800 */
[----:B------:R-:W1:Y:S01]  /*4320*/  LDCU UR8, c[0x0][0x3c8] ;  /* 0x00007900ff0877ac */ /* 0x000e620008000800 */
[----:B------:R-:W-:Y:S02]  /*4330*/  UIADD3 UR7, UPT, UPT, UR17, UR7, URZ ;  /* 0x0000000711077290 */ /* 0x000fe4000fffe0ff */
[----:B------:R-:W-:Y:S02]  /*4340*/  UIADD3 UR4, UPT, UPT, UR4, 0x1, URZ ;  /* 0x0000000104047890 */ /* 0x000fe4000fffe0ff */
[----:B-1----:R-:W-:-:S04]  /*4350*/  UIMAD UR5, UR5, UR8, URZ ;  /* 0x00000008050572a4 */ /* 0x002fc8000f8e02ff */
[----:B------:R-:W-:-:S09]  /*4360*/  UISETP.GE.AND UP0, UPT, UR7, UR5, UPT ;  /* 0x000000050700728c */ /* 0x000fd2000bf06270 */
[----:B------:R-:W-:Y:S05]  /*4370*/  BRA.U !UP0, `(.L_x_1951) ;  /* 0xffffffbd08ac7547 */ /* 0x000fea000b83ffff */
[----:B------:R-:W-:Y:S05]  /*4380*/  EXIT ;  /* 0x000000000000794d */ /* 0x000fea0003800000 */
.L_x_1952:
        /* <DEDUP_REMOVED lines=15> */
.L_x_3445:


//--------------------- .text._Z35group_norm_nhwc_fwd_one_pass_kernelI11Bf16IOFp32WLi512ELi14ELi224EEv26Group_norm_nhwc_fwd_params --------------------------
	.section	.text._Z35group_norm_nhwc_fwd_one_pass_kernelI11Bf16IOFp32WLi512ELi14ELi224EEv26Group_norm_nhwc_fwd_params,"ax",@progbits
	.align	128
        .global         _Z35group_norm_nhwc_fwd_one_pass_kernelI11Bf16IOFp32WLi512ELi14ELi224EEv26Group_norm_nhwc_fwd_params
        .type           _Z35group_norm_nhwc_fwd_one_pass_kernelI11Bf16IOFp32WLi512ELi14ELi224EEv26Group_norm_nhwc_fwd_params,@function
        .size           _Z35group_norm_nhwc_fwd_one_pass_kernelI11Bf16IOFp32WLi512ELi14ELi224EEv26Group_norm_nhwc_fwd_params,(.L_x_3446 - _Z35group_norm_nhwc_fwd_one_pass_kernelI11Bf16IOFp32WLi512ELi14ELi224EEv26Group_norm_nhwc_fwd_params)
        .other          _Z35group_norm_nhwc_fwd_one_pass_kernelI11Bf16IOFp32WLi512ELi14ELi224EEv26Group_norm_nhwc_fwd_params,@"STO_CUDA_ENTRY STV_DEFAULT"
_Z35group_norm_nhwc_fwd_one_pass_kernelI11Bf16IOFp32WLi512ELi14ELi224EEv26Group_norm_nhwc_fwd_params:
.text._Z35group_norm_nhwc_fwd_one_pass_kernelI11Bf16IOFp32WLi512ELi14ELi224EEv26Group_norm_nhwc_fwd_params:
        /* <DEDUP_REMOVED lines=11> */
[----:B------:R-:W3:Y:S01]  /*00b0*/  S2R R42, SR_LANEID ;  /* 0x00000000002a7919 */ /* 0x000ee20000000000 */
[----:B------:R-:W4:Y:S01]  /*00c0*/  LDCU.64 UR8, c[0x0][0x388] ;  /* 0x00007100ff0877ac */ /* 0x000f220008000a00 */
[----:B------:R-:W0:Y:S04]  /*00d0*/  LDCU UR18, c[0x0][0x374] ;  /* 0x00006e80ff1277ac */ /* 0x000e280008000800 */
[----:B------:R-:W3:Y:S01]  /*00e0*/  LDC R40, c[0x0][0x370] ;  /* 0x0000dc00ff287b82 */ /* 0x000ee20000000800 */
[----:B------:R-:W0:Y:S01]  /*00f0*/  LDCU.64 UR14, c[0x0][0x358] ;  /* 0x00006b00ff0e77ac */ /* 0x000e220008000a00 */
[----:B------:R-:W-:Y:S01]  /*0100*/  UMOV UR7, UR6 ;  /* 0x0000000600077c82 */ /* 0x000fe20008000000 */
[----:B--2---:R-:W-:Y:S01]  /*0110*/  MOV R3, UR4 ;  /* 0x0000000400037c02 */ /* 0x004fe20008000f00 */
[----:B------:R-:W-:Y:S01]  /*0120*/  UMOV UR4, URZ ;  /* 0x000000ff00047c82 */ /* 0x000fe20008000000 */
[----:B----4-:R-:W-:-:S02]  /*0130*/  ISETP.NE.U32.AND P1, PT, RZ, UR8, PT ;  /* 0x00000008ff007c0c */ /* 0x010fc4000bf25070 */
[C---:B0-----:R-:W-:Y:S02]  /*0140*/  LOP3.LUT R0, R44.reuse, 0xffff, RZ, 0xc0, !PT ;  /* 0x0000ffff2c007812 */ /* 0x041fe400078ec0ff */
[----:B-1----:R-:W-:-:S03]  /*0150*/  LOP3.LUT P0, RZ, R44, UR19, RZ, 0xfc, !PT ;  /* 0x000000132cff7c12 */ /* 0x002fc6000f80fcff */
[----:B------:R-:W-:Y:S01]  /*0160*/  IMAD R0, R0, 0x2493, RZ ;  /* 0x0000249300007824 */ /* 0x000fe200078e02ff */
[----:B------:R-:W-:-:S04]  /*0170*/  ISETP.NE.AND.EX P0, PT, RZ, UR9, !P0, P1 ;  /* 0x00000009ff007c0c */ /* 0x000fc8000c705310 */
[----:B------:R-:W-:-:S04]  /*0180*/  SHF.R.U32.HI R56, RZ, 0x10, R0 ;  /* 0x00000010ff387819 */ /* 0x000fc80000011600 */
[----:B------:R-:W-:Y:S01]  /*0190*/  PRMT R0, R56, 0x9910, RZ ;  /* 0x0000991038007816 */ /* 0x000fe200000000ff */
[----:B------:R-:W-:-:S04]  /*01a0*/  IMAD R56, R3, UR19, R56 ;  /* 0x0000001303387c24 */ /* 0x000fc8000f8e0238 */
[----:B------:R-:W-:Y:S01]  /*01b0*/  IMAD R0, R0, 0x7, RZ ;  /* 0x0000000700007824 */ /* 0x000fe200078e02ff */
[C---:B------:R-:W-:Y:S02]  /*01c0*/  IADD3 R55, PT, PT, R56.reuse, 0x20, RZ ;  /* 0x0000002038377810 */ /* 0x040fe40007ffe0ff */
[C---:B------:R-:W-:Y:S02]  /*01d0*/  IADD3 R54, PT, PT, R56.reuse, 0x40, RZ ;  /* 0x0000004038367810 */ /* 0x040fe40007ffe0ff */
[----:B------:R-:W-:Y:S02]  /*01e0*/  IADD3 R0, PT, PT, RZ, -R0, RZ ;  /* 0x80000000ff007210 */ /* 0x000fe40007ffe0ff */
[----:B------:R-:W-:Y:S02]  /*01f0*/  IADD3 R52, PT, PT, R56, 0x60, RZ ;  /* 0x0000006038347810 */ /* 0x000fe40007ffe0ff */
[----:B------:R-:W-:Y:S02]  /*0200*/  PRMT R3, R0, 0x7710, RZ ;  /* 0x0000771000037816 */ /* 0x000fe400000000ff */
[----:B------:R-:W-:-:S02]  /*0210*/  IADD3 R50, PT, PT, R56, 0x80, RZ ;  /* 0x0000008038327810 */ /* 0x000fc40007ffe0ff */
[----:B------:R-:W-:Y:S02]  /*0220*/  IADD3 R48, PT, PT, R56, 0xa0, RZ ;  /* 0x000000a038307810 */ /* 0x000fe40007ffe0ff */
[----:B------:R-:W-:Y:S02]  /*0230*/  IADD3 R46, PT, PT, R3, R44, RZ ;  /* 0x0000002c032e7210 */ /* 0x000fe40007ffe0ff */
[----:B------:R-:W-:Y:S02]  /*0240*/  SHF.R.S32.HI R53, RZ, 0x1f, R56 ;  /* 0x0000001fff357819 */ /* 0x000fe40000011438 */
[----:B------:R-:W-:Y:S02]  /*0250*/  SHF.R.S32.HI R51, RZ, 0x1f, R55 ;  /* 0x0000001fff337819 */ /* 0x000fe40000011437 */
[----:B------:R-:W-:Y:S02]  /*0260*/  SHF.R.S32.HI R49, RZ, 0x1f, R54 ;  /* 0x0000001fff317819 */ /* 0x000fe40000011436 */
[----:B------:R-:W-:-:S02]  /*0270*/  SHF.R.S32.HI R47, RZ, 0x1f, R52 ;  /* 0x0000001fff2f7819 */ /* 0x000fc40000011434 */
[----:B------:R-:W-:Y:S02]  /*0280*/  SHF.R.S32.HI R45, RZ, 0x1f, R50 ;  /* 0x0000001fff2d7819 */ /* 0x000fe40000011432 */
[----:B------:R-:W-:Y:S02]  /*0290*/  SHF.R.S32.HI R43, RZ, 0x1f, R48 ;  /* 0x0000001fff2b7819 */ /* 0x000fe40000011430 */
[----:B---3--:R-:W-:-:S07]  /*02a0*/  SHF.L.U32 R46, R46, 0x1, RZ ;  /* 0x000000012e2e7819 */ /* 0x008fce00000006ff */
.L_x_2028:
[----:B0-----:R-:W0:Y:S01]  /*02b0*/  LDCU UR5, c[0x0][0x3f8] ;  /* 0x00007f00ff0577ac */ /* 0x001e220008000800 */
[----:B------:R-:W-:Y:S01]  /*02c0*/  IABS R6, UR7 ;  /* 0x0000000700067c13 */ /* 0x000fe20008000000 */
[C---:B------:R-:W-:Y:S01]  /*02d0*/  VIADD R27, R56.reuse, 0x100 ;  /* 0x00000100381b7836 */ /* 0x040fe20000000000 */
[C---:B------:R-:W-:Y:S01]  /*02e0*/  IADD3 R13, PT, PT, R56.reuse, 0xc0, RZ ;  /* 0x000000c0380d7810 */ /* 0x040fe20007ffe0ff */
[----:B------:R-:W1:Y:S01]  /*02f0*/  LDCU.64 UR12, c[0x0][0x3f0] ;  /* 0x00007e00ff0c77ac */ /* 0x000e620008000a00 */
[----:B------:R-:W-:Y:S02]  /*0300*/  IADD3 R23, PT, PT, R56, 0xe0, RZ ;  /* 0x000000e038177810 */ /* 0x000fe40007ffe0ff */
[----:B--234-:R-:W-:Y:S02]  /*0310*/  SHF.R.S32.HI R9, RZ, 0x1f, R13 ;  /* 0x0000001fff097819 */ /* 0x01cfe4000001140d */
[----:B------:R-:W-:Y:S02]  /*0320*/  SHF.R.S32.HI R15, RZ, 0x1f, R23 ;  /* 0x0000001fff0f7819 */ /* 0x000fe40000011417 */
[----:B------:R-:W-:-:S02]  /*0330*/  LOP3.LUT R60, R46, 0xffff, RZ, 0xc0, !PT ;  /* 0x0000ffff2e3c7812 */ /* 0x000fc400078ec0ff */
[----:B------:R-:W-:Y:S02]  /*0340*/  SHF.R.S32.HI R25, RZ, 0x1f, R27 ;  /* 0x0000001fff197819 */ /* 0x000fe4000001141b */
[C---:B------:R-:W-:Y:S02]  /*0350*/  IADD3 R14, PT, PT, R56.reuse, 0x120, RZ ;  /* 0x00000120380e7810 */ /* 0x040fe40007ffe0ff */
[----:B------:R-:W-:Y:S01]  /*0360*/  IADD3 R12, PT, PT, R56, 0x140, RZ ;  /* 0x00000140380c7810 */ /* 0x000fe20007ffe0ff */
[----:B0-----:R-:W-:Y:S01]  /*0370*/  IMAD.U32 R0, RZ, RZ, UR5 ;  /* 0x00000005ff007e24 */ /* 0x001fe2000f8e00ff */
[----:B-----5:R-:W-:Y:S02]  /*0380*/  SHF.R.S32.HI R19, RZ, 0x1f, R14 ;  /* 0x0000001fff137819 */ /* 0x020fe4000001140e */
[----:B------:R-:W-:Y:S02]  /*0390*/  SHF.R.S32.HI R21, RZ, 0x1f, R12 ;  /* 0x0000001fff157819 */ /* 0x000fe4000001140c */
[----:B------:R-:W-:-:S04]  /*03a0*/  IABS R5, R0 ;  /* 0x0000000000057213 */ /* 0x000fc80000000000 */
[----:B------:R-:W0:Y:S08]  /*03b0*/  I2F.RP R0, R5 ;  /* 0x0000000500007306 */ /* 0x000e300000209400 */
[----:B0-----:R-:W0:Y:S02]  /*03c0*/  MUFU.RCP R0, R0 ;  /* 0x0000000000007308 */ /* 0x001e240000001000 */
[----:B0-----:R-:W-:-:S06]  /*03d0*/  IADD3 R2, PT, PT, R0, 0xffffffe, RZ ;  /* 0x0ffffffe00027810 */ /* 0x001fcc0007ffe0ff */
[----:B------:R0:W2:Y:S02]  /*03e0*/  F2I.FTZ.U32.TRUNC.NTZ R3, R2 ;  /* 0x0000000200037305 */ /* 0x0000a4000021f000 */
[----:B0-----:R-:W-:Y:S01]  /*03f0*/  HFMA2 R2, -RZ, RZ, 0, 0 ;  /* 0x00000000ff027431 */ /* 0x001fe200000001ff */
[----:B--2---:R-:W-:Y:S02]  /*0400*/  R2UR UR9, R3 ;  /* 0x00000000030972ca */ /* 0x004fe400000e0000 */
[----:B------:R-:W-:Y:S02]  /*0410*/  IADD3 R4, PT, PT, RZ, -R3, RZ ;  /* 0x80000003ff047210 */ /* 0x000fe40007ffe0ff */
[----:B------:R-:W-:-:S03]  /*0420*/  R2UR UR8, R2 ;  /* 0x00000000020872ca */ /* 0x000fc600000e0000 */
[----:B------:R-:W-:Y:S01]  /*0430*/  IMAD R7, R4, R5, RZ ;  /* 0x0000000504077224 */ /* 0x000fe200078e02ff */
[----:B------:R-:W-:-:S04]  /*0440*/  MOV R4, R6 ;  /* 0x0000000600047202 */ /* 0x000fc80000000f00 */
[----:B------:R-:W-:-:S05]  /*0450*/  R2UR UR10, R4 ;  /* 0x00000000040a72ca */ /* 0x000fca00000e0000 */
[----:B------:R-:W-:Y:S01]  /*0460*/  IMAD.HI.U32 R7, R3, R7, UR8 ;  /* 0x0000000803077e27 */ /* 0x000fe2000f8e0007 */
[----:B-1----:R-:W-:-:S04]  /*0470*/  MOV R3, UR12 ;  /* 0x0000000c00037c02 */ /* 0x002fc80008000f00 */
[----:B------:R-:W-:-:S13]  /*0480*/  R2UR UR8, R7 ;  /* 0x00000000070872ca */ /* 0x000fda00000e0000 */
[----:B------:R-:W-:Y:S02]  /*0490*/  UIMAD.WIDE.U32 UR8, UR8, UR10, URZ ;  /* 0x0000000a080872a5 */ /* 0x000fe4000f8e00ff */
[----:B------:R-:W-:-:S04]  /*04a0*/  ULOP3.LUT UR8, UR7, UR5, URZ, 0x3c, !UPT ;  /* 0x0000000507087292 */ /* 0x000fc8000f8e3cff */
[----:B------:R-:W-:-:S05]  /*04b0*/  IADD3 R0, PT, PT, RZ, -UR9, RZ ;  /* 0x80000009ff007c10 */ /* 0x000fca000fffe0ff */
[C---:B------:R-:W-:Y:S01]  /*04c0*/  IMAD R0, R5.reuse, R0, UR10 ;  /* 0x0000000a05007e24 */ /* 0x040fe2000f8e0200 */
[----:B------:R-:W0:Y:S04]  /*04d0*/  LDCU.64 UR10, c[0x0][0x3e8] ;  /* 0x00007d00ff0a77ac */ /* 0x000e280008000a00 */
[----:B------:R-:W-:-:S13]  /*04e0*/  ISETP.GT.U32.AND P1, PT, R5, R0, PT ;  /* 0x000000000500720c */ /* 0x000fda0003f24070 */
[----:B------:R-:W-:Y:S01]  /*04f0*/  VOTEU.ANY UP0, P1 ;  /* 0x0000000000ff7886 */ /* 0x000fe20000800100 */
[----:B------:R-:W-:Y:S02]  /*0500*/  PLOP3.LUT P1, PT, PT, PT, UP0, 0x80, 0x8 ;  /* 0x000000000008781c */ /* 0x000fe40003f2f008 */
[----:B0-----:R-:W-:Y:S02]  /*0510*/  ISETP.GE.U32.AND P3, PT, R23, UR10, PT ;  /* 0x0000000a17007c0c */ /* 0x001fe4000bf66070 */
[----:B------:R-:W-:Y:S01]  /*0520*/  @!UP0 UIADD3 UR9, UPT, UPT, UR9, 0x1, URZ ;  /* 0x0000000109098890 */ /* 0x000fe2000fffe0ff */
[----:B------:R-:W-:Y:S01]  /*0530*/  ISETP.GE.U32.AND P4, PT, R27, UR10, PT ;  /* 0x0000000a1b007c0c */ /* 0x000fe2000bf86070 */
[----:B------:R-:W-:Y:S01]  /*0540*/  UISETP.GE.AND UP0, UPT, UR8, URZ, UPT ;  /* 0x000000ff0800728c */ /* 0x000fe2000bf06270 */
[----:B------:R-:W-:Y:S02]  /*0550*/  ISETP.GE.AND.EX P3, PT, R15, UR11, PT, P3 ;  /* 0x0000000b0f007c0c */ /* 0x000fe4000bf66330 */
[----:B------:R-:W-:-:S02]  /*0560*/  ISETP.GE.AND.EX P4, PT, R25, UR11, PT, P4 ;  /* 0x0000000b19007c0c */ /* 0x000fc4000bf86340 */
[----:B------:R-:W-:Y:S02]  /*0570*/  ISETP.GE.U32.AND P5, PT, R14, UR10, PT ;  /* 0x0000000a0e007c0c */ /* 0x000fe4000bfa6070 */
[-C--:B------:R-:W-:Y:S02]  /*0580*/  @!P1 IADD3 R0, PT, PT, R0, -R5.reuse, RZ ;  /* 0x8000000500009210 */ /* 0x080fe40007ffe0ff */
[----:B------:R-:W-:Y:S02]  /*0590*/  ISETP.GE.AND.EX P5, PT, R19, UR11, PT, P5 ;  /* 0x0000000b13007c0c */ /* 0x000fe4000bfa6350 */
[----:B------:R-:W-:-:S03]  /*05a0*/  ISETP.GE.U32.AND P1, PT, R0, R5, PT ;  /* 0x000000050000720c */ /* 0x000fc60003f26070 */
[----:B------:R-:W0:Y:S08]  /*05b0*/  @!P3 LDC.64 R16, c[0x0][0x390] ;  /* 0x0000e400ff10bb82 */ /* 0x000e300000000a00 */
[----:B------:R-:W1:Y:S02]  /*05c0*/  @!P4 LDC.64 R10, c[0x0][0x3e0] ;  /* 0x0000f800ff0acb82 */ /* 0x000e640000000a00 */
[----:B------:R-:W-:Y:S01]  /*05d0*/  VOTEU.ANY UP1, P1 ;  /* 0x0000000000ff7886 */ /* 0x000fe20000820100 */
[----:B------:R-:W-:-:S04]  /*05e0*/  ISETP.GE.U32.AND P1, PT, R13, UR10, PT ;  /* 0x0000000a0d007c0c */ /* 0x000fc8000bf26070 */
[----:B------:R-:W-:Y:S01]  /*05f0*/  @UP1 UIADD3 UR9, UPT, UPT, UR9, 0x1, URZ ;  /* 0x0000000109091890 */ /* 0x000fe2000fffe0ff */
[----:B------:R-:W-:Y:S01]  /*0600*/  ISETP.GE.AND.EX P1, PT, R9, UR11, PT, P1 ;  /* 0x0000000b09007c0c */ /* 0x000fe2000bf26310 */
[----:B------:R-:W-:Y:S02]  /*0610*/  UISETP.NE.AND UP1, UPT, UR5, URZ, UPT ;  /* 0x000000ff0500728c */ /* 0x000fe4000bf25270 */
[----:B------:R-:W-:-:S09]  /*0620*/  @!UP0 UIADD3 UR9, UPT, UPT, -UR9, URZ, URZ ;  /* 0x000000ff09098290 */ /* 0x000fd2000fffe1ff */
[----:B------:R-:W-:Y:S01]  /*0630*/  @!UP1 ULOP3.LUT UR9, URZ, UR5, URZ, 0x33, !UPT ;  /* 0x00000005ff099292 */ /* 0x000fe2000f8e33ff */
[----:B------:R-:W2:Y:S03]  /*0640*/  @!P1 LDC.64 R6, c[0x0][0x3e0] ;  /* 0x0000f800ff069b82 */ /* 0x000ea60000000a00 */
[----:B------:R-:W-:-:S04]  /*0650*/  UIADD3 UR8, UPT, UPT, -UR9, URZ, URZ ;  /* 0x000000ff09087290 */ /* 0x000fc8000fffe1ff */
[----:B------:R-:W-:Y:S01]  /*0660*/  UIMAD UR8, UR5, UR8, UR7 ;  /* 0x00000008050872a4 */ /* 0x000fe2000f8e0207 */
[----:B------:R-:W3:Y:S01]  /*0670*/  @!P1 LDC.64 R4, c[0x0][0x390] ;  /* 0x0000e400ff049b82 */ /* 0x000ee20000000a00 */
[----:B------:R-:W-:Y:S02]  /*0680*/  USHF.R.S32.HI UR5, URZ, 0x1f, UR9 ;  /* 0x0000001fff057899 */ /* 0x000fe40008011409 */
[----:B------:R-:W-:Y:S02]  /*0690*/  UIMAD UR8, UR8, 0xe, URZ ;  /* 0x0000000e080878a4 */ /* 0x000fe4000f8e02ff */
[----:B------:R-:W-:-:S04]  /*06a0*/  UIMAD UR5, UR5, UR12, URZ ;  /* 0x0000000c050572a4 */ /* 0x000fc8000f8e02ff */
[----:B------:R-:W-:Y:S01]  /*06b0*/  IADD3 R60, P2, PT, R60, UR8, RZ ;  /* 0x000000083c3c7c10 */ /* 0x000fe2000ff5e0ff */
[----:B------:R-:W-:Y:S01]  /*06c0*/  UIMAD UR5, UR9, UR13, UR5 ;  /* 0x0000000d090572a4 */ /* 0x000fe2000f8e0205 */
[----:B------:R-:W-:-:S04]  /*06d0*/  MOV R0, UR8 ;  /* 0x0000000800007c02 */ /* 0x000fc80008000f00 */
[----:B------:R-:W-:Y:S01]  /*06e0*/  LEA.HI.X.SX32 R61, R0, RZ, 0x1, P2 ;  /* 0x000000ff003d7211 */ /* 0x000fe200010f0eff */
[----:B--2---:R-:W-:Y:S02]  /*06f0*/  @!P1 IMAD R0, R9, R6, RZ ;  /* 0x0000000609009224 */ /* 0x004fe400078e02ff */
[----:B------:R-:W-:Y:S02]  /*0700*/  IMAD.WIDE.U32 R60, R3, UR9, R60 ;  /* 0x00000009033c7c25 */ /* 0x000fe4000f8e003c */
[----:B------:R-:W2:Y:S02]  /*0710*/  @!P3 LDC.64 R2, c[0x0][0x3e0] ;  /* 0x0000f800ff02bb82 */ /* 0x000ea40000000a00 */
[----:B------:R-:W-:Y:S01]  /*0720*/  @!P1 IMAD R9, R13, R7, R0 ;  /* 0x000000070d099224 */ /* 0x000fe200078e0200 */
[----:B------:R-:W-:Y:S02]  /*0730*/  IADD3 R59, PT, PT, R61, UR5, RZ ;  /* 0x000000053d3b7c10 */ /* 0x000fe4000fffe0ff */
[----:B------:R-:W-:-:S05]  /*0740*/  @!P1 MOV R58, R60 ;  /* 0x0000003c003a9202 */ /* 0x000fca0000000f00 */
[----:B------:R-:W-:-:S04]  /*0750*/  @!P1 IMAD.WIDE.U32 R6, R13, R6, R58 ;  /* 0x000000060d069225 */ /* 0x000fc800078e003a */
[----:B------:R-:W-:Y:S01]  /*0760*/  HFMA2 R13, -RZ, RZ, 0, 0 ;  /* 0x00000000ff0d7431 */ /* 0x000fe200000001ff */
[----:B------:R-:W-:Y:S02]  /*0770*/  @!P1 IADD3 R0, PT, PT, R7, R9, RZ ;  /* 0x0000000907009210 */ /* 0x000fe40007ffe0ff */
[----:B---3--:R-:W-:-:S04]  /*0780*/  @!P1 LEA R8, P2, R6, R4, 0x1 ;  /* 0x0000000406089211 */ /* 0x008fc800078408ff */
[----:B------:R-:W-:Y:S02]  /*0790*/  @!P1 LEA.HI.X R9, R6, R5, R0, 0x1, P2 ;  /* 0x0000000506099211 */ /* 0x000fe400010f0c00 */
[----:B------:R-:W3:Y:S01]  /*07a0*/  @!P4 LDC.64 R6, c[0x0][0x390] ;  /* 0x0000e400ff06cb82 */ /* 0x000ee20000000a00 */
[----:B------:R-:W-:Y:S01]  /*07b0*/  ISETP.GE.U32.AND P2, PT, R12, UR10, PT ;  /* 0x0000000a0c007c0c */ /* 0x000fe2000bf46070 */
[----:B--2---:R-:W-:Y:S01]  /*07c0*/  @!P3 IMAD R0, R15, R2, RZ ;  /* 0x000000020f00b224 */ /* 0x004fe200078e02ff */
[----:B------:R2:W4:Y:S05]  /*07d0*/  @!P1 LDG.E R13, desc[UR14][R8.64] ;  /* 0x0000000e080d9981 */ /* 0x00052a000c1e1900 */
[----:B------:R-:W5:Y:S01]  /*07e0*/  @!P5 LDC.64 R4, c[0x0][0x3e0] ;  /* 0x0000f800ff04db82 */ /* 0x000f620000000a00 */
[----:B------:R-:W-:-:S02]  /*07f0*/  ISETP.GE.AND.EX P1, PT, R21, UR11, PT, P2 ;  /* 0x0000000b15007c0c */ /* 0x000fc4000bf26320 */
[----:B--2---:R-:W-:Y:S01]  /*0800*/  @!P3 MOV R9, R59 ;  /* 0x0000003b0009b202 */ /* 0x004fe20000000f00 */
[----:B------:R-:W-:Y:S02]  /*0810*/  @!P3 IMAD.MOV.U32 R8, RZ, RZ, R60 ;  /* 0x000000ffff08b224 */ /* 0x000fe400078e003c */
[C---:B------:R-:W-:Y:S02]  /*0820*/  @!P3 IMAD R15, R23.reuse, R3, R0 ;  /* 0x00000003170fb224 */ /* 0x040fe400078e0200 */
[----:B------:R-:W-:Y:S01]  /*0830*/  @!P3 IMAD.WIDE.U32 R2, R23, R2, R8 ;  /* 0x000000021702b225 */ /* 0x000fe200078e0008 */
[----:B------:R-:W-:Y:S02]  /*0840*/  @!P4 MOV R8, R60 ;  /* 0x0000003c0008c202 */ /* 0x000fe40000000f00 */
[----:B------:R-:W-:Y:S01]  /*0850*/  @!P4 MOV R9, R59 ;  /* 0x0000003b0009c202 */ /* 0x000fe20000000f00 */
[----:B-1----:R-:W-:Y:S01]  /*0860*/  @!P4 IMAD R0, R25, R10, RZ ;  /* 0x0000000a1900c224 */ /* 0x002fe200078e02ff */
[----:B------:R-:W-:-:S02]  /*0870*/  @!P3 IADD3 R3, PT, PT, R3, R15, RZ ;  /* 0x0000000f0303b210 */ /* 0x000fc40007ffe0ff */
[----:B0-----:R-:W-:Y:S01]  /*0880*/  @!P3 LEA R16, P6, R2, R16, 0x1 ;  /* 0x000000100210b211 */ /* 0x001fe200078c08ff */
[C---:B------:R-:W-:Y:S01]  /*0890*/  @!P4 IMAD R25, R27.reuse, R11, R0 ;  /* 0x0000000b1b19c224 */ /* 0x040fe200078e0200 */
[----:B------:R-:W-:Y:S01]  /*08a0*/  IADD3 R0, PT, PT, R56, 0x160, RZ ;  /* 0x0000016038007810 */ /* 0x000fe20007ffe0ff */
[----:B------:R-:W-:Y:S01]  /*08b0*/  @!P4 IMAD.WIDE.U32 R10, R27, R10, R8 ;  /* 0x0000000a1b0ac225 */ /* 0x000fe200078e0008 */
[----:B------:R-:W-:Y:S01]  /*08c0*/  @!P3 LEA.HI.X R17, R2, R17, R3, 0x1, P6 ;  /* 0x000000110211b211 */ /* 0x000fe200030f0c03 */
[----:B------:R-:W0:Y:S02]  /*08d0*/  @!P5 LDC.64 R8, c[0x0][0x390] ;  /* 0x0000e400ff08db82 */ /* 0x000e240000000a00 */
[----:B------:R-:W-:Y:S01]  /*08e0*/  HFMA2 R15, -RZ, RZ, 0, 0 ;  /* 0x00000000ff0f7431 */ /* 0x000fe200000001ff */
[----:B------:R-:W-:Y:S02]  /*08f0*/  ISETP.GE.U32.AND P2, PT, R0, UR10, PT ;  /* 0x0000000a00007c0c */ /* 0x000fe4000bf46070 */
[----:B------:R-:W-:-:S03]  /*0900*/  SHF.R.S32.HI R23, RZ, 0x1f, R0 ;  /* 0x0000001fff177819 */ /* 0x000fc60000011400 */
[----:B------:R-:W1:Y:S01]  /*0910*/  @!P1 LDC.64 R2, c[0x0][0x3e0] ;  /* 0x0000f800ff029b82 */ /* 0x000e620000000a00 */
[----:B---3--:R-:W-:Y:S01]  /*0920*/  @!P4 LEA R18, P6, R10, R6, 0x1 ;  /* 0x000000060a12c211 */ /* 0x008fe200078c08ff */
[----:B-----5:R-:W-:Y:S01]  /*0930*/  @!P5 IMAD R6, R19, R4, RZ ;  /* 0x000000041306d224 */ /* 0x020fe200078e02ff */
[----:B------:R-:W-:Y:S01]  /*0940*/  @!P4 IADD3 R11, PT, PT, R11, R25, RZ ;  /* 0x000000190b0bc210 */ /* 0x000fe20007ffe0ff */
[----:B------:R2:W3:Y:S01]  /*0950*/  @!P3 LDG.E R15, desc[UR14][R16.64] ;  /* 0x0000000e100fb981 */ /* 0x0004e2000c1e1900 */
[----:B------:R-:W-:Y:S01]  /*0960*/  ISETP.GE.AND.EX P2, PT, R23, UR11, PT, P2 ;  /* 0x0000000b17007c0c */ /* 0x000fe2000bf46320 */
[----:B------:R-:W-:Y:S01]  /*0970*/  @!P5 IMAD R27, R14, R5, R6 ;  /* 0x000000050e1bd224 */ /* 0x000fe200078e0206 */
[----:B------:R-:W-:Y:S02]  /*0980*/  @!P4 LEA.HI.X R19, R10, R7, R11, 0x1, P6 ;  /* 0x000000070a13c211 */ /* 0x000fe400030f0c0b */
[----:B------:R-:W-:Y:S01]  /*0990*/  MOV R25, RZ ;  /* 0x000000ff00197202 */ /* 0x000fe20000000f00 */
[----:B------:R-:W5:Y:S01]  /*09a0*/  @!P1 LDC.64 R6, c[0x0][0x390] ;  /* 0x0000e400ff069b82 */ /* 0x000f620000000a00 */
[----:B------:R-:W-:Y:S01]  /*09b0*/  ISETP.GE.U32.AND P3, PT, R55, UR10, PT ;  /* 0x0000000a37007c0c */ /* 0x000fe2000bf66070 */
[----:B------:R-:W-:Y:S01]  /*09c0*/  @!P5 IMAD.MOV.U32 R10, RZ, RZ, R60 ;  /* 0x000000ffff0ad224 */ /* 0x000fe200078e003c */
[----:B------:R-:W-:-:S02]  /*09d0*/  @!P5 MOV R11, R59 ;  /* 0x0000003b000bd202 */ /* 0x000fc40000000f00 */
[----:B------:R-:W-:Y:S01]  /*09e0*/  ISETP.GE.AND.EX P3, PT, R51, UR11, PT, P3 ;  /* 0x0000000b33007c0c */ /* 0x000fe2000bf66330 */
[----:B------:R5:W3:Y:S01]  /*09f0*/  @!P4 LDG.E R25, desc[UR14][R18.64] ;  /* 0x0000000e1219c981 */ /* 0x000ae2000c1e1900 */
[----:B------:R-:W-:Y:S01]  /*0a00*/  ISETP.GE.U32.AND P4, PT, R54, UR10, PT ;  /* 0x0000000a36007c0c */ /* 0x000fe2000bf86070 */
[----:B------:R-:W-:Y:S02]  /*0a10*/  @!P5 IMAD.WIDE.U32 R10, R14, R4, R10 ;  /* 0x000000040e0ad225 */ /* 0x000fe400078e000a */
[----:B------:R-:W5:Y:S01]  /*0a20*/  @!P2 LDC.64 R4, c[0x0][0x3e0] ;  /* 0x0000f800ff04ab82 */ /* 0x000f620000000a00 */
[----:B------:R-:W-:Y:S01]  /*0a30*/  ISETP.GE.AND.EX P4, PT, R49, UR11, PT, P4 ;  /* 0x0000000b31007c0c */ /* 0x000fe2000bf86340 */
[----:B------:R-:W-:Y:S01]  /*0a40*/  HFMA2 R26, -RZ, RZ, 0, 0 ;  /* 0x00000000ff1a7431 */ /* 0x000fe200000001ff */
[----:B------:R-:W-:Y:S02]  /*0a50*/  @!P5 IADD3 R11, PT, PT, R11, R27, RZ ;  /* 0x0000001b0b0bd210 */ /* 0x000fe40007ffe0ff */
[----:B0-----:R-:W-:Y:S01]  /*0a60*/  @!P5 LEA R20, P6, R10, R8, 0x1 ;  /* 0x000000080a14d211 */ /* 0x001fe200078c08ff */
[----:B-1----:R-:W-:Y:S01]  /*0a70*/  @!P1 IMAD R8, R21, R2, RZ ;  /* 0x0000000215089224 */ /* 0x002fe200078e02ff */
[----:B--2---:R-:W-:-:S02]  /*0a80*/  @!P1 MOV R16, R60 ;  /* 0x0000003c00109202 */ /* 0x004fc40000000f00 */
[----:B------:R-:W-:Y:S02]  /*0a90*/  @!P1 MOV R17, R59 ;  /* 0x0000003b00119202 */ /* 0x000fe40000000f00 */
[----:B------:R-:W-:Y:S01]  /*0aa0*/  @!P5 LEA.HI.X R21, R10, R9, R11, 0x1, P6 ;  /* 0x000000090a15d211 */ /* 0x000fe200030f0c0b */
[C---:B------:R-:W-:Y:S01]  /*0ab0*/  @!P1 IMAD R9, R12.reuse, R3, R8 ;  /* 0x000000030c099224 */ /* 0x040fe200078e0208 */
[----:B------:R-:W0:Y:S01]  /*0ac0*/  @!P3 LDC.64 R10, c[0x0][0x3e0] ;  /* 0x0000f800ff0abb82 */ /* 0x000e220000000a00 */
[----:B------:R-:W-:Y:S02]  /*0ad0*/  @!P1 IMAD.WIDE.U32 R16, R12, R2, R16 ;  /* 0x000000020c109225 */ /* 0x000fe400078e0010 */
[----:B------:R1:W2:Y:S03]  /*0ae0*/  @!P5 LDG.E R26, desc[UR14][R20.64] ;  /* 0x0000000e141ad981 */ /* 0x0002a6000c1e1900 */
[----:B------:R-:W-:-:S02]  /*0af0*/  @!P1 IADD3 R12, PT, PT, R17, R9, RZ ;  /* 0x00000009110c9210 */ /* 0x000fc40007ffe0ff */
[----:B------:R-:W1:Y:S01]  /*0b00*/  @!P2 LDC.64 R2, c[0x0][0x390] ;  /* 0x0000e400ff02ab82 */ /* 0x000e620000000a00 */
[----:B-----5:R-:W-:-:S07]  /*0b10*/  @!P1 LEA R18, P5, R16, R6, 0x1 ;  /* 0x0000000610129211 */ /* 0x020fce00078a08ff */
[----:B------:R-:W5:Y:S01]  /*0b20*/  @!P4 LDC.64 R8, c[0x0][0x3e0] ;  /* 0x0000f800ff08cb82 */ /* 0x000f620000000a00 */
[----:B------:R-:W-:Y:S02]  /*0b30*/  @!P1 LEA.HI.X R19, R16, R7, R12, 0x1, P5 ;  /* 0x0000000710139211 */ /* 0x000fe400028f0c0c */
[----:B------:R-:W-:-:S05]  /*0b40*/  ISETP.GE.U32.AND P6, PT, R52, UR10, PT ;  /* 0x0000000a34007c0c */ /* 0x000fca000bfc6070 */
[----:B------:R-:W5:Y:S01]  /*0b50*/  @!P3 LDC.64 R16, c[0x0][0x390] ;  /* 0x0000e400ff10bb82 */ /* 0x000f620000000a00 */
[----:B------:R-:W-:Y:S01]  /*0b60*/  ISETP.GE.AND.EX P6, PT, R47, UR11, PT, P6 ;  /* 0x0000000b2f007c0c */ /* 0x000fe2000bfc6360 */
[----:B------:R-:W-:Y:S01]  /*0b70*/  @!P2 IMAD R23, R23, R4, RZ ;  /* 0x000000041717a224 */ /* 0x000fe200078e02ff */
[----:B------:R-:W-:Y:S01]  /*0b80*/  ISETP.GE.U32.AND P5, PT, R56, UR10, PT ;  /* 0x0000000a38007c0c */ /* 0x000fe2000bfa6070 */
[----:B------:R-:W-:-:S04]  /*0b90*/  HFMA2 R29, -RZ, RZ, 0, 0 ;  /* 0x00000000ff1d7431 */ /* 0x000fc800000001ff */
[----:B------:R-:W5:Y:S01]  /*0ba0*/  @!P4 LDC.64 R6, c[0x0][0x390] ;  /* 0x0000e400ff06cb82 */ /* 0x000f620000000a00 */
[C---:B------:R-:W-:Y:S01]  /*0bb0*/  @!P2 IMAD R31, R0.reuse, R5, R23 ;  /* 0x00000005001fa224 */ /* 0x040fe200078e0217 */
[----:B------:R-:W-:Y:S01]  /*0bc0*/  @!P2 MOV R22, R60 ;  /* 0x0000003c0016a202 */ /* 0x000fe20000000f00 */
[----:B------:R-:W-:Y:S01]  /*0bd0*/  @!P2 IMAD.MOV.U32 R23, RZ, RZ, R59 ;  /* 0x000000ffff17a224 */ /* 0x000fe200078e003b */
[----:B------:R-:W-:Y:S01]  /*0be0*/  ISETP.GE.AND.EX P5, PT, R53, UR11, PT, P5 ;  /* 0x0000000b35007c0c */ /* 0x000fe2000bfa6350 */
[----:B0-----:R-:W-:Y:S01]  /*0bf0*/  @!P3 IMAD R12, R51, R10, RZ ;  /* 0x0000000a330cb224 */ /* 0x001fe200078e02ff */
[----:B-1----:R-:W-:Y:S01]  /*0c00*/  @!P3 MOV R20, R60 ;  /* 0x0000003c0014b202 */ /* 0x002fe20000000f00 */
[----:B------:R-:W-:Y:S01]  /*0c10*/  @!P2 IMAD.WIDE.U32 R22, R0, R4, R22 ;  /* 0x000000040016a225 */ /* 0x000fe200078e0016 */
[----:B------:R-:W-:Y:S01]  /*0c20*/  @!P3 MOV R21, R59 ;  /* 0x0000003b0015b202 */ /* 0x000fe20000000f00 */
[----:B------:R0:W2:Y:S01]  /*0c30*/  @!P1 LDG.E R29, desc[UR14][R18.64] ;  /* 0x0000000e121d9981 */ /* 0x0000a2000c1e1900 */
[----:B------:R-:W1:Y:S01]  /*0c40*/  @!P6 LDC.64 R4, c[0x0][0x3e0] ;  /* 0x0000f800ff04eb82 */ /* 0x000e620000000a00 */
[----:B------:R-:W-:Y:S01]  /*0c50*/  @!P3 IMAD R27, R55, R11, R12 ;  /* 0x0000000b371bb224 */ /* 0x000fe200078e020c */
[----:B------:R-:W-:Y:S01]  /*0c60*/  @!P2 IADD3 R0, PT, PT, R23, R31, RZ ;  /* 0x0000001f1700a210 */ /* 0x000fe20007ffe0ff */
[----:B------:R-:W-:Y:S01]  /*0c70*/  @!P3 IMAD.WIDE.U32 R20, R55, R10, R20 ;  /* 0x0000000a3714b225 */ /* 0x000fe200078e0014 */
[----:B------:R-:W-:-:S03]  /*0c80*/  @!P2 LEA R2, P1, R22, R2, 0x1 ;  /* 0x000000021602a211 */ /* 0x000fc600078208ff */
[----:B-----5:R-:W-:Y:S01]  /*0c90*/  @!P4 IMAD R12, R49, R8, RZ ;  /* 0x00000008310cc224 */ /* 0x020fe200078e02ff */
[----:B0-----:R-:W-:Y:S01]  /*0ca0*/  @!P4 MOV R18, R60 ;  /* 0x0000003c0012c202 */ /* 0x001fe20000000f00 */
[----:B------:R-:W0:Y:S01]  /*0cb0*/  @!P5 LDC.64 R10, c[0x0][0x3e0] ;  /* 0x0000f800ff0adb82 */ /* 0x000e220000000a00 */
[----:B------:R-:W-:Y:S01]  /*0cc0*/  @!P4 MOV R19, R59 ;  /* 0x0000003b0013c202 */ /* 0x000fe20000000f00 */
[----:B------:R-:W-:Y:S01]  /*0cd0*/  @!P4 IMAD R23, R54, R9, R12 ;  /* 0x000000093617c224 */ /* 0x000fe200078e020c */
[----:B------:R-:W-:Y:S01]  /*0ce0*/  @!P2 LEA.HI.X R3, R22, R3, R0, 0x1, P1 ;  /* 0x000000031603a211 */ /* 0x000fe200008f0c00 */
[----:B------:R-:W-:Y:S01]  /*0cf0*/  HFMA2 R22, -RZ, RZ, 0, 0 ;  /* 0x00000000ff167431 */ /* 0x000fe200000001ff */
[----:B------:R-:W-:Y:S01]  /*0d00*/  @!P3 IADD3 R0, PT, PT, R21, R27, RZ ;  /* 0x0000001b1500b210 */ /* 0x000fe20007ffe0ff */
[----:B------:R-:W-:Y:S01]  /*0d10*/  @!P4 IMAD.WIDE.U32 R8, R54, R8, R18 ;  /* 0x000000083608c225 */ /* 0x000fe200078e0012 */
[C---:B------:R-:W-:Y:S01]  /*0d20*/  @!P3 LEA R16, P1, R20.reuse, R16, 0x1 ;  /* 0x000000101410b211 */ /* 0x040fe200078208ff */
[----:B------:R-:W5:Y:S03]  /*0d30*/  @!P6 LDC.64 R18, c[0x0][0x390] ;  /* 0x0000e400ff12eb82 */ /* 0x000f660000000a00 */
[----:B------:R-:W-:-:S02]  /*0d40*/  @!P3 LEA.HI.X R17, R20, R17, R0, 0x1, P1 ;  /* 0x000000111411b211 */ /* 0x000fc400008f0c00 */
[----:B------:R-:W-:Y:S02]  /*0d50*/  @!P4 IADD3 R0, PT, PT, R9, R23, RZ ;  /* 0x000000170900c210 */ /* 0x000fe40007ffe0ff */
[C---:B------:R-:W-:Y:S01]  /*0d60*/  @!P4 LEA R20, P1, R8.reuse, R6, 0x1 ;  /* 0x000000060814c211 */ /* 0x040fe200078208ff */
[----:B------:R-:W-:Y:S01]  /*0d70*/  IMAD.MOV.U32 R14, RZ, RZ, RZ ;  /* 0x000000ffff0e7224 */ /* 0x000fe200078e00ff */
[----:B------:R0:W2:Y:S02]  /*0d80*/  @!P3 LDG.E R22, desc[UR14][R16.64] ;  /* 0x0000000e1016b981 */ /* 0x0000a4000c1e1900 */
[----:B------:R-:W-:Y:S02]  /*0d90*/  @!P4 LEA.HI.X R21, R8, R7, R0, 0x1, P1 ;  /* 0x000000070815c211 */ /* 0x000fe400008f0c00 */
[----:B------:R-:W5:Y:S01]  /*0da0*/  @!P5 LDC.64 R6, c[0x0][0x390] ;  /* 0x0000e400ff06db82 */ /* 0x000f620000000a00 */
[----:B------:R-:W-:Y:S02]  /*0db0*/  ISETP.GE.U32.AND P3, PT, R50, UR10, PT ;  /* 0x0000000a32007c0c */ /* 0x000fe4000bf66070 */
[----:B------:R5:W2:Y:S01]  /*0dc0*/  @!P4 LDG.E R14, desc[UR14][R20.64] ;  /* 0x0000000e140ec981 */ /* 0x000aa2000c1e1900 */
[----:B------:R-:W-:-:S02]  /*0dd0*/  ISETP.GE.U32.AND P4, PT, R48, UR10, PT ;  /* 0x0000000a30007c0c */ /* 0x000fc4000bf86070 */
[----:B------:R-:W-:Y:S01]  /*0de0*/  ISETP.GE.AND.EX P1, PT, R45, UR11, PT, P3 ;  /* 0x0000000b2d007c0c */ /* 0x000fe2000bf26330 */
[----:B-1----:R-:W-:Y:S01]  /*0df0*/  @!P6 IMAD R0, R47, R4, RZ ;  /* 0x000000042f00e224 */ /* 0x002fe200078e02ff */
[----:B------:R-:W-:Y:S02]  /*0e00*/  @!P6 MOV R8, R60 ;  /* 0x0000003c0008e202 */ /* 0x000fe40000000f00 */
[----:B------:R-:W-:Y:S01]  /*0e10*/  @!P6 MOV R9, R59 ;  /* 0x0000003b0009e202 */ /* 0x000fe20000000f00 */
[C---:B------:R-:W-:Y:S01]  /*0e20*/  @!P6 IMAD R23, R52.reuse, R5, R0 ;  /* 0x000000053417e224 */ /* 0x040fe200078e0200 */
[----:B------:R-:W-:Y:S01]  /*0e30*/  ISETP.GE.AND.EX P4, PT, R43, UR11, PT, P4 ;  /* 0x0000000b2b007c0c */ /* 0x000fe2000bf86340 */
[----:B0-----:R-:W-:Y:S01]  /*0e40*/  @!P5 IMAD R0, R53, R10, RZ ;  /* 0x0000000a3500d224 */ /* 0x001fe200078e02ff */
[----:B------:R-:W-:Y:S01]  /*0e50*/  @!P5 MOV R5, R59 ;  /* 0x0000003b0005d202 */ /* 0x000fe20000000f00 */
[----:B------:R-:W-:Y:S01]  /*0e60*/  @!P6 IMAD.WIDE.U32 R8, R52, R4, R8 ;  /* 0x000000043408e225 */ /* 0x000fe200078e0008 */
[----:B------:R-:W-:-:S03]  /*0e70*/  @!P5 MOV R4, R60 ;  /* 0x0000003c0004d202 */ /* 0x000fc60000000f00 */
[C---:B------:R-:W-:Y:S01]  /*0e80*/  @!P5 IMAD R17, R56.reuse, R11, R0 ;  /* 0x0000000b3811d224 */ /* 0x040fe200078e0200 */
[----:B------:R-:W-:Y:S01]  /*0e90*/  @!P6 IADD3 R0, PT, PT, R9, R23, RZ ;  /* 0x000000170900e210 */ /* 0x000fe20007ffe0ff */
[----:B------:R-:W-:Y:S01]  /*0ea0*/  @!P5 IMAD.WIDE.U32 R4, R56, R10, R4 ;  /* 0x0000000a3804d225 */ /* 0x000fe200078e0004 */
[----:B-----5:R-:W-:Y:S01]  /*0eb0*/  @!P6 LEA R18, P3, R8, R18, 0x1 ;  /* 0x000000120812e211 */ /* 0x020fe200078608ff */
[----:B------:R-:W0:Y:S01]  /*0ec0*/  @!P1 LDC.64 R10, c[0x0][0x3e0] ;  /* 0x0000f800ff0a9b82 */ /* 0x000e220000000a00 */
[----:B------:R-:W-:Y:S02]  /*0ed0*/  IADD3 R27, PT, PT, R56, 0x180, RZ ;  /* 0x00000180381b7810 */ /* 0x000fe40007ffe0ff */
[----:B------:R-:W-:Y:S02]  /*0ee0*/  @!P6 LEA.HI.X R19, R8, R19, R0, 0x1, P3 ;  /* 0x000000130813e211 */ /* 0x000fe400018f0c00 */
[----:B------:R-:W-:Y:S02]  /*0ef0*/  @!P5 IADD3 R0, PT, PT, R5, R17, RZ ;  /* 0x000000110500d210 */ /* 0x000fe40007ffe0ff */
[----:B------:R-:W-:Y:S01]  /*0f00*/  @!P5 LEA R20, P3, R4, R6, 0x1 ;  /* 0x000000060414d211 */ /* 0x000fe200078608ff */
[----:B------:R-:W1:Y:S01]  /*0f10*/  @!P4 LDC.64 R8, c[0x0][0x3e0] ;  /* 0x0000f800ff08cb82 */ /* 0x000e620000000a00 */
[----:B------:R-:W-:-:S02]  /*0f20*/  SHF.R.S32.HI R31, RZ, 0x1f, R27 ;  /* 0x0000001fff1f7819 */ /* 0x000fc4000001141b */
[----:B------:R-:W-:Y:S02]  /*0f30*/  @!P5 LEA.HI.X R21, R4, R7, R0, 0x1, P3 ;  /* 0x000000070415d211 */ /* 0x000fe400018f0c00 */
[----:B------:R-:W-:-:S03]  /*0f40*/  ISETP.GE.U32.AND P3, PT, R27, UR10, PT ;  /* 0x0000000a1b007c0c */ /* 0x000fc6000bf66070 */
[----:B------:R-:W5:Y:S01]  /*0f50*/  @!P1 LDC.64 R16, c[0x0][0x390] ;  /* 0x0000e400ff109b82 */ /* 0x000f620000000a00 */
[----:B------:R-:W-:Y:S01]  /*0f60*/  HFMA2 R41, -RZ, RZ, 0, 0 ;  /* 0x00000000ff297431 */ /* 0x000fe200000001ff */
[----:B------:R-:W-:-:S06]  /*0f70*/  ISETP.GE.AND.EX P3, PT, R31, UR11, PT, P3 ;  /* 0x0000000b1f007c0c */ /* 0x000fcc000bf66330 */
[----:B------:R-:W4:Y:S01]  /*0f80*/  @!P4 LDC.64 R6, c[0x0][0x390] ;  /* 0x0000e400ff06cb82 */ /* 0x000f220000000a00 */
[----:B0-----:R-:W-:Y:S01]  /*0f90*/  @!P1 IMAD R0, R45, R10, RZ ;  /* 0x0000000a2d009224 */ /* 0x001fe200078e02ff */
[----:B------:R0:W2:Y:S01]  /*0fa0*/  @!P5 LDG.E R41, desc[UR14][R20.64] ;  /* 0x0000000e1429d981 */ /* 0x0000a2000c1e1900 */
[----:B------:R-:W-:Y:S02]  /*0fb0*/  MOV R12, RZ ;  /* 0x000000ff000c7202 */ /* 0x000fe40000000f00 */
[----:B------:R-:W-:-:S03]  /*0fc0*/  @!P1 IMAD R23, R50, R11, R0 ;  /* 0x0000000b32179224 */ /* 0x000fc600078e0200 */
[----:B------:R-:W4:Y:S01]  /*0fd0*/  @!P3 LDC.64 R4, c[0x0][0x3e0] ;  /* 0x0000f800ff04bb82 */ /* 0x000f220000000a00 */
[----:B0-----:R-:W-:Y:S01]  /*0fe0*/  @!P1 MOV R21, R59 ;  /* 0x0000003b00159202 */ /* 0x001fe20000000f00 */
[----:B------:R-:W-:Y:S01]  /*0ff0*/  @!P1 IMAD.MOV.U32 R20, RZ, RZ, R60 ;  /* 0x000000ffff149224 */ /* 0x000fe200078e003c */
[----:B------:R0:W2:Y:S01]  /*1000*/  @!P6 LDG.E R12, desc[UR14][R18.64] ;  /* 0x0000000e120ce981 */ /* 0x0000a2000c1e1900 */
[----:B-1----:R-:W-:Y:S02]  /*1010*/  @!P4 IMAD R0, R43, R8, RZ ;  /* 0x000000082b00c224 */ /* 0x002fe400078e02ff */
[----:B------:R-:W-:Y:S02]  /*1020*/  @!P1 IMAD.WIDE.U32 R10, R50, R10, R20 ;  /* 0x0000000a320a9225 */ /* 0x000fe400078e0014 */
[----:B------:R-:W1:Y:S02]  /*1030*/  @!P3 LDC.64 R20, c[0x0][0x390] ;  /* 0x0000e400ff14bb82 */ /* 0x000e640000000a00 */
[----:B------:R-:W-:Y:S01]  /*1040*/  @!P4 IMAD R33, R48, R9, R0 ;  /* 0x000000093021c224 */ /* 0x000fe200078e0200 */
[----:B------:R-:W-:-:S02]  /*1050*/  @!P1 IADD3 R0, PT, PT, R11, R23, RZ ;  /* 0x000000170b009210 */ /* 0x000fc40007ffe0ff */
[----:B0-----:R-:W-:Y:S02]  /*1060*/  @!P4 MOV R18, R60 ;  /* 0x0000003c0012c202 */ /* 0x001fe40000000f00 */
[----:B------:R-:W-:Y:S02]  /*1070*/  @!P4 MOV R19, R59 ;  /* 0x0000003b0013c202 */ /* 0x000fe40000000f00 */
[----:B-----5:R-:W-:Y:S01]  /*1080*/  @!P1 LEA R16, P6, R10, R16, 0x1 ;  /* 0x000000100a109211 */ /* 0x020fe200078c08ff */
[----:B------:R-:W-:-:S03]  /*1090*/  @!P4 IMAD.WIDE.U32 R8, R48, R8, R18 ;  /* 0x000000083008c225 */ /* 0x000fc600078e0012 */
[----:B------:R-:W-:Y:S02]  /*10a0*/  @!P1 LEA.HI.X R17, R10, R17, R0, 0x1, P6 ;  /* 0x000000110a119211 */ /* 0x000fe400030f0c00 */
[----:B------:R-:W-:Y:S02]  /*10b0*/  CS2R R10, SRZ ;  /* 0x00000000000a7805 */ /* 0x000fe4000001ff00 */
[----:B------:R-:W-:Y:S02]  /*10c0*/  IADD3 R35, PT, PT, R56, 0x1a0, RZ ;  /* 0x000001a038237810 */ /* 0x000fe40007ffe0ff */
[----:B------:R-:W-:Y:S02]  /*10d0*/  @!P4 IADD3 R0, PT, PT, R9, R33, RZ ;  /* 0x000000210900c210 */ /* 0x000fe40007ffe0ff */
[----:B----4-:R-:W-:Y:S01]  /*10e0*/  @!P4 LEA R6, P6, R8, R6, 0x1 ;  /* 0x000000060806c211 */ /* 0x010fe200078c08ff */
[----:B------:R-:W4:Y:S01]  /*10f0*/  @!P1 LDG.E R10, desc[UR14][R16.64] ;  /* 0x0000000e100a9981 */ /* 0x000f22000c1e1900 */
[----:B------:R-:W-:-:S02]  /*1100*/  ISETP.GE.U32.AND P1, PT, R35, UR10, PT ;  /* 0x0000000a23007c0c */ /* 0x000fc4000bf26070 */
[----:B------:R-:W-:Y:S02]  /*1110*/  SHF.R.S32.HI R33, RZ, 0x1f, R35 ;  /* 0x0000001fff217819 */ /* 0x000fe40000011423 */
[----:B------:R-:W-:Y:S02]  /*1120*/  @!P4 LEA.HI.X R7, R8, R7, R0, 0x1, P6 ;  /* 0x000000070807c211 */ /* 0x000fe400030f0c00 */
[C---:B------:R-:W-:Y:S01]  /*1130*/  IADD3 R23, PT, PT, R56.reuse, 0x1c0, RZ ;  /* 0x000001c038177810 */ /* 0x040fe20007ffe0ff */
[----:B------:R-:W-:Y:S01]  /*1140*/  @!P3 IMAD R0, R31, R4, RZ ;  /* 0x000000041f00b224 */ /* 0x000fe200078e02ff */
[----:B------:R-:W-:Y:S01]  /*1150*/  ISETP.GE.AND.EX P1, PT, R33, UR11, PT, P1 ;  /* 0x0000000b21007c0c */ /* 0x000fe2000bf26310 */
[----:B------:R0:W5:Y:S01]  /*1160*/  @!P4 LDG.E R11, desc[UR14][R6.64] ;  /* 0x0000000e060bc981 */ /* 0x000162000c1e1900 */
[----:B------:R-:W-:Y:S01]  /*1170*/  HFMA2 R31, -RZ, RZ, 0, 0 ;  /* 0x00000000ff1f7431 */ /* 0x000fe200000001ff */
[----:B------:R-:W-:Y:S02]  /*1180*/  ISETP.GE.U32.AND P4, PT, R23, UR10, PT ;  /* 0x0000000a17007c0c */ /* 0x000fe4000bf86070 */
[----:B------:R-:W-:Y:S01]  /*1190*/  SHF.R.S32.HI R57, RZ, 0x1f, R23 ;  /* 0x0000001fff397819 */ /* 0x000fe20000011417 */
[----:B------:R-:W-:Y:S01]  /*11a0*/  @!P3 IMAD R9, R27, R5, R0 ;  /* 0x000000051b09b224 */ /* 0x000fe200078e0200 */
[----:B0-----:R-:W-:Y:S01]  /*11b0*/  @!P3 MOV R6, R60 ;  /* 0x0000003c0006b202 */ /* 0x001fe20000000f00 */
[----:B------:R-:W-:Y:S01]  /*11c0*/  @!P3 IMAD.MOV.U32 R7, RZ, RZ, R59 ;  /* 0x000000ffff07b224 */ /* 0x000fe200078e003b */
[----:B------:R-:W-:Y:S01]  /*11d0*/  ISETP.GE.AND.EX P4, PT, R57, UR11, PT, P4 ;  /* 0x0000000b39007c0c */ /* 0x000fe2000bf86340 */
[----:B------:R0:W5:Y:S03]  /*11e0*/  @!P2 LDG.E R31, desc[UR14][R2.64] ;  /* 0x0000000e021fa981 */ /* 0x000166000c1e1900 */
[----:B------:R-:W0:Y:S01]  /*11f0*/  @!P1 LDC.64 R18, c[0x0][0x3e0] ;  /* 0x0000f800ff129b82 */ /* 0x000e220000000a00 */
[----:B------:R-:W-:Y:S01]  /*1200*/  @!P3 IMAD.WIDE.U32 R4, R27, R4, R6 ;  /* 0x000000041b04b225 */ /* 0x000fe200078e0006 */
[----:B------:R-:W-:-:S04]  /*1210*/  IADD3 R27, PT, PT, R56, 0x1e0, RZ ;  /* 0x000001e0381b7810 */ /* 0x000fc80007ffe0ff */
[----:B------:R-:W-:Y:S02]  /*1220*/  @!P3 IADD3 R0, PT, PT, R5, R9, RZ ;  /* 0x000000090500b210 */ /* 0x000fe40007ffe0ff */
[C---:B-1----:R-:W-:Y:S01]  /*1230*/  @!P3 LEA R20, P2, R4.reuse, R20, 0x1 ;  /* 0x000000140414b211 */ /* 0x042fe200078408ff */
[----:B------:R-:W1:Y:S01]  /*1240*/  @!P1 LDC.64 R8, c[0x0][0x390] ;  /* 0x0000e400ff089b82 */ /* 0x000e620000000a00 */
[----:B------:R-:W-:Y:S02]  /*1250*/  SHF.R.S32.HI R37, RZ, 0x1f, R27 ;  /* 0x0000001fff257819 */ /* 0x000fe4000001141b */
[----:B------:R-:W-:Y:S02]  /*1260*/  @!P3 LEA.HI.X R21, R4, R21, R0, 0x1, P2 ;  /* 0x000000150415b211 */ /* 0x000fe400010f0c00 */
[----:B------:R-:W-:-:S03]  /*1270*/  ISETP.GE.U32.AND P2, PT, R27, UR10, PT ;  /* 0x0000000a1b007c0c */ /* 0x000fc6000bf46070 */
[----:B------:R-:W3:Y:S01]  /*1280*/  @!P4 LDC.64 R16, c[0x0][0x3e0] ;  /* 0x0000f800ff10cb82 */ /* 0x000ee20000000a00 */
[----:B------:R-:W-:Y:S02]  /*1290*/  ISETP.GE.AND.EX P2, PT, R37, UR11, PT, P2 ;  /* 0x0000000b25007c0c */ /* 0x000fe4000bf46320 */
[----:B------:R-:W-:Y:S02]  /*12a0*/  @!P1 MOV R4, R60 ;  /* 0x0000003c00049202 */ /* 0x000fe40000000f00 */
[----:B------:R-:W-:Y:S01]  /*12b0*/  @!P1 MOV R5, R59 ;  /* 0x0000003b00059202 */ /* 0x000fe20000000f00 */
[-C--:B0-----:R-:W-:Y:S02]  /*12c0*/  @!P1 IMAD R0, R33, R18.reuse, RZ ;  /* 0x0000001221009224 */ /* 0x081fe400078e02ff */
[----:B------:R-:W-:Y:S01]  /*12d0*/  HFMA2 R33, -RZ, RZ, 0, 0 ;  /* 0x00000000ff217431 */ /* 0x000fe200000001ff */
[----:B------:R-:W0:Y:S08]  /*12e0*/  @!P4 LDC.64 R6, c[0x0][0x390] ;  /* 0x0000e400ff06cb82 */ /* 0x000e300000000a00 */
[----:B------:R-:W0:Y:S01]  /*12f0*/  @!P2 LDC.64 R2, c[0x0][0x3e0] ;  /* 0x0000f800ff02ab82 */ /* 0x000e220000000a00 */
[C---:B------:R-:W-:Y:S01]  /*1300*/  @!P1 IMAD R39, R35.reuse, R19, R0 ;  /* 0x0000001323279224 */ /* 0x040fe200078e0200 */
[----:B------:R1:W5:Y:S01]  /*1310*/  @!P3 LDG.E R33, desc[UR14][R20.64] ;  /* 0x0000000e1421b981 */ /* 0x000362000c1e1900 */
[----:B------:R-:W-:-:S04]  /*1320*/  @!P1 IMAD.WIDE.U32 R18, R35, R18, R4 ;  /* 0x0000001223129225 */ /* 0x000fc800078e0004 */
[----:B---3--:R-:W-:Y:S01]  /*1330*/  @!P4 IMAD R0, R57, R16, RZ ;  /* 0x000000103900c224 */ /* 0x008fe200078e02ff */
[----:B------:R-:W3:Y:S01]  /*1340*/  @!P2 LDC.64 R4, c[0x0][0x390] ;  /* 0x0000e400ff04ab82 */ /* 0x000ee20000000a00 */
[----:B------:R-:W-:Y:S01]  /*1350*/  HFMA2 R35, -RZ, RZ, 0, 0 ;  /* 0x00000000ff237431 */ /* 0x000fe200000001ff */
[C---:B-1----:R-:W-:Y:S01]  /*1360*/  @!P1 LEA R8, P3, R18.reuse, R8, 0x1 ;  /* 0x0000000812089211 */ /* 0x042fe200078608ff */
[----:B------:R-:W-:Y:S01]  /*1370*/  @!P4 IMAD R57, R23, R17, R0 ;  /* 0x000000111739c224 */ /* 0x000fe200078e0200 */
[----:B------:R-:W-:Y:S02]  /*1380*/  @!P1 IADD3 R0, PT, PT, R19, R39, RZ ;  /* 0x0000002713009210 */ /* 0x000fe40007ffe0ff */
[----:B------:R-:W-:Y:S02]  /*1390*/  @!P4 MOV R20, R60 ;  /* 0x0000003c0014c202 */ /* 0x000fe40000000f00 */
[----:B------:R-:W-:Y:S02]  /*13a0*/  @!P4 MOV R21, R59 ;  /* 0x0000003b0015c202 */ /* 0x000fe40000000f00 */
[----:B------:R-:W-:Y:S01]  /*13b0*/  @!P1 LEA.HI.X R9, R18, R9, R0, 0x1, P3 ;  /* 0x0000000912099211 */ /* 0x000fe200018f0c00 */
[----:B------:R-:W-:-:S04]  /*13c0*/  @!P4 IMAD.WIDE.U32 R16, R23, R16, R20 ;  /* 0x000000101710c225 */ /* 0x000fc800078e0014 */
[----:B------:R1:W5:Y:S01]  /*13d0*/  @!P1 LDG.E R35, desc[UR14][R8.64] ;  /* 0x0000000e08239981 */ /* 0x000362000c1e1900 */
[----:B0-----:R-:W-:Y:S02]  /*13e0*/  @!P2 IMAD R18, R37, R2, RZ ;  /* 0x000000022512a224 */ /* 0x001fe400078e02ff */
[----:B------:R-:W-:Y:S01]  /*13f0*/  @!P4 IMAD.IADD R0, R17, 0x1, R57 ;  /* 0x000000011100c824 */ /* 0x000fe200078e0239 */
[C---:B------:R-:W-:Y:S01]  /*1400*/  @!P4 LEA R6, P3, R16.reuse, R6, 0x1 ;  /* 0x000000061006c211 */ /* 0x040fe200078608ff */
[C---:B------:R-:W-:Y:S01]  /*1410*/  @!P2 IMAD R17, R27.reuse, R3, R18 ;  /* 0x000000031b11a224 */ /* 0x040fe200078e0212 */
[----:B-1----:R-:W-:Y:S02]  /*1420*/  @!P2 MOV R8, R60 ;  /* 0x0000003c0008a202 */ /* 0x002fe40000000f00 */
[----:B------:R-:W-:Y:S01]  /*1430*/  @!P2 MOV R9, R59 ;  /* 0x0000003b0009a202 */ /* 0x000fe20000000f00 */
[----:B------:R-:W-:Y:S01]  /*1440*/  HFMA2 R39, -RZ, RZ, 0, 0 ;  /* 0x00000000ff277431 */ /* 0x000fe200000001ff */
[----:B------:R-:W-:Y:S01]  /*1450*/  MOV R37, RZ ;  /* 0x000000ff00257202 */ /* 0x000fe20000000f00 */
[----:B------:R-:W-:Y:S01]  /*1460*/  @!P2 IMAD.WIDE.U32 R2, R27, R2, R8 ;  /* 0x000000021b02a225 */ /* 0x000fe200078e0008 */
[----:B------:R-:W-:-:S04]  /*1470*/  @!P4 LEA.HI.X R7, R16, R7, R0, 0x1, P3 ;  /* 0x000000071007c211 */ /* 0x000fc800018f0c00 */
[----:B------:R-:W-:Y:S01]  /*1480*/  @!P2 IADD3 R0, PT, PT, R3, R17, RZ ;  /* 0x000000110300a210 */ /* 0x000fe20007ffe0ff */
[----:B------:R-:W5:Y:S01]  /*1490*/  @!P4 LDG.E R37, desc[UR14][R6.64] ;  /* 0x0000000e0625c981 */ /* 0x000f62000c1e1900 */
[----:B---3--:R-:W-:-:S04]  /*14a0*/  @!P2 LEA R16, P1, R2, R4, 0x1 ;  /* 0x000000040210a211 */ /* 0x008fc800078208ff */
[----:B------:R-:W-:-:S05]  /*14b0*/  @!P2 LEA.HI.X R17, R2, R5, R0, 0x1, P1 ;  /* 0x000000050211a211 */ /* 0x000fca00008f0c00 */
[----:B------:R0:W3:Y:S01]  /*14c0*/  @!P2 LDG.E R39, desc[UR14][R16.64] ;  /* 0x0000000e1027a981 */ /* 0x0000e2000c1e1900 */
[C---:B------:R-:W-:Y:S02]  /*14d0*/  PRMT R18, R13.reuse, 0x7632, R18 ;  /* 0x000076320d127816 */ /* 0x040fe40000000012 */
[----:B------:R-:W-:Y:S02]  /*14e0*/  SHF.L.U32 R13, R13, 0x10, RZ ;  /* 0x000000100d0d7819 */ /* 0x000fe400000006ff */
[----:B------:R-:W-:-:S04]  /*14f0*/  PRMT R24, R25, 0x7632, R24 ;  /* 0x0000763219187816 */ /* 0x000fc80000000018 */
[----:B------:R-:W-:Y:S02]  /*1500*/  SHF.L.U32 R24, R24, 0x10, RZ ;  /* 0x0000001018187819 */ /* 0x000fe400000006ff */
[----:B------:R-:W-:Y:S02]  /*1510*/  SHF.L.U32 R25, R25, 0x10, RZ ;  /* 0x0000001019197819 */ /* 0x000fe400000006ff */
[C---:B--2---:R-:W-:Y:S02]  /*1520*/  PRMT R27, R26.reuse, 0x7632, R27 ;  /* 0x000076321a1b7816 */ /* 0x044fe4000000001b */
[----:B------:R-:W-:Y:S02]  /*1530*/  SHF.L.U32 R26, R26, 0x10, RZ ;  /* 0x000000101a1a7819 */ /* 0x000fe400000006ff */
[----:B------:R-:W-:Y:S02]  /*1540*/  SHF.L.U32 R27, R27, 0x10, RZ ;  /* 0x000000101b1b7819 */ /* 0x000fe400000006ff */
[----:B------:R-:W-:-:S02]  /*1550*/  PRMT R2, R22, 0x7632, R2 ;  /* 0x0000763216027816 */ /* 0x000fc40000000002 */
[----:B------:R-:W-:Y:S02]  /*1560*/  SHF.L.U32 R3, R22, 0x10, RZ ;  /* 0x0000001016037819 */ /* 0x000fe400000006ff */
[----:B------:R-:W-:Y:S02]  /*1570*/  SHF.L.U32 R2, R2, 0x10, RZ ;  /* 0x0000001002027819 */ /* 0x000fe400000006ff */
[----:B------:R-:W-:-:S03]  /*1580*/  PRMT R4, R14, 0x7632, R4 ;  /* 0x000076320e047816 */ /* 0x000fc60000000004 */
[----:B------:R-:W-:Y:S01]  /*1590*/  FADD.FTZ R9, R3, R2 ;  /* 0x0000000203097221 */ /* 0x000fe20000010000 */
[----:B------:R-:W-:Y:S01]  /*15a0*/  FMUL.FTZ R8, R2, R2 ;  /* 0x0000000202087220 */ /* 0x000fe20000410000 */
[----:B------:R-:W-:-:S03]  /*15b0*/  IMAD.U32 R4, R4, 0x10000, RZ ;  /* 0x0001000004047824 */ /* 0x000fc600078e00ff */
[----:B------:R-:W-:Y:S01]  /*15c0*/  FFMA.FTZ R8, R3, R3, R8 ;  /* 0x0000000303087223 */ /* 0x000fe20000010008 */
[----:B0-----:R-:W-:Y:S01]  /*15d0*/  FMUL.FTZ R16, R4, R4 ;  /* 0x0000000404107220 */ /* 0x001fe20000410000 */
[C---:B------:R-:W-:Y:S02]  /*15e0*/  PRMT R0, R41.reuse, 0x7632, R0 ;  /* 0x0000763229007816 */ /* 0x040fe40000000000 */
[----:B------:R-:W-:Y:S02]  /*15f0*/  SHF.L.U32 R41, R41, 0x10, RZ ;  /* 0x0000001029297819 */ /* 0x000fe400000006ff */
[----:B------:R-:W-:-:S05]  /*1600*/  SHF.L.U32 R0, R0, 0x10, RZ ;  /* 0x0000001000007819 */ /* 0x000fca00000006ff */
[----:B------:R-:W-:Y:S01]  /*1610*/  FMUL.FTZ R6, R0, R0 ;  /* 0x0000000000067220 */ /* 0x000fe20000410000 */
[----:B------:R-:W-:-:S03]  /*1620*/  FADD.FTZ R5, R41, R0 ;  /* 0x0000000029057221 */ /* 0x000fc60000010000 */
[----:B------:R-:W-:Y:S01]  /*1630*/  FFMA.FTZ R7, R41, R41, R6 ;  /* 0x0000002929077223 */ /* 0x000fe20000010006 */
[----:B------:R-:W-:Y:S01]  /*1640*/  FADD.FTZ R6, RZ, R5 ;  /* 0x00000005ff067221 */ /* 0x000fe20000010000 */
[----:B------:R-:W-:-:S03]  /*1650*/  SHF.L.U32 R5, R14, 0x10, RZ ;  /* 0x000000100e057819 */ /* 0x000fc600000006ff */
[----:B------:R-:W-:Y:S01]  /*1660*/  FADD.FTZ R9, R6, R9 ;  /* 0x0000000906097221 */ /* 0x000fe20000010000 */
[----:B------:R-:W-:Y:S01]  /*1670*/  PRMT R6, R12, 0x7632, R6 ;  /* 0x000076320c067816 */ /* 0x000fe20000000006 */
[----:B------:R-:W-:Y:S01]  /*1680*/  FADD.FTZ R7, RZ, R7 ;  /* 0x00000007ff077221 */ /* 0x000fe20000010000 */
[----:B------:R-:W-:Y:S02]  /*1690*/  FADD.FTZ R14, R5, R4 ;  /* 0x00000004050e7221 */ /* 0x000fe40000010000 */
[----:B------:R-:W-:Y:S01]  /*16a0*/  SHF.L.U32 R6, R6, 0x10, RZ ;  /* 0x0000001006067819 */ /* 0x000fe200000006ff */
[----:B------:R-:W-:Y:S01]  /*16b0*/  FADD.FTZ R8, R7, R8 ;  /* 0x0000000807087221 */ /* 0x000fe20000010000 */
[----:B------:R-:W-:Y:S01]  /*16c0*/  FFMA.FTZ R17, R5, R5, R16 ;  /* 0x0000000505117223 */ /* 0x000fe20000010010 */
[----:B------:R-:W-:Y:S01]  /*16d0*/  FADD.FTZ R14, R9, R14 ;  /* 0x0000000e090e7221 */ /* 0x000fe20000010000 */
[----:B------:R-:W-:Y:S01]  /*16e0*/  SHF.L.U32 R7, R12, 0x10, RZ ;  /* 0x000000100c077819 */ /* 0x000fe200000006ff */
[----:B------:R-:W-:Y:S01]  /*16f0*/  FMUL.FTZ R12, R6, R6 ;  /* 0x00000006060c7220 */ /* 0x000fe20000410000 */
[----:B------:R-:W-:-:S03]  /*1700*/  FADD.FTZ R17, R8, R17 ;  /* 0x0000001108117221 */ /* 0x000fc60000010000 */
[C---:B------:R-:W-:Y:S01]  /*1710*/  FFMA.FTZ R12, R7.reuse, R7, R12 ;  /* 0x00000007070c7223 */ /* 0x040fe2000001000c */
[----:B----4-:R-:W-:Y:S01]  /*1720*/  PRMT R9, R10, 0x7632, R9 ;  /* 0x000076320a097816 */ /* 0x010fe20000000009 */
[----:B------:R-:W-:-:S03]  /*1730*/  FADD.FTZ R19, R7, R6 ;  /* 0x0000000607137221 */ /* 0x000fc60000010000 */
[----:B------:R-:W-:Y:S02]  /*1740*/  SHF.L.U32 R8, R9, 0x10, RZ ;  /* 0x0000001009087819 */ /* 0x000fe400000006ff */
[----:B------:R-:W-:Y:S01]  /*1750*/  SHF.L.U32 R9, R10, 0x10, RZ ;  /* 0x000000100a097819 */ /* 0x000fe200000006ff */
[----:B------:R-:W-:Y:S01]  /*1760*/  FADD.FTZ R12, R17, R12 ;  /* 0x0000000c110c7221 */ /* 0x000fe20000010000 */
[----:B-----5:R-:W-:Y:S01]  /*1770*/  PRMT R10, R11, 0x7632, R10 ;  /* 0x000076320b0a7816 */ /* 0x020fe2000000000a */
[----:B------:R-:W-:Y:S01]  /*1780*/  FADD.FTZ R14, R14, R19 ;  /* 0x000000130e0e7221 */ /* 0x000fe20000010000 */
[----:B------:R-:W-:Y:S01]  /*1790*/  FMUL.FTZ R16, R8, R8 ;  /* 0x0000000808107220 */ /* 0x000fe20000410000 */
[----:B------:R-:W-:Y:S01]  /*17a0*/  FADD.FTZ R17, R9, R8 ;  /* 0x0000000809117221 */ /* 0x000fe20000010000 */
[----:B------:R-:W-:Y:S02]  /*17b0*/  SHF.L.U32 R10, R10, 0x10, RZ ;  /* 0x000000100a0a7819 */ /* 0x000fe400000006ff */
[----:B------:R-:W-:Y:S01]  /*17c0*/  SHF.L.U32 R11, R11, 0x10, RZ ;  /* 0x000000100b0b7819 */ /* 0x000fe200000006ff */
[----:B------:R-:W-:Y:S01]  /*17d0*/  FFMA.FTZ R19, R9, R9, R16 ;  /* 0x0000000909137223 */ /* 0x000fe20000010010 */
[----:B------:R-:W-:-:S03]  /*17e0*/  FADD.FTZ R14, R14, R17 ;  /* 0x000000110e0e7221 */ /* 0x000fc60000010000 */
[----:B------:R-:W-:Y:S01]  /*17f0*/  FADD.FTZ R17, R11, R10 ;  /* 0x0000000a0b117221 */ /* 0x000fe20000010000 */
[----:B------:R-:W-:Y:S01]  /*1800*/  FADD.FTZ R19, R12, R19 ;  /* 0x000000130c137221 */ /* 0x000fe20000010000 */
[----:B------:R-:W-:Y:S01]  /*1810*/  FMUL.FTZ R16, R10, R10 ;  /* 0x0000000a0a107220 */ /* 0x000fe20000410000 */
[----:B------:R-:W-:Y:S01]  /*1820*/  SHF.L.U32 R12, R18, 0x10, RZ ;  /* 0x00000010120c7819 */ /* 0x000fe200000006ff */
[----:B------:R-:W-:Y:S01]  /*1830*/  FADD.FTZ R17, R14, R17 ;  /* 0x000000110e117221 */ /* 0x000fe20000010000 */
[----:B------:R-:W-:Y:S01]  /*1840*/  PRMT R14, R15, 0x7632, R14 ;  /* 0x000076320f0e7816 */ /* 0x000fe2000000000e */
[----:B------:R-:W-:Y:S02]  /*1850*/  FFMA.FTZ R16, R11, R11, R16 ;  /* 0x0000000b0b107223 */ /* 0x000fe40000010010 */
[----:B------:R-:W-:Y:S02]  /*1860*/  FMUL.FTZ R20, R12, R12 ;  /* 0x0000000c0c147220 */ /* 0x000fe40000410000 */
[----:B------:R-:W-:-:S02]  /*1870*/  IMAD.U32 R14, R14, 0x10000, RZ ;  /* 0x000100000e0e7824 */ /* 0x000fc400078e00ff */
[----:B------:R-:W-:Y:S01]  /*1880*/  FADD.FTZ R16, R19, R16 ;  /* 0x0000001013107221 */ /* 0x000fe20000010000 */
[----:B------:R-:W-:Y:S01]  /*1890*/  FADD.FTZ R18, R13, R12 ;  /* 0x0000000c0d127221 */ /* 0x000fe20000010000 */
[----:B------:R-:W-:Y:S01]  /*18a0*/  SHF.L.U32 R15, R15, 0x10, RZ ;  /* 0x000000100f0f7819 */ /* 0x000fe200000006ff */
[----:B------:R-:W-:Y:S01]  /*18b0*/  FFMA.FTZ R19, R13, R13, R20 ;  /* 0x0000000d0d137223 */ /* 0x000fe20000010014 */
[----:B------:R-:W-:Y:S01]  /*18c0*/  FMUL.FTZ R20, R14, R14 ;  /* 0x0000000e0e147220 */ /* 0x000fe20000410000 */
[----:B------:R-:W-:Y:S02]  /*18d0*/  FADD.FTZ R17, R17, R18 ;  /* 0x0000001211117221 */ /* 0x000fe40000010000 */
[----:B------:R-:W-:Y:S01]  /*18e0*/  FADD.FTZ R16, R16, R19 ;  /* 0x0000001310107221 */ /* 0x000fe20000010000 */
[C---:B------:R-:W-:Y:S01]  /*18f0*/  FADD.FTZ R18, R15.reuse, R14 ;  /* 0x0000000e0f127221 */ /* 0x040fe20000010000 */
[----:B------:R-:W-:Y:S01]  /*1900*/  FFMA.FTZ R19, R15, R15, R20 ;  /* 0x0000000f0f137223 */ /* 0x000fe20000010014 */
[----:B------:R-:W-:-:S02]  /*1910*/  FMUL.FTZ R20, R24, R24 ;  /* 0x0000001818147220 */ /* 0x000fc40000410000 */
[----:B------:R-:W-:Y:S01]  /*1920*/  FADD.FTZ R17, R17, R18 ;  /* 0x0000001211117221 */ /* 0x000fe20000010000 */
[----:B------:R-:W-:Y:S01]  /*1930*/  FADD.FTZ R16, R16, R19 ;  /* 0x0000001310107221 */ /* 0x000fe20000010000 */
[C---:B------:R-:W-:Y:S01]  /*1940*/  FADD.FTZ R18, R25.reuse, R24 ;  /* 0x0000001819127221 */ /* 0x040fe20000010000 */
[----:B------:R-:W-:Y:S01]  /*1950*/  FFMA.FTZ R19, R25, R25, R20 ;  /* 0x0000001919137223 */ /* 0x000fe20000010014 */
[----:B------:R-:W-:Y:S02]  /*1960*/  PRMT R28, R29, 0x7632, R28 ;  /* 0x000076321d1c7816 */ /* 0x000fe4000000001c */
[----:B------:R-:W-:Y:S01]  /*1970*/  FADD.FTZ R17, R17, R18 ;  /* 0x0000001211117221 */ /* 0x000fe20000010000 */
[----:B------:R-:W-:Y:S01]  /*1980*/  FADD.FTZ R16, R16, R19 ;  /* 0x0000001310107221 */ /* 0x000fe20000010000 */
[----:B------:R-:W-:Y:S01]  /*1990*/  FADD.FTZ R18, R26, R27 ;  /* 0x0000001b1a127221 */ /* 0x000fe20000010000 */
[----:B------:R-:W-:Y:S01]  /*19a0*/  FMUL.FTZ R19, R27, R27 ;  /* 0x0000001b1b137220 */ /* 0x000fe20000410000 */
[----:B------:R-:W-:-:S02]  /*19b0*/  SHF.L.U32 R28, R28, 0x10, RZ ;  /* 0x000000101c1c7819 */ /* 0x000fc400000006ff */
[----:B------:R-:W-:Y:S01]  /*19c0*/  PRMT R30, R31, 0x7632, R30 ;  /* 0x000076321f1e7816 */ /* 0x000fe2000000001e */
[----:B------:R-:W-:Y:S01]  /*19d0*/  FADD.FTZ R17, R17, R18 ;  /* 0x0000001211117221 */ /* 0x000fe20000010000 */
[----:B------:R-:W-:Y:S01]  /*19e0*/  FFMA.FTZ R19, R26, R26, R19 ;  /* 0x0000001a1a137223 */ /* 0x000fe20000010013 */
[----:B------:R-:W-:Y:S01]  /*19f0*/  SHF.L.U32 R29, R29, 0x10, RZ ;  /* 0x000000101d1d7819 */ /* 0x000fe200000006ff */
[----:B------:R-:W-:Y:S01]  /*1a00*/  FMUL.FTZ R18, R28, R28 ;  /* 0x0000001c1c127220 */ /* 0x000fe20000410000 */
[----:B------:R-:W-:Y:S01]  /*1a10*/  SHF.L.U32 R30, R30, 0x10, RZ ;  /* 0x000000101e1e7819 */ /* 0x000fe200000006ff */
[----:B------:R-:W-:Y:S01]  /*1a20*/  FADD.FTZ R16, R16, R19 ;  /* 0x0000001310107221 */ /* 0x000fe20000010000 */
[----:B------:R-:W-:Y:S01]  /*1a30*/  SHF.L.U32 R31, R31, 0x10, RZ ;  /* 0x000000101f1f7819 */ /* 0x000fe200000006ff */
[----:B------:R-:W-:Y:S01]  /*1a40*/  FFMA.FTZ R19, R29, R29, R18 ;  /* 0x0000001d1d137223 */ /* 0x000fe20000010012 */
[----:B------:R-:W-:Y:S01]  /*1a50*/  PRMT R32, R33, 0x7632, R32 ;  /* 0x0000763221207816 */ /* 0x000fe20000000020 */
[----:B------:R-:W-:-:S02]  /*1a60*/  FMUL.FTZ R20, R30, R30 ;  /* 0x0000001e1e147220 */ /* 0x000fc40000410000 */
[----:B------:R-:W-:Y:S01]  /*1a70*/  FADD.FTZ R16, R16, R19 ;  /* 0x0000001310107221 */ /* 0x000fe20000010000 */
[----:B------:R-:W-:Y:S01]  /*1a80*/  FADD.FTZ R18, R29, R28 ;  /* 0x0000001c1d127221 */ /* 0x000fe20000010000 */
[----:B------:R-:W-:Y:S01]  /*1a90*/  FFMA.FTZ R19, R31, R31, R20 ;  /* 0x0000001f1f137223 */ /* 0x000fe20000010014 */
[----:B------:R-:W-:Y:S01]  /*1aa0*/  IMAD.U32 R32, R32, 0x10000, RZ ;  /* 0x0001000020207824 */ /* 0x000fe200078e00ff */
[----:B------:R-:W-:Y:S01]  /*1ab0*/  SHF.L.U32 R33, R33, 0x10, RZ ;  /* 0x0000001021217819 */ /* 0x000fe200000006ff */
[----:B------:R-:W-:Y:S01]  /*1ac0*/  FADD.FTZ R17, R17, R18 ;  /* 0x0000001211117221 */ /* 0x000fe20000010000 */
[----:B------:R-:W-:Y:S01]  /*1ad0*/  FADD.FTZ R19, R16, R19 ;  /* 0x0000001310137221 */ /* 0x000fe20000010000 */
[----:B------:R-:W-:Y:S01]  /*1ae0*/  FADD.FTZ R16, R31, R30 ;  /* 0x0000001e1f107221 */ /* 0x000fe20000010000 */
[----:B------:R-:W-:Y:S01]  /*1af0*/  FMUL.FTZ R18, R32, R32 ;  /* 0x0000002020127220 */ /* 0x000fe20000410000 */
[----:B------:R-:W-:Y:S02]  /*1b00*/  PRMT R34, R35, 0x7632, R34 ;  /* 0x0000763223227816 */ /* 0x000fe40000000022 */
[----:B------:R-:W-:-:S02]  /*1b10*/  FADD.FTZ R16, R17, R16 ;  /* 0x0000001011107221 */ /* 0x000fc40000010000 */
[----:B------:R-:W-:Y:S01]  /*1b20*/  SHF.L.U32 R34, R34, 0x10, RZ ;  /* 0x0000001022227819 */ /* 0x000fe200000006ff */
[----:B------:R-:W-:Y:S01]  /*1b30*/  FFMA.FTZ R18, R33, R33, R18 ;  /* 0x0000002121127223 */ /* 0x000fe20000010012 */
[----:B------:R-:W-:Y:S01]  /*1b40*/  SHF.L.U32 R35, R35, 0x10, RZ ;  /* 0x0000001023237819 */ /* 0x000fe200000006ff */
[----:B------:R-:W-:Y:S02]  /*1b50*/  FADD.FTZ R17, R33, R32 ;  /* 0x0000002021117221 */ /* 0x000fe40000010000 */
[----:B------:R-:W-:Y:S01]  /*1b60*/  FMUL.FTZ R20, R34, R34 ;  /* 0x0000002222147220 */ /* 0x000fe20000410000 */
[----:B------:R-:W-:Y:S01]  /*1b70*/  FADD.FTZ R18, R19, R18 ;  /* 0x0000001213127221 */ /* 0x000fe20000010000 */
[----:B------:R-:W-:Y:S01]  /*1b80*/  FADD.FTZ R16, R16, R17 ;  /* 0x0000001110107221 */ /* 0x000fe20000010000 */
[C---:B------:R-:W-:Y:S01]  /*1b90*/  FADD.FTZ R17, R35.reuse, R34 ;  /* 0x0000002223117221 */ /* 0x040fe20000010000 */
[----:B------:R-:W-:Y:S01]  /*1ba0*/  FFMA.FTZ R19, R35, R35, R20 ;  /* 0x0000002323137223 */ /* 0x000fe20000010014 */
[----:B------:R-:W-:-:S04]  /*1bb0*/  PRMT R36, R37, 0x7632, R36 ;  /* 0x0000763225247816 */ /* 0x000fc80000000024 */
[----:B------:R-:W-:Y:S02]  /*1bc0*/  SHF.L.U32 R36, R36, 0x10, RZ ;  /* 0x0000001024247819 */ /* 0x000fe400000006ff */
[----:B------:R-:W-:Y:S02]  /*1bd0*/  SHF.L.U32 R37, R37, 0x10, RZ ;  /* 0x0000001025257819 */ /* 0x000fe400000006ff */
[----:B---3--:R-:W-:Y:S01]  /*1be0*/  PRMT R38, R39, 0x7632, R38 ;  /* 0x0000763227267816 */ /* 0x008fe20000000026 */
[----:B------:R-:W-:-:S03]  /*1bf0*/  FMUL.FTZ R20, R36, R36 ;  /* 0x0000002424147220 */ /* 0x000fc60000410000 */
[----:B------:R-:W-:Y:S01]  /*1c00*/  SHF.L.U32 R38, R38, 0x10, RZ ;  /* 0x0000001026267819 */ /* 0x000fe200000006ff */
[----:B------:R-:W-:Y:S01]  /*1c10*/  FADD.FTZ R18, R18, R19 ;  /* 0x0000001312127221 */ /* 0x000fe20000010000 */
[----:B------:R-:W-:Y:S01]  /*1c20*/  FADD.FTZ R16, R16, R17 ;  /* 0x0000001110107221 */ /* 0x000fe20000010000 */
[----:B------:R-:W-:Y:S01]  /*1c30*/  FFMA.FTZ R19, R37, R37, R20 ;  /* 0x0000002525137223 */ /* 0x000fe20000010014 */
[----:B------:R-:W-:Y:S01]  /*1c40*/  SHF.L.U32 R39, R39, 0x10, RZ ;  /* 0x0000001027277819 */ /* 0x000fe200000006ff */
[----:B------:R-:W-:Y:S01]  /*1c50*/  FADD.FTZ R17, R37, R36 ;  /* 0x0000002425117221 */ /* 0x000fe20000010000 */
[----:B------:R-:W-:Y:S01]  /*1c60*/  FMUL.FTZ R20, R38, R38 ;  /* 0x0000002626147220 */ /* 0x000fe20000410000 */
[----:B------:R-:W-:Y:S02]  /*1c70*/  FADD.FTZ R18, R18, R19 ;  /* 0x0000001312127221 */ /* 0x000fe40000010000 */
[----:B------:R-:W-:Y:S01]  /*1c80*/  FADD.FTZ R16, R16, R17 ;  /* 0x0000001110107221 */ /* 0x000fe20000010000 */
[C---:B------:R-:W-:Y:S01]  /*1c90*/  FADD.FTZ R17, R39.reuse, R38 ;  /* 0x0000002627117221 */ /* 0x040fe20000010000 */
[----:B------:R-:W-:-:S03]  /*1ca0*/  FFMA.FTZ R21, R39, R39, R20 ;  /* 0x0000002727157223 */ /* 0x000fc60000010014 */
[----:B------:R-:W-:Y:S01]  /*1cb0*/  FADD.FTZ R19, R16, R17 ;  /* 0x0000001110137221 */ /* 0x000fe20000010000 */
[----:B------:R-:W-:-:S04]  /*1cc0*/  FADD.FTZ R18, R18, R21 ;  /* 0x0000001512127221 */ /* 0x000fc80000010000 */
        /* <DEDUP_REMOVED lines=28> */
[----:B01----:R-:W-:-:S12]  /*1e90*/  FADD.FTZ R16, R20, R23 ;  /* 0x0000001714107221 */ /* 0x003fd80000010000 */
[----:B------:R-:W0:Y:S01]  /*1ea0*/  @!P1 S2R R18, SR_CgaCtaId ;  /* 0x0000000000129919 */ /* 0x000e220000008800 */
[----:B------:R-:W-:-:S04]  /*1eb0*/  @!P1 MOV R17, 0x400 ;  /* 0x0000040000119802 */ /* 0x000fc80000000f00 */
[----:B0-----:R-:W-:Y:S02]  /*1ec0*/  @!P1 LEA R19, R18, R17, 0x18 ;  /* 0x0000001112139211 */ /* 0x001fe400078ec0ff */
[----:B------:R-:W-:-:S04]  /*1ed0*/  @!P1 SHF.R.U32.HI R17, RZ, 0x2, R44 ;  /* 0x00000002ff119819 */ /* 0x000fc8000001162c */
[----:B------:R-:W-:Y:S01]  /*1ee0*/  @!P1 LOP3.LUT R18, R17, 0xf8, RZ, 0xc0, !PT ;  /* 0x000000f811129812 */ /* 0x000fe200078ec0ff */
[----:B--2---:R-:W-:-:S03]  /*1ef0*/  FADD.FTZ R17, R21, R22 ;  /* 0x0000001615117221 */ /* 0x004fc60000010000 */
[----:B------:R-:W-:-:S05]  /*1f00*/  @!P1 IADD3 R18, PT, PT, R18, R19, RZ ;  /* 0x0000001312129210 */ /* 0x000fca0007ffe0ff */
[----:B------:R3:W-:Y:S02]  /*1f10*/  @!P1 STS.64 [R18+0x8], R16 ;  /* 0x0000081012009388 */ /* 0x0007e40000000a00 */
.L_x_1954:
[----:B------:R-:W-:Y:S05]  /*1f20*/  BSYNC.RECONVERGENT B0 ;  /* 0x0000000000007941 */ /* 0x000fea0003800200 */
.L_x_1953:
        /* <DEDUP_REMOVED lines=8> */
[----:B-12---:R-:W1:Y:S02]  /*1fb0*/  LDS.128 R20, [UR5+0x10] ;  /* 0x00001005ff147984 */ /* 0x006e640008000c00 */
[----:B-1----:R-:W-:Y:S01]  /*1fc0*/  FADD.FTZ R19, R16, R20 ;  /* 0x0000001410137221 */ /* 0x002fe20000010000 */
[----:B------:R-:W-:-:S03]  /*1fd0*/  FADD.FTZ R20, R17, R21 ;  /* 0x0000001511147221 */ /* 0x000fc60000010000 */
[----:B------:R-:W-:Y:S01]  /*1fe0*/  FADD.FTZ R21, R19, R22 ;  /* 0x0000001613157221 */ /* 0x000fe20000010000 */
[----:B------:R-:W-:Y:S01]  /*1ff0*/  FADD.FTZ R20, R20, R23 ;  /* 0x0000001714147221 */ /* 0x000fe20000010000 */
[----:B0--3--:R-:W0:Y:S02]  /*2000*/  LDS.128 R16, [UR5+0x20] ;  /* 0x00002005ff107984 */ /* 0x009e240008000c00 */
[----:B0-----:R-:W-:Y:S01]  /*2010*/  FADD.FTZ R21, R21, R16 ;  /* 0x0000001015157221 */ /* 0x001fe20000010000 */
[----:B------:R-:W-:-:S03]  /*2020*/  FADD.FTZ R16, R20, R17 ;  /* 0x0000001114107221 */ /* 0x000fc60000010000 */
[----:B------:R-:W-:Y:S01]  /*2030*/  FADD.FTZ R17, R21, R18 ;  /* 0x0000001215117221 */ /* 0x000fe20000010000 */
[----:B------:R-:W-:Y:S01]  /*2040*/  FADD.FTZ R16, R16, R19 ;  /* 0x0000001310107221 */ /* 0x000fe20000010000 */
[----:B------:R-:W0:Y:S02]  /*2050*/  LDS.128 R20, [UR5+0x30] ;  /* 0x00003005ff147984 */ /* 0x000e240008000c00 */
[----:B0-----:R-:W-:Y:S01]  /*2060*/  FADD.FTZ R17, R17, R20 ;  /* 0x0000001411117221 */ /* 0x001fe20000010000 */
[----:B------:R-:W-:-:S03]  /*2070*/  FADD.FTZ R18, R16, R21 ;  /* 0x0000001510127221 */ /* 0x000fc60000010000 */
[----:B------:R-:W-:Y:S01]  /*2080*/  FADD.FTZ R16, R17, R22 ;  /* 0x0000001611107221 */ /* 0x000fe20000010000 */
[----:B------:R-:W-:-:S07]  /*2090*/  FADD.FTZ R17, R18, R23 ;  /* 0x0000001712117221 */ /* 0x000fce0000010000 */
.L_x_1956:
[----:B------:R-:W-:Y:S05]  /*20a0*/  BSYNC.RECONVERGENT B0 ;  /* 0x0000000000007941 */ /* 0x000fea0003800200 */
.L_x_1955:
        /* <DEDUP_REMOVED lines=12> */
[----:B------:R-:W-:Y:S02]  /*2170*/  UIMAD UR10, UR19, UR18, UR6 ;  /* 0x00000012130a72a4 */ /* 0x000fe4000f8e0206 */
[----:B------:R-:W-:Y:S02]  /*2180*/  ULOP3.LUT UP0, UR5, UR4, 0x2, URZ, 0xc0, !UPT ;  /* 0x0000000204057892 */ /* 0x000fe4000f80c0ff */
[----:B------:R-:W-:Y:S02]  /*2190*/  UIMAD.WIDE.U32 UR10, UR10, 0x8, UR16 ;  /* 0x000000080a0a78a5 */ /* 0x000fe4000f8e0010 */
[----:B------:R-:W-:-:S04]  /*21a0*/  UIADD3 UR5, UPT, UPT, -UR5, 0x1, URZ ;  /* 0x0000000105057890 */ /* 0x000fc8000fffe1ff */
[----:B------:R-:W-:Y:S01]  /*21b0*/  IMAD.U32 R18, RZ, RZ, UR10 ;  /* 0x0000000aff127e24 */ /* 0x000fe2000f8e00ff */
[----:B------:R-:W-:Y:S01]  /*21c0*/  UIMAD UR10, UR9, UR18, UR6 ;  /* 0x00000012090a72a4 */ /* 0x000fe2000f8e0206 */
[----:B------:R-:W-:Y:S02]  /*21d0*/  PLOP3.LUT P1, PT, PT, PT, UP0, 0x80, 0x8 ;  /* 0x000000000008781c */ /* 0x000fe40003f2f008 */
[----:B------:R-:W-:Y:S02]  /*21e0*/  MOV R19, UR11 ;  /* 0x0000000b00137c02 */ /* 0x000fe40008000f00 */
[----:B------:R-:W-:Y:S02]  /*21f0*/  MOV R57, UR5 ;  /* 0x0000000500397c02 */ /* 0x000fe40008000f00 */
[----:B-1----:R-:W-:Y:S01]  /*2200*/  MOV R23, UR10 ;  /* 0x0000000a00177c02 */ /* 0x002fe20008000f00 */
[----:B------:R4:W-:Y:S04]  /*2210*/  STG.E.64 desc[UR14][R18.64], R16 ;  /* 0x0000001012007986 */ /* 0x0009e8000c101b0e */
[----:B---3--:R-:W-:Y:S01]  /*2220*/  IMAD.WIDE.U32 R20, R23, 0x4, R20 ;  /* 0x0000000417147825 */ /* 0x008fe200078e0014 */
[----:B------:R-:W-:-:S04]  /*2230*/  SEL R23, R40, RZ, !P1 ;  /* 0x000000ff28177207 */ /* 0x000fc80004800000 */
[----:B------:R-:W-:Y:S01]  /*2240*/  ISETP.NE.AND P1, PT, R23, -0x1, PT ;  /* 0xffffffff1700780c */ /* 0x000fe20003f25270 */
[----:B------:R-:W-:Y:S06]  /*2250*/  MEMBAR.ALL.GPU ;  /* 0x0000000000007992 */ /* 0x000fec000000a000 */
[----:B------:R-:W-:-:S00]  /*2260*/  ERRBAR ;  /* 0x00000000000079ab */ /* 0x000fc00000000000 */
[----:B------:R-:W-:Y:S06]  /*2270*/  CGAERRBAR ;  /* 0x00000000000075ab */ /* 0x000fec0000000000 */
[----:B------:R4:W-:Y:S01]  /*2280*/  REDG.E.ADD.S32.STRONG.GPU desc[UR14][R20.64], R57 ;  /* 0x000000391400798e */ /* 0x0009e2000c12e30e */
[----:B------:R-:W-:Y:S05]  /*2290*/  @!P1 BRA `(.L_x_1958) ;  /* 0x0000000000149947 */ /* 0x000fea0003800000 */
.L_x_1959:
[----:B----4-:R-:W3:Y:S04]  /*22a0*/  LDG.E.STRONG.GPU R18, desc[UR14][R20.64] ;  /* 0x0000000e14127981 */ /* 0x010ee8000c1ef900 */
[----:B---3--:R-:W-:Y:S01]  /*22b0*/  CCTL.IVALL ;  /* 0x00000000ff00798f */ /* 0x008fe20002000000 */
[----:B------:R-:W-:Y:S05]  /*22c0*/  YIELD ;  /* 0x0000000000007946 */ /* 0x000fea0003800000 */
[----:B------:R-:W-:-:S13]  /*22d0*/  ISETP.NE.AND P1, PT, R18, R23, PT ;  /* 0x000000171200720c */ /* 0x000fda0003f25270 */
[----:B------:R-:W-:Y:S05]  /*22e0*/  @P1 BRA `(.L_x_1959) ;  /* 0xfffffffc00ec1947 */ /* 0x000fea000383ffff */
.L_x_1958:
[----:B------:R-:W-:Y:S05]  /*22f0*/  WARPSYNC.ALL ;  /* 0x0000000000007948 */ /* 0x000fea0003800000 */
[----:B------:R-:W-:Y:S06]  /*2300*/  BAR.SYNC.DEFER_BLOCKING 0x0 ;  /* 0x0000000000007b1d */ /* 0x000fec0000010000 */
[----:B------:R-:W-:Y:S01]  /*2310*/  UMOV UR5, URZ ;  /* 0x000000ff00057c82 */ /* 0x000fe20008000000 */
[----:B------:R-:W-:Y:S05]  /*2320*/  @!P3 BRA `(.L_x_1960) ;  /* 0x000000040098b947 */ /* 0x000fea0003800000 */
[----:B--2---:R-:W-:Y:S01]  /*2330*/  LOP3.LUT R22, R40, 0x7ffffff8, RZ, 0xc0, !PT ;  /* 0x7ffffff828167812 */ /* 0x004fe200078ec0ff */
        /* <DEDUP_REMOVED lines=10> */
.L_x_1961:
[----:B------:R-:W-:Y:S01]  /*23e0*/  ISETP.EQ.OR P1, PT, RZ, UR23, P2 ;  /* 0x00000017ff007c0c */ /* 0x000fe20009722670 */
[----:B------:R-:W-:-:S06]  /*23f0*/  UIADD3 UR26, UPT, UPT, UR5, 0x1, URZ ;  /* 0x00000001051a7890 */ /* 0x000fcc000fffe0ff */
[----:B----4-:R-:W-:-:S04]  /*2400*/  MOV R18, UR26 ;  /* 0x0000001a00127c02 */ /* 0x010fc80008000f00 */
[----:B------:R-:W-:Y:S02]  /*2410*/  ISETP.EQ.OR P6, PT, R18, UR19, P2 ;  /* 0x0000001312007c0c */ /* 0x000fe400097c2670 */
[----:B------:R-:W-:-:S05]  /*2420*/  VOTEU.ALL UP0, P1 ;  /* 0x0000000000ff7886 */ /* 0x000fca0000800000 */
[----:B------:R-:W-:-:S06]  /*2430*/  @!UP0 UIMAD.WIDE.U32 UR24, UR9, 0x8, UR16 ;  /* 0x00000008091888a5 */ /* 0x000fcc000f8e0010 */
[----:B------:R-:W-:Y:S02]  /*2440*/  MOV R20, UR24 ;  /* 0x0000001800147c02 */ /* 0x000fe40008000f00 */
[----:B------:R-:W-:-:S06]  /*2450*/  MOV R21, UR25 ;  /* 0x0000001900157c02 */ /* 0x000fcc0008000f00 */
[----:B------:R-:W0:Y:S01]  /*2460*/  @!P1 LDG.E.64 R20, desc[UR14][R20.64] ;  /* 0x0000000e14149981 */ /* 0x000e22000c1e1b00 */
[----:B------:R-:W-:-:S05]  /*2470*/  VOTEU.ALL UP0, P6 ;  /* 0x0000000000ff7886 */ /* 0x000fca0003000000 */
[----:B------:R-:W-:-:S06]  /*2480*/  @!UP0 UIMAD.WIDE.U32 UR24, UR22, 0x8, UR16 ;  /* 0x00000008161888a5 */ /* 0x000fcc000f8e0010 */
[----:B------:R-:W-:Y:S02]  /*2490*/  MOV R18, UR24 ;  /* 0x0000001800127c02 */ /* 0x000fe40008000f00 */
[----:B------:R-:W-:-:S06]  /*24a0*/  MOV R19, UR25 ;  /* 0x0000001900137c02 */ /* 0x000fcc0008000f00 */
[----:B------:R-:W2:Y:S01]  /*24b0*/  @!P6 LDG.E.64 R18, desc[UR14][R18.64] ;  /* 0x0000000e1212e981 */ /* 0x000ea2000c1e1b00 */
[----:B------:R-:W-:Y:S02]  /*24c0*/  UIADD3 UR24, UPT, UPT, UR5, 0x2, URZ ;  /* 0x0000000205187890 */ /* 0x000fe4000fffe0ff */
[----:B------:R-:W-:-:S04]  /*24d0*/  UIADD3 UR26, UPT, UPT, UR5, 0x3, URZ ;  /* 0x00000003051a7890 */ /* 0x000fc8000fffe0ff */
[----:B-1----:R-:W-:-:S04]  /*24e0*/  MOV R23, UR24 ;  /* 0x0000001800177c02 */ /* 0x002fc80008000f00 */
[----:B------:R-:W-:-:S13]  /*24f0*/  ISETP.EQ.OR P3, PT, R23, UR19, P2 ;  /* 0x0000001317007c0c */ /* 0x000fda0009762670 */
[----:B------:R-:W-:-:S05]  /*2500*/  VOTEU.ALL UP0, P3 ;  /* 0x0000000000ff7886 */ /* 0x000fca0001800000 */
[----:B------:R-:W-:Y:S01]  /*2510*/  @!UP0 UIMAD.WIDE.U32 UR24, UR10, 0x8, UR16 ;  /* 0x000000080a1888a5 */ /* 0x000fe2000f8e0010 */
[----:B0-----:R-:W-:Y:S01]  /*2520*/  @!P1 FADD.FTZ R16, R16, R20 ;  /* 0x0000001410109221 */ /* 0x001fe20000010000 */
[----:B------:R-:W-:Y:S02]  /*2530*/  IMAD.U32 R20, RZ, RZ, UR26 ;  /* 0x0000001aff147e24 */ /* 0x000fe4000f8e00ff */
[----:B------:R-:W-:Y:S02]  /*2540*/  @!P1 FADD.FTZ R17, R17, R21 ;  /* 0x0000001511119221 */ /* 0x000fe40000010000 */
[----:B------:R-:W-:Y:S02]  /*2550*/  MOV R21, UR25 ;  /* 0x0000001900157c02 */ /* 0x000fe40008000f00 */
[----:B------:R-:W-:Y:S02]  /*2560*/  ISETP.EQ.OR P4, PT, R20, UR19, P2 ;  /* 0x0000001314007c0c */ /* 0x000fe40009782670 */
[----:B------:R-:W-:-:S06]  /*2570*/  MOV R20, UR24 ;  /* 0x0000001800147c02 */ /* 0x000fcc0008000f00 */
[----:B------:R-:W3:Y:S05]  /*2580*/  @!P3 LDG.E.64 R20, desc[UR14][R20.64] ;  /* 0x0000000e1414b981 */ /* 0x000eea000c1e1b00 */
[----:B------:R-:W-:Y:S01]  /*2590*/  VOTEU.ALL UP0, P4 ;  /* 0x0000000000ff7886 */ /* 0x000fe20002000000 */
[----:B--2---:R-:W-:-:S04]  /*25a0*/  @!P6 FADD.FTZ R16, R16, R18 ;  /* 0x000000121010e221 */ /* 0x004fc80000010000 */
[----:B------:R-:W-:Y:S01]  /*25b0*/  @!UP0 UIMAD.WIDE.U32 UR24, UR20, 0x8, UR16 ;  /* 0x00000008141888a5 */ /* 0x000fe2000f8e0010 */
[----:B------:R-:W-:-:S05]  /*25c0*/  @!P6 FADD.FTZ R17, R17, R19 ;  /* 0x000000131111e221 */ /* 0x000fca0000010000 */
[----:B------:R-:W-:Y:S02]  /*25d0*/  MOV R18, UR24 ;  /* 0x0000001800127c02 */ /* 0x000fe40008000f00 */
[----:B------:R-:W-:-:S06]  /*25e0*/  MOV R19, UR25 ;  /* 0x0000001900137c02 */ /* 0x000fcc0008000f00 */
[----:B------:R-:W2:Y:S01]  /*25f0*/  @!P4 LDG.E.64 R18, desc[UR14][R18.64] ;  /* 0x0000000e1212c981 */ /* 0x000ea2000c1e1b00 */
[----:B------:R-:W-:-:S06]  /*2600*/  UIADD3 UR24, UPT, UPT, UR5, 0x4, URZ ;  /* 0x0000000405187890 */ /* 0x000fcc000fffe0ff */
[----:B------:R-:W-:-:S04]  /*2610*/  MOV R23, UR24 ;  /* 0x0000001800177c02 */ /* 0x000fc80008000f00 */
[----:B------:R-:W-:Y:S01]  /*2620*/  ISETP.EQ.OR P1, PT, R23, UR19, P2 ;  /* 0x0000001317007c0c */ /* 0x000fe20009722670 */
[----:B------:R-:W-:-:S12]  /*2630*/  UIADD3 UR26, UPT, UPT, UR5, 0x5, URZ ;  /* 0x00000005051a7890 */ /* 0x000fd8000fffe0ff */
[----:B------:R-:W-:-:S05]  /*2640*/  VOTEU.ALL UP0, P1 ;  /* 0x0000000000ff7886 */ /* 0x000fca0000800000 */
[----:B------:R-:W-:Y:S01]  /*2650*/  @!UP0 UIMAD.WIDE.U32 UR24, UR11, 0x8, UR16 ;  /* 0x000000080b1888a5 */ /* 0x000fe2000f8e0010 */
[----:B---3--:R-:W-:Y:S01]  /*2660*/  @!P3 FADD.FTZ R16, R16, R20 ;  /* 0x000000141010b221 */ /* 0x008fe20000010000 */
[----:B------:R-:W-:Y:S01]  /*2670*/  MOV R20, UR26 ;  /* 0x0000001a00147c02 */ /* 0x000fe20008000f00 */
[----:B------:R-:W-:-:S03]  /*2680*/  @!P3 FADD.FTZ R17, R17, R21 ;  /* 0x000000151111b221 */ /* 0x000fc60000010000 */
[----:B------:R-:W-:Y:S02]  /*2690*/  MOV R21, UR25 ;  /* 0x0000001900157c02 */ /* 0x000fe40008000f00 */
[----:B------:R-:W-:Y:S02]  /*26a0*/  ISETP.EQ.OR P3, PT, R20, UR19, P2 ;  /* 0x0000001314007c0c */ /* 0x000fe40009762670 */
[----:B------:R-:W-:-:S06]  /*26b0*/  MOV R20, UR24 ;  /* 0x0000001800147c02 */ /* 0x000fcc0008000f00 */
[----:B------:R-:W3:Y:S05]  /*26c0*/  @!P1 LDG.E.64 R20, desc[UR14][R20.64] ;  /* 0x0000000e14149981 */ /* 0x000eea000c1e1b00 */
        /* <DEDUP_REMOVED lines=8> */
[----:B------:R-:W-:Y:S01]  /*2750*/  MOV R23, UR24 ;  /* 0x0000001800177c02 */ /* 0x000fe20008000f00 */
[----:B------:R-:W-:-:S03]  /*2760*/  UIADD3 UR24, UPT, UPT, UR5, 0x7, URZ ;  /* 0x0000000705187890 */ /* 0x000fc6000fffe0ff */
[----:B------:R-:W-:-:S13]  /*2770*/  ISETP.EQ.OR P6, PT, R23, UR19, P2 ;  /* 0x0000001317007c0c */ /* 0x000fda00097c2670 */
[----:B------:R-:W-:Y:S01]  /*2780*/  VOTEU.ALL UP0, P6 ;  /* 0x0000000000ff7886 */ /* 0x000fe20003000000 */
[----:B---3--:R-:W-:Y:S01]  /*2790*/  @!P1 FADD.FTZ R16, R16, R20 ;  /* 0x0000001410109221 */ /* 0x008fe20000010000 */
[----:B------:R-:W-:-:S04]  /*27a0*/  MOV R20, UR24 ;  /* 0x0000001800147c02 */ /* 0x000fc80008000f00 */
[----:B------:R-:W-:Y:S01]  /*27b0*/  ISETP.EQ.OR P4, PT, R20, UR19, P2 ;  /* 0x0000001314007c0c */ /* 0x000fe20009782670 */
[----:B------:R-:W-:Y:S01]  /*27c0*/  @!UP0 UIMAD.WIDE.U32 UR24, UR12, 0x8, UR16 ;  /* 0x000000080c1888a5 */ /* 0x000fe2000f8e0010 */
[----:B------:R-:W-:-:S05]  /*27d0*/  @!P1 FADD.FTZ R17, R17, R21 ;  /* 0x0000001511119221 */ /* 0x000fca0000010000 */
[----:B------:R-:W-:Y:S02]  /*27e0*/  MOV R20, UR24 ;  /* 0x0000001800147c02 */ /* 0x000fe40008000f00 */
[----:B------:R-:W-:-:S04]  /*27f0*/  MOV R21, UR25 ;  /* 0x0000001900157c02 */ /* 0x000fc80008000f00 */
[----:B------:R-:W-:Y:S02]  /*2800*/  VOTEU.ALL UP0, P4 ;  /* 0x0000000000ff7886 */ /* 0x000fe40002000000 */
[----:B------:R-:W3:Y:S03]  /*2810*/  @!P6 LDG.E.64 R20, desc[UR14][R20.64] ;  /* 0x0000000e1414e981 */ /* 0x000ee6000c1e1b00 */
[----:B------:R-:W-:Y:S01]  /*2820*/  @!UP0 UIMAD.WIDE.U32 UR24, UR21, 0x8, UR16 ;  /* 0x00000008151888a5 */ /* 0x000fe2000f8e0010 */
[----:B--2---:R-:W-:Y:S01]  /*2830*/  @!P3 FADD.FTZ R16, R16, R18 ;  /* 0x000000121010b221 */ /* 0x004fe20000010000 */
[----:B------:R-:W-:-:S04]  /*2840*/  @!P3 FADD.FTZ R17, R17, R19 ;  /* 0x000000131111b221 */ /* 0x000fc80000010000 */
[----:B------:R-:W-:Y:S02]  /*2850*/  MOV R18, UR24 ;  /* 0x0000001800127c02 */ /* 0x000fe40008000f00 */
[----:B------:R-:W-:-:S06]  /*2860*/  MOV R19, UR25 ;  /* 0x0000001900137c02 */ /* 0x000fcc0008000f00 */
        /* <DEDUP_REMOVED lines=12> */
[----:B---3--:R-:W-:Y:S01]  /*2930*/  @!P6 FADD.FTZ R16, R16, R20 ;  /* 0x000000141010e221 */ /* 0x008fe20000010000 */
[----:B------:R-:W-:-:S03]  /*2940*/  @!P6 FADD.FTZ R17, R17, R21 ;  /* 0x000000151111e221 */ /* 0x000fc60000010000 */
[----:B--2---:R-:W-:Y:S01]  /*2950*/  @!P4 FADD.FTZ R16, R16, R18 ;  /* 0x000000121010c221 */ /* 0x004fe20000010000 */
[----:B------:R-:W-:Y:S01]  /*2960*/  @!P4 FADD.FTZ R17, R17, R19 ;  /* 0x000000131111c221 */ /* 0x000fe20000010000 */
[----:B------:R-:W-:Y:S06]  /*2970*/  @P1 BRA `(.L_x_1961) ;  /* 0xfffffff800981947 */ /* 0x000fec000383ffff */
[----:B------:R-:W-:-:S15]  /*2980*/  R2UR UR5, R22 ;  /* 0x00000000160572ca */ /* 0x000fde00000e0000 */
.L_x_1960:
[----:B------:R-:W-:-:S13]  /*2990*/  LOP3.LUT P1, RZ, R40, 0x7, RZ, 0xc0, !PT ;  /* 0x0000000728ff7812 */ /* 0x000fda000782c0ff */
[----:B------:R-:W-:Y:S05]  /*29a0*/  @!P1 BRA `(.L_x_1957) ;  /* 0x0000000400709947 */ /* 0x000fea0003800000 */
[----:B----4-:R-:W-:-:S04]  /*29b0*/  LOP3.LUT R18, R40, 0x7, RZ, 0xc0, !PT ;  /* 0x0000000728127812 */ /* 0x010fc800078ec0ff */
[----:B------:R-:W-:-:S04]  /*29c0*/  IADD3 R18, PT, PT, R18, -0x1, RZ ;  /* 0xffffffff12127810 */ /* 0x000fc80007ffe0ff */
[----:B------:R-:W-:-:S13]  /*29d0*/  ISETP.GE.U32.AND P1, PT, R18, 0x3, PT ;  /* 0x000000031200780c */ /* 0x000fda0003f26070 */
[----:B------:R-:W-:Y:S05]  /*29e0*/  @!P1 BRA `(.L_x_1962) ;  /* 0x0000000000b89947 */ /* 0x000fea0003800000 */
[----:B------:R-:W-:Y:S01]  /*29f0*/  MOV R18, UR5 ;  /* 0x0000000500127c02 */ /* 0x000fe20008000f00 */
[----:B------:R-:W-:-:S03]  /*2a00*/  UIADD3 UR9, UPT, UPT, UR5, 0x1, URZ ;  /* 0x0000000105097890 */ /* 0x000fc6000fffe0ff */
[----:B------:R-:W-:-:S03]  /*2a10*/  ISETP.EQ.OR P1, PT, R18, UR19, P2 ;  /* 0x0000001312007c0c */ /* 0x000fc60009722670 */
[----:B------:R-:W-:-:S04]  /*2a20*/  MOV R18, UR9 ;  /* 0x0000000900127c02 */ /* 0x000fc80008000f00 */
[----:B------:R-:W-:-:S06]  /*2a30*/  ISETP.EQ.OR P3, PT, R18, UR19, P2 ;  /* 0x0000001312007c0c */ /* 0x000fcc0009762670 */
[----:B------:R-:W-:-:S05]  /*2a40*/  VOTEU.ALL UP0, P1 ;  /* 0x0000000000ff7886 */ /* 0x000fca0000800000 */
[----:B------:R-:W-:Y:S02]  /*2a50*/  @!UP0 UIMAD UR10, UR5, UR18, UR6 ;  /* 0x00000012050a82a4 */ /* 0x000fe4000f8e0206 */
[----:B------:R-:W-:Y:S02]  /*2a60*/  VOTEU.ALL UP1, P3 ;  /* 0x0000000000ff7886 */ /* 0x000fe40001820000 */
[----:B------:R-:W-:-:S03]  /*2a70*/  @!UP0 UIMAD.WIDE.U32 UR10, UR10, 0x8, UR16 ;  /* 0x000000080a0a88a5 */ /* 0x000fc6000f8e0010 */
[----:B------:R-:W-:-:S03]  /*2a80*/  @!UP1 UIMAD UR9, UR9, UR18, UR6 ;  /* 0x00000012090992a4 */ /* 0x000fc6000f8e0206 */
[----:B------:R-:W-:Y:S01]  /*2a90*/  IMAD.U32 R20, RZ, RZ, UR10 ;  /* 0x0000000aff147e24 */ /* 0x000fe2000f8e00ff */
[----:B------:R-:W-:Y:S01]  /*2aa0*/  MOV R21, UR11 ;  /* 0x0000000b00157c02 */ /* 0x000fe20008000f00 */
[----:B------:R-:W-:-:S05]  /*2ab0*/  @!UP1 UIMAD.WIDE.U32 UR10, UR9, 0x8, UR16 ;  /* 0x00000008090a98a5 */ /* 0x000fca000f8e0010 */
[----:B------:R-:W0:Y:S01]  /*2ac0*/  @!P1 LDG.E.64 R20, desc[UR14][R20.64] ;  /* 0x0000000e14149981 */ /* 0x000e22000c1e1b00 */
[----:B------:R-:W-:Y:S01]  /*2ad0*/  MOV R18, UR10 ;  /* 0x0000000a00127c02 */ /* 0x000fe20008000f00 */
[----:B------:R-:W-:Y:S01]  /*2ae0*/  UIADD3 UR10, UPT, UPT, UR5, 0x2, URZ ;  /* 0x00000002050a7890 */ /* 0x000fe2000fffe0ff */
[----:B------:R-:W-:Y:S01]  /*2af0*/  MOV R19, UR11 ;  /* 0x0000000b00137c02 */ /* 0x000fe20008000f00 */
[----:B------:R-:W-:-:S04]  /*2b00*/  UIADD3 UR12, UPT, UPT, UR5, 0x3, URZ ;  /* 0x00000003050c7890 */ /* 0x000fc8000fffe0ff */
[----:B--2---:R-:W-:Y:S01]  /*2b10*/  MOV R22, UR10 ;  /* 0x0000000a00167c02 */ /* 0x004fe20008000f00 */
[----:B------:R-:W2:Y:S03]  /*2b20*/  @!P3 LDG.E.64 R18, desc[UR14][R18.64] ;  /* 0x0000000e1212b981 */ /* 0x000ea6000c1e1b00 */
        /* <DEDUP_REMOVED lines=8> */
[----:B------:R-:W-:-:S06]  /*2bb0*/  @!UP1 UIMAD.WIDE.U32 UR12, UR12, 0x8, UR16 ;  /* 0x000000080c0c98a5 */ /* 0x000fcc000f8e0010 */
[----:B------:R-:W-:Y:S02]  /*2bc0*/  MOV R22, UR12 ;  /* 0x0000000c00167c02 */ /* 0x000fe40008000f00 */
[----:B-1----:R-:W-:-:S06]  /*2bd0*/  MOV R23, UR13 ;  /* 0x0000000d00177c02 */ /* 0x002fcc0008000f00 */
[----:B------:R-:W3:Y:S01]  /*2be0*/  @!P6 LDG.E.64 R22, desc[UR14][R22.64] ;  /* 0x0000000e1616e981 */ /* 0x000ee2000c1e1b00 */
[----:B0-----:R-:W-:Y:S01]  /*2bf0*/  @!P1 FADD.FTZ R16, R16, R20 ;  /* 0x0000001410109221 */ /* 0x001fe20000010000 */
[----:B------:R-:W-:Y:S01]  /*2c00*/  @!P1 FADD.FTZ R17, R17, R21 ;  /* 0x0000001511119221 */ /* 0x000fe20000010000 */
[----:B------:R-:W-:Y:S02]  /*2c10*/  MOV R20, UR10 ;  /* 0x0000000a00147c02 */ /* 0x000fe40008000f00 */
[----:B------:R-:W-:Y:S01]  /*2c20*/  MOV R21, UR11 ;  /* 0x0000000b00157c02 */ /* 0x000fe20008000f00 */
[----:B--2---:R-:W-:-:S05]  /*2c30*/  @!P3 FADD.FTZ R16, R16, R18 ;  /* 0x000000121010b221 */ /* 0x004fca0000010000 */
[----:B------:R-:W2:Y:S01]  /*2c40*/  @!P4 LDG.E.64 R20, desc[UR14][R20.64] ;  /* 0x0000000e1414c981 */ /* 0x000ea2000c1e1b00 */
[----:B------:R-:W-:-:S05]  /*2c50*/  IMAD.U32 R18, RZ, RZ, UR5 ;  /* 0x00000005ff127e24 */ /* 0x000fca000f8e00ff */
[----:B------:R-:W-:Y:S01]  /*2c60*/  IADD3 R18, PT, PT, R18, 0x4, RZ ;  /* 0x0000000412127810 */ /* 0x000fe20007ffe0ff */
[----:B------:R-:W-:-:S03]  /*2c70*/  @!P3 FADD.FTZ R17, R17, R19 ;  /* 0x000000131111b221 */ /* 0x000fc60000010000 */
[----:B------:R-:W-:Y:S01]  /*2c80*/  R2UR UR5, R18 ;  /* 0x00000000120572ca */ /* 0x000fe200000e0000 */
[----:B--2---:R-:W-:Y:S01]  /*2c90*/  @!P4 FADD.FTZ R16, R16, R20 ;  /* 0x000000141010c221 */ /* 0x004fe20000010000 */
[----:B------:R-:W-:-:S03]  /*2ca0*/  @!P4 FADD.FTZ R17, R17, R21 ;  /* 0x000000151111c221 */ /* 0x000fc60000010000 */
[----:B---3--:R-:W-:Y:S01]  /*2cb0*/  @!P6 FADD.FTZ R16, R16, R22 ;  /* 0x000000161010e221 */ /* 0x008fe20000010000 */
[----:B------:R-:W-:-:S09]  /*2cc0*/  @!P6 FADD.FTZ R17, R17, R23 ;  /* 0x000000171111e221 */ /* 0x000fd20000010000 */
.L_x_1962:
[----:B------:R-:W-:-:S13]  /*2cd0*/  LOP3.LUT P1, R18, R40, 0x3, RZ, 0xc0, !PT ;  /* 0x0000000328127812 */ /* 0x000fda000782c0ff */
[----:B------:R-:W-:Y:S05]  /*2ce0*/  @!P1 BRA `(.L_x_1957) ;  /* 0x0000000000a09947 */ /* 0x000fea0003800000 */
[----:B------:R-:W-:-:S13]  /*2cf0*/  ISETP.NE.AND P1, PT, R18, 0x1, PT ;  /* 0x000000011200780c */ /* 0x000fda0003f25270 */
[----:B------:R-:W-:Y:S05]  /*2d00*/  @!P1 BRA `(.L_x_1963) ;  /* 0x0000000000609947 */ /* 0x000fea0003800000 */
[----:B------:R-:W-:Y:S02]  /*2d10*/  UIADD3 UR10, UPT, UPT, UR5, 0x1, URZ ;  /* 0x00000001050a7890 */ /* 0x000fe4000fffe0ff */
[----:B------:R-:W-:-:S04]  /*2d20*/  MOV R18, UR5 ;  /* 0x0000000500127c02 */ /* 0x000fc80008000f00 */
        /* <DEDUP_REMOVED lines=10> */
[----:B------:R-:W-:-:S05]  /*2dd0*/  MOV R19, UR13 ;  /* 0x0000000d00137c02 */ /* 0x000fca0008000f00 */
[----:B------:R-:W-:Y:S01]  /*2de0*/  MOV R20, UR10 ;  /* 0x0000000a00147c02 */ /* 0x000fe20008000f00 */
[----:B------:R-:W0:Y:S01]  /*2df0*/  @!P3 LDG.E.64 R18, desc[UR14][R18.64] ;  /* 0x0000000e1212b981 */ /* 0x000e22000c1e1b00 */
[----:B------:R-:W-:-:S06]  /*2e00*/  MOV R21, UR11 ;  /* 0x0000000b00157c02 */ /* 0x000fcc0008000f00 */
[----:B------:R-:W3:Y:S01]  /*2e10*/  @!P1 LDG.E.64 R20, desc[UR14][R20.64] ;  /* 0x0000000e14149981 */ /* 0x000ee2000c1e1b00 */
[----:B--2---:R-:W-:-:S04]  /*2e20*/  MOV R22, UR5 ;  /* 0x0000000500167c02 */ /* 0x004fc80008000f00 */
[----:B------:R-:W-:-:S04]  /*2e30*/  IADD3 R22, PT, PT, R22, 0x2, RZ ;  /* 0x0000000216167810 */ /* 0x000fc80007ffe0ff */
[----:B------:R-:W-:Y:S01]  /*2e40*/  R2UR UR5, R22 ;  /* 0x00000000160572ca */ /* 0x000fe200000e0000 */
[----:B0-----:R-:W-:Y:S01]  /*2e50*/  @!P3 FADD.FTZ R16, R16, R18 ;  /* 0x000000121010b221 */ /* 0x001fe20000010000 */
[----:B------:R-:W-:-:S03]  /*2e60*/  @!P3 FADD.FTZ R17, R17, R19 ;  /* 0x000000131111b221 */ /* 0x000fc60000010000 */
[----:B---3--:R-:W-:Y:S01]  /*2e70*/  @!P1 FADD.FTZ R16, R16, R20 ;  /* 0x0000001410109221 */ /* 0x008fe20000010000 */
[----:B------:R-:W-:-:S09]  /*2e80*/  @!P1 FADD.FTZ R17, R17, R21 ;  /* 0x0000001511119221 */ /* 0x000fd20000010000 */
.L_x_1963:
[----:B------:R-:W-:Y:S01]  /*2e90*/  IMAD.U32 R18, RZ, RZ, UR5 ;  /* 0x00000005ff127e24 */ /* 0x000fe2000f8e00ff */
[----:B------:R-:W-:Y:S04]  /*2ea0*/  BSSY.RECONVERGENT B0, `(.L_x_1957) ;  /* 0x000000c000007945 */ /* 0x000fe80003800200 */
        /* <DEDUP_REMOVED lines=11> */
.L_x_1964:
[----:B------:R-:W-:Y:S05]  /*2f60*/  BSYNC.RECONVERGENT B0 ;  /* 0x0000000000007941 */ /* 0x000fea0003800200 */
.L_x_1957:
[----:B------:R-:W0:Y:S01]  /*2f70*/  S2UR UR9, SR_CgaCtaId ;  /* 0x00000000000979c3 */ /* 0x000e220000008800 */
[----:B------:R-:W3:Y:S01]  /*2f80*/  LDCU UR10, c[0x0][0x414] ;  /* 0x00008280ff0a77ac */ /* 0x000ee20008000800 */
[----:B----4-:R-:W-:Y:S02]  /*2f90*/  MOV R19, UR7 ;  /* 0x0000000700137c02 */ /* 0x010fe40008000f00 */
[----:B------:R-:W-:Y:S01]  /*2fa0*/  LOP3.LUT R57, R46, 0xffff, RZ, 0xc0, !PT ;  /* 0x0000ffff2e397812 */ /* 0x000fe200078ec0ff */
[----:B------:R-:W-:-:S03]  /*2fb0*/  UMOV UR5, 0x400 ;  /* 0x0000040000057882 */ /* 0x000fc60000000000 */
[----:B------:R-:W4:Y:S01]  /*2fc0*/  @P0 LDC.64 R64, c[0x0][0x388] ;  /* 0x0000e200ff400b82 */ /* 0x000f220000000a00 */
[----:B------:R-:W-:-:S07]  /*2fd0*/  IADD3 R57, PT, PT, R57, UR8, RZ ;  /* 0x0000000839397c10 */ /* 0x000fce000fffe0ff */
[----:B------:R-:W4:Y:S01]  /*2fe0*/  LDC.64 R20, c[0x0][0x3a0] ;  /* 0x0000e800ff147b82 */ /* 0x000f220000000a00 */
[----:B---3--:R-:W-:Y:S01]  /*2ff0*/  @P0 FMUL.FTZ R18, R16, UR10 ;  /* 0x0000000a10120c20 */ /* 0x008fe20008410000 */
[----:B0-----:R-:W-:-:S06]  /*3000*/  ULEA UR5, UR9, UR5, 0x18 ;  /* 0x0000000509057291 */ /* 0x001fcc000f8ec0ff */
[----:B-12---:R-:W0:Y:S01]  /*3010*/  LDC.64 R22, c[0x0][0x398] ;  /* 0x0000e600ff167b82 */ /* 0x006e220000000a00 */
[----:B------:R-:W1:Y:S01]  /*3020*/  LDCU.U8 UR9, c[0x0][0x3fc] ;  /* 0x00007f80ff0977ac */ /* 0x000e620008000000 */
[----:B----4-:R-:W-:-:S04]  /*3030*/  @P0 IMAD.WIDE R64, R19, 0x8, R64 ;  /* 0x0000000813400825 */ /* 0x010fc800078e0240 */
[----:B------:R-:W-:Y:S01]  /*3040*/  @P0 FMUL.FTZ R19, R17, UR10 ;  /* 0x0000000a11130c20 */ /* 0x000fe20008410000 */
[----:B------:R-:W-:Y:S04]  /*3050*/  @!P2 STS.64 [UR5+0x48], R16 ;  /* 0x00004810ff00a988 */ /* 0x000fe80008000a05 */
[----:B------:R2:W-:Y:S01]  /*3060*/  @P0 STG.E.64 desc[UR14][R64.64], R18 ;  /* 0x0000001240000986 */ /* 0x0005e2000c101b0e */
[C---:B------:R-:W-:Y:S01]  /*3070*/  IMAD.WIDE R20, R57.reuse, 0x4, R20 ;  /* 0x0000000439147825 */ /* 0x040fe200078e0214 */
[----:B------:R-:W-:Y:S03]  /*3080*/  BAR.SYNC.DEFER_BLOCKING 0x0 ;  /* 0x0000000000007b1d */ /* 0x000fe60000010000 */
[----:B0-----:R-:W-:-:S05]  /*3090*/  IMAD.WIDE R62, R57, 0x4, R22 ;  /* 0x00000004393e7825 */ /* 0x001fca00078e0216 */
[----:B--2---:R0:W5:Y:S04]  /*30a0*/  LDG.E.64 R18, desc[UR14][R62.64] ;  /* 0x0000000e3e127981 */ /* 0x004168000c1e1b00 */
[----:B------:R-:W5:Y:S01]  /*30b0*/  LDG.E.64 R20, desc[UR14][R20.64] ;  /* 0x0000000e14147981 */ /* 0x000f62000c1e1b00 */
[----:B-1----:R-:W-:Y:S01]  /*30c0*/  UISETP.NE.AND UP1, UPT, UR9, URZ, UPT ;  /* 0x000000ff0900728c */ /* 0x002fe2000bf25270 */
[----:B------:R-:W-:Y:S02]  /*30d0*/  BSSY.RECONVERGENT B0, `(.L_x_1965) ;  /* 0x00003b4000007945 */ /* 0x000fe40003800200 */
[----:B------:R-:W1:Y:S02]  /*30e0*/  LDS.64 R22, [UR5+0x48] ;  /* 0x00004805ff167984 */ /* 0x000e640008000a00 */
[----:B-1----:R-:W-:-:S05]  /*30f0*/  FMUL.FTZ R22, R22, UR10 ;  /* 0x0000000a16167c20 */ /* 0x002fca0008410000 */
[----:B------:R-:W-:-:S13]  /*3100*/  R2UR UR5, R22 ;  /* 0x00000000160572ca */ /* 0x000fda00000e0000 */
[----:B------:R-:W-:-:S05]  /*3110*/  MOV R16, UR5 ;  /* 0x0000000500107c02 */ /* 0x000fca0008000f00 */
[----:B------:R-:W-:-:S04]  /*3120*/  FMUL.FTZ R16, R16, UR5 ;  /* 0x0000000510107c20 */ /* 0x000fc80008410000 */
[----:B------:R-:W-:Y:S01]  /*3130*/  FFMA.FTZ R16, R23, UR10, -R16 ;  /* 0x0000000a17107c23 */ /* 0x000fe20008010810 */
[----:B------:R-:W-:-:S04]  /*3140*/  UMOV UR10, 0x3f800000 ;  /* 0x3f800000000a7882 */ /* 0x000fc80000000000 */
[----:B------:R-:W-:-:S13]  /*3150*/  FSETP.GTU.FTZ.AND P1, PT, R16, RZ, PT ;  /* 0x000000ff1000720b */ /* 0x000fda0003f3c000 */
[----:B------:R-:W-:Y:S01]  /*3160*/  VOTEU.ANY UP0, P1 ;  /* 0x0000000000ff7886 */ /* 0x000fe20000800100 */
[----:B------:R-:W-:-:S04]  /*3170*/  PLOP3.LUT P1, PT, PT, PT, UP0, 0x80, 0x8 ;  /* 0x000000000008781c */ /* 0x000fc80003f2f008 */
[----:B------:R-:W1:Y:S09]  /*3180*/  @UP0 LDCU UR8, c[0x0][0x3a8] ;  /* 0x00007500ff0807ac */ /* 0x000e720008000800 */
[----:B-1----:R-:W-:-:S06]  /*3190*/  @P1 FADD.FTZ R16, R16, UR8 ;  /* 0x0000000810101e21 */ /* 0x002fcc0008010000 */
[----:B------:R-:W1:Y:S02]  /*31a0*/  @P1 MUFU.RSQ R16, R16 ;  /* 0x0000001000101308 */ /* 0x000e640000001400 */
[----:B-1----:R-:W-:-:S13]  /*31b0*/  @P1 R2UR UR8, R16 ;  /* 0x00000000100812ca */ /* 0x002fda00000e0000 */
[----:B------:R-:W-:Y:S01]  /*31c0*/  @UP0 UMOV UR10, UR8 ;  /* 0x00000008000a0c82 */ /* 0x000fe20008000000 */
[----:B0-----:R-:W-:Y:S05]  /*31d0*/  BRA.U UP1, `(.L_x_1966) ;  /* 0x00000019010c7547 */ /* 0x001fea000b800000 */
[----:B------:R-:W0:Y:S01]  /*31e0*/  LDCU.64 UR8, c[0x0][0x3e8] ;  /* 0x00007d00ff0877ac */ /* 0x000e220008000a00 */
[----:B------:R-:W-:Y:S01]  /*31f0*/  BSSY.RECONVERGENT B1, `(.L_x_1967) ;  /* 0x000001c000017945 */ /* 0x000fe20003800200 */
[----:B0-----:R-:W-:Y:S02]  /*3200*/  ISETP.GE.U32.AND P2, PT, R56, UR8, PT ;  /* 0x0000000838007c0c */ /* 0x001fe4000bf46070 */
[----:B------:R-:W-:Y:S02]  /*3210*/  ISETP.GE.U32.AND P3, PT, R55, UR8, PT ;  /* 0x0000000837007c0c */ /* 0x000fe4000bf66070 */
[----:B------:R-:W-:Y:S02]  /*3220*/  ISETP.GE.AND.EX P2, PT, R53, UR9, PT, P2 ;  /* 0x0000000935007c0c */ /* 0x000fe4000bf46320 */
[----:B------:R-:W-:Y:S02]  /*3230*/  ISETP.GE.U32.AND P4, PT, R54, UR8, PT ;  /* 0x0000000836007c0c */ /* 0x000fe4000bf86070 */
[----:B------:R-:W-:-:S02]  /*3240*/  ISETP.GE.U32.AND P1, PT, R52, UR8, PT ;  /* 0x0000000834007c0c */ /* 0x000fc4000bf26070 */
[----:B------:R-:W-:Y:S02]  /*3250*/  ISETP.GE.AND.EX P3, PT, R51, UR9, PT, P3 ;  /* 0x0000000933007c0c */ /* 0x000fe4000bf66330 */
[----:B------:R-:W-:Y:S02]  /*3260*/  ISETP.GE.AND.EX P4, PT, R49, UR9, PT, P4 ;  /* 0x0000000931007c0c */ /* 0x000fe4000bf86340 */
[----:B------:R-:W-:-:S03]  /*3270*/  ISETP.GE.AND.EX P1, PT, R47, UR9, PT, P1 ;  /* 0x000000092f007c0c */ /* 0x000fc6000bf26310 */
[----:B------:R-:W-:Y:S10]  /*3280*/  @P2 BRA `(.L_x_1968) ;  /* 0x0000000000482947 */ /* 0x000ff40003800000 */
[----:B------:R-:W0:Y:S01]  /*3290*/  LDCU.64 UR16, c[0x0][0x3e0] ;  /* 0x00007c00ff1077ac */ /* 0x000e220008000a00 */
[----:B------:R-:W-:Y:S01]  /*32a0*/  MOV R16, R60 ;  /* 0x0000003c00107202 */ /* 0x000fe20000000f00 */
[----:B------:R-:W-:Y:S01]  /*32b0*/  FADD.FTZ R41, R41, -UR5 ;  /* 0x8000000529297e21 */ /* 0x000fe20008010000 */
[----:B------:R-:W-:Y:S01]  /*32c0*/  MOV R17, R59 ;  /* 0x0000003b00117202 */ /* 0x000fe20000000f00 */
[----:B------:R-:W1:Y:S01]  /*32d0*/  LDCU.64 UR12, c[0x0][0x380] ;  /* 0x00007000ff0c77ac */ /* 0x000e620008000a00 */
[----:B------:R-:W-:Y:S01]  /*32e0*/  FADD.FTZ R0, R0, -UR5 ;  /* 0x8000000500007e21 */ /* 0x000fe20008010000 */
[----:B------:R-:W-:-:S03]  /*32f0*/  FMUL.FTZ R41, R41, UR10 ;  /* 0x0000000a29297c20 */ /* 0x000fc60008410000 */
[----:B------:R-:W-:-:S04]  /*3300*/  FMUL.FTZ R0, R0, UR10 ;  /* 0x0000000a00007c20 */ /* 0x000fc80008410000 */
[----:B-----5:R-:W-:Y:S01]  /*3310*/  FFMA.FTZ R0, R19, R0, R21 ;  /* 0x0000000013007223 */ /* 0x020fe20000010015 */
[----:B0-----:R-:W-:Y:S02]  /*3320*/  IMAD R23, R53, UR16, RZ ;  /* 0x0000001035177c24 */ /* 0x001fe4000f8e02ff */
[----:B------:R-:W-:-:S04]  /*3330*/  IMAD.WIDE.U32 R16, R56, UR16, R16 ;  /* 0x0000001038107c25 */ /* 0x000fc8000f8e0010 */
[----:B------:R-:W-:Y:S01]  /*3340*/  IMAD R23, R56, UR17, R23 ;  /* 0x0000001138177c24 */ /* 0x000fe2000f8e0217 */
[----:B-1----:R-:W-:-:S04]  /*3350*/  LEA R22, P2, R16, UR12, 0x1 ;  /* 0x0000000c10167c11 */ /* 0x002fc8000f8408ff */
[----:B------:R-:W-:Y:S01]  /*3360*/  IADD3 R23, PT, PT, R17, R23, RZ ;  /* 0x0000001711177210 */ /* 0x000fe20007ffe0ff */
[----:B------:R-:W-:-:S03]  /*3370*/  FFMA.FTZ R17, R18, R41, R20 ;  /* 0x0000002912117223 */ /* 0x000fc60000010014 */
[----:B------:R-:W-:Y:S02]  /*3380*/  LEA.HI.X R23, R16, UR13, R23, 0x1, P2 ;  /* 0x0000000d10177c11 */ /* 0x000fe400090f0c17 */
[----:B------:R-:W-:-:S05]  /*3390*/  F2FP.BF16.F32.PACK_AB R17, R0, R17 ;  /* 0x000000110011723e */ /* 0x000fca00000010ff */
[----:B------:R0:W-:Y:S02]  /*33a0*/  STG.E desc[UR14][R22.64], R17 ;  /* 0x0000001116007986 */ /* 0x0001e4000c10190e */
.L_x_1968:
[----:B------:R-:W-:Y:S05]  /*33b0*/  BSYNC.RECONVERGENT B1 ;  /* 0x0000000000017941 */ /* 0x000fea0003800200 */
.L_x_1967:
[----:B------:R-:W-:Y:S04]  /*33c0*/  BSSY.RECONVERGENT B1, `(.L_x_1969) ;  /* 0x0000014000017945 */ /* 0x000fe80003800200 */
[----:B------:R-:W-:Y:S05]  /*33d0*/  @P3 BRA `(.L_x_1970) ;  /* 0x0000000000483947 */ /* 0x000fea0003800000 */
[----:B------:R-:W1:Y:S01]  /*33e0*/  LDCU.64 UR12, c[0x0][0x3e0] ;  /* 0x00007c00ff0c77ac */ /* 0x000e620008000a00 */
[----:B------:R-:W-:Y:S01]  /*33f0*/  MOV R16, R60 ;  /* 0x0000003c00107202 */ /* 0x000fe20000000f00 */
[----:B0-----:R-:W-:Y:S02]  /*3400*/  IMAD.MOV.U32 R17, RZ, RZ, R59 ;  /* 0x000000ffff117224 */ /* 0x001fe400078e003b */
[----:B------:R-:W-:Y:S01]  /*3410*/  FADD.FTZ R3, R3, -UR5 ;  /* 0x8000000503037e21 */ /* 0x000fe20008010000 */
[----:B------:R-:W0:Y:S01]  /*3420*/  LDCU.64 UR16, c[0x0][0x380] ;  /* 0x00007000ff1077ac */ /* 0x000e220008000a00 */
[----:B------:R-:W-:Y:S02]  /*3430*/  FADD.FTZ R2, R2, -UR5 ;  /* 0x8000000502027e21 */ /* 0x000fe40008010000 */
[----:B------:R-:W-:Y:S02]  /*3440*/  FMUL.FTZ R3, R3, UR10 ;  /* 0x0000000a03037c20 */ /* 0x000fe40008410000 */
[----:B------:R-:W-:-:S02]  /*3450*/  FMUL.FTZ R2, R2, UR10 ;  /* 0x0000000a02027c20 */ /* 0x000fc40008410000 */
[----:B-----5:R-:W-:Y:S02]  /*3460*/  FFMA.FTZ R3, R18, R3, R20 ;  /* 0x0000000312037223 */ /* 0x020fe40000010014 */
        /* <DEDUP_REMOVED lines=9> */
.L_x_1970:
[----:B------:R-:W-:Y:S05]  /*3500*/  BSYNC.RECONVERGENT B1 ;  /* 0x0000000000017941 */ /* 0x000fea0003800200 */
.L_x_1969:
[----:B------:R-:W-:Y:S01]  /*3510*/  BSSY.RECONVERGENT B1, `(.L_x_1971) ;  /* 0x0000016000017945 */ /* 0x000fe20003800200 */
[C---:B------:R-:W-:Y:S02]  /*3520*/  IADD3 R0, PT, PT, R56.reuse, 0xc0, RZ ;  /* 0x000000c038007810 */ /* 0x040fe40007ffe0ff */
[----:B01----:R-:W-:Y:S01]  /*3530*/  IADD3 R22, PT, PT, R56, 0xe0, RZ ;  /* 0x000000e038167810 */ /* 0x003fe20007ffe0ff */
[----:B------:R-:W-:Y:S06]  /*3540*/  @P4 BRA `(.L_x_1972) ;  /* 0x0000000000484947 */ /* 0x000fec0003800000 */
        /* <DEDUP_REMOVED lines=18> */
.L_x_1972:
[----:B------:R-:W-:Y:S05]  /*3670*/  BSYNC.RECONVERGENT B1 ;  /* 0x0000000000017941 */ /* 0x000fea0003800200 */
.L_x_1971:
        /* <DEDUP_REMOVED lines=20> */
.L_x_1974:
[----:B------:R-:W-:Y:S05]  /*37c0*/  BSYNC.RECONVERGENT B1 ;  /* 0x0000000000017941 */ /* 0x000fea0003800200 */
.L_x_1973:
[----:B------:R-:W-:Y:S01]  /*37d0*/  ISETP.GE.U32.AND P5, PT, R50, UR8, PT ;  /* 0x0000000832007c0c */ /* 0x000fe2000bfa6070 */
[C---:B------:R-:W-:Y:S01]  /*37e0*/  VIADD R6, R56.reuse, 0x100 ;  /* 0x0000010038067836 */ /* 0x040fe20000000000 */
[----:B------:R-:W-:Y:S01]  /*37f0*/  IADD3 R7, PT, PT, R56, 0x120, RZ ;  /* 0x0000012038077810 */ /* 0x000fe20007ffe0ff */
[----:B------:R-:W-:Y:S01]  /*3800*/  BSSY.RECONVERGENT B1, `(.L_x_1975) ;  /* 0x0000023000017945 */ /* 0x000fe20003800200 */
[----:B------:R-:W-:Y:S02]  /*3810*/  ISETP.GE.AND.EX P5, PT, R45, UR9, PT, P5 ;  /* 0x000000092d007c0c */ /* 0x000fe4000bfa6350 */
[----:B------:R-:W-:Y:S02]  /*3820*/  ISETP.GE.U32.AND P2, PT, R48, UR8, PT ;  /* 0x0000000830007c0c */ /* 0x000fe4000bf46070 */
[----:B------:R-:W-:Y:S02]  /*3830*/  ISETP.GE.U32.AND P1, PT, R0, UR8, PT ;  /* 0x0000000800007c0c */ /* 0x000fe4000bf26070 */
[----:B------:R-:W-:-:S02]  /*3840*/  ISETP.GE.U32.AND P6, PT, R22, UR8, PT ;  /* 0x0000000816007c0c */ /* 0x000fc4000bfc6070 */
[----:B------:R-:W-:Y:S02]  /*3850*/  ISETP.GE.U32.AND P3, PT, R6, UR8, PT ;  /* 0x0000000806007c0c */ /* 0x000fe4000bf66070 */
[----:B------:R-:W-:Y:S02]  /*3860*/  ISETP.GE.U32.AND P4, PT, R7, UR8, PT ;  /* 0x0000000807007c0c */ /* 0x000fe4000bf86070 */
[----:B------:R-:W-:Y:S02]  /*3870*/  SHF.R.S32.HI R41, RZ, 0x1f, R0 ;  /* 0x0000001fff297819 */ /* 0x000fe40000011400 */
[----:B0-----:R-:W-:Y:S02]  /*3880*/  SHF.R.S32.HI R16, RZ, 0x1f, R22 ;  /* 0x0000001fff107819 */ /* 0x001fe40000011416 */
[----:B------:R-:W-:Y:S02]  /*3890*/  SHF.R.S32.HI R17, RZ, 0x1f, R6 ;  /* 0x0000001fff117819 */ /* 0x000fe40000011406 */
[----:B------:R-:W-:-:S02]  /*38a0*/  SHF.R.S32.HI R23, RZ, 0x1f, R7 ;  /* 0x0000001fff177819 */ /* 0x000fc40000011407 */
[----:B------:R-:W-:Y:S02]  /*38b0*/  ISETP.GE.AND.EX P2, PT, R43, UR9, PT, P2 ;  /* 0x000000092b007c0c */ /* 0x000fe4000bf46320 */
[----:B------:R-:W-:Y:S02]  /*38c0*/  ISETP.GE.AND.EX P1, PT, R41, UR9, PT, P1 ;  /* 0x0000000929007c0c */ /* 0x000fe4000bf26310 */
[----:B------:R-:W-:Y:S02]  /*38d0*/  ISETP.GE.AND.EX P6, PT, R16, UR9, PT, P6 ;  /* 0x0000000910007c0c */ /* 0x000fe4000bfc6360 */
[----:B------:R-:W-:Y:S02]  /*38e0*/  ISETP.GE.AND.EX P3, PT, R17, UR9, PT, P3 ;  /* 0x0000000911007c0c */ /* 0x000fe4000bf66330 */
[----:B------:R-:W-:Y:S01]  /*38f0*/  ISETP.GE.AND.EX P4, PT, R23, UR9, PT, P4 ;  /* 0x0000000917007c0c */ /* 0x000fe2000bf86340 */
[----:B------:R-:W-:-:S12]  /*3900*/  @P5 BRA `(.L_x_1976) ;  /* 0x0000000000485947 */ /* 0x000fd80003800000 */
[----:B------:R-:W0:Y:S01]  /*3910*/  LDCU.64 UR12, c[0x0][0x3e0] ;  /* 0x00007c00ff0c77ac */ /* 0x000e220008000a00 */
[----:B------:R-:W-:Y:S01]  /*3920*/  MOV R2, R60 ;  /* 0x0000003c00027202 */ /* 0x000fe20000000f00 */
[----:B------:R-:W-:Y:S01]  /*3930*/  FADD.FTZ R9, R9, -UR5 ;  /* 0x8000000509097e21 */ /* 0x000fe20008010000 */
[----:B-1----:R-:W-:Y:S01]  /*3940*/  MOV R3, R59 ;  /* 0x0000003b00037202 */ /* 0x002fe20000000f00 */
        /* <DEDUP_REMOVED lines=14> */
.L_x_1976:
[----:B------:R-:W-:Y:S05]  /*3a30*/  BSYNC.RECONVERGENT B1 ;  /* 0x0000000000017941 */ /* 0x000fea0003800200 */
.L_x_1975:
[----:B------:R-:W-:Y:S04]  /*3a40*/  BSSY.RECONVERGENT B1, `(.L_x_1977) ;  /* 0x0000014000017945 */ /* 0x000fe80003800200 */
[----:B------:R-:W-:Y:S05]  /*3a50*/  @P2 BRA `(.L_x_1978) ;  /* 0x0000000000482947 */ /* 0x000fea0003800000 */
[----:B------:R-:W2:Y:S01]  /*3a60*/  LDCU.64 UR12, c[0x0][0x3e0] ;  /* 0x00007c00ff0c77ac */ /* 0x000ea20008000a00 */
[----:B------:R-:W-:Y:S01]  /*3a70*/  MOV R2, R60 ;  /* 0x0000003c00027202 */ /* 0x000fe20000000f00 */
[----:B------:R-:W-:Y:S01]  /*3a80*/  FADD.FTZ R11, R11, -UR5 ;  /* 0x800000050b0b7e21 */ /* 0x000fe20008010000 */
[----:B01----:R-:W-:Y:S01]  /*3a90*/  MOV R3, R59 ;  /* 0x0000003b00037202 */ /* 0x003fe20000000f00 */
[----:B------:R-:W0:Y:S01]  /*3aa0*/  LDCU.64 UR16, c[0x0][0x380] ;  /* 0x00007000ff1077ac */ /* 0x000e220008000a00 */
[----:B------:R-:W-:Y:S01]  /*3ab0*/  FADD.FTZ R10, R10, -UR5 ;  /* 0x800000050a0a7e21 */ /* 0x000fe20008010000 */
[----:B------:R-:W-:-:S03]  /*3ac0*/  FMUL.FTZ R11, R11, UR10 ;  /* 0x0000000a0b0b7c20 */ /* 0x000fc60008410000 */
[----:B------:R-:W-:-:S04]  /*3ad0*/  FMUL.FTZ R10, R10, UR10 ;  /* 0x0000000a0a0a7c20 */ /* 0x000fc80008410000 */
[----:B-----5:R-:W-:Y:S01]  /*3ae0*/  FFMA.FTZ R10, R19, R10, R21 ;  /* 0x0000000a130a7223 */ /* 0x020fe20000010015 */
[----:B--2---:R-:W-:Y:S02]  /*3af0*/  IMAD R5, R43, UR12, RZ ;  /* 0x0000000c2b057c24 */ /* 0x004fe4000f8e02ff */
[----:B------:R-:W-:-:S04]  /*3b00*/  IMAD.WIDE.U32 R2, R48, UR12, R2 ;  /* 0x0000000c30027c25 */ /* 0x000fc8000f8e0002 */
[----:B------:R-:W-:Y:S01]  /*3b10*/  IMAD R5, R48, UR13, R5 ;  /* 0x0000000d30057c24 */ /* 0x000fe2000f8e0205 */
[----:B0-----:R-:W-:-:S04]  /*3b20*/  LEA R4, P2, R2, UR16, 0x1 ;  /* 0x0000001002047c11 */ /* 0x001fc8000f8408ff */
[----:B------:R-:W-:Y:S01]  /*3b30*/  IADD3 R5, PT, PT, R3, R5, RZ ;  /* 0x0000000503057210 */ /* 0x000fe20007ffe0ff */
[----:B------:R-:W-:-:S03]  /*3b40*/  FFMA.FTZ R3, R18, R11, R20 ;  /* 0x0000000b12037223 */ /* 0x000fc60000010014 */
[----:B------:R-:W-:Y:S02]  /*3b50*/  LEA.HI.X R5, R2, UR17, R5, 0x1, P2 ;  /* 0x0000001102057c11 */ /* 0x000fe400090f0c05 */
[----:B------:R-:W-:-:S05]  /*3b60*/  F2FP.BF16.F32.PACK_AB R3, R10, R3 ;  /* 0x000000030a03723e */ /* 0x000fca00000010ff */
[----:B------:R2:W-:Y:S02]  /*3b70*/  STG.E desc[UR14][R4.64], R3 ;  /* 0x0000000304007986 */ /* 0x0005e4000c10190e */
.L_x_1978:
[----:B------:R-:W-:Y:S05]  /*3b80*/  BSYNC.RECONVERGENT B1 ;  /* 0x0000000000017941 */ /* 0x000fea0003800200 */
.L_x_1977:
[----:B------:R-:W-:Y:S01]  /*3b90*/  BSSY.RECONVERGENT B1, `(.L_x_1979) ;  /* 0x0000016000017945 */ /* 0x000fe20003800200 */
[C---:B------:R-:W-:Y:S02]  /*3ba0*/  IADD3 R8, PT, PT, R56.reuse, 0x140, RZ ;  /* 0x0000014038087810 */ /* 0x040fe40007ffe0ff */
[----:B------:R-:W-:Y:S01]  /*3bb0*/  IADD3 R9, PT, PT, R56, 0x160, RZ ;  /* 0x0000016038097810 */ /* 0x000fe20007ffe0ff */
[----:B------:R-:W-:Y:S06]  /*3bc0*/  @P1 BRA `(.L_x_1980) ;  /* 0x0000000000481947 */ /* 0x000fec0003800000 */
[----:B------:R-:W3:Y:S01]  /*3bd0*/  LDCU.64 UR12, c[0x0][0x3e0] ;  /* 0x00007c00ff0c77ac */ /* 0x000ee20008000a00 */
[----:B012---:R-:W-:Y:S01]  /*3be0*/  MOV R3, R59 ;  /* 0x0000003b00037202 */ /* 0x007fe20000000f00 */
[----:B------:R-:W-:Y:S01]  /*3bf0*/  FADD.FTZ R13, R13, -UR5 ;  /* 0x800000050d0d7e21 */ /* 0x000fe20008010000 */
[----:B------:R-:W-:Y:S01]  /*3c00*/  FADD.FTZ R12, R12, -UR5 ;  /* 0x800000050c0c7e21 */ /* 0x000fe20008010000 */
[----:B------:R-:W0:Y:S01]  /*3c10*/  LDCU.64 UR16, c[0x0][0x380] ;  /* 0x00007000ff1077ac */ /* 0x000e220008000a00 */
[----:B------:R-:W-:Y:S02]  /*3c20*/  IMAD.MOV.U32 R2, RZ, RZ, R60 ;  /* 0x000000ffff027224 */ /* 0x000fe400078e003c */
[----:B------:R-:W-:Y:S01]  /*3c30*/  FMUL.FTZ R13, R13, UR10 ;  /* 0x0000000a0d0d7c20 */ /* 0x000fe20008410000 */
[----:B------:R-:W-:-:S03]  /*3c40*/  FMUL.FTZ R12, R12, UR10 ;  /* 0x0000000a0c0c7c20 */ /* 0x000fc60008410000 */
[----:B-----5:R-:W-:Y:S01]  /*3c50*/  FFMA.FTZ R13, R18, R13, R20 ;  /* 0x0000000d120d7223 */ /* 0x020fe20000010014 */
[----:B------:R-:W-:Y:S01]  /*3c60*/  FFMA.FTZ R12, R19, R12, R21 ;  /* 0x0000000c130c7223 */ /* 0x000fe20000010015 */
[----:B---3--:R-:W-:Y:S02]  /*3c70*/  IMAD R41, R41, UR12, RZ ;  /* 0x0000000c29297c24 */ /* 0x008fe4000f8e02ff */
[----:B------:R-:W-:-:S04]  /*3c80*/  IMAD.WIDE.U32 R2, R0, UR12, R2 ;  /* 0x0000000c00027c25 */ /* 0x000fc8000f8e0002 */
[----:B------:R-:W-:Y:S01]  /*3c90*/  IMAD R41, R0, UR13, R41 ;  /* 0x0000000d00297c24 */ /* 0x000fe2000f8e0229 */
[----:B0-----:R-:W-:-:S04]  /*3ca0*/  LEA R4, P1, R2, UR16, 0x1 ;  /* 0x0000001002047c11 */ /* 0x001fc8000f8208ff */
[----:B------:R-:W-:Y:S02]  /*3cb0*/  IADD3 R41, PT, PT, R3, R41, RZ ;  /* 0x0000002903297210 */ /* 0x000fe40007ffe0ff */
[----:B------:R-:W-:Y:S02]  /*3cc0*/  F2FP.BF16.F32.PACK_AB R3, R12, R13 ;  /* 0x0000000d0c03723e */ /* 0x000fe400000010ff */
[----:B------:R-:W-:-:S05]  /*3cd0*/  LEA.HI.X R5, R2, UR17, R41, 0x1, P1 ;  /* 0x0000001102057c11 */ /* 0x000fca00088f0c29 */
[----:B------:R3:W-:Y:S02]  /*3ce0*/  STG.E desc[UR14][R4.64], R3 ;  /* 0x0000000304007986 */ /* 0x0007e4000c10190e */
.L_x_1980:
[----:B------:R-:W-:Y:S05]  /*3cf0*/  BSYNC.RECONVERGENT B1 ;  /* 0x0000000000017941 */ /* 0x000fea0003800200 */
.L_x_1979:
[----:B------:R-:W-:Y:S04]  /*3d00*/  BSSY.RECONVERGENT B1, `(.L_x_1981) ;  /* 0x0000014000017945 */ /* 0x000fe80003800200 */
[----:B------:R-:W-:Y:S05]  /*3d10*/  @P6 BRA `(.L_x_1982) ;  /* 0x0000000000486947 */ /* 0x000fea0003800000 */
[----:B------:R-:W4:Y:S01]  /*3d20*/  LDCU.64 UR12, c[0x0][0x3e0] ;  /* 0x00007c00ff0c77ac */ /* 0x000f220008000a00 */
[----:B------:R-:W-:Y:S01]  /*3d30*/  MOV R2, R60 ;  /* 0x0000003c00027202 */ /* 0x000fe20000000f00 */
[----:B------:R-:W-:Y:S01]  /*3d40*/  FADD.FTZ R15, R15, -UR5 ;  /* 0x800000050f0f7e21 */ /* 0x000fe20008010000 */
[----:B0123--:R-:W-:Y:S01]  /*3d50*/  MOV R3, R59 ;  /* 0x0000003b00037202 */ /* 0x00ffe20000000f00 */
[----:B------:R-:W0:Y:S01]  /*3d60*/  LDCU.64 UR16, c[0x0][0x380] ;  /* 0x00007000ff1077ac */ /* 0x000e220008000a00 */
[----:B------:R-:W-:Y:S01]  /*3d70*/  FADD.FTZ R14, R14, -UR5 ;  /* 0x800000050e0e7e21 */ /* 0x000fe20008010000 */
[----:B------:R-:W-:-:S03]  /*3d80*/  FMUL.FTZ R15, R15, UR10 ;  /* 0x0000000a0f0f7c20 */ /* 0x000fc60008410000 */
[----:B------:R-:W-:Y:S01]  /*3d90*/  FMUL.FTZ R14, R14, UR10 ;  /* 0x0000000a0e0e7c20 */ /* 0x000fe20008410000 */
[----:B-----5:R-:W-:-:S03]  /*3da0*/  FFMA.FTZ R15, R18, R15, R20 ;  /* 0x0000000f120f7223 */ /* 0x020fc60000010014 */
[----:B------:R-:W-:Y:S01]  /*3db0*/  FFMA.FTZ R14, R19, R14, R21 ;  /* 0x0000000e130e7223 */ /* 0x000fe20000010015 */
[----:B----4-:R-:W-:Y:S02]  /*3dc0*/  IMAD R5, R16, UR12, RZ ;  /* 0x0000000c10057c24 */ /* 0x010fe4000f8e02ff */
[----:B------:R-:W-:-:S04]  /*3dd0*/  IMAD.WIDE.U32 R2, R22, UR12, R2 ;  /* 0x0000000c16027c25 */ /* 0x000fc8000f8e0002 */
[----:B------:R-:W-:Y:S01]  /*3de0*/  IMAD R5, R22, UR13, R5 ;  /* 0x0000000d16057c24 */ /* 0x000fe2000f8e0205 */
[----:B0-----:R-:W-:-:S04]  /*3df0*/  LEA R4, P1, R2, UR16, 0x1 ;  /* 0x0000001002047c11 */ /* 0x001fc8000f8208ff */
[----:B------:R-:W-:Y:S02]  /*3e00*/  IADD3 R5, PT, PT, R3, R5, RZ ;  /* 0x0000000503057210 */ /* 0x000fe40007ffe0ff */
[----:B------:R-:W-:Y:S02]  /*3e10*/  F2FP.BF16.F32.PACK_AB R3, R14, R15 ;  /* 0x0000000f0e03723e */ /* 0x000fe400000010ff */
[----:B------:R-:W-:-:S05]  /*3e20*/  LEA.HI.X R5, R2, UR17, R5, 0x1, P1 ;  /* 0x0000001102057c11 */ /* 0x000fca00088f0c05 */
[----:B------:R4:W-:Y:S02]  /*3e30*/  STG.E desc[UR14][R4.64], R3 ;  /* 0x0000000304007986 */ /* 0x0009e4000c10190e */
.L_x_1982:
[----:B------:R-:W-:Y:S05]  /*3e40*/  BSYNC.RECONVERGENT B1 ;  /* 0x0000000000017941 */ /* 0x000fea0003800200 */
.L_x_1981:
[----:B------:R-:W-:Y:S04]  /*3e50*/  BSSY.RECONVERGENT B1, `(.L_x_1983) ;  /* 0x0000014000017945 */ /* 0x000fe80003800200 */
[----:B------:R-:W-:Y:S05]  /*3e60*/  @P3 BRA `(.L_x_1984) ;  /* 0x0000000000483947 */ /* 0x000fea0003800000 */
[----:B------:R-:W0:Y:S01]  /*3e70*/  LDCU.64 UR12, c[0x0][0x3e0] ;  /* 0x00007c00ff0c77ac */ /* 0x000e220008000a00 */
[----:B------:R-:W-:Y:S01]  /*3e80*/  MOV R2, R60 ;  /* 0x0000003c00027202 */ /* 0x000fe20000000f00 */
[----:B------:R-:W-:Y:S01]  /*3e90*/  FADD.FTZ R25, R25, -UR5 ;  /* 0x8000000519197e21 */ /* 0x000fe20008010000 */
[----:B01234-:R-:W-:Y:S01]  /*3ea0*/  MOV R3, R59 ;  /* 0x0000003b00037202 */ /* 0x01ffe20000000f00 */
[----:B------:R-:W0:Y:S01]  /*3eb0*/  LDCU.64 UR16, c[0x0][0x380] ;  /* 0x00007000ff1077ac */ /* 0x000e220008000a00 */
[----:B------:R-:W-:Y:S01]  /*3ec0*/  FADD.FTZ R24, R24, -UR5 ;  /* 0x8000000518187e21 */ /* 0x000fe20008010000 */
[----:B------:R-:W-:-:S03]  /*3ed0*/  FMUL.FTZ R25, R25, UR10 ;  /* 0x0000000a19197c20 */ /* 0x000fc60008410000 */
[----:B------:R-:W-:Y:S01]  /*3ee0*/  FMUL.FTZ R24, R24, UR10 ;  /* 0x0000000a18187c20 */ /* 0x000fe20008410000 */
[----:B-----5:R-:W-:-:S03]  /*3ef0*/  FFMA.FTZ R25, R18, R25, R20 ;  /* 0x0000001912197223 */ /* 0x020fc60000010014 */
[----:B------:R-:W-:Y:S01]  /*3f00*/  FFMA.FTZ R24, R19, R24, R21 ;  /* 0x0000001813187223 */ /* 0x000fe20000010015 */
[----:B------:R-:W-:Y:S02]  /*3f10*/  IMAD R17, R17, UR12, RZ ;  /* 0x0000000c11117c24 */ /* 0x000fe4000f8e02ff */
[----:B------:R-:W-:-:S04]  /*3f20*/  IMAD.WIDE.U32 R2, R6, UR12, R2 ;  /* 0x0000000c06027c25 */ /* 0x000fc8000f8e0002 */
[----:B------:R-:W-:Y:S01]  /*3f30*/  IMAD R17, R6, UR13, R17 ;  /* 0x0000000d06117c24 */ /* 0x000fe2000f8e0211 */
[----:B0-----:R-:W-:-:S04]  /*3f40*/  LEA R4, P1, R2, UR16, 0x1 ;  /* 0x0000001002047c11 */ /* 0x001fc8000f8208ff */
[----:B------:R-:W-:Y:S02]  /*3f50*/  IADD3 R17, PT, PT, R3, R17, RZ ;  /* 0x0000001103117210 */ /* 0x000fe40007ffe0ff */
[----:B------:R-:W-:Y:S02]  /*3f60*/  F2FP.BF16.F32.PACK_AB R3, R24, R25 ;  /* 0x000000191803723e */ /* 0x000fe400000010ff */
[----:B------:R-:W-:-:S05]  /*3f70*/  LEA.HI.X R5, R2, UR17, R17, 0x1, P1 ;  /* 0x0000001102057c11 */ /* 0x000fca00088f0c11 */
[----:B------:R0:W-:Y:S02]  /*3f80*/  STG.E desc[UR14][R4.64], R3 ;  /* 0x0000000304007986 */ /* 0x0001e4000c10190e */
.L_x_1984:
[----:B------:R-:W-:Y:S05]  /*3f90*/  BSYNC.RECONVERGENT B1 ;  /* 0x0000000000017941 */ /* 0x000fea0003800200 */
.L_x_1983:
[----:B------:R-:W-:Y:S04]  /*3fa0*/  BSSY.RECONVERGENT B1, `(.L_x_1985) ;  /* 0x0000014000017945 */ /* 0x000fe80003800200 */
[----:B------:R-:W-:Y:S05]  /*3fb0*/  @P4 BRA `(.L_x_1986) ;  /* 0x0000000000484947 */ /* 0x000fea0003800000 */
[----:B------:R-:W0:Y:S01]  /*3fc0*/  LDCU.64 UR12, c[0x0][0x3e0] ;  /* 0x00007c00ff0c77ac */ /* 0x000e220008000a00 */
[----:B------:R-:W-:Y:S01]  /*3fd0*/  MOV R2, R60 ;  /* 0x0000003c00027202 */ /* 0x000fe20000000f00 */
[----:B------:R-:W-:Y:S01]  /*3fe0*/  FADD.FTZ R26, R26, -UR5 ;  /* 0x800000051a1a7e21 */ /* 0x000fe20008010000 */
[----:B------:R-:W-:Y:S01]  /*3ff0*/  FADD.FTZ R27, R27, -UR5 ;  /* 0x800000051b1b7e21 */ /* 0x000fe20008010000 */
[----:B------:R-:W0:Y:S02]  /*4000*/  LDCU.64 UR16, c[0x0][0x380] ;  /* 0x00007000ff1077ac */ /* 0x000e240008000a00 */
[----:B01234-:R-:W-:Y:S02]  /*4010*/  IMAD.MOV.U32 R3, RZ, RZ, R59 ;  /* 0x000000ffff037224 */ /* 0x01ffe400078e003b */
[----:B------:R-:W-:Y:S01]  /*4020*/  FMUL.FTZ R5, R26, UR10 ;  /* 0x0000000a1a057c20 */ /* 0x000fe20008410000 */
[----:B------:R-:W-:-:S03]  /*4030*/  FMUL.FTZ R0, R27, UR10 ;  /* 0x0000000a1b007c20 */ /* 0x000fc60008410000 */
[----:B-----5:R-:W-:Y:S01]  /*4040*/  FFMA.FTZ R6, R18, R5, R20 ;  /* 0x0000000512067223 */ /* 0x020fe20000010014 */
[----:B------:R-:W-:Y:S02]  /*4050*/  IMAD R4, R23, UR12, RZ ;  /* 0x0000000c17047c24 */ /* 0x000fe4000f8e02ff */
[----:B------:R-:W-:-:S04]  /*4060*/  IMAD.WIDE.U32 R2, R7, UR12, R2 ;  /* 0x0000000c07027c25 */ /* 0x000fc8000f8e0002 */
[----:B------:R-:W-:Y:S02]  /*4070*/  IMAD R11, R7, UR13, R4 ;  /* 0x0000000d070b7c24 */ /* 0x000fe4000f8e0204 */
[----:B------:R-:W-:Y:S01]  /*4080*/  FFMA.FTZ R7, R19, R0, R21 ;  /* 0x0000000013077223 */ /* 0x000fe20000010015 */
[C---:B------:R-:W-:Y:S02]  /*4090*/  LEA R4, P1, R2.reuse, UR16, 0x1 ;  /* 0x0000001002047c11 */ /* 0x040fe4000f8208ff */
[----:B------:R-:W-:Y:S02]  /*40a0*/  IADD3 R11, PT, PT, R3, R11, RZ ;  /* 0x0000000b030b7210 */ /* 0x000fe40007ffe0ff */
[----:B------:R-:W-:Y:S02]  /*40b0*/  F2FP.BF16.F32.PACK_AB R3, R7, R6 ;  /* 0x000000060703723e */ /* 0x000fe400000010ff */
[----:B------:R-:W-:-:S05]  /*40c0*/  LEA.HI.X R5, R2, UR17, R11, 0x1, P1 ;  /* 0x0000001102057c11 */ /* 0x000fca00088f0c0b */
[----:B------:R0:W-:Y:S02]  /*40d0*/  STG.E desc[UR14][R4.64], R3 ;  /* 0x0000000304007986 */ /* 0x0001e4000c10190e */
.L_x_1986:
[----:B------:R-:W-:Y:S05]  /*40e0*/  BSYNC.RECONVERGENT B1 ;  /* 0x0000000000017941 */ /* 0x000fea0003800200 */
.L_x_1985:
[----:B------:R-:W-:Y:S01]  /*40f0*/  ISETP.GE.U32.AND P5, PT, R8, UR8, PT ;  /* 0x0000000808007c0c */ /* 0x000fe2000bfa6070 */
[----:B------:R-:W-:Y:S01]  /*4100*/  BSSY.RECONVERGENT B1, `(.L_x_1987) ;  /* 0x0000029000017945 */ /* 0x000fe20003800200 */
[----:B01234-:R-:W-:Y:S02]  /*4110*/  SHF.R.S32.HI R5, RZ, 0x1f, R8 ;  /* 0x0000001fff057819 */ /* 0x01ffe40000011408 */
[C---:B------:R-:W-:Y:S02]  /*4120*/  IADD3 R13, PT, PT, R56.reuse, 0x180, RZ ;  /* 0x00000180380d7810 */ /* 0x040fe40007ffe0ff */
[----:B------:R-:W-:Y:S02]  /*4130*/  ISETP.GE.AND.EX P5, PT, R5, UR9, PT, P5 ;  /* 0x0000000905007c0c */ /* 0x000fe4000bfa6350 */
[C---:B------:R-:W-:Y:S02]  /*4140*/  IADD3 R11, PT, PT, R56.reuse, 0x1a0, RZ ;  /* 0x000001a0380b7810 */ /* 0x040fe40007ffe0ff */
[----:B------:R-:W-:-:S02]  /*4150*/  IADD3 R0, PT, PT, R56, 0x1c0, RZ ;  /* 0x000001c038007810 */ /* 0x000fc40007ffe0ff */
[----:B------:R-:W-:Y:S02]  /*4160*/  IADD3 R6, PT, PT, R56, 0x1e0, RZ ;  /* 0x000001e038067810 */ /* 0x000fe40007ffe0ff */
[----:B------:R-:W-:Y:S02]  /*4170*/  ISETP.GE.U32.AND P2, PT, R9, UR8, PT ;  /* 0x0000000809007c0c */ /* 0x000fe4000bf46070 */
[----:B------:R-:W-:Y:S02]  /*4180*/  ISETP.GE.U32.AND P1, PT, R13, UR8, PT ;  /* 0x000000080d007c0c */ /* 0x000fe4000bf26070 */
[----:B------:R-:W-:Y:S02]  /*4190*/  ISETP.GE.U32.AND P6, PT, R11, UR8, PT ;  /* 0x000000080b007c0c */ /* 0x000fe4000bfc6070 */
[----:B------:R-:W-:Y:S02]  /*41a0*/  ISETP.GE.U32.AND P3, PT, R0, UR8, PT ;  /* 0x0000000800007c0c */ /* 0x000fe4000bf66070 */
[----:B------:R-:W-:-:S02]  /*41b0*/  ISETP.GE.U32.AND P4, PT, R6, UR8, PT ;  /* 0x0000000806007c0c */ /* 0x000fc4000bf86070 */
[----:B------:R-:W-:Y:S02]  /*41c0*/  SHF.R.S32.HI R15, RZ, 0x1f, R9 ;  /* 0x0000001fff0f7819 */ /* 0x000fe40000011409 */
[----:B------:R-:W-:Y:S02]  /*41d0*/  SHF.R.S32.HI R14, RZ, 0x1f, R13 ;  /* 0x0000001fff0e7819 */ /* 0x000fe4000001140d */
[----:B------:R-:W-:Y:S02]  /*41e0*/  SHF.R.S32.HI R12, RZ, 0x1f, R11 ;  /* 0x0000001fff0c7819 */ /* 0x000fe4000001140b */
[----:B------:R-:W-:Y:S02]  /*41f0*/  SHF.R.S32.HI R7, RZ, 0x1f, R0 ;  /* 0x0000001fff077819 */ /* 0x000fe40000011400 */
[----:B------:R-:W-:Y:S02]  /*4200*/  SHF.R.S32.HI R10, RZ, 0x1f, R6 ;  /* 0x0000001fff0a7819 */ /* 0x000fe40000011406 */
[----:B------:R-:W-:-:S02]  /*4210*/  ISETP.GE.AND.EX P2, PT, R15, UR9, PT, P2 ;  /* 0x000000090f007c0c */ /* 0x000fc4000bf46320 */
        /* <DEDUP_REMOVED lines=8> */
[----:B------:R-:W-:Y:S01]  /*42a0*/  MOV R3, R59 ;  /* 0x0000003b00037202 */ /* 0x000fe20000000f00 */
[----:B------:R-:W1:Y:S01]  /*42b0*/  LDCU.64 UR16, c[0x0][0x380] ;  /* 0x00007000ff1077ac */ /* 0x000e620008000a00 */
[----:B------:R-:W-:Y:S01]  /*42c0*/  FADD.FTZ R28, R28, -UR5 ;  /* 0x800000051c1c7e21 */ /* 0x000fe20008010000 */
[----:B------:R-:W-:-:S03]  /*42d0*/  FMUL.FTZ R29, R29, UR10 ;  /* 0x0000000a1d1d7c20 */ /* 0x000fc60008410000 */
[----:B------:R-:W-:Y:S01]  /*42e0*/  FMUL.FTZ R28, R28, UR10 ;  /* 0x0000000a1c1c7c20 */ /* 0x000fe20008410000 */
[----:B-----5:R-:W-:-:S03]  /*42f0*/  FFMA.FTZ R29, R18, R29, R20 ;  /* 0x0000001d121d7223 */ /* 0x020fc60000010014 */
[----:B------:R-:W-:Y:S01]  /*4300*/  FFMA.FTZ R28, R19, R28, R21 ;  /* 0x0000001c131c7223 */ /* 0x000fe20000010015 */
        /* <DEDUP_REMOVED lines=8> */
.L_x_1988:
[----:B------:R-:W-:Y:S05]  /*4390*/  BSYNC.RECONVERGENT B1 ;  /* 0x0000000000017941 */ /* 0x000fea0003800200 */
.L_x_1987:
        /* <DEDUP_REMOVED lines=20> */
.L_x_1990:
[----:B------:R-:W-:Y:S05]  /*44e0*/  BSYNC.RECONVERGENT B1 ;  /* 0x0000000000017941 */ /* 0x000fea0003800200 */
.L_x_1989:
        /* <DEDUP_REMOVED lines=9> */
[----:B------:R-:W-:Y:S01]  /*4580*/  FMUL.FTZ R32, R32, UR10 ;  /* 0x0000000a20207c20 */ /* 0x000fe20008410000 */
[----:B-----5:R-:W-:-:S03]  /*4590*/  FFMA.FTZ R33, R18, R33, R20 ;  /* 0x0000002112217223 */ /* 0x020fc60000010014 */
        /* <DEDUP_REMOVED lines=9> */
.L_x_1992:
[----:B------:R-:W-:Y:S05]  /*4630*/  BSYNC.RECONVERGENT B1 ;  /* 0x0000000000017941 */ /* 0x000fea0003800200 */
.L_x_1991:
[----:B------:R-:W-:Y:S04]  /*4640*/  BSSY.RECONVERGENT B1, `(.L_x_1993) ;  /* 0x0000014000017945 */ /* 0x000fe80003800200 */
[----:B------:R-:W-:Y:S05]  /*4650*/  @P6 BRA `(.L_x_1994) ;  /* 0x0000000000486947 */ /* 0x000fea0003800000 */
[----:B------:R-:W3:Y:S01]  /*4660*/  LDCU.64 UR12, c[0x0][0x3e0] ;  /* 0x00007c00ff0c77ac */ /* 0x000ee20008000a00 */
[----:B------:R-:W-:Y:S01]  /*4670*/  MOV R2, R60 ;  /* 0x0000003c00027202 */ /* 0x000fe20000000f00 */
[----:B------:R-:W-:Y:S01]  /*4680*/  FADD.FTZ R35, R35, -UR5 ;  /* 0x8000000523237e21 */ /* 0x000fe20008010000 */
[----:B012---:R-:W-:Y:S01]  /*4690*/  MOV R3, R59 ;  /* 0x0000003b00037202 */ /* 0x007fe20000000f00 */
[----:B------:R-:W0:Y:S01]  /*46a0*/  LDCU.64 UR16, c[0x0][0x380] ;  /* 0x00007000ff1077ac */ /* 0x000e220008000a00 */
[----:B------:R-:W-:Y:S01]  /*46b0*/  FADD.FTZ R34, R34, -UR5 ;  /* 0x8000000522227e21 */ /* 0x000fe20008010000 */
[----:B------:R-:W-:-:S03]  /*46c0*/  FMUL.FTZ R35, R35, UR10 ;  /* 0x0000000a23237c20 */ /* 0x000fc60008410000 */
[----:B------:R-:W-:Y:S01]  /*46d0*/  FMUL.FTZ R34, R34, UR10 ;  /* 0x0000000a22227c20 */ /* 0x000fe20008410000 */
[----:B-----5:R-:W-:-:S03]  /*46e0*/  FFMA.FTZ R35, R18, R35, R20 ;  /* 0x0000002312237223 */ /* 0x020fc60000010014 */
        /* <DEDUP_REMOVED lines=9> */
.L_x_1994:
[----:B------:R-:W-:Y:S05]  /*4780*/  BSYNC.RECONVERGENT B1 ;  /* 0x0000000000017941 */ /* 0x000fea0003800200 */
.L_x_1993:
        /* <DEDUP_REMOVED lines=15> */
[----:B0-----:R-:W-:-:S03]  /*4880*/  LEA R2, P1, R4, UR16, 0x1 ;  /* 0x0000001004027c11 */ /* 0x001fc6000f8208ff */
[----:B------:R-:W-:Y:S01]  /*4890*/  IMAD.IADD R7, R5, 0x1, R7 ;  /* 0x0000000105077824 */ /* 0x000fe200078e0207 */
[----:B------:R-:W-:-:S04]  /*48a0*/  F2FP.BF16.F32.PACK_AB R5, R36, R37 ;  /* 0x000000252405723e */ /* 0x000fc800000010ff */
[----:B------:R-:W-:-:S05]  /*48b0*/  LEA.HI.X R3, R4, UR17, R7, 0x1, P1 ;  /* 0x0000001104037c11 */ /* 0x000fca00088f0c07 */
[----:B------:R4:W-:Y:S02]  /*48c0*/  STG.E desc[UR14][R2.64], R5 ;  /* 0x0000000502007986 */ /* 0x0009e4000c10190e */
.L_x_1996:
[----:B------:R-:W-:Y:S05]  /*48d0*/  BSYNC.RECONVERGENT B1 ;  /* 0x0000000000017941 */ /* 0x000fea0003800200 */
.L_x_1995:
[----:B------:R-:W-:Y:S05]  /*48e0*/  @P4 BRA `(.L_x_1997) ;  /* 0x0000002000c84947 */ /* 0x000fea0003800000 */
[----:B------:R-:W0:Y:S01]  /*48f0*/  LDCU.64 UR8, c[0x0][0x3e0] ;  /* 0x00007c00ff0877ac */ /* 0x000e220008000a00 */
[----:B------:R-:W-:Y:S01]  /*4900*/  MOV R58, R60 ;  /* 0x0000003c003a7202 */ /* 0x000fe20000000f00 */
[----:B------:R-:W-:Y:S01]  /*4910*/  FADD.FTZ R39, R39, -UR5 ;  /* 0x8000000527277e21 */ /* 0x000fe20008010000 */
[----:B------:R-:W-:Y:S01]  /*4920*/  FADD.FTZ R38, R38, -UR5 ;  /* 0x8000000526267e21 */ /* 0x000fe20008010000 */
[----:B------:R-:W0:Y:S02]  /*4930*/  LDCU.64 UR12, c[0x0][0x380] ;  /* 0x00007000ff0c77ac */ /* 0x000e240008000a00 */
[----:B------:R-:W-:Y:S01]  /*4940*/  FMUL.FTZ R39, R39, UR10 ;  /* 0x0000000a27277c20 */ /* 0x000fe20008410000 */
[----:B------:R-:W-:-:S03]  /*4950*/  FMUL.FTZ R38, R38, UR10 ;  /* 0x0000000a26267c20 */ /* 0x000fc60008410000 */
[----:B012345:R-:W-:Y:S01]  /*4960*/  FFMA.FTZ R5, R18, R39, R20 ;  /* 0x0000002712057223 */ /* 0x03ffe20000010014 */
[----:B------:R-:W-:-:S05]  /*4970*/  FFMA.FTZ R38, R19, R38, R21 ;  /* 0x0000002613267223 */ /* 0x000fca0000010015 */
[----:B------:R-:W-:Y:S01]  /*4980*/  F2FP.BF16.F32.PACK_AB R5, R38, R5 ;  /* 0x000000052605723e */ /* 0x000fe200000010ff */
[----:B------:R-:W-:Y:S02]  /*4990*/  IMAD R3, R10, UR8, RZ ;  /* 0x000000080a037c24 */ /* 0x000fe4000f8e02ff */
[----:B------:R-:W-:-:S04]  /*49a0*/  IMAD.WIDE.U32 R58, R6, UR8, R58 ;  /* 0x00000008063a7c25 */ /* 0x000fc8000f8e003a */
[----:B------:R-:W-:Y:S01]  /*49b0*/  IMAD R3, R6, UR9, R3 ;  /* 0x0000000906037c24 */ /* 0x000fe2000f8e0203 */
[----:B------:R-:W-:-:S04]  /*49c0*/  LEA R2, P1, R58, UR12, 0x1 ;  /* 0x0000000c3a027c11 */ /* 0x000fc8000f8208ff */
[----:B------:R-:W-:-:S04]  /*49d0*/  IADD3 R3, PT, PT, R59, R3, RZ ;  /* 0x000000033b037210 */ /* 0x000fc80007ffe0ff */
[----:B------:R-:W-:-:S05]  /*49e0*/  LEA.HI.X R3, R58, UR13, R3, 0x1, P1 ;  /* 0x0000000d3a037c11 */ /* 0x000fca00088f0c03 */
[----:B------:R0:W-:Y:S01]  /*49f0*/  STG.E desc[UR14][R2.64], R5 ;  /* 0x0000000502007986 */ /* 0x0001e2000c10190e */
[----:B------:R-:W-:Y:S05]  /*4a00*/  BRA `(.L_x_1997) ;  /* 0x0000002000807947 */ /* 0x000fea0003800000 */
.L_x_1966:
[----:B------:R-:W0:Y:S01]  /*4a10*/  LDCU.64 UR8, c[0x0][0x3e8] ;  /* 0x00007d00ff0877ac */ /* 0x000e220008000a00 */
[----:B------:R-:W-:Y:S01]  /*4a20*/  BSSY.RECONVERGENT B1, `(.L_x_1998) ;  /* 0x0000024000017945 */ /* 0x000fe20003800200 */
[----:B0-----:R-:W-:Y:S02]  /*4a30*/  ISETP.GE.U32.AND P1, PT, R55, UR8, PT ;  /* 0x0000000837007c0c */ /* 0x001fe4000bf26070 */
[----:B------:R-:W-:Y:S02]  /*4a40*/  ISETP.GE.U32.AND P2, PT, R54, UR8, PT ;  /* 0x0000000836007c0c */ /* 0x000fe4000bf46070 */
[----:B------:R-:W-:Y:S02]  /*4a50*/  ISETP.GE.U32.AND P3, PT, R52, UR8, PT ;  /* 0x0000000834007c0c */ /* 0x000fe4000bf66070 */
[----:B------:R-:W-:Y:S02]  /*4a60*/  ISETP.GE.AND.EX P1, PT, R51, UR9, PT, P1 ;  /* 0x0000000933007c0c */ /* 0x000fe4000bf26310 */
[----:B------:R-:W-:-:S02]  /*4a70*/  ISETP.GE.AND.EX P2, PT, R49, UR9, PT, P2 ;  /* 0x0000000931007c0c */ /* 0x000fc4000bf46320 */
[----:B------:R-:W-:Y:S01]  /*4a80*/  ISETP.GE.AND.EX P3, PT, R47, UR9, PT, P3 ;  /* 0x000000092f007c0c */ /* 0x000fe2000bf66330 */
[----:B------:R-:W-:-:S12]  /*4a90*/  @P5 BRA `(.L_x_1999) ;  /* 0x0000000000705947 */ /* 0x000fd80003800000 */
[----:B------:R-:W-:Y:S01]  /*4aa0*/  FADD.FTZ R41, R41, -UR5 ;  /* 0x8000000529297e21 */ /* 0x000fe20008010000 */
[----:B------:R-:W-:Y:S01]  /*4ab0*/  FADD.FTZ R0, R0, -UR5 ;  /* 0x8000000500007e21 */ /* 0x000fe20008010000 */
[----:B------:R-:W0:Y:S01]  /*4ac0*/  LDCU.64 UR12, c[0x0][0x3e0] ;  /* 0x00007c00ff0c77ac */ /* 0x000e220008000a00 */
[----:B------:R-:W-:Y:S01]  /*4ad0*/  MOV R22, R60 ;  /* 0x0000003c00167202 */ /* 0x000fe20000000f00 */
[----:B------:R-:W-:Y:S01]  /*4ae0*/  FMUL.FTZ R41, R41, UR10 ;  /* 0x0000000a29297c20 */ /* 0x000fe20008410000 */
[----:B------:R-:W-:Y:S01]  /*4af0*/  FMUL.FTZ R0, R0, UR10 ;  /* 0x0000000a00007c20 */ /* 0x000fe20008410000 */
[----:B------:R-:W1:Y:S01]  /*4b00*/  LDCU.64 UR16, c[0x0][0x380] ;  /* 0x00007000ff1077ac */ /* 0x000e620008000a00 */
[----:B------:R-:W-:Y:S01]  /*4b10*/  MOV R23, R59 ;  /* 0x0000003b00177202 */ /* 0x000fe20000000f00 */
[----:B-----5:R-:W-:Y:S01]  /*4b20*/  FFMA.FTZ R41, R18, R41, R20 ;  /* 0x0000002912297223 */ /* 0x020fe20000010014 */
[----:B------:R-:W-:-:S03]  /*4b30*/  FFMA.FTZ R62, R19, R0, R21 ;  /* 0x00000000133e7223 */ /* 0x000fc60000010015 */
[----:B------:R-:W-:Y:S01]  /*4b40*/  FMUL.FTZ R0, R41, -1.4426950216293334961 ;  /* 0xbfb8aa3b29007820 */ /* 0x000fe20000410000 */
[----:B------:R-:W-:-:S05]  /*4b50*/  FMUL.FTZ R17, R62, -1.4426950216293334961 ;  /* 0xbfb8aa3b3e117820 */ /* 0x000fca0000410000 */
[----:B------:R-:W2:Y:S01]  /*4b60*/  MUFU.EX2 R0, R0 ;  /* 0x0000000000007308 */ /* 0x000ea20000000800 */
[----:B0-----:R-:W-:Y:S02]  /*4b70*/  IMAD R63, R53, UR12, RZ ;  /* 0x0000000c353f7c24 */ /* 0x001fe4000f8e02ff */
[----:B------:R-:W-:-:S05]  /*4b80*/  IMAD.WIDE.U32 R22, R56, UR12, R22 ;  /* 0x0000000c38167c25 */ /* 0x000fca000f8e0016 */
[----:B------:R-:W0:Y:S01]  /*4b90*/  MUFU.EX2 R17, R17 ;  /* 0x0000001100117308 */ /* 0x000e220000000800 */
[----:B------:R-:W-:-:S05]  /*4ba0*/  IMAD R63, R56, UR13, R63 ;  /* 0x0000000d383f7c24 */ /* 0x000fca000f8e023f */
[----:B------:R-:W-:Y:S01]  /*4bb0*/  IADD3 R63, PT, PT, R23, R63, RZ ;  /* 0x0000003f173f7210 */ /* 0x000fe20007ffe0ff */
[----:B--2---:R-:W-:-:S06]  /*4bc0*/  FADD.FTZ R16, R0, 1 ;  /* 0x3f80000000107421 */ /* 0x004fcc0000010000 */
[----:B------:R-:W2:Y:S01]  /*4bd0*/  MUFU.RCP R16, R16 ;  /* 0x0000001000107308 */ /* 0x000ea20000001000 */
[----:B0-----:R-:W-:-:S07]  /*4be0*/  FADD.FTZ R57, R17, 1 ;  /* 0x3f80000011397421 */ /* 0x001fce0000010000 */
[----:B------:R-:W0:Y:S01]  /*4bf0*/  MUFU.RCP R57, R57 ;  /* 0x0000003900397308 */ /* 0x000e220000001000 */
[----:B--2---:R-:W-:Y:S01]  /*4c00*/  FMUL.FTZ R41, R41, R16 ;  /* 0x0000001029297220 */ /* 0x004fe20000410000 */
[----:B-1----:R-:W-:-:S04]  /*4c10*/  LEA R16, P4, R22, UR16, 0x1 ;  /* 0x0000001016107c11 */ /* 0x002fc8000f8808ff */
[----:B------:R-:W-:Y:S01]  /*4c20*/  LEA.HI.X R17, R22, UR17, R63, 0x1, P4 ;  /* 0x0000001116117c11 */ /* 0x000fe2000a0f0c3f */
[----:B0-----:R-:W-:-:S05]  /*4c30*/  FMUL.FTZ R62, R62, R57 ;  /* 0x000000393e3e7220 */ /* 0x001fca0000410000 */
[----:B------:R-:W-:-:S05]  /*4c40*/  F2FP.BF16.F32.PACK_AB R41, R62, R41 ;  /* 0x000000293e29723e */ /* 0x000fca00000010ff */
[----:B------:R0:W-:Y:S02]  /*4c50*/  STG.E desc[UR14][R16.64], R41 ;  /* 0x0000002910007986 */ /* 0x0001e4000c10190e */
.L_x_1999:
[----:B------:R-:W-:Y:S05]  /*4c60*/  BSYNC.RECONVERGENT B1 ;  /* 0x0000000000017941 */ /* 0x000fea0003800200 */
.L_x_1998:
[----:B------:R-:W-:Y:S04]  /*4c70*/  BSSY.RECONVERGENT B1, `(.L_x_2000) ;  /* 0x000001e000017945 */ /* 0x000fe80003800200 */
[----:B------:R-:W-:Y:S05]  /*4c80*/  @P1 BRA `(.L_x_2001) ;  /* 0x0000000000701947 */ /* 0x000fea0003800000 */
[----:B------:R-:W-:Y:S01]  /*4c90*/  FADD.FTZ R3, R3, -UR5 ;  /* 0x8000000503037e21 */ /* 0x000fe20008010000 */
[----:B------:R-:W-:Y:S01]  /*4ca0*/  FADD.FTZ R2, R2, -UR5 ;  /* 0x8000000502027e21 */ /* 0x000fe20008010000 */
[----:B------:R-:W1:Y:S01]  /*4cb0*/  LDCU.64 UR12, c[0x0][0x3e0] ;  /* 0x00007c00ff0c77ac */ /* 0x000e620008000a00 */
[----:B0-----:R-:W-:Y:S01]  /*4cc0*/  MOV R17, R59 ;  /* 0x0000003b00117202 */ /* 0x001fe20000000f00 */
[----:B------:R-:W-:Y:S01]  /*4cd0*/  FMUL.FTZ R3, R3, UR10 ;  /* 0x0000000a03037c20 */ /* 0x000fe20008410000 */
[----:B------:R-:W-:Y:S01]  /*4ce0*/  FMUL.FTZ R16, R2, UR10 ;  /* 0x0000000a02107c20 */ /* 0x000fe20008410000 */
[----:B------:R-:W0:Y:S02]  /*4cf0*/  LDCU.64 UR16, c[0x0][0x380] ;  /* 0x00007000ff1077ac */ /* 0x000e240008000a00 */
[----:B-----5:R-:W-:Y:S01]  /*4d00*/  FFMA.FTZ R0, R18, R3, R20 ;  /* 0x0000000312007223 */ /* 0x020fe20000010014 */
[----:B------:R-:W-:Y:S01]  /*4d10*/  FFMA.FTZ R62, R19, R16, R21 ;  /* 0x00000010133e7223 */ /* 0x000fe20000010015 */
[----:B------:R-:W-:-:S02]  /*4d20*/  MOV R16, R60 ;  /* 0x0000003c00107202 */ /* 0x000fc40000000f00 */
[----:B------:R-:W-:Y:S01]  /*4d30*/  FMUL.FTZ R2, R0, -1.4426950216293334961 ;  /* 0xbfb8aa3b00027820 */ /* 0x000fe20000410000 */
[----:B------:R-:W-:-:S05]  /*4d40*/  FMUL.FTZ R22, R62, -1.4426950216293334961 ;  /* 0xbfb8aa3b3e167820 */ /* 0x000fca0000410000 */
[----:B------:R-:W2:Y:S01]  /*4d50*/  MUFU.EX2 R2, R2 ;  /* 0x0000000200027308 */ /* 0x000ea20000000800 */
[----:B-1----:R-:W-:Y:S02]  /*4d60*/  IMAD R64, R51, UR12, RZ ;  /* 0x0000000c33407c24 */ /* 0x002fe4000f8e02ff */
[----:B------:R-:W-:-:S05]  /*4d70*/  IMAD.WIDE.U32 R16, R55, UR12, R16 ;  /* 0x0000000c37107c25 */ /* 0x000fca000f8e0010 */
[----:B------:R-:W1:Y:S01]  /*4d80*/  MUFU.EX2 R22, R22 ;  /* 0x0000001600167308 */ /* 0x000e620000000800 */
[----:B------:R-:W-:-:S05]  /*4d90*/  IMAD R57, R55, UR13, R64 ;  /* 0x0000000d37397c24 */ /* 0x000fca000f8e0240 */
[----:B------:R-:W-:Y:S01]  /*4da0*/  IADD3 R57, PT, PT, R17, R57, RZ ;  /* 0x0000003911397210 */ /* 0x000fe20007ffe0ff */
[----:B--2---:R-:W-:Y:S01]  /*4db0*/  FADD.FTZ R3, R2, 1 ;  /* 0x3f80000002037421 */ /* 0x004fe20000010000 */
[----:B0-----:R-:W-:-:S05]  /*4dc0*/  LEA R2, P1, R16, UR16, 0x1 ;  /* 0x0000001010027c11 */ /* 0x001fca000f8208ff */
[----:B------:R-:W0:Y:S01]  /*4dd0*/  MUFU.RCP R3, R3 ;  /* 0x0000000300037308 */ /* 0x000e220000001000 */
[----:B-1----:R-:W-:-:S07]  /*4de0*/  FADD.FTZ R23, R22, 1 ;  /* 0x3f80000016177421 */ /* 0x002fce0000010000 */
[----:B------:R-:W1:Y:S01]  /*4df0*/  MUFU.RCP R23, R23 ;  /* 0x0000001700177308 */ /* 0x000e620000001000 */
[----:B0-----:R-:W-:Y:S01]  /*4e00*/  FMUL.FTZ R0, R0, R3 ;  /* 0x0000000300007220 */ /* 0x001fe20000410000 */
[----:B------:R-:W-:Y:S01]  /*4e10*/  LEA.HI.X R3, R16, UR17, R57, 0x1, P1 ;  /* 0x0000001110037c11 */ /* 0x000fe200088f0c39 */
[----:B-1----:R-:W-:-:S05]  /*4e20*/  FMUL.FTZ R41, R62, R23 ;  /* 0x000000173e297220 */ /* 0x002fca0000410000 */
[----:B------:R-:W-:-:S05]  /*4e30*/  F2FP.BF16.F32.PACK_AB R41, R41, R0 ;  /* 0x000000002929723e */ /* 0x000fca00000010ff */
[----:B------:R1:W-:Y:S02]  /*4e40*/  STG.E desc[UR14][R2.64], R41 ;  /* 0x0000002902007986 */ /* 0x0003e4000c10190e */
.L_x_2001:
[----:B------:R-:W-:Y:S05]  /*4e50*/  BSYNC.RECONVERGENT B1 ;  /* 0x0000000000017941 */ /* 0x000fea0003800200 */
.L_x_2000:
[----:B------:R-:W-:Y:S01]  /*4e60*/  BSSY.RECONVERGENT B1, `(.L_x_2002) ;  /* 0x0000020000017945 */ /* 0x000fe20003800200 */
[C---:B------:R-:W-:Y:S01]  /*4e70*/  IADD3 R0, PT, PT, R56.reuse, 0xc0, RZ ;  /* 0x000000c038007810 */ /* 0x040fe20007ffe0ff */
[----:B0-----:R-:W-:Y:S02]  /*4e80*/  VIADD R16, R56, 0xe0 ;  /* 0x000000e038107836 */ /* 0x001fe40000000000 */
[----:B------:R-:W-:Y:S05]  /*4e90*/  @P2 BRA `(.L_x_2003) ;  /* 0x0000000000702947 */ /* 0x000fea0003800000 */
[----:B------:R-:W-:Y:S01]  /*4ea0*/  FADD.FTZ R5, R5, -UR5 ;  /* 0x8000000505057e21 */ /* 0x000fe20008010000 */
[----:B------:R-:W-:Y:S01]  /*4eb0*/  FADD.FTZ R4, R4, -UR5 ;  /* 0x8000000504047e21 */ /* 0x000fe20008010000 */
[----:B------:R-:W0:Y:S02]  /*4ec0*/  LDCU.64 UR12, c[0x0][0x3e0] ;  /* 0x00007c00ff0c77ac */ /* 0x000e240008000a00 */
[----:B------:R-:W-:Y:S01]  /*4ed0*/  FMUL.FTZ R5, R5, UR10 ;  /* 0x0000000a05057c20 */ /* 0x000fe20008410000 */
[----:B------:R-:W-:Y:S01]  /*4ee0*/  FMUL.FTZ R4, R4, UR10 ;  /* 0x0000000a04047c20 */ /* 0x000fe20008410000 */
[----:B------:R-:W2:Y:S02]  /*4ef0*/  LDCU.64 UR16, c[0x0][0x380] ;  /* 0x00007000ff1077ac */ /* 0x000ea40008000a00 */
[----:B-1---5:R-:W-:Y:S01]  /*4f00*/  FFMA.FTZ R2, R18, R5, R20 ;  /* 0x0000000512027223 */ /* 0x022fe20000010014 */
[----:B------:R-:W-:Y:S01]  /*4f10*/  FFMA.FTZ R62, R19, R4, R21 ;  /* 0x00000004133e7223 */ /* 0x000fe20000010015 */
[----:B------:R-:W-:-:S02]  /*4f20*/  MOV R4, R60 ;  /* 0x0000003c00047202 */ /* 0x000fc40000000f00 */
[----:B------:R-:W-:Y:S01]  /*4f30*/  FMUL.FTZ R3, R2, -1.4426950216293334961 ;  /* 0xbfb8aa3b02037820 */ /* 0x000fe20000410000 */
[----:B------:R-:W-:Y:S01]  /*4f40*/  FMUL.FTZ R22, R62, -1.4426950216293334961 ;  /* 0xbfb8aa3b3e167820 */ /* 0x000fe20000410000 */
[----:B------:R-:W-:-:S04]  /*4f50*/  MOV R5, R59 ;  /* 0x0000003b00057202 */ /* 0x000fc80000000f00 */
[----:B------:R-:W1:Y:S01]  /*4f60*/  MUFU.EX2 R3, R3 ;  /* 0x0000000300037308 */ /* 0x000e620000000800 */
[----:B0-----:R-:W-:Y:S02]  /*4f70*/  IMAD R41, R49, UR12, RZ ;  /* 0x0000000c31297c24 */ /* 0x001fe4000f8e02ff */
[----:B------:R-:W-:-:S05]  /*4f80*/  IMAD.WIDE.U32 R4, R54, UR12, R4 ;  /* 0x0000000c36047c25 */ /* 0x000fca000f8e0004 */
[----:B------:R-:W0:Y:S01]  /*4f90*/  MUFU.EX2 R22, R22 ;  /* 0x0000001600167308 */ /* 0x000e220000000800 */
[----:B-1----:R-:W-:Y:S01]  /*4fa0*/  FADD.FTZ R17, R3, 1 ;  /* 0x3f80000003117421 */ /* 0x002fe20000010000 */
[----:B------:R-:W-:-:S06]  /*4fb0*/  IMAD R3, R54, UR13, R41 ;  /* 0x0000000d36037c24 */ /* 0x000fcc000f8e0229 */
[----:B------:R-:W1:Y:S01]  /*4fc0*/  MUFU.RCP R17, R17 ;  /* 0x0000001100117308 */ /* 0x000e620000001000 */
[----:B------:R-:W-:Y:S01]  /*4fd0*/  IADD3 R3, PT, PT, R5, R3, RZ ;  /* 0x0000000305037210 */ /* 0x000fe20007ffe0ff */
[----:B0-----:R-:W-:-:S06]  /*4fe0*/  FADD.FTZ R23, R22, 1 ;  /* 0x3f80000016177421 */ /* 0x001fcc0000010000 */
[----:B------:R-:W0:Y:S01]  /*4ff0*/  MUFU.RCP R23, R23 ;  /* 0x0000001700177308 */ /* 0x000e220000001000 */
[----:B-1----:R-:W-:Y:S01]  /*5000*/  FMUL.FTZ R22, R2, R17 ;  /* 0x0000001102167220 */ /* 0x002fe20000410000 */
[----:B--2---:R-:W-:-:S04]  /*5010*/  LEA R2, P1, R4, UR16, 0x1 ;  /* 0x0000001004027c11 */ /* 0x004fc8000f8208ff */
[----:B------:R-:W-:Y:S01]  /*5020*/  LEA.HI.X R3, R4, UR17, R3, 0x1, P1 ;  /* 0x0000001104037c11 */ /* 0x000fe200088f0c03 */
[----:B0-----:R-:W-:-:S05]  /*5030*/  FMUL.FTZ R41, R62, R23 ;  /* 0x000000173e297220 */ /* 0x001fca0000410000 */
[----:B------:R-:W-:-:S05]  /*5040*/  F2FP.BF16.F32.PACK_AB R41, R41, R22 ;  /* 0x000000162929723e */ /* 0x000fca00000010ff */
[----:B------:R0:W-:Y:S02]  /*5050*/  STG.E desc[UR14][R2.64], R41 ;  /* 0x0000002902007986 */ /* 0x0001e4000c10190e */
.L_x_2003:
[----:B------:R-:W-:Y:S05]  /*5060*/  BSYNC.RECONVERGENT B1 ;  /* 0x0000000000017941 */ /* 0x000fea0003800200 */
.L_x_2002:
[----:B------:R-:W-:Y:S04]  /*5070*/  BSSY.RECONVERGENT B1, `(.L_x_2004) ;  /* 0x000001e000017945 */ /* 0x000fe80003800200 */
[----:B------:R-:W-:Y:S05]  /*5080*/  @P3 BRA `(.L_x_2005) ;  /* 0x0000000000703947 */ /* 0x000fea0003800000 */
[----:B------:R-:W-:Y:S01]  /*5090*/  FADD.FTZ R7, R7, -UR5 ;  /* 0x8000000507077e21 */ /* 0x000fe20008010000 */
[----:B------:R-:W-:Y:S01]  /*50a0*/  FADD.FTZ R6, R6, -UR5 ;  /* 0x8000000506067e21 */ /* 0x000fe20008010000 */
[----:B------:R-:W2:Y:S01]  /*50b0*/  LDCU.64 UR12, c[0x0][0x3e0] ;  /* 0x00007c00ff0c77ac */ /* 0x000ea20008000a00 */
[----:B------:R-:W-:Y:S01]  /*50c0*/  MOV R4, R60 ;  /* 0x0000003c00047202 */ /* 0x000fe20000000f00 */
[----:B------:R-:W-:Y:S01]  /*50d0*/  FMUL.FTZ R7, R7, UR10 ;  /* 0x0000000a07077c20 */ /* 0x000fe20008410000 */
[----:B------:R-:W-:Y:S01]  /*50e0*/  FMUL.FTZ R6, R6, UR10 ;  /* 0x0000000a06067c20 */ /* 0x000fe20008410000 */
[----:B------:R-:W3:Y:S01]  /*50f0*/  LDCU.64 UR16, c[0x0][0x380] ;  /* 0x00007000ff1077ac */ /* 0x000ee20008000a00 */
[----:B------:R-:W-:Y:S01]  /*5100*/  MOV R5, R59 ;  /* 0x0000003b00057202 */ /* 0x000fe20000000f00 */
[----:B-----5:R-:W-:Y:S01]  /*5110*/  FFMA.FTZ R22, R18, R7, R20 ;  /* 0x0000000712167223 */ /* 0x020fe20000010014 */
[----:B------:R-:W-:-:S03]  /*5120*/  FFMA.FTZ R62, R19, R6, R21 ;  /* 0x00000006133e7223 */ /* 0x000fc60000010015 */
[----:B01----:R-:W-:Y:S01]  /*5130*/  FMUL.FTZ R2, R22, -1.4426950216293334961 ;  /* 0xbfb8aa3b16027820 */ /* 0x003fe20000410000 */
[----:B------:R-:W-:-:S05]  /*5140*/  FMUL.FTZ R6, R62, -1.4426950216293334961 ;  /* 0xbfb8aa3b3e067820 */ /* 0x000fca0000410000 */
[----:B------:R-:W0:Y:S01]  /*5150*/  MUFU.EX2 R2, R2 ;  /* 0x0000000200027308 */ /* 0x000e220000000800 */
[----:B--2---:R-:W-:Y:S02]  /*5160*/  IMAD R17, R47, UR12, RZ ;  /* 0x0000000c2f117c24 */ /* 0x004fe4000f8e02ff */
[----:B------:R-:W-:-:S05]  /*5170*/  IMAD.WIDE.U32 R4, R52, UR12, R4 ;  /* 0x0000000c34047c25 */ /* 0x000fca000f8e0004 */
[----:B------:R-:W1:Y:S01]  /*5180*/  MUFU.EX2 R6, R6 ;  /* 0x0000000600067308 */ /* 0x000e620000000800 */
[----:B------:R-:W-:-:S05]  /*5190*/  IMAD R23, R52, UR13, R17 ;  /* 0x0000000d34177c24 */ /* 0x000fca000f8e0211 */
[----:B------:R-:W-:Y:S01]  /*51a0*/  IADD3 R23, PT, PT, R5, R23, RZ ;  /* 0x0000001705177210 */ /* 0x000fe20007ffe0ff */
[----:B0-----:R-:W-:Y:S01]  /*51b0*/  FADD.FTZ R3, R2, 1 ;  /* 0x3f80000002037421 */ /* 0x001fe20000010000 */
[----:B---3--:R-:W-:-:S05]  /*51c0*/  LEA R2, P1, R4, UR16, 0x1 ;  /* 0x0000001004027c11 */ /* 0x008fca000f8208ff */
        /* <DEDUP_REMOVED lines=8> */
.L_x_2005:
[----:B------:R-:W-:Y:S05]  /*5250*/  BSYNC.RECONVERGENT B1 ;  /* 0x0000000000017941 */ /* 0x000fea0003800200 */
.L_x_2004:
[----:B------:R-:W-:Y:S01]  /*5260*/  ISETP.GE.U32.AND P5, PT, R50, UR8, PT ;  /* 0x0000000832007c0c */ /* 0x000fe2000bfa6070 */
[----:B------:R-:W-:Y:S01]  /*5270*/  BSSY.RECONVERGENT B1, `(.L_x_2006) ;  /* 0x000002f000017945 */ /* 0x000fe20003800200 */
[C---:B------:R-:W-:Y:S02]  /*5280*/  IADD3 R6, PT, PT, R56.reuse, 0x100, RZ ;  /* 0x0000010038067810 */ /* 0x040fe40007ffe0ff */
[----:B------:R-:W-:Y:S02]  /*5290*/  ISETP.GE.AND.EX P5, PT, R45, UR9, PT, P5 ;  /* 0x000000092d007c0c */ /* 0x000fe4000bfa6350 */
[----:B------:R-:W-:Y:S02]  /*52a0*/  IADD3 R7, PT, PT, R56, 0x120, RZ ;  /* 0x0000012038077810 */ /* 0x000fe40007ffe0ff */
[----:B------:R-:W-:Y:S02]  /*52b0*/  ISETP.GE.U32.AND P2, PT, R48, UR8, PT ;  /* 0x0000000830007c0c */ /* 0x000fe4000bf46070 */
[----:B------:R-:W-:-:S02]  /*52c0*/  ISETP.GE.U32.AND P1, PT, R0, UR8, PT ;  /* 0x0000000800007c0c */ /* 0x000fc4000bf26070 */
[----:B------:R-:W-:Y:S02]  /*52d0*/  ISETP.GE.U32.AND P6, PT, R16, UR8, PT ;  /* 0x0000000810007c0c */ /* 0x000fe4000bfc6070 */
[----:B------:R-:W-:Y:S02]  /*52e0*/  ISETP.GE.U32.AND P3, PT, R6, UR8, PT ;  /* 0x0000000806007c0c */ /* 0x000fe4000bf66070 */
[----:B------:R-:W-:Y:S02]  /*52f0*/  ISETP.GE.U32.AND P4, PT, R7, UR8, PT ;  /* 0x0000000807007c0c */ /* 0x000fe4000bf86070 */
[----:B01----:R-:W-:Y:S02]  /*5300*/  SHF.R.S32.HI R41, RZ, 0x1f, R0 ;  /* 0x0000001fff297819 */ /* 0x003fe40000011400 */
[----:B--2---:R-:W-:Y:S02]  /*5310*/  SHF.R.S32.HI R17, RZ, 0x1f, R16 ;  /* 0x0000001fff117819 */ /* 0x004fe40000011410 */
[----:B------:R-:W-:-:S02]  /*5320*/  SHF.R.S32.HI R22, RZ, 0x1f, R6 ;  /* 0x0000001fff167819 */ /* 0x000fc40000011406 */
[----:B------:R-:W-:Y:S02]  /*5330*/  SHF.R.S32.HI R23, RZ, 0x1f, R7 ;  /* 0x0000001fff177819 */ /* 0x000fe40000011407 */
[----:B------:R-:W-:Y:S02]  /*5340*/  ISETP.GE.AND.EX P2, PT, R43, UR9, PT, P2 ;  /* 0x000000092b007c0c */ /* 0x000fe4000bf46320 */
[----:B------:R-:W-:Y:S02]  /*5350*/  ISETP.GE.AND.EX P1, PT, R41, UR9, PT, P1 ;  /* 0x0000000929007c0c */ /* 0x000fe4000bf26310 */
[----:B------:R-:W-:Y:S02]  /*5360*/  ISETP.GE.AND.EX P6, PT, R17, UR9, PT, P6 ;  /* 0x0000000911007c0c */ /* 0x000fe4000bfc6360 */
[----:B------:R-:W-:Y:S02]  /*5370*/  ISETP.GE.AND.EX P3, PT, R22, UR9, PT, P3 ;  /* 0x0000000916007c0c */ /* 0x000fe4000bf66330 */
[----:B------:R-:W-:Y:S01]  /*5380*/  ISETP.GE.AND.EX P4, PT, R23, UR9, PT, P4 ;  /* 0x0000000917007c0c */ /* 0x000fe2000bf86340 */
[----:B------:R-:W-:-:S12]  /*5390*/  @P5 BRA `(.L_x_2007) ;  /* 0x0000000000705947 */ /* 0x000fd80003800000 */
[----:B------:R-:W-:Y:S01]  /*53a0*/  FADD.FTZ R9, R9, -UR5 ;  /* 0x8000000509097e21 */ /* 0x000fe20008010000 */
[----:B------:R-:W-:Y:S01]  /*53b0*/  FADD.FTZ R8, R8, -UR5 ;  /* 0x8000000508087e21 */ /* 0x000fe20008010000 */
[----:B------:R-:W0:Y:S01]  /*53c0*/  LDCU.64 UR12, c[0x0][0x3e0] ;  /* 0x00007c00ff0c77ac */ /* 0x000e220008000a00 */
[----:B------:R-:W-:Y:S02]  /*53d0*/  IMAD.MOV.U32 R5, RZ, RZ, R59 ;  /* 0x000000ffff057224 */ /* 0x000fe400078e003b */
        /* <DEDUP_REMOVED lines=12> */
[----:B------:R-:W2:Y:S01]  /*54a0*/  MUFU.RCP R3, R3 ;  /* 0x0000000300037308 */ /* 0x000ea20000001000 */
[----:B0-----:R-:W-:Y:S01]  /*54b0*/  FADD.FTZ R9, R4, 1 ;  /* 0x3f80000004097421 */ /* 0x001fe20000010000 */
[----:B------:R-:W-:-:S06]  /*54c0*/  MOV R4, R60 ;  /* 0x0000003c00047202 */ /* 0x000fcc0000000f00 */
[----:B------:R-:W0:Y:S01]  /*54d0*/  MUFU.RCP R9, R9 ;  /* 0x0000000900097308 */ /* 0x000e220000001000 */
[----:B------:R-:W-:-:S05]  /*54e0*/  IMAD.WIDE.U32 R4, R50, UR12, R4 ;  /* 0x0000000c32047c25 */ /* 0x000fca000f8e0004 */
[----:B------:R-:W-:Y:S02]  /*54f0*/  IADD3 R63, PT, PT, R5, R63, RZ ;  /* 0x0000003f053f7210 */ /* 0x000fe40007ffe0ff */
[----:B-1----:R-:W-:Y:S01]  /*5500*/  LEA R2, P5, R4, UR16, 0x1 ;  /* 0x0000001004027c11 */ /* 0x002fe2000f8a08ff */
[----:B--2---:R-:W-:-:S03]  /*5510*/  FMUL.FTZ R8, R62, R3 ;  /* 0x000000033e087220 */ /* 0x004fc60000410000 */
[----:B------:R-:W-:Y:S01]  /*5520*/  LEA.HI.X R3, R4, UR17, R63, 0x1, P5 ;  /* 0x0000001104037c11 */ /* 0x000fe2000a8f0c3f */
[----:B0-----:R-:W-:-:S05]  /*5530*/  FMUL.FTZ R57, R64, R9 ;  /* 0x0000000940397220 */ /* 0x001fca0000410000 */
[----:B------:R-:W-:-:S05]  /*5540*/  F2FP.BF16.F32.PACK_AB R57, R57, R8 ;  /* 0x000000083939723e */ /* 0x000fca00000010ff */
[----:B------:R0:W-:Y:S02]  /*5550*/  STG.E desc[UR14][R2.64], R57 ;  /* 0x0000003902007986 */ /* 0x0001e4000c10190e */
.L_x_2007:
[----:B------:R-:W-:Y:S05]  /*5560*/  BSYNC.RECONVERGENT B1 ;  /* 0x0000000000017941 */ /* 0x000fea0003800200 */
.L_x_2006:
[----:B------:R-:W-:Y:S04]  /*5570*/  BSSY.RECONVERGENT B1, `(.L_x_2008) ;  /* 0x000001e000017945 */ /* 0x000fe80003800200 */
[----:B------:R-:W-:Y:S05]  /*5580*/  @P2 BRA `(.L_x_2009) ;  /* 0x0000000000702947 */ /* 0x000fea0003800000 */
[----:B------:R-:W-:Y:S01]  /*5590*/  FADD.FTZ R10, R10, -UR5 ;  /* 0x800000050a0a7e21 */ /* 0x000fe20008010000 */
[----:B------:R-:W-:Y:S01]  /*55a0*/  FADD.FTZ R11, R11, -UR5 ;  /* 0x800000050b0b7e21 */ /* 0x000fe20008010000 */
[----:B------:R-:W1:Y:S01]  /*55b0*/  LDCU.64 UR12, c[0x0][0x3e0] ;  /* 0x00007c00ff0c77ac */ /* 0x000e620008000a00 */
[----:B------:R-:W-:Y:S01]  /*55c0*/  MOV R4, R60 ;  /* 0x0000003c00047202 */ /* 0x000fe20000000f00 */
[----:B------:R-:W-:Y:S01]  /*55d0*/  FMUL.FTZ R10, R10, UR10 ;  /* 0x0000000a0a0a7c20 */ /* 0x000fe20008410000 */
[----:B------:R-:W-:Y:S01]  /*55e0*/  FMUL.FTZ R11, R11, UR10 ;  /* 0x0000000a0b0b7c20 */ /* 0x000fe20008410000 */
[----:B------:R-:W2:Y:S01]  /*55f0*/  LDCU.64 UR16, c[0x0][0x380] ;  /* 0x00007000ff1077ac */ /* 0x000ea20008000a00 */
[----:B------:R-:W-:Y:S01]  /*5600*/  MOV R5, R59 ;  /* 0x0000003b00057202 */ /* 0x000fe20000000f00 */
[----:B-----5:R-:W-:Y:S01]  /*5610*/  FFMA.FTZ R62, R19, R10, R21 ;  /* 0x0000000a133e7223 */ /* 0x020fe20000010015 */
[----:B0-----:R-:W-:-:S03]  /*5620*/  FFMA.FTZ R2, R18, R11, R20 ;  /* 0x0000000b12027223 */ /* 0x001fc60000010014 */
[----:B------:R-:W-:Y:S01]  /*5630*/  FMUL.FTZ R10, R62, -1.4426950216293334961 ;  /* 0xbfb8aa3b3e0a7820 */ /* 0x000fe20000410000 */
[----:B------:R-:W-:-:S05]  /*5640*/  FMUL.FTZ R3, R2, -1.4426950216293334961 ;  /* 0xbfb8aa3b02037820 */ /* 0x000fca0000410000 */
[----:B------:R-:W0:Y:S01]  /*5650*/  MUFU.EX2 R10, R10 ;  /* 0x0000000a000a7308 */ /* 0x000e220000000800 */
[----:B-1----:R-:W-:Y:S02]  /*5660*/  IMAD R57, R43, UR12, RZ ;  /* 0x0000000c2b397c24 */ /* 0x002fe4000f8e02ff */
[----:B------:R-:W-:-:S05]  /*5670*/  IMAD.WIDE.U32 R4, R48, UR12, R4 ;  /* 0x0000000c30047c25 */ /* 0x000fca000f8e0004 */
[----:B------:R-:W1:Y:S01]  /*5680*/  MUFU.EX2 R3, R3 ;  /* 0x0000000300037308 */ /* 0x000e620000000800 */
[----:B------:R-:W-:-:S05]  /*5690*/  IMAD R57, R48, UR13, R57 ;  /* 0x0000000d30397c24 */ /* 0x000fca000f8e0239 */
[----:B------:R-:W-:Y:S01]  /*56a0*/  IADD3 R57, PT, PT, R5, R57, RZ ;  /* 0x0000003905397210 */ /* 0x000fe20007ffe0ff */
[----:B0-----:R-:W-:-:S06]  /*56b0*/  FADD.FTZ R11, R10, 1 ;  /* 0x3f8000000a0b7421 */ /* 0x001fcc0000010000 */
[----:B------:R-:W0:Y:S01]  /*56c0*/  MUFU.RCP R11, R11 ;  /* 0x0000000b000b7308 */ /* 0x000e220000001000 */
[----:B-1----:R-:W-:-:S07]  /*56d0*/  FADD.FTZ R8, R3, 1 ;  /* 0x3f80000003087421 */ /* 0x002fce0000010000 */
[----:B------:R-:W1:Y:S01]  /*56e0*/  MUFU.RCP R9, R8 ;  /* 0x0000000800097308 */ /* 0x000e620000001000 */
[----:B0-----:R-:W-:Y:S01]  /*56f0*/  FMUL.FTZ R10, R62, R11 ;  /* 0x0000000b3e0a7220 */ /* 0x001fe20000410000 */
[----:B-1----:R-:W-:Y:S01]  /*5700*/  FMUL.FTZ R9, R2, R9 ;  /* 0x0000000902097220 */ /* 0x002fe20000410000 */
[----:B--2---:R-:W-:-:S04]  /*5710*/  LEA R2, P2, R4, UR16, 0x1 ;  /* 0x0000001004027c11 */ /* 0x004fc8000f8408ff */
[----:B------:R-:W-:Y:S02]  /*5720*/  LEA.HI.X R3, R4, UR17, R57, 0x1, P2 ;  /* 0x0000001104037c11 */ /* 0x000fe400090f0c39 */
[----:B------:R-:W-:-:S05]  /*5730*/  F2FP.BF16.F32.PACK_AB R9, R10, R9 ;  /* 0x000000090a09723e */ /* 0x000fca00000010ff */
[----:B------:R1:W-:Y:S02]  /*5740*/  STG.E desc[UR14][R2.64], R9 ;  /* 0x0000000902007986 */ /* 0x0003e4000c10190e */
.L_x_2009:
[----:B------:R-:W-:Y:S05]  /*5750*/  BSYNC.RECONVERGENT B1 ;  /* 0x0000000000017941 */ /* 0x000fea0003800200 */
.L_x_2008:
[----:B------:R-:W-:Y:S01]  /*5760*/  BSSY.RECONVERGENT B1, `(.L_x_2010) ;  /* 0x0000020000017945 */ /* 0x000fe20003800200 */
[C---:B------:R-:W-:Y:S02]  /*5770*/  IADD3 R8, PT, PT, R56.reuse, 0x140, RZ ;  /* 0x0000014038087810 */ /* 0x040fe40007ffe0ff */
[----:B-1----:R-:W-:Y:S01]  /*5780*/  IADD3 R9, PT, PT, R56, 0x160, RZ ;  /* 0x0000016038097810 */ /* 0x002fe20007ffe0ff */
[----:B------:R-:W-:Y:S06]  /*5790*/  @P1 BRA `(.L_x_2011) ;  /* 0x0000000000701947 */ /* 0x000fec0003800000 */
        /* <DEDUP_REMOVED lines=28> */
.L_x_2011:
[----:B------:R-:W-:Y:S05]  /*5960*/  BSYNC.RECONVERGENT B1 ;  /* 0x0000000000017941 */ /* 0x000fea0003800200 */
.L_x_2010:
[----:B------:R-:W-:Y:S04]  /*5970*/  BSSY.RECONVERGENT B1, `(.L_x_2012) ;  /* 0x000001e000017945 */ /* 0x000fe80003800200 */
[----:B------:R-:W-:Y:S05]  /*5980*/  @P6 BRA `(.L_x_2013) ;  /* 0x0000000000706947 */ /* 0x000fea0003800000 */
[----:B------:R-:W-:Y:S01]  /*5990*/  FADD.FTZ R15, R15, -UR5 ;  /* 0x800000050f0f7e21 */ /* 0x000fe20008010000 */
[----:B------:R-:W-:Y:S01]  /*59a0*/  FADD.FTZ R14, R14, -UR5 ;  /* 0x800000050e0e7e21 */ /* 0x000fe20008010000 */
[----:B------:R-:W2:Y:S01]  /*59b0*/  LDCU.64 UR12, c[0x0][0x3e0] ;  /* 0x00007c00ff0c77ac */ /* 0x000ea20008000a00 */
[----:B01----:R-:W-:Y:S01]  /*59c0*/  MOV R3, R59 ;  /* 0x0000003b00037202 */ /* 0x003fe20000000f00 */
[----:B------:R-:W-:Y:S01]  /*59d0*/  FMUL.FTZ R15, R15, UR10 ;  /* 0x0000000a0f0f7c20 */ /* 0x000fe20008410000 */
[----:B------:R-:W-:Y:S01]  /*59e0*/  FMUL.FTZ R14, R14, UR10 ;  /* 0x0000000a0e0e7c20 */ /* 0x000fe20008410000 */
[----:B------:R-:W0:Y:S01]  /*59f0*/  LDCU.64 UR16, c[0x0][0x380] ;  /* 0x00007000ff1077ac */ /* 0x000e220008000a00 */
[----:B------:R-:W-:Y:S02]  /*5a00*/  IMAD.MOV.U32 R2, RZ, RZ, R60 ;  /* 0x000000ffff027224 */ /* 0x000fe400078e003c */
[----:B-----5:R-:W-:Y:S01]  /*5a10*/  FFMA.FTZ R15, R18, R15, R20 ;  /* 0x0000000f120f7223 */ /* 0x020fe20000010014 */
[----:B------:R-:W-:-:S03]  /*5a20*/  FFMA.FTZ R14, R19, R14, R21 ;  /* 0x0000000e130e7223 */ /* 0x000fc60000010015 */
[----:B------:R-:W-:Y:S01]  /*5a30*/  FMUL.FTZ R0, R15, -1.4426950216293334961 ;  /* 0xbfb8aa3b0f007820 */ /* 0x000fe20000410000 */
[----:B------:R-:W-:-:S05]  /*5a40*/  FMUL.FTZ R4, R14, -1.4426950216293334961 ;  /* 0xbfb8aa3b0e047820 */ /* 0x000fca0000410000 */
[----:B------:R-:W1:Y:S01]  /*5a50*/  MUFU.EX2 R0, R0 ;  /* 0x0000000000007308 */ /* 0x000e620000000800 */
[----:B--2---:R-:W-:Y:S02]  /*5a60*/  IMAD R17, R17, UR12, RZ ;  /* 0x0000000c11117c24 */ /* 0x004fe4000f8e02ff */
        /* <DEDUP_REMOVED lines=14> */
.L_x_2013:
[----:B------:R-:W-:Y:S05]  /*5b50*/  BSYNC.RECONVERGENT B1 ;  /* 0x0000000000017941 */ /* 0x000fea0003800200 */
.L_x_2012:
[----:B------:R-:W-:Y:S04]  /*5b60*/  BSSY.RECONVERGENT B1, `(.L_x_2014) ;  /* 0x000001e000017945 */ /* 0x000fe80003800200 */
[----:B------:R-:W-:Y:S05]  /*5b70*/  @P3 BRA `(.L_x_2015) ;  /* 0x0000000000703947 */ /* 0x000fea0003800000 */
[----:B------:R-:W-:Y:S01]  /*5b80*/  FADD.FTZ R25, R25, -UR5 ;  /* 0x8000000519197e21 */ /* 0x000fe20008010000 */
[----:B------:R-:W-:Y:S01]  /*5b90*/  FADD.FTZ R24, R24, -UR5 ;  /* 0x8000000518187e21 */ /* 0x000fe20008010000 */
[----:B------:R-:W3:Y:S01]  /*5ba0*/  LDCU.64 UR12, c[0x0][0x3e0] ;  /* 0x00007c00ff0c77ac */ /* 0x000ee20008000a00 */
[----:B01----:R-:W-:Y:S01]  /*5bb0*/  MOV R2, R60 ;  /* 0x0000003c00027202 */ /* 0x003fe20000000f00 */
[----:B------:R-:W-:Y:S01]  /*5bc0*/  FMUL.FTZ R25, R25, UR10 ;  /* 0x0000000a19197c20 */ /* 0x000fe20008410000 */
[----:B------:R-:W-:Y:S01]  /*5bd0*/  FMUL.FTZ R24, R24, UR10 ;  /* 0x0000000a18187c20 */ /* 0x000fe20008410000 */
[----:B------:R-:W0:Y:S01]  /*5be0*/  LDCU.64 UR16, c[0x0][0x380] ;  /* 0x00007000ff1077ac */ /* 0x000e220008000a00 */
[----:B------:R-:W-:Y:S01]  /*5bf0*/  MOV R3, R59 ;  /* 0x0000003b00037202 */ /* 0x000fe20000000f00 */
[----:B-----5:R-:W-:Y:S01]  /*5c00*/  FFMA.FTZ R25, R18, R25, R20 ;  /* 0x0000001912197223 */ /* 0x020fe20000010014 */
[----:B------:R-:W-:-:S03]  /*5c10*/  FFMA.FTZ R24, R19, R24, R21 ;  /* 0x0000001813187223 */ /* 0x000fc60000010015 */
[----:B------:R-:W-:Y:S01]  /*5c20*/  FMUL.FTZ R0, R25, -1.4426950216293334961 ;  /* 0xbfb8aa3b19007820 */ /* 0x000fe20000410000 */
[----:B--2---:R-:W-:-:S05]  /*5c30*/  FMUL.FTZ R4, R24, -1.4426950216293334961 ;  /* 0xbfb8aa3b18047820 */ /* 0x004fca0000410000 */
[----:B------:R-:W1:Y:S01]  /*5c40*/  MUFU.EX2 R0, R0 ;  /* 0x0000000000007308 */ /* 0x000e620000000800 */
[----:B---3--:R-:W-:Y:S02]  /*5c50*/  IMAD R5, R22, UR12, RZ ;  /* 0x0000000c16057c24 */ /* 0x008fe4000f8e02ff */
        /* <DEDUP_REMOVED lines=14> */
.L_x_2015:
[----:B------:R-:W-:Y:S05]  /*5d40*/  BSYNC.RECONVERGENT B1 ;  /* 0x0000000000017941 */ /* 0x000fea0003800200 */
.L_x_2014:
[----:B------:R-:W-:Y:S04]  /*5d50*/  BSSY.RECONVERGENT B1, `(.L_x_2016) ;  /* 0x000001e000017945 */ /* 0x000fe80003800200 */
[----:B------:R-:W-:Y:S05]  /*5d60*/  @P4 BRA `(.L_x_2017) ;  /* 0x0000000000704947 */ /* 0x000fea0003800000 */
[----:B------:R-:W-:Y:S01]  /*5d70*/  FADD.FTZ R26, R26, -UR5 ;  /* 0x800000051a1a7e21 */ /* 0x000fe20008010000 */
[----:B------:R-:W-:Y:S01]  /*5d80*/  FADD.FTZ R27, R27, -UR5 ;  /* 0x800000051b1b7e21 */ /* 0x000fe20008010000 */
[----:B------:R-:W4:Y:S02]  /*5d90*/  LDCU.64 UR12, c[0x0][0x3e0] ;  /* 0x00007c00ff0c77ac */ /* 0x000f240008000a00 */
[----:B01----:R-:W-:Y:S01]  /*5da0*/  FMUL.FTZ R3, R26, UR10 ;  /* 0x0000000a1a037c20 */ /* 0x003fe20008410000 */
[----:B------:R-:W-:Y:S01]  /*5db0*/  FMUL.FTZ R2, R27, UR10 ;  /* 0x0000000a1b027c20 */ /* 0x000fe20008410000 */
[----:B------:R-:W0:Y:S02]  /*5dc0*/  LDCU.64 UR16, c[0x0][0x380] ;  /* 0x00007000ff1077ac */ /* 0x000e240008000a00 */
[----:B--23-5:R-:W-:Y:S01]  /*5dd0*/  FFMA.FTZ R5, R18, R3, R20 ;  /* 0x0000000312057223 */ /* 0x02cfe20000010014 */
[----:B------:R-:W-:Y:S01]  /*5de0*/  FFMA.FTZ R11, R19, R2, R21 ;  /* 0x00000002130b7223 */ /* 0x000fe20000010015 */
[----:B------:R-:W-:-:S02]  /*5df0*/  MOV R2, R60 ;  /* 0x0000003c00027202 */ /* 0x000fc40000000f00 */
[----:B------:R-:W-:Y:S01]  /*5e00*/  FMUL.FTZ R0, R5, -1.4426950216293334961 ;  /* 0xbfb8aa3b05007820 */ /* 0x000fe20000410000 */
[----:B------:R-:W-:Y:S01]  /*5e10*/  FMUL.FTZ R4, R11, -1.4426950216293334961 ;  /* 0xbfb8aa3b0b047820 */ /* 0x000fe20000410000 */
[----:B------:R-:W-:-:S04]  /*5e20*/  MOV R3, R59 ;  /* 0x0000003b00037202 */ /* 0x000fc80000000f00 */
        /* <DEDUP_REMOVED lines=9> */
[----:B0-----:R-:W-:-:S06]  /*5ec0*/  LEA R4, P1, R2, UR16, 0x1 ;  /* 0x0000001002047c11 */ /* 0x001fcc000f8208ff */
[----:B------:R-:W0:Y:S01]  /*5ed0*/  MUFU.RCP R10, R10 ;  /* 0x0000000a000a7308 */ /* 0x000e220000001000 */
[----:B-1----:R-:W-:Y:S01]  /*5ee0*/  FMUL.FTZ R0, R5, R6 ;  /* 0x0000000605007220 */ /* 0x002fe20000410000 */
[----:B------:R-:W-:Y:S01]  /*5ef0*/  LEA.HI.X R5, R2, UR17, R13, 0x1, P1 ;  /* 0x0000001102057c11 */ /* 0x000fe200088f0c0d */
[----:B0-----:R-:W-:-:S05]  /*5f00*/  FMUL.FTZ R7, R11, R10 ;  /* 0x0000000a0b077220 */ /* 0x001fca0000410000 */
[----:B------:R-:W-:-:S05]  /*5f10*/  F2FP.BF16.F32.PACK_AB R7, R7, R0 ;  /* 0x000000000707723e */ /* 0x000fca00000010ff */
[----:B------:R4:W-:Y:S02]  /*5f20*/  STG.E desc[UR14][R4.64], R7 ;  /* 0x0000000704007986 */ /* 0x0009e4000c10190e */
.L_x_2017:
[----:B------:R-:W-:Y:S05]  /*5f30*/  BSYNC.RECONVERGENT B1 ;  /* 0x0000000000017941 */ /* 0x000fea0003800200 */
.L_x_2016:
[----:B------:R-:W-:Y:S01]  /*5f40*/  ISETP.GE.U32.AND P5, PT, R8, UR8, PT ;  /* 0x0000000808007c0c */ /* 0x000fe2000bfa6070 */
[C---:B-1----:R-:W-:Y:S01]  /*5f50*/  VIADD R11, R56.reuse, 0x1a0 ;  /* 0x000001a0380b7836 */ /* 0x042fe20000000000 */
[----:B--234-:R-:W-:Y:S01]  /*5f60*/  SHF.R.S32.HI R5, RZ, 0x1f, R8 ;  /* 0x0000001fff057819 */ /* 0x01cfe20000011408 */
[----:B------:R-:W-:Y:S01]  /*5f70*/  BSSY.RECONVERGENT B1, `(.L_x_2018) ;  /* 0x0000031000017945 */ /* 0x000fe20003800200 */
[C---:B------:R-:W-:Y:S02]  /*5f80*/  IADD3 R13, PT, PT, R56.reuse, 0x180, RZ ;  /* 0x00000180380d7810 */ /* 0x040fe40007ffe0ff */
[----:B------:R-:W-:Y:S02]  /*5f90*/  ISETP.GE.AND.EX P5, PT, R5, UR9, PT, P5 ;  /* 0x0000000905007c0c */ /* 0x000fe4000bfa6350 */
[C---:B------:R-:W-:Y:S02]  /*5fa0*/  IADD3 R0, PT, PT, R56.reuse, 0x1c0, RZ ;  /* 0x000001c038007810 */ /* 0x040fe40007ffe0ff */
[----:B------:R-:W-:-:S02]  /*5fb0*/  IADD3 R6, PT, PT, R56, 0x1e0, RZ ;  /* 0x000001e038067810 */ /* 0x000fc40007ffe0ff */
[----:B------:R-:W-:Y:S02]  /*5fc0*/  ISETP.GE.U32.AND P2, PT, R9, UR8, PT ;  /* 0x0000000809007c0c */ /* 0x000fe4000bf46070 */
[----:B------:R-:W-:Y:S02]  /*5fd0*/  ISETP.GE.U32.AND P1, PT, R13, UR8, PT ;  /* 0x000000080d007c0c */ /* 0x000fe4000bf26070 */
[----:B------:R-:W-:Y:S02]  /*5fe0*/  ISETP.GE.U32.AND P6, PT, R11, UR8, PT ;  /* 0x000000080b007c0c */ /* 0x000fe4000bfc6070 */
[----:B------:R-:W-:Y:S02]  /*5ff0*/  ISETP.GE.U32.AND P3, PT, R0, UR8, PT ;  /* 0x0000000800007c0c */ /* 0x000fe4000bf66070 */
[----:B------:R-:W-:Y:S02]  /*6000*/  ISETP.GE.U32.AND P4, PT, R6, UR8, PT ;  /* 0x0000000806007c0c */ /* 0x000fe4000bf86070 */
[----:B------:R-:W-:-:S02]  /*6010*/  SHF.R.S32.HI R15, RZ, 0x1f, R9 ;  /* 0x0000001fff0f7819 */ /* 0x000fc40000011409 */
[----:B------:R-:W-:Y:S02]  /*6020*/  SHF.R.S32.HI R14, RZ, 0x1f, R13 ;  /* 0x0000001fff0e7819 */ /* 0x000fe4000001140d */
[----:B------:R-:W-:Y:S02]  /*6030*/  SHF.R.S32.HI R12, RZ, 0x1f, R11 ;  /* 0x0000001fff0c7819 */ /* 0x000fe4000001140b */
[----:B------:R-:W-:Y:S02]  /*6040*/  SHF.R.S32.HI R7, RZ, 0x1f, R0 ;  /* 0x0000001fff077819 */ /* 0x000fe40000011400 */
[----:B------:R-:W-:Y:S02]  /*6050*/  SHF.R.S32.HI R10, RZ, 0x1f, R6 ;  /* 0x0000001fff0a7819 */ /* 0x000fe40000011406 */
[----:B------:R-:W-:Y:S02]  /*6060*/  ISETP.GE.AND.EX P2, PT, R15, UR9, PT, P2 ;  /* 0x000000090f007c0c */ /* 0x000fe4000bf46320 */
[----:B------:R-:W-:-:S02]  /*6070*/  ISETP.GE.AND.EX P1, PT, R14, UR9, PT, P1 ;  /* 0x000000090e007c0c */ /* 0x000fc4000bf26310 */
[----:B------:R-:W-:Y:S02]  /*6080*/  ISETP.GE.AND.EX P6, PT, R12, UR9, PT, P6 ;  /* 0x000000090c007c0c */ /* 0x000fe4000bfc6360 */
[----:B------:R-:W-:Y:S02]  /*6090*/  ISETP.GE.AND.EX P3, PT, R7, UR9, PT, P3 ;  /* 0x0000000907007c0c */ /* 0x000fe4000bf66330 */
[----:B------:R-:W-:Y:S01]  /*60a0*/  ISETP.GE.AND.EX P4, PT, R10, UR9, PT, P4 ;  /* 0x000000090a007c0c */ /* 0x000fe2000bf86340 */
[----:B------:R-:W-:-:S12]  /*60b0*/  @P5 BRA `(.L_x_2019) ;  /* 0x0000000000705947 */ /* 0x000fd80003800000 */
        /* <DEDUP_REMOVED lines=8> */
[----:B------:R-:W-:-:S03]  /*6140*/  FFMA.FTZ R28, R19, R28, R21 ;  /* 0x0000001c131c7223 */ /* 0x000fc60000010015 */
[----:B------:R-:W-:Y:S01]  /*6150*/  FMUL.FTZ R2, R29, -1.4426950216293334961 ;  /* 0xbfb8aa3b1d027820 */ /* 0x000fe20000410000 */
[----:B------:R-:W-:-:S05]  /*6160*/  FMUL.FTZ R4, R28, -1.4426950216293334961 ;  /* 0xbfb8aa3b1c047820 */ /* 0x000fca0000410000 */
[----:B------:R-:W2:Y:S01]  /*6170*/  MUFU.EX2 R2, R2 ;  /* 0x0000000200027308 */ /* 0x000ea20000000800 */
[----:B-1----:R-:W-:-:S04]  /*6180*/  IMAD R5, R5, UR12, RZ ;  /* 0x0000000c05057c24 */ /* 0x002fc8000f8e02ff */
[----:B------:R-:W-:-:S03]  /*6190*/  IMAD R5, R8, UR13, R5 ;  /* 0x0000000d08057c24 */ /* 0x000fc6000f8e0205 */
[----:B------:R-:W1:Y:S01]  /*61a0*/  MUFU.EX2 R4, R4 ;  /* 0x0000000400047308 */ /* 0x000e620000000800 */
[----:B--2---:R-:W-:Y:S01]  /*61b0*/  FADD.FTZ R16, R2, 1 ;  /* 0x3f80000002107421 */ /* 0x004fe20000010000 */
[----:B------:R-:W-:-:S06]  /*61c0*/  MOV R2, R60 ;  /* 0x0000003c00027202 */ /* 0x000fcc0000000f00 */
[----:B------:R-:W2:Y:S01]  /*61d0*/  MUFU.RCP R16, R16 ;  /* 0x0000001000107308 */ /* 0x000ea20000001000 */
[----:B------:R-:W-:-:S04]  /*61e0*/  IMAD.WIDE.U32 R2, R8, UR12, R2 ;  /* 0x0000000c08027c25 */ /* 0x000fc8000f8e0002 */
[----:B-1----:R-:W-:Y:S01]  /*61f0*/  FADD.FTZ R17, R4, 1 ;  /* 0x3f80000004117421 */ /* 0x002fe20000010000 */
[----:B0-----:R-:W-:-:S05]  /*6200*/  LEA R4, P5, R2, UR16, 0x1 ;  /* 0x0000001002047c11 */ /* 0x001fca000f8a08ff */
[----:B------:R-:W0:Y:S01]  /*6210*/  MUFU.RCP R17, R17 ;  /* 0x0000001100117308 */ /* 0x000e220000001000 */
[----:B------:R-:W-:-:S04]  /*6220*/  IADD3 R5, PT, PT, R3, R5, RZ ;  /* 0x0000000503057210 */ /* 0x000fc80007ffe0ff */
[----:B------:R-:W-:Y:S01]  /*6230*/  LEA.HI.X R5, R2, UR17, R5, 0x1, P5 ;  /* 0x0000001102057c11 */ /* 0x000fe2000a8f0c05 */
[----:B--2---:R-:W-:Y:S01]  /*6240*/  FMUL.FTZ R8, R29, R16 ;  /* 0x000000101d087220 */ /* 0x004fe20000410000 */
[----:B0-----:R-:W-:-:S05]  /*6250*/  FMUL.FTZ R23, R28, R17 ;  /* 0x000000111c177220 */ /* 0x001fca0000410000 */
[----:B------:R-:W-:-:S05]  /*6260*/  F2FP.BF16.F32.PACK_AB R23, R23, R8 ;  /* 0x000000081717723e */ /* 0x000fca00000010ff */
[----:B------:R1:W-:Y:S02]  /*6270*/  STG.E desc[UR14][R4.64], R23 ;  /* 0x0000001704007986 */ /* 0x0003e4000c10190e */
.L_x_2019:
[----:B------:R-:W-:Y:S05]  /*6280*/  BSYNC.RECONVERGENT B1 ;  /* 0x0000000000017941 */ /* 0x000fea0003800200 */
.L_x_2018:
[----:B------:R-:W-:Y:S04]  /*6290*/  BSSY.RECONVERGENT B1, `(.L_x_2020) ;  /* 0x000001e000017945 */ /* 0x000fe80003800200 */
[----:B------:R-:W-:Y:S05]  /*62a0*/  @P2 BRA `(.L_x_2021) ;  /* 0x0000000000702947 */ /* 0x000fea0003800000 */
[----:B------:R-:W-:Y:S01]  /*62b0*/  FADD.FTZ R31, R31, -UR5 ;  /* 0x800000051f1f7e21 */ /* 0x000fe20008010000 */
[----:B------:R-:W-:Y:S01]  /*62c0*/  FADD.FTZ R30, R30, -UR5 ;  /* 0x800000051e1e7e21 */ /* 0x000fe20008010000 */
[----:B------:R-:W2:Y:S01]  /*62d0*/  LDCU.64 UR12, c[0x0][0x3e0] ;  /* 0x00007c00ff0c77ac */ /* 0x000ea20008000a00 */
[----:B0-----:R-:W-:Y:S01]  /*62e0*/  MOV R3, R59 ;  /* 0x0000003b00037202 */ /* 0x001fe20000000f00 */
[----:B------:R-:W-:Y:S01]  /*62f0*/  FMUL.FTZ R31, R31, UR10 ;  /* 0x0000000a1f1f7c20 */ /* 0x000fe20008410000 */
[----:B------:R-:W-:Y:S01]  /*6300*/  FMUL.FTZ R30, R30, UR10 ;  /* 0x0000000a1e1e7c20 */ /* 0x000fe20008410000 */
[----:B------:R-:W0:Y:S02]  /*6310*/  LDCU.64 UR16, c[0x0][0x380] ;  /* 0x00007000ff1077ac */ /* 0x000e240008000a00 */
[----:B-----5:R-:W-:Y:S01]  /*6320*/  FFMA.FTZ R31, R18, R31, R20 ;  /* 0x0000001f121f7223 */ /* 0x020fe20000010014 */
[----:B-1----:R-:W-:-:S03]  /*6330*/  FFMA.FTZ R5, R19, R30, R21 ;  /* 0x0000001e13057223 */ /* 0x002fc60000010015 */
[----:B------:R-:W-:Y:S01]  /*6340*/  FMUL.FTZ R2, R31, -1.4426950216293334961 ;  /* 0xbfb8aa3b1f027820 */ /* 0x000fe20000410000 */
[----:B------:R-:W-:-:S05]  /*6350*/  FMUL.FTZ R4, R5, -1.4426950216293334961 ;  /* 0xbfb8aa3b05047820 */ /* 0x000fca0000410000 */
[----:B------:R-:W1:Y:S01]  /*6360*/  MUFU.EX2 R2, R2 ;  /* 0x0000000200027308 */ /* 0x000e620000000800 */
[----:B--2---:R-:W-:-:S04]  /*6370*/  IMAD R22, R15, UR12, RZ ;  /* 0x0000000c0f167c24 */ /* 0x004fc8000f8e02ff */
[----:B------:R-:W-:-:S03]  /*6380*/  IMAD R15, R9, UR13, R22 ;  /* 0x0000000d090f7c24 */ /* 0x000fc6000f8e0216 */
[----:B------:R-:W2:Y:S01]  /*6390*/  MUFU.EX2 R4, R4 ;  /* 0x0000000400047308 */ /* 0x000ea20000000800 */
[----:B-1----:R-:W-:Y:S01]  /*63a0*/  FADD.FTZ R8, R2, 1 ;  /* 0x3f80000002087421 */ /* 0x002fe20000010000 */
[----:B------:R-:W-:-:S06]  /*63b0*/  MOV R2, R60 ;  /* 0x0000003c00027202 */ /* 0x000fcc0000000f00 */
[----:B------:R-:W1:Y:S01]  /*63c0*/  MUFU.RCP R8, R8 ;  /* 0x0000000800087308 */ /* 0x000e620000001000 */
[----:B------:R-:W-:-:S04]  /*63d0*/  IMAD.WIDE.U32 R2, R9, UR12, R2 ;  /* 0x0000000c09027c25 */ /* 0x000fc8000f8e0002 */
[----:B--2---:R-:W-:Y:S01]  /*63e0*/  FADD.FTZ R16, R4, 1 ;  /* 0x3f80000004107421 */ /* 0x004fe20000010000 */
[----:B0-----:R-:W-:-:S05]  /*63f0*/  LEA R4, P2, R2, UR16, 0x1 ;  /* 0x0000001002047c11 */ /* 0x001fca000f8408ff */
[----:B------:R-:W0:Y:S01]  /*6400*/  MUFU.RCP R16, R16 ;  /* 0x0000001000107308 */ /* 0x000e220000001000 */
[----:B------:R-:W-:Y:S01]  /*6410*/  IADD3 R15, PT, PT, R3, R15, RZ ;  /* 0x0000000f030f7210 */ /* 0x000fe20007ffe0ff */
[----:B-1----:R-:W-:Y:S01]  /*6420*/  FMUL.FTZ R9, R31, R8 ;  /* 0x000000081f097220 */ /* 0x002fe20000410000 */
[----:B0-----:R-:W-:Y:S02]  /*6430*/  FMUL.FTZ R22, R5, R16 ;  /* 0x0000001005167220 */ /* 0x001fe40000410000 */
[----:B------:R-:W-:-:S03]  /*6440*/  LEA.HI.X R5, R2, UR17, R15, 0x1, P2 ;  /* 0x0000001102057c11 */ /* 0x000fc600090f0c0f */
[----:B------:R-:W-:-:S05]  /*6450*/  F2FP.BF16.F32.PACK_AB R9, R22, R9 ;  /* 0x000000091609723e */ /* 0x000fca00000010ff */
[----:B------:R2:W-:Y:S02]  /*6460*/  STG.E desc[UR14][R4.64], R9 ;  /* 0x0000000904007986 */ /* 0x0005e4000c10190e */
.L_x_2021:
[----:B------:R-:W-:Y:S05]  /*6470*/  BSYNC.RECONVERGENT B1 ;  /* 0x0000000000017941 */ /* 0x000fea0003800200 */
.L_x_2020:
[----:B------:R-:W-:Y:S04]  /*6480*/  BSSY.RECONVERGENT B1, `(.L_x_2022) ;  /* 0x000001e000017945 */ /* 0x000fe80003800200 */
[----:B------:R-:W-:Y:S05]  /*6490*/  @P1 BRA `(.L_x_2023) ;  /* 0x0000000000701947 */ /* 0x000fea0003800000 */
[----:B------:R-:W-:Y:S01]  /*64a0*/  FADD.FTZ R33, R33, -UR5 ;  /* 0x8000000521217e21 */ /* 0x000fe20008010000 */
[----:B------:R-:W-:Y:S01]  /*64b0*/  FADD.FTZ R32, R32, -UR5 ;  /* 0x8000000520207e21 */ /* 0x000fe20008010000 */
[----:B------:R-:W3:Y:S01]  /*64c0*/  LDCU.64 UR12, c[0x0][0x3e0] ;  /* 0x00007c00ff0c77ac */ /* 0x000ee20008000a00 */
[----:B0-----:R-:W-:Y:S02]  /*64d0*/  IMAD.MOV.U32 R3, RZ, RZ, R59 ;  /* 0x000000ffff037224 */ /* 0x001fe400078e003b */
[----:B------:R-:W-:Y:S01]  /*64e0*/  FMUL.FTZ R33, R33, UR10 ;  /* 0x0000000a21217c20 */ /* 0x000fe20008410000 */
[----:B------:R-:W-:Y:S01]  /*64f0*/  FMUL.FTZ R32, R32, UR10 ;  /* 0x0000000a20207c20 */ /* 0x000fe20008410000 */
[----:B------:R-:W0:Y:S02]  /*6500*/  LDCU.64 UR16, c[0x0][0x380] ;  /* 0x00007000ff1077ac */ /* 0x000e240008000a00 */
[----:B-----5:R-:W-:Y:S01]  /*6510*/  FFMA.FTZ R33, R18, R33, R20 ;  /* 0x0000002112217223 */ /* 0x020fe20000010014 */
[----:B------:R-:W-:-:S03]  /*6520*/  FFMA.FTZ R32, R19, R32, R21 ;  /* 0x0000002013207223 */ /* 0x000fc60000010015 */
[----:B------:R-:W-:Y:S01]  /*6530*/  FMUL.FTZ R2, R33, -1.4426950216293334961 ;  /* 0xbfb8aa3b21027820 */ /* 0x000fe20000410000 */
[----:B-12---:R-:W-:-:S05]  /*6540*/  FMUL.FTZ R4, R32, -1.4426950216293334961 ;  /* 0xbfb8aa3b20047820 */ /* 0x006fca0000410000 */
[----:B------:R-:W1:Y:S01]  /*6550*/  MUFU.EX2 R2, R2 ;  /* 0x0000000200027308 */ /* 0x000e620000000800 */
[----:B---3--:R-:W-:-:S07]  /*6560*/  IMAD R14, R14, UR12, RZ ;  /* 0x0000000c0e0e7c24 */ /* 0x008fce000f8e02ff */
[----:B------:R-:W2:Y:S01]  /*6570*/  MUFU.EX2 R4, R4 ;  /* 0x0000000400047308 */ /* 0x000ea20000000800 */
[----:B-1----:R-:W-:Y:S01]  /*6580*/  FADD.FTZ R8, R2, 1 ;  /* 0x3f80000002087421 */ /* 0x002fe20000010000 */
[----:B------:R-:W-:-:S06]  /*6590*/  MOV R2, R60 ;  /* 0x0000003c00027202 */ /* 0x000fcc0000000f00 */
[----:B------:R-:W1:Y:S01]  /*65a0*/  MUFU.RCP R8, R8 ;  /* 0x0000000800087308 */ /* 0x000e620000001000 */
[----:B------:R-:W-:-:S04]  /*65b0*/  IMAD.WIDE.U32 R2, R13, UR12, R2 ;  /* 0x0000000c0d027c25 */ /* 0x000fc8000f8e0002 */
[----:B--2---:R-:W-:Y:S01]  /*65c0*/  FADD.FTZ R15, R4, 1 ;  /* 0x3f800000040f7421 */ /* 0x004fe20000010000 */
[----:B------:R-:W-:Y:S01]  /*65d0*/  IMAD R13, R13, UR13, R14 ;  /* 0x0000000d0d0d7c24 */ /* 0x000fe2000f8e020e */
[----:B0-----:R-:W-:-:S04]  /*65e0*/  LEA R4, P1, R2, UR16, 0x1 ;  /* 0x0000001002047c11 */ /* 0x001fc8000f8208ff */
[----:B------:R-:W0:Y:S01]  /*65f0*/  MUFU.RCP R15, R15 ;  /* 0x0000000f000f7308 */ /* 0x000e220000001000 */
[----:B------:R-:W-:-:S04]  /*6600*/  IADD3 R13, PT, PT, R3, R13, RZ ;  /* 0x0000000d030d7210 */ /* 0x000fc80007ffe0ff */
[----:B------:R-:W-:Y:S01]  /*6610*/  LEA.HI.X R5, R2, UR17, R13, 0x1, P1 ;  /* 0x0000001102057c11 */ /* 0x000fe200088f0c0d */
[----:B-1----:R-:W-:Y:S01]  /*6620*/  FMUL.FTZ R9, R33, R8 ;  /* 0x0000000821097220 */ /* 0x002fe20000410000 */
[----:B0-----:R-:W-:-:S05]  /*6630*/  FMUL.FTZ R14, R32, R15 ;  /* 0x0000000f200e7220 */ /* 0x001fca0000410000 */
[----:B------:R-:W-:-:S05]  /*6640*/  F2FP.BF16.F32.PACK_AB R9, R14, R9 ;  /* 0x000000090e09723e */ /* 0x000fca00000010ff */
[----:B------:R3:W-:Y:S02]  /*6650*/  STG.E desc[UR14][R4.64], R9 ;  /* 0x0000000904007986 */ /* 0x0007e4000c10190e */
.L_x_2023:
[----:B------:R-:W-:Y:S05]  /*6660*/  BSYNC.RECONVERGENT B1 ;  /* 0x0000000000017941 */ /* 0x000fea0003800200 */
.L_x_2022:
[----:B------:R-:W-:Y:S04]  /*6670*/  BSSY.RECONVERGENT B1, `(.L_x_2024) ;  /* 0x000001e000017945 */ /* 0x000fe80003800200 */
[----:B------:R-:W-:Y:S05]  /*6680*/  @P6 BRA `(.L_x_2025) ;  /* 0x0000000000706947 */ /* 0x000fea0003800000 */
[----:B------:R-:W-:Y:S01]  /*6690*/  FADD.FTZ R35, R35, -UR5 ;  /* 0x8000000523237e21 */ /* 0x000fe20008010000 */
[----:B------:R-:W-:Y:S01]  /*66a0*/  FADD.FTZ R34, R34, -UR5 ;  /* 0x8000000522227e21 */ /* 0x000fe20008010000 */
[----:B------:R-:W4:Y:S01]  /*66b0*/  LDCU.64 UR12, c[0x0][0x3e0] ;  /* 0x00007c00ff0c77ac */ /* 0x000f220008000a00 */
[----:B0-----:R-:W-:Y:S01]  /*66c0*/  MOV R3, R59 ;  /* 0x0000003b00037202 */ /* 0x001fe20000000f00 */
[----:B------:R-:W-:Y:S01]  /*66d0*/  FMUL.FTZ R35, R35, UR10 ;  /* 0x0000000a23237c20 */ /* 0x000fe20008410000 */
[----:B------:R-:W-:Y:S01]  /*66e0*/  FMUL.FTZ R34, R34, UR10 ;  /* 0x0000000a22227c20 */ /* 0x000fe20008410000 */
[----:B------:R-:W0:Y:S02]  /*66f0*/  LDCU.64 UR16, c[0x0][0x380] ;  /* 0x00007000ff1077ac */ /* 0x000e240008000a00 */
[----:B-----5:R-:W-:Y:S01]  /*6700*/  FFMA.FTZ R35, R18, R35, R20 ;  /* 0x0000002312237223 */ /* 0x020fe20000010014 */
[----:B------:R-:W-:-:S03]  /*6710*/  FFMA.FTZ R34, R19, R34, R21 ;  /* 0x0000002213227223 */ /* 0x000fc60000010015 */
[----:B------:R-:W-:Y:S01]  /*6720*/  FMUL.FTZ R2, R35, -1.4426950216293334961 ;  /* 0xbfb8aa3b23027820 */ /* 0x000fe20000410000 */
[----:B-123--:R-:W-:-:S05]  /*6730*/  FMUL.FTZ R4, R34, -1.4426950216293334961 ;  /* 0xbfb8aa3b22047820 */ /* 0x00efca0000410000 */
[----:B------:R-:W1:Y:S01]  /*6740*/  MUFU.EX2 R2, R2 ;  /* 0x0000000200027308 */ /* 0x000e620000000800 */
[----:B----4-:R-:W-:-:S07]  /*6750*/  IMAD R12, R12, UR12, RZ ;  /* 0x0000000c0c0c7c24 */ /* 0x010fce000f8e02ff */
        /* <DEDUP_REMOVED lines=15> */
.L_x_2025:
[----:B------:R-:W-:Y:S05]  /*6850*/  BSYNC.RECONVERGENT B1 ;  /* 0x0000000000017941 */ /* 0x000fea0003800200 */
.L_x_2024:
        /* <DEDUP_REMOVED lines=12> */
[----:B-1234-:R-:W-:-:S05]  /*6920*/  FMUL.FTZ R4, R36, -1.4426950216293334961 ;  /* 0xbfb8aa3b24047820 */ /* 0x01efca0000410000 */
[----:B------:R-:W1:Y:S01]  /*6930*/  MUFU.EX2 R2, R2 ;  /* 0x0000000200027308 */ /* 0x000e620000000800 */
[----:B------:R-:W-:-:S04]  /*6940*/  IMAD R7, R7, UR12, RZ ;  /* 0x0000000c07077c24 */ /* 0x000fc8000f8e02ff */
        /* <DEDUP_REMOVED lines=9> */
[----:B------:R-:W-:-:S04]  /*69e0*/  IADD3 R5, PT, PT, R3, R5, RZ ;  /* 0x0000000503057210 */ /* 0x000fc80007ffe0ff */
[----:B------:R-:W-:Y:S01]  /*69f0*/  LEA.HI.X R5, R2, UR17, R5, 0x1, P1 ;  /* 0x0000001102057c11 */ /* 0x000fe200088f0c05 */
[----:B-1----:R-:W-:Y:S01]  /*6a00*/  FMUL.FTZ R0, R37, R8 ;  /* 0x0000000825007220 */ /* 0x002fe20000410000 */
[----:B0-----:R-:W-:-:S05]  /*6a10*/  FMUL.FTZ R7, R36, R9 ;  /* 0x0000000924077220 */ /* 0x001fca0000410000 */
[----:B------:R-:W-:-:S05]  /*6a20*/  F2FP.BF16.F32.PACK_AB R7, R7, R0 ;  /* 0x000000000707723e */ /* 0x000fca00000010ff */
[----:B------:R0:W-:Y:S02]  /*6a30*/  STG.E desc[UR14][R4.64], R7 ;  /* 0x0000000704007986 */ /* 0x0001e4000c10190e */
.L_x_2027:
[----:B------:R-:W-:Y:S05]  /*6a40*/  BSYNC.RECONVERGENT B1 ;  /* 0x0000000000017941 */ /* 0x000fea0003800200 */
.L_x_2026:
[----:B------:R-:W-:Y:S05]  /*6a50*/  @P4 BRA `(.L_x_1997) ;  /* 0x00000000006c4947 */ /* 0x000fea0003800000 */
[----:B------:R-:W-:Y:S01]  /*6a60*/  FADD.FTZ R39, R39, -UR5 ;  /* 0x8000000527277e21 */ /* 0x000fe20008010000 */
[----:B------:R-:W-:Y:S01]  /*6a70*/  FADD.FTZ R38, R38, -UR5 ;  /* 0x8000000526267e21 */ /* 0x000fe20008010000 */
[----:B------:R-:W1:Y:S01]  /*6a80*/  LDCU.64 UR8, c[0x0][0x3e0] ;  /* 0x00007c00ff0877ac */ /* 0x000e620008000a00 */
[----:B------:R-:W-:Y:S01]  /*6a90*/  MOV R58, R60 ;  /* 0x0000003c003a7202 */ /* 0x000fe20000000f00 */
[----:B------:R-:W-:Y:S01]  /*6aa0*/  FMUL.FTZ R39, R39, UR10 ;  /* 0x0000000a27277c20 */ /* 0x000fe20008410000 */
[----:B------:R-:W-:Y:S01]  /*6ab0*/  FMUL.FTZ R38, R38, UR10 ;  /* 0x0000000a26267c20 */ /* 0x000fe20008410000 */
[----:B------:R-:W2:Y:S02]  /*6ac0*/  LDCU.64 UR12, c[0x0][0x380] ;  /* 0x00007000ff0c77ac */ /* 0x000ea40008000a00 */
[----:B-----5:R-:W-:Y:S01]  /*6ad0*/  FFMA.FTZ R39, R18, R39, R20 ;  /* 0x0000002712277223 */ /* 0x020fe20000010014 */
[----:B------:R-:W-:-:S03]  /*6ae0*/  FFMA.FTZ R38, R19, R38, R21 ;  /* 0x0000002613267223 */ /* 0x000fc60000010015 */
[----:B------:R-:W-:Y:S01]  /*6af0*/  FMUL.FTZ R0, R39, -1.4426950216293334961 ;  /* 0xbfb8aa3b27007820 */ /* 0x000fe20000410000 */
[----:B0-----:R-:W-:-:S05]  /*6b00*/  FMUL.FTZ R2, R38, -1.4426950216293334961 ;  /* 0xbfb8aa3b26027820 */ /* 0x001fca0000410000 */
[----:B------:R-:W2:Y:S01]  /*6b10*/  MUFU.EX2 R0, R0 ;  /* 0x0000000000007308 */ /* 0x000ea20000000800 */
[----:B-1----:R-:W-:Y:S02]  /*6b20*/  IMAD R3, R10, UR8, RZ ;  /* 0x000000080a037c24 */ /* 0x002fe4000f8e02ff */
[----:B------:R-:W-:-:S05]  /*6b30*/  IMAD.WIDE.U32 R58, R6, UR8, R58 ;  /* 0x00000008063a7c25 */ /* 0x000fca000f8e003a */
[----:B------:R-:W0:Y:S01]  /*6b40*/  MUFU.EX2 R2, R2 ;  /* 0x0000000200027308 */ /* 0x000e220000000800 */
[----:B------:R-:W-:-:S05]  /*6b50*/  IMAD R3, R6, UR9, R3 ;  /* 0x0000000906037c24 */ /* 0x000fca000f8e0203 */
[----:B------:R-:W-:Y:S01]  /*6b60*/  IADD3 R3, PT, PT, R59, R3, RZ ;  /* 0x000000033b037210 */ /* 0x000fe20007ffe0ff */
[----:B--234-:R-:W-:-:S06]  /*6b70*/  FADD.FTZ R4, R0, 1 ;  /* 0x3f80000000047421 */ /* 0x01cfcc0000010000 */
[----:B------:R-:W1:Y:S01]  /*6b80*/  MUFU.RCP R4, R4 ;  /* 0x0000000400047308 */ /* 0x000e620000001000 */
[----:B0-----:R-:W-:Y:S01]  /*6b90*/  FADD.FTZ R5, R2, 1 ;  /* 0x3f80000002057421 */ /* 0x001fe20000010000 */
[----:B------:R-:W-:-:S04]  /*6ba0*/  LEA R2, P1, R58, UR12, 0x1 ;  /* 0x0000000c3a027c11 */ /* 0x000fc8000f8208ff */
[----:B------:R-:W-:Y:S02]  /*6bb0*/  LEA.HI.X R3, R58, UR13, R3, 0x1, P1 ;  /* 0x0000000d3a037c11 */ /* 0x000fe400088f0c03 */
[----:B------:R-:W0:Y:S01]  /*6bc0*/  MUFU.RCP R5, R5 ;  /* 0x0000000500057308 */ /* 0x000e220000001000 */
[----:B-1----:R-:W-:Y:S01]  /*6bd0*/  FMUL.FTZ R0, R39, R4 ;  /* 0x0000000427007220 */ /* 0x002fe20000410000 */
[----:B0-----:R-:W-:-:S05]  /*6be0*/  FMUL.FTZ R7, R38, R5 ;  /* 0x0000000526077220 */ /* 0x001fca0000410000 */
[----:B------:R-:W-:-:S05]  /*6bf0*/  F2FP.BF16.F32.PACK_AB R7, R7, R0 ;  /* 0x000000000707723e */ /* 0x000fca00000010ff */
[----:B------:R0:W-:Y:S02]  /*6c00*/  STG.E desc[UR14][R2.64], R7 ;  /* 0x0000000702007986 */ /* 0x0001e4000c10190e */
.L_x_1997:
[----:B------:R-:W-:Y:S05]  /*6c10*/  BSYNC.RECONVERGENT B0 ;  /* 0x0000000000007941 */ /* 0x000fea0003800200 */
.L_x_1965:
        /* <DEDUP_REMOVED lines=8> */
.L_x_2029:
        /* <DEDUP_REMOVED lines=14> */
.L_x_3446:


//--------------------- .text._Z35group_norm_nhwc_fwd_one_pass_kernelI11Bf16IOBf16WLi64ELi14ELi224EEv26Group_norm_nhwc_fwd_params --------------------------
	.section	.text._Z35group_norm_nhwc_fwd_one_pass_kernelI11Bf16IOBf16WLi64ELi14ELi224EEv26Group_norm_nhwc_fwd_params,"ax",@progbits
	.align	128
        .global         _Z35group_norm_nhwc_fwd_one_pass_kernelI11Bf16IOBf16WLi64ELi14ELi224EEv26Group_norm_nhwc_fwd_params
        .type           _Z35group_norm_nhwc_fwd_one_pass_kernelI11Bf16IOBf16WLi64ELi14ELi224EEv26Group_norm_nhwc_fwd_params,@function
        .size           _Z35group_norm_nhwc_fwd_one_pass_kernelI11Bf16IOBf16WLi64ELi14ELi224EEv26Group_norm_nhwc_fwd_params,(.L_x_3447 - _Z35group_norm_nhwc_fwd_one_pass_kernelI11Bf16IOBf16WLi64ELi14ELi224EEv26Group_norm_nhwc_fwd_params)
        .other          _Z35group_norm_nhwc_fwd_one_pass_kernelI11Bf16IOBf16WLi64ELi14ELi224EEv26Group_norm_nhwc_fwd_params,@"STO_CUDA_ENTRY STV_DEFAULT"
_Z35group_norm_nhwc_fwd_one_pass_kernelI11Bf16IOBf16WLi64ELi14ELi224EEv26Group_norm_nhwc_fwd_params:
.text._Z35group_norm_nhwc_fwd_one_pass_kernelI11Bf16IOBf16WLi64ELi14ELi224EEv26Group_norm_nhwc_fwd_params:
        /* <DEDUP_REMOVED lines=27> */
.L_x_2049:
[----:B01----:R-:W0:Y:S01]  /*01b0*/  LDC R4, c[0x0][0x3f8] ;  /* 0x0000fe00ff047b82 */ /* 0x003e220000000800 */
[----:B------:R-:W-:Y:S01]  /*01c0*/  IABS R10, UR8 ;  /* 0x00000008000a7c13 */ /* 0x000fe20008000000 */
[----:B------:R-:W1:Y:S01]  /*01d0*/  LDCU.64 UR10, c[0x0][0x3e8] ;  /* 0x00007d00ff0a77ac */ /* 0x000e620008000a00 */
[----:B------:R-:W-:Y:S01]  /*01e0*/  VIADD R12, R3, 0x20 ;  /* 0x00000020030c7836 */ /* 0x000fe20000000000 */
[----:B------:R-:W-:Y:S01]  /*01f0*/  SHF.R.S32.HI R15, RZ, 0x1f, R3 ;  /* 0x0000001fff0f7819 */ /* 0x000fe20000011403 */
[----:B------:R-:W-:Y:S01]  /*0200*/  HFMA2 R18, -RZ, RZ, 0, 0 ;  /* 0x00000000ff127431 */ /* 0x000fe200000001ff */
[----:B------:R-:W-:Y:S02]  /*0210*/  MOV R24, RZ ;  /* 0x000000ff00187202 */ /* 0x000fe40000000f00 */
[----:B--2---:R-:W-:Y:S02]  /*0220*/  SHF.R.S32.HI R13, RZ, 0x1f, R12 ;  /* 0x0000001fff0d7819 */ /* 0x004fe4000001140c */
        /* <DEDUP_REMOVED lines=123> */
.L_x_2031:
[----:B----4-:R-:W-:Y:S05]  /*09e0*/  BSYNC.RECONVERGENT B0 ;  /* 0x0000000000007941 */ /* 0x010fea0003800200 */
.L_x_2030:
        /* <DEDUP_REMOVED lines=23> */
.L_x_2033:
[----:B------:R-:W-:Y:S05]  /*0b60*/  BSYNC.RECONVERGENT B0 ;  /* 0x0000000000007941 */ /* 0x000fea0003800200 */
.L_x_2032:
        /* <DEDUP_REMOVED lines=31> */
.L_x_2036:
[----:B---3--:R-:W3:Y:S04]  /*0d60*/  LDG.E.STRONG.GPU R6, desc[UR14][R4.64] ;  /* 0x0000000e04067981 */ /* 0x008ee8000c1ef900 */
[----:B---3--:R-:W-:Y:S01]  /*0d70*/  CCTL.IVALL ;  /* 0x00000000ff00798f */ /* 0x008fe20002000000 */
[----:B------:R-:W-:Y:S05]  /*0d80*/  YIELD ;  /* 0x0000000000007946 */ /* 0x000fea0003800000 */
[----:B------:R-:W-:-:S13]  /*0d90*/  ISETP.NE.AND P2, PT, R6, R9, PT ;  /* 0x000000090600720c */ /* 0x000fda0003f45270 */
[----:B------:R-:W-:Y:S05]  /*0da0*/  @P2 BRA `(.L_x_2036) ;  /* 0xfffffffc00ec2947 */ /* 0x000fea000383ffff */
.L_x_2035:
        /* <DEDUP_REMOVED lines=15> */
.L_x_2038:
        /* <DEDUP_REMOVED lines=91> */
.L_x_2037:
        /* <DEDUP_REMOVED lines=53> */
.L_x_2039:
        /* <DEDUP_REMOVED lines=27> */
.L_x_2040:
        /* <DEDUP_REMOVED lines=13> */
.L_x_2041:
[----:B------:R-:W-:Y:S05]  /*1a20*/  BSYNC.RECONVERGENT B0 ;  /* 0x0000000000007941 */ /* 0x000fea0003800200 */
.L_x_2034:
[----:B---3--:R-:W-:Y:S01]  /*1a30*/  LOP3.LUT R4, R0, 0xffff, RZ, 0xc0, !PT ;  /* 0x0000ffff00047812 */ /* 0x008fe200078ec0ff */
[----:B------:R-:W3:Y:S01]  /*1a40*/  S2UR UR9, SR_CgaCtaId ;  /* 0x00000000000979c3 */ /* 0x000ee20000008800 */
[----:B------:R-:W4:Y:S01]  /*1a50*/  LDCU UR10, c[0x0][0x414] ;  /* 0x00008280ff0a77ac */ /* 0x000f220008000800 */
[----:B------:R-:W-:Y:S02]  /*1a60*/  MOV R13, UR8 ;  /* 0x00000008000d7c02 */ /* 0x000fe40008000f00 */
[----:B------:R-:W-:Y:S01]  /*1a70*/  IMAD R4, R4, 0x2493, RZ ;  /* 0x0000249304047824 */ /* 0x000fe200078e02ff */
[----:B------:R-:W-:-:S03]  /*1a80*/  UMOV UR5, 0x400 ;  /* 0x0000040000057882 */ /* 0x000fc60000000000 */
[----:B-1----:R-:W1:Y:S01]  /*1a90*/  @P0 LDC.64 R8, c[0x0][0x388] ;  /* 0x0000e200ff080b82 */ /* 0x002e620000000a00 */
[----:B------:R-:W-:-:S04]  /*1aa0*/  SHF.R.U32.HI R4, RZ, 0x10, R4 ;  /* 0x00000010ff047819 */ /* 0x000fc80000011604 */
[----:B------:R-:W-:-:S03]  /*1ab0*/  PRMT R4, R4, 0x9910, RZ ;  /* 0x0000991004047816 */ /* 0x000fc600000000ff */
[----:B------:R-:W5:Y:S02]  /*1ac0*/  LDC.64 R6, c[0x0][0x3a0] ;  /* 0x0000e800ff067b82 */ /* 0x000f640000000a00 */
[----:B------:R-:W-:Y:S02]  /*1ad0*/  IMAD R4, R4, 0x7, RZ ;  /* 0x0000000704047824 */ /* 0x000fe400078e02ff */
[----:B----4-:R-:W-:-:S03]  /*1ae0*/  @P0 FMUL.FTZ R10, R22, UR10 ;  /* 0x0000000a160a0c20 */ /* 0x010fc60008410000 */
[----:B------:R-:W-:Y:S01]  /*1af0*/  IADD3 R11, PT, PT, RZ, -R4, RZ ;  /* 0x80000004ff0b7210 */ /* 0x000fe20007ffe0ff */
[----:B---3--:R-:W-:Y:S01]  /*1b00*/  ULEA UR5, UR9, UR5, 0x18 ;  /* 0x0000000509057291 */ /* 0x008fe2000f8ec0ff */
[----:B------:R-:W2:Y:S02]  /*1b10*/  LDC.64 R4, c[0x0][0x398] ;  /* 0x0000e600ff047b82 */ /* 0x000ea40000000a00 */
[----:B------:R-:W-:-:S05]  /*1b20*/  PRMT R11, R11, 0x7710, RZ ;  /* 0x000077100b0b7816 */ /* 0x000fca00000000ff */
[----:B------:R-:W-:Y:S01]  /*1b30*/  IMAD.IADD R11, R11, 0x1, R0 ;  /* 0x000000010b0b7824 */ /* 0x000fe200078e0200 */
[----:B------:R-:W-:Y:S01]  /*1b40*/  @!P3 STS.64 [UR5+0x48], R22 ;  /* 0x00004816ff00b988 */ /* 0x000fe20008000a05 */
[----:B-1----:R-:W-:-:S03]  /*1b50*/  @P0 IMAD.WIDE R8, R13, 0x8, R8 ;  /* 0x000000080d080825 */ /* 0x002fc600078e0208 */
[----:B------:R-:W-:-:S04]  /*1b60*/  SHF.L.U32 R11, R11, 0x1, RZ ;  /* 0x000000010b0b7819 */ /* 0x000fc800000006ff */
[----:B------:R-:W-:Y:S01]  /*1b70*/  LOP3.LUT R15, R11, 0xffff, RZ, 0xc0, !PT ;  /* 0x0000ffff0b0f7812 */ /* 0x000fe200078ec0ff */
[----:B------:R-:W-:-:S04]  /*1b80*/  @P0 FMUL.FTZ R11, R23, UR10 ;  /* 0x0000000a170b0c20 */ /* 0x000fc80008410000 */
[----:B------:R-:W-:Y:S01]  /*1b90*/  IMAD.IADD R15, R16, 0x1, R15 ;  /* 0x00000001100f7824 */ /* 0x000fe200078e020f */
[----:B------:R-:W-:Y:S03]  /*1ba0*/  @P0 STG.E.64 desc[UR14][R8.64], R10 ;  /* 0x0000000a08000986 */ /* 0x000fe6000c101b0e */
[C---:B--2---:R-:W-:Y:S01]  /*1bb0*/  IMAD.WIDE R12, R15.reuse, 0x2, R4 ;  /* 0x000000020f0c7825 */ /* 0x044fe200078e0204 */
[----:B------:R-:W-:Y:S03]  /*1bc0*/  BAR.SYNC.DEFER_BLOCKING 0x0 ;  /* 0x0000000000007b1d */ /* 0x000fe60000010000 */
[----:B-----5:R-:W-:-:S03]  /*1bd0*/  IMAD.WIDE R14, R15, 0x2, R6 ;  /* 0x000000020f0e7825 */ /* 0x020fc600078e0206 */
[----:B------:R-:W2:Y:S04]  /*1be0*/  LDG.E.U16 R25, desc[UR14][R12.64] ;  /* 0x0000000e0c197981 */ /* 0x000ea8000c1e1500 */
[----:B------:R1:W3:Y:S04]  /*1bf0*/  LDG.E.U16 R28, desc[UR14][R12.64+0x2] ;  /* 0x0000020e0c1c7981 */ /* 0x0002e8000c1e1500 */
[----:B------:R-:W4:Y:S04]  /*1c00*/  LDG.E.U16 R16, desc[UR14][R14.64] ;  /* 0x0000000e0e107981 */ /* 0x000f28000c1e1500 */
[----:B------:R4:W5:Y:S01]  /*1c10*/  LDG.E.U16 R29, desc[UR14][R14.64+0x2] ;  /* 0x0000020e0e1d7981 */ /* 0x000962000c1e1500 */
[----:B------:R-:W-:Y:S01]  /*1c20*/  BSSY.RECONVERGENT B0, `(.L_x_2042) ;  /* 0x000007e000007945 */ /* 0x000fe20003800200 */
[----:B-1----:R-:W-:-:S02]  /*1c30*/  SHF.R.S32.HI R12, RZ, 0x1f, R3 ;  /* 0x0000001fff0c7819 */ /* 0x002fc40000011403 */
[----:B------:R-:W1:Y:S02]  /*1c40*/  LDS.64 R4, [UR5+0x48] ;  /* 0x00004805ff047984 */ /* 0x000e640008000a00 */
[----:B-1----:R-:W-:-:S04]  /*1c50*/  FMUL.FTZ R4, R4, UR10 ;  /* 0x0000000a04047c20 */ /* 0x002fc80008410000 */
[----:B------:R-:W-:-:S04]  /*1c60*/  FMUL.FTZ R6, R4, R4 ;  /* 0x0000000404067220 */ /* 0x000fc80000410000 */
[----:B------:R-:W-:Y:S01]  /*1c70*/  FFMA.FTZ R5, R5, UR10, -R6 ;  /* 0x0000000a05057c23 */ /* 0x000fe20008010806 */
[----:B------:R-:W-:-:S04]  /*1c80*/  IADD3 R6, PT, PT, R3, 0x20, RZ ;  /* 0x0000002003067810 */ /* 0x000fc80007ffe0ff */
[----:B------:R-:W-:Y:S02]  /*1c90*/  FSETP.GTU.FTZ.AND P2, PT, R5, RZ, PT ;  /* 0x000000ff0500720b */ /* 0x000fe40003f5c000 */
[----:B------:R-:W-:-:S11]  /*1ca0*/  SHF.R.S32.HI R7, RZ, 0x1f, R6 ;  /* 0x0000001fff077819 */ /* 0x000fd60000011406 */
[----:B------:R-:W1:Y:S02]  /*1cb0*/  @P2 LDC R10, c[0x0][0x3a8] ;  /* 0x0000ea00ff0a2b82 */ /* 0x000e640000000800 */
[----:B-1----:R-:W-:Y:S01]  /*1cc0*/  @P2 FADD.FTZ R10, R5, R10 ;  /* 0x0000000a050a2221 */ /* 0x002fe20000010000 */
[----:B------:R-:W-:-:S06]  /*1cd0*/  HFMA2 R5, -RZ, RZ, 1.875, 0 ;  /* 0x3f800000ff057431 */ /* 0x000fcc00000001ff */
[----:B------:R1:W0:Y:S01]  /*1ce0*/  @P2 MUFU.RSQ R5, R10 ;  /* 0x0000000a00052308 */ /* 0x0002220000001400 */
[----:B--2---:R-:W-:Y:S01]  /*1cf0*/  IMAD.U32 R8, R25, 0x10000, RZ ;  /* 0x0001000019087824 */ /* 0x004fe200078e00ff */
[----:B---3--:R-:W-:Y:S02]  /*1d00*/  SHF.L.U32 R9, R28, 0x10, RZ ;  /* 0x000000101c097819 */ /* 0x008fe400000006ff */
[----:B----4-:R-:W-:Y:S01]  /*1d10*/  SHF.L.U32 R15, R16, 0x10, RZ ;  /* 0x00000010100f7819 */ /* 0x010fe200000006ff */
[----:B-----5:R-:W-:Y:S01]  /*1d20*/  IMAD.U32 R14, R29, 0x10000, RZ ;  /* 0x000100001d0e7824 */ /* 0x020fe200078e00ff */
[----:B01----:R-:W-:Y:S06]  /*1d30*/  BRA.U UP0, `(.L_x_2043) ;  /* 0x0000000100b47547 */ /* 0x003fec000b800000 */
[----:B------:R-:W0:Y:S01]  /*1d40*/  LDCU.64 UR12, c[0x0][0x3e8] ;  /* 0x00007d00ff0c77ac */ /* 0x000e220008000a00 */
[----:B------:R-:W-:Y:S01]  /*1d50*/  BSSY.RECONVERGENT B1, `(.L_x_2044) ;  /* 0x0000018000017945 */ /* 0x000fe20003800200 */
[----:B0-----:R-:W-:Y:S02]  /*1d60*/  ISETP.GE.U32.AND P1, PT, R3, UR12, PT ;  /* 0x0000000c03007c0c */ /* 0x001fe4000bf26070 */
[----:B------:R-:W-:Y:S02]  /*1d70*/  ISETP.GE.U32.AND P2, PT, R6, UR12, PT ;  /* 0x0000000c06007c0c */ /* 0x000fe4000bf46070 */
[----:B------:R-:W-:Y:S02]  /*1d80*/  ISETP.GE.AND.EX P1, PT, R12, UR13, PT, P1 ;  /* 0x0000000d0c007c0c */ /* 0x000fe4000bf26310 */
[----:B------:R-:W-:-:S11]  /*1d90*/  ISETP.GE.AND.EX P2, PT, R7, UR13, PT, P2 ;  /* 0x0000000d07007c0c */ /* 0x000fd6000bf46320 */
[----:B------:R-:W-:Y:S05]  /*1da0*/  @P1 BRA `(.L_x_2045) ;  /* 0x0000000000481947 */ /* 0x000fea0003800000 */
[----:B------:R-:W0:Y:S01]  /*1db0*/  LDCU.64 UR16, c[0x0][0x3e0] ;  /* 0x00007c00ff1077ac */ /* 0x000e220008000a00 */
[----:B------:R-:W-:Y:S01]  /*1dc0*/  MOV R10, R20 ;  /* 0x00000014000a7202 */ /* 0x000fe20000000f00 */
[--C-:B------:R-:W-:Y:S01]  /*1dd0*/  FADD.FTZ R18, R18, -R4.reuse ;  /* 0x8000000412127221 */ /* 0x100fe20000010000 */
[----:B------:R-:W-:Y:S01]  /*1de0*/  MOV R11, R27 ;  /* 0x0000001b000b7202 */ /* 0x000fe20000000f00 */
[----:B------:R-:W1:Y:S01]  /*1df0*/  LDCU.64 UR10, c[0x0][0x380] ;  /* 0x00007000ff0a77ac */ /* 0x000e620008000a00 */
[----:B------:R-:W-:Y:S01]  /*1e00*/  FADD.FTZ R16, R17, -R4 ;  /* 0x8000000411107221 */ /* 0x000fe20000010000 */
[----:B------:R-:W-:-:S03]  /*1e10*/  FMUL.FTZ R18, R18, R5 ;  /* 0x0000000512127220 */ /* 0x000fc60000410000 */
[----:B------:R-:W-:Y:S01]  /*1e20*/  FMUL.FTZ R16, R16, R5 ;  /* 0x0000000510107220 */ /* 0x000fe20000410000 */
[----:B------:R-:W-:-:S03]  /*1e30*/  FFMA.FTZ R18, R8, R18, R15 ;  /* 0x0000001208127223 */ /* 0x000fc6000001000f */
[----:B------:R-:W-:Y:S01]  /*1e40*/  FFMA.FTZ R17, R9, R16, R14 ;  /* 0x0000001009117223 */ /* 0x000fe2000001000e */
[----:B0-----:R-:W-:Y:S02]  /*1e50*/  IMAD R12, R12, UR16, RZ ;  /* 0x000000100c0c7c24 */ /* 0x001fe4000f8e02ff */
[----:B------:R-:W-:-:S04]  /*1e60*/  IMAD.WIDE.U32 R10, R3, UR16, R10 ;  /* 0x00000010030a7c25 */ /* 0x000fc8000f8e000a */
[----:B------:R-:W-:Y:S01]  /*1e70*/  IMAD R13, R3, UR17, R12 ;  /* 0x00000011030d7c24 */ /* 0x000fe2000f8e020c */
[----:B-1----:R-:W-:-:S03]  /*1e80*/  LEA R12, P1, R10, UR10, 0x1 ;  /* 0x0000000a0a0c7c11 */ /* 0x002fc6000f8208ff */
[----:B------:R-:W-:Y:S01]  /*1e90*/  IMAD.IADD R13, R11, 0x1, R13 ;  /* 0x000000010b0d7824 */ /* 0x000fe200078e020d */
[----:B------:R-:W-:-:S04]  /*1ea0*/  F2FP.BF16.F32.PACK_AB R11, R17, R18 ;  /* 0x00000012110b723e */ /* 0x000fc800000010ff */
[----:B------:R-:W-:-:S05]  /*1eb0*/  LEA.HI.X R13, R10, UR11, R13, 0x1, P1 ;  /* 0x0000000b0a0d7c11 */ /* 0x000fca00088f0c0d */
[----:B------:R0:W-:Y:S02]  /*1ec0*/  STG.E desc[UR14][R12.64], R11 ;  /* 0x0000000b0c007986 */ /* 0x0001e4000c10190e */
.L_x_2045:
[----:B------:R-:W-:Y:S05]  /*1ed0*/  BSYNC.RECONVERGENT B1 ;  /* 0x0000000000017941 */ /* 0x000fea0003800200 */
.L_x_2044:
[----:B------:R-:W-:Y:S05]  /*1ee0*/  @P2 BRA `(.L_x_2046) ;  /* 0x0000000400442947 */ /* 0x000fea0003800000 */
[----:B------:R-:W1:Y:S01]  /*1ef0*/  LDCU.64 UR10, c[0x0][0x3e0] ;  /* 0x00007c00ff0a77ac */ /* 0x000e620008000a00 */
[--C-:B------:R-:W-:Y:S01]  /*1f00*/  FADD.FTZ R24, R24, -R4.reuse ;  /* 0x8000000418187221 */ /* 0x100fe20000010000 */
[----:B------:R-:W-:Y:S01]  /*1f10*/  FADD.FTZ R4, R19, -R4 ;  /* 0x8000000413047221 */ /* 0x000fe20000010000 */
[----:B------:R-:W-:Y:S01]  /*1f20*/  MOV R21, R27 ;  /* 0x0000001b00157202 */ /* 0x000fe20000000f00 */
[----:B------:R-:W2:Y:S01]  /*1f30*/  LDCU.64 UR12, c[0x0][0x380] ;  /* 0x00007000ff0c77ac */ /* 0x000ea20008000a00 */
[-C--:B------:R-:W-:Y:S01]  /*1f40*/  FMUL.FTZ R24, R24, R5.reuse ;  /* 0x0000000518187220 */ /* 0x080fe20000410000 */
[----:B------:R-:W-:-:S04]  /*1f50*/  FMUL.FTZ R4, R4, R5 ;  /* 0x0000000504047220 */ /* 0x000fc80000410000 */
[----:B------:R-:W-:Y:S01]  /*1f60*/  FFMA.FTZ R14, R9, R4, R14 ;  /* 0x00000004090e7223 */ /* 0x000fe2000001000e */
[----:B-1----:R-:W-:Y:S02]  /*1f70*/  IMAD R7, R7, UR10, RZ ;  /* 0x0000000a07077c24 */ /* 0x002fe4000f8e02ff */
[----:B------:R-:W-:-:S04]  /*1f80*/  IMAD.WIDE.U32 R20, R6, UR10, R20 ;  /* 0x0000000a06147c25 */ /* 0x000fc8000f8e0014 */
[----:B------:R-:W-:Y:S02]  /*1f90*/  IMAD R5, R6, UR11, R7 ;  /* 0x0000000b06057c24 */ /* 0x000fe4000f8e0207 */
[----:B------:R-:W-:Y:S01]  /*1fa0*/  FFMA.FTZ R7, R8, R24, R15 ;  /* 0x0000001808077223 */ /* 0x000fe2000001000f */
[----:B--2---:R-:W-:Y:S02]  /*1fb0*/  LEA R4, P1, R20, UR12, 0x1 ;  /* 0x0000000c14047c11 */ /* 0x004fe4000f8208ff */
[----:B------:R-:W-:Y:S02]  /*1fc0*/  IADD3 R5, PT, PT, R21, R5, RZ ;  /* 0x0000000515057210 */ /* 0x000fe40007ffe0ff */
[----:B------:R-:W-:Y:S02]  /*1fd0*/  F2FP.BF16.F32.PACK_AB R7, R14, R7 ;  /* 0x000000070e07723e */ /* 0x000fe400000010ff */
[----:B------:R-:W-:-:S05]  /*1fe0*/  LEA.HI.X R5, R20, UR13, R5, 0x1, P1 ;  /* 0x0000000d14057c11 */ /* 0x000fca00088f0c05 */
[----:B------:R1:W-:Y:S01]  /*1ff0*/  STG.E desc[UR14][R4.64], R7 ;  /* 0x0000000704007986 */ /* 0x0003e2000c10190e */
[----:B------:R-:W-:Y:S05]  /*2000*/  BRA `(.L_x_2046) ;  /* 0x0000000000fc7947 */ /* 0x000fea0003800000 */
.L_x_2043:
[----:B------:R-:W-:Y:S04]  /*2010*/  BSSY.RECONVERGENT B1, `(.L_x_2047) ;  /* 0x000001e000017945 */ /* 0x000fe80003800200 */
[----:B------:R-:W-:Y:S05]  /*2020*/  @P1 BRA `(.L_x_2048) ;  /* 0x0000000000701947 */ /* 0x000fea0003800000 */
[--C-:B------:R-:W-:Y:S01]  /*2030*/  FADD.FTZ R18, R18, -R4.reuse ;  /* 0x8000000412127221 */ /* 0x100fe20000010000 */
[----:B------:R-:W-:Y:S01]  /*2040*/  FADD.FTZ R10, R17, -R4 ;  /* 0x80000004110a7221 */ /* 0x000fe20000010000 */
[----:B------:R-:W0:Y:S01]  /*2050*/  LDCU.64 UR10, c[0x0][0x3e0] ;  /* 0x00007c00ff0a77ac */ /* 0x000e220008000a00 */
[----:B------:R-:W-:Y:S01]  /*2060*/  MOV R11, R27 ;  /* 0x0000001b000b7202 */ /* 0x000fe20000000f00 */
[-C--:B------:R-:W-:Y:S01]  /*2070*/  FMUL.FTZ R16, R18, R5.reuse ;  /* 0x0000000512107220 */ /* 0x080fe20000410000 */
[----:B------:R-:W-:Y:S01]  /*2080*/  FMUL.FTZ R13, R10, R5 ;  /* 0x000000050a0d7220 */ /* 0x000fe20000410000 */
[----:B------:R-:W1:Y:S02]  /*2090*/  LDCU.64 UR12, c[0x0][0x380] ;  /* 0x00007000ff0c77ac */ /* 0x000e640008000a00 */
[----:B------:R-:W-:Y:S01]  /*20a0*/  FFMA.FTZ R16, R8, R16, R15 ;  /* 0x0000001008107223 */ /* 0x000fe2000001000f */
[----:B------:R-:W-:-:S03]  /*20b0*/  FFMA.FTZ R13, R9, R13, R14 ;  /* 0x0000000d090d7223 */ /* 0x000fc6000001000e */
[----:B------:R-:W-:Y:S01]  /*20c0*/  FMUL.FTZ R10, R16, -1.4426950216293334961 ;  /* 0xbfb8aa3b100a7820 */ /* 0x000fe20000410000 */
[----:B------:R-:W-:-:S05]  /*20d0*/  FMUL.FTZ R18, R13, -1.4426950216293334961 ;  /* 0xbfb8aa3b0d127820 */ /* 0x000fca0000410000 */
[----:B------:R-:W2:Y:S01]  /*20e0*/  MUFU.EX2 R10, R10 ;  /* 0x0000000a000a7308 */ /* 0x000ea20000000800 */
[----:B0-----:R-:W-:-:S04]  /*20f0*/  IMAD R12, R12, UR10, RZ ;  /* 0x0000000a0c0c7c24 */ /* 0x001fc8000f8e02ff */
[----:B------:R-:W-:-:S03]  /*2100*/  IMAD R25, R3, UR11, R12 ;  /* 0x0000000b03197c24 */ /* 0x000fc6000f8e020c */
[----:B------:R-:W0:Y:S01]  /*2110*/  MUFU.EX2 R18, R18 ;  /* 0x0000001200127308 */ /* 0x000e220000000800 */
[----:B--2---:R-:W-:Y:S01]  /*2120*/  FADD.FTZ R17, R10, 1 ;  /* 0x3f8000000a117421 */ /* 0x004fe20000010000 */
[----:B------:R-:W-:-:S04]  /*2130*/  IMAD.MOV.U32 R10, RZ, RZ, R20 ;  /* 0x000000ffff0a7224 */ /* 0x000fc800078e0014 */
[----:B------:R-:W-:Y:S02]  /*2140*/  IMAD.WIDE.U32 R10, R3, UR10, R10 ;  /* 0x0000000a030a7c25 */ /* 0x000fe4000f8e000a */
[----:B------:R-:W2:Y:S02]  /*2150*/  MUFU.RCP R17, R17 ;  /* 0x0000001100117308 */ /* 0x000ea40000001000 */
[----:B0-----:R-:W-:Y:S01]  /*2160*/  FADD.FTZ R22, R18, 1 ;  /* 0x3f80000012167421 */ /* 0x001fe20000010000 */
[----:B-1----:R-:W-:Y:S02]  /*2170*/  LEA R12, P1, R10, UR12, 0x1 ;  /* 0x0000000c0a0c7c11 */ /* 0x002fe4000f8208ff */
[----:B------:R-:W-:-:S03]  /*2180*/  IADD3 R25, PT, PT, R11, R25, RZ ;  /* 0x000000190b197210 */ /* 0x000fc60007ffe0ff */
[----:B------:R-:W0:Y:S01]  /*2190*/  MUFU.RCP R22, R22 ;  /* 0x0000001600167308 */ /* 0x000e220000001000 */
[----:B--2---:R-:W-:Y:S01]  /*21a0*/  FMUL.FTZ R16, R16, R17 ;  /* 0x0000001110107220 */ /* 0x004fe20000410000 */
[----:B0-----:R-:W-:Y:S01]  /*21b0*/  FMUL.FTZ R23, R13, R22 ;  /* 0x000000160d177220 */ /* 0x001fe20000410000 */
[----:B------:R-:W-:-:S04]  /*21c0*/  LEA.HI.X R13, R10, UR13, R25, 0x1, P1 ;  /* 0x0000000d0a0d7c11 */ /* 0x000fc800088f0c19 */
[----:B------:R-:W-:-:S05]  /*21d0*/  F2FP.BF16.F32.PACK_AB R23, R23, R16 ;  /* 0x000000101717723e */ /* 0x000fca00000010ff */
[----:B------:R0:W-:Y:S02]  /*21e0*/  STG.E desc[UR14][R12.64], R23 ;  /* 0x000000170c007986 */ /* 0x0001e4000c10190e */
.L_x_2048:
[----:B------:R-:W-:Y:S05]  /*21f0*/  BSYNC.RECONVERGENT B1 ;  /* 0x0000000000017941 */ /* 0x000fea0003800200 */
.L_x_2047:
[----:B------:R-:W1:Y:S02]  /*2200*/  LDCU.64 UR10, c[0x0][0x3e8] ;  /* 0x00007d00ff0a77ac */ /* 0x000e640008000a00 */
[----:B-1----:R-:W-:-:S04]  /*2210*/  ISETP.GE.U32.AND P1, PT, R6, UR10, PT ;  /* 0x0000000a06007c0c */ /* 0x002fc8000bf26070 */
[----:B------:R-:W-:-:S13]  /*2220*/  ISETP.GE.AND.EX P1, PT, R7, UR11, PT, P1 ;  /* 0x0000000b07007c0c */ /* 0x000fda000bf26310 */
[----:B------:R-:W-:Y:S05]  /*2230*/  @P1 BRA `(.L_x_2046) ;  /* 0x0000000000701947 */ /* 0x000fea0003800000 */
[--C-:B------:R-:W-:Y:S01]  /*2240*/  FADD.FTZ R24, R24, -R4.reuse ;  /* 0x8000000418187221 */ /* 0x100fe20000010000 */
[----:B------:R-:W-:Y:S01]  /*2250*/  FADD.FTZ R4, R19, -R4 ;  /* 0x8000000413047221 */ /* 0x000fe20000010000 */
[----:B------:R-:W1:Y:S02]  /*2260*/  LDCU.64 UR10, c[0x0][0x3e0] ;  /* 0x00007c00ff0a77ac */ /* 0x000e640008000a00 */
[-C--:B------:R-:W-:Y:S01]  /*2270*/  FMUL.FTZ R24, R24, R5.reuse ;  /* 0x0000000518187220 */ /* 0x080fe20000410000 */
[----:B------:R-:W-:Y:S01]  /*2280*/  FMUL.FTZ R5, R4, R5 ;  /* 0x0000000504057220 */ /* 0x000fe20000410000 */
[----:B------:R-:W2:Y:S02]  /*2290*/  LDCU.64 UR12, c[0x0][0x380] ;  /* 0x00007000ff0c77ac */ /* 0x000ea40008000a00 */
[----:B------:R-:W-:Y:S01]  /*22a0*/  FFMA.FTZ R8, R8, R24, R15 ;  /* 0x0000001808087223 */ /* 0x000fe2000001000f */
[----:B------:R-:W-:Y:S01]  /*22b0*/  FFMA.FTZ R14, R9, R5, R14 ;  /* 0x00000005090e7223 */ /* 0x000fe2000001000e */
[----:B------:R-:W-:-:S02]  /*22c0*/  MOV R5, R27 ;  /* 0x0000001b00057202 */ /* 0x000fc40000000f00 */
[----:B------:R-:W-:Y:S01]  /*22d0*/  FMUL.FTZ R4, R8, -1.4426950216293334961 ;  /* 0xbfb8aa3b08047820 */ /* 0x000fe20000410000 */
[----:B------:R-:W-:-:S05]  /*22e0*/  FMUL.FTZ R10, R14, -1.4426950216293334961 ;  /* 0xbfb8aa3b0e0a7820 */ /* 0x000fca0000410000 */
[----:B------:R-:W3:Y:S01]  /*22f0*/  MUFU.EX2 R4, R4 ;  /* 0x0000000400047308 */ /* 0x000ee20000000800 */
[----:B-1----:R-:W-:-:S04]  /*2300*/  IMAD R7, R7, UR10, RZ ;  /* 0x0000000a07077c24 */ /* 0x002fc8000f8e02ff */
[----:B------:R-:W-:-:S03]  /*2310*/  IMAD R7, R6, UR11, R7 ;  /* 0x0000000b06077c24 */ /* 0x000fc6000f8e0207 */
[----:B------:R-:W1:Y:S01]  /*2320*/  MUFU.EX2 R10, R10 ;  /* 0x0000000a000a7308 */ /* 0x000e620000000800 */
[----:B---3--:R-:W-:Y:S01]  /*2330*/  FADD.FTZ R9, R4, 1 ;  /* 0x3f80000004097421 */ /* 0x008fe20000010000 */
[----:B------:R-:W-:-:S04]  /*2340*/  IMAD.MOV.U32 R4, RZ, RZ, R20 ;  /* 0x000000ffff047224 */ /* 0x000fc800078e0014 */
[----:B------:R-:W-:Y:S02]  /*2350*/  IMAD.WIDE.U32 R4, R6, UR10, R4 ;  /* 0x0000000a06047c25 */ /* 0x000fe4000f8e0004 */
[----:B------:R-:W3:Y:S02]  /*2360*/  MUFU.RCP R9, R9 ;  /* 0x0000000900097308 */ /* 0x000ee40000001000 */
[----:B-1----:R-:W-:Y:S01]  /*2370*/  FADD.FTZ R11, R10, 1 ;  /* 0x3f8000000a0b7421 */ /* 0x002fe20000010000 */
[----:B--2---:R-:W-:Y:S02]  /*2380*/  LEA R6, P1, R4, UR12, 0x1 ;  /* 0x0000000c04067c11 */ /* 0x004fe4000f8208ff */
[----:B------:R-:W-:-:S03]  /*2390*/  IADD3 R7, PT, PT, R5, R7, RZ ;  /* 0x0000000705077210 */ /* 0x000fc60007ffe0ff */
[----:B------:R-:W0:Y:S01]  /*23a0*/  MUFU.RCP R11, R11 ;  /* 0x0000000b000b7308 */ /* 0x000e220000001000 */
[----:B------:R-:W-:Y:S01]  /*23b0*/  LEA.HI.X R7, R4, UR13, R7, 0x1, P1 ;  /* 0x0000000d04077c11 */ /* 0x000fe200088f0c07 */
[----:B---3--:R-:W-:Y:S01]  /*23c0*/  FMUL.FTZ R8, R8, R9 ;  /* 0x0000000908087220 */ /* 0x008fe20000410000 */
[----:B0-----:R-:W-:-:S05]  /*23d0*/  FMUL.FTZ R13, R14, R11 ;  /* 0x0000000b0e0d7220 */ /* 0x001fca0000410000 */
[----:B------:R-:W-:-:S05]  /*23e0*/  F2FP.BF16.F32.PACK_AB R13, R13, R8 ;  /* 0x000000080d0d723e */ /* 0x000fca00000010ff */
[----:B------:R2:W-:Y:S02]  /*23f0*/  STG.E desc[UR14][R6.64], R13 ;  /* 0x0000000d06007986 */ /* 0x0005e4000c10190e */
.L_x_2046:
[----:B------:R-:W-:Y:S05]  /*2400*/  BSYNC.RECONVERGENT B0 ;  /* 0x0000000000007941 */ /* 0x000fea0003800200 */
.L_x_2042:
[----:B------:R-:W-:Y:S02]  /*2410*/  UIADD3 UR8, UPT, UPT, UR19, UR8, URZ ;  /* 0x0000000813087290 */ /* 0x000fe4000fffe0ff */
[----:B------:R-:W-:Y:S02]  /*2420*/  UIADD3 UR4, UPT, UPT, UR4, 0x1, URZ ;  /* 0x0000000104047890 */ /* 0x000fe4000fffe0ff */
[----:B------:R-:W-:-:S09]  /*2430*/  UISETP.GE.AND UP1, UPT, UR8, UR7, UPT ;  /* 0x000000070800728c */ /* 0x000fd2000bf26270 */
[----:B------:R-:W-:Y:S05]  /*2440*/  BRA.U !UP1, `(.L_x_2049) ;  /* 0xffffffdd09587547 */ /* 0x000fea000b83ffff */
[----:B------:R-:W-:Y:S05]  /*2450*/  EXIT ;  /* 0x000000000000794d */ /* 0x000fea0003800000 */
.L_x_2050:
        /* <DEDUP_REMOVED lines=10> */
.L_x_3447:


//--------------------- .text._Z35group_norm_nhwc_fwd_one_pass_kernelI11Bf16IOBf16WLi128ELi14ELi224EEv26Group_norm_nhwc_fwd_params --------------------------
	.section	.text._Z35group_norm_nhwc_fwd_one_pass_kernelI11Bf16IOBf16WLi128ELi14ELi224EEv26Group_norm_nhwc_fwd_params,"ax",@progbits
	.align	128
        .global         _Z35group_norm_nhwc_fwd_one_pass_kernelI11Bf16IOBf16WLi128ELi14ELi224EEv26Group_norm_nhwc_fwd_params
        .type           _Z35group_norm_nhwc_fwd_one_pass_kernelI11Bf16IOBf16WLi128ELi14ELi224EEv26Group_norm_nhwc_fwd_params,@function
        .size           _Z35group_norm_nhwc_fwd_one_pass_kernelI11Bf16IOBf16WLi128ELi14ELi224EEv26Group_norm_nhwc_fwd_params,(.L_x_3448 - _Z35group_norm_nhwc_fwd_one_pass_kernelI11Bf16IOBf16WLi128ELi14ELi224EEv26Group_norm_nhwc_fwd_params)
        .other          _Z35group_norm_nhwc_fwd_one_pass_kernelI11Bf16IOBf16WLi128ELi14ELi224EEv26Group_norm_nhwc_fwd_params,@"STO_CUDA_ENTRY STV_DEFAULT"
_Z35group_norm_nhwc_fwd_one_pass_kernelI11Bf16IOBf16WLi128ELi14ELi224EEv26Group_norm_nhwc_fwd_params:
.text._Z35group_norm_nhwc_fwd_one_pass_kernelI11Bf16IOBf16WLi128ELi14ELi224EEv26Group_norm_nhwc_fwd_params:
        /* <DEDUP_REMOVED lines=45> */
.L_x_2078:
[----:B-1----:R-:W1:Y:S01]  /*02d0*/  LDCU UR5, c[0x0][0x3f8] ;  /* 0x00007f00ff0577ac */ /* 0x002e620008000800 */
[----:B------:R-:W-:Y:S02]  /*02e0*/  IABS R8, UR10 ;  /* 0x0000000a00087c13 */ /* 0x000fe40008000000 */
        /* <DEDUP_REMOVED lines=75> */
[----:B--2---:R-:W-:Y:S01]  /*07a0*/  @!P3 IMAD R3, R22, R12, RZ ;  /* 0x0000000c1603b224 */ /* 0x004fe200078e02ff */
[----:B------:R-:W-:-:S02]  /*07b0*/  CS2R R22, SRZ ;  /* 0x0000000000167805 */ /* 0x000fc4000001ff00 */
[----:B------:R-:W2:Y:S01]  /*07c0*/  @!P4 LDC.64 R6, c[0x0][0x3e0] ;  /* 0x0000f800ff06cb82 */ /* 0x000ea20000000a00 */
[----:B------:R-:W-:Y:S01]  /*07d0*/  @!P1 IADD3 R15, PT, PT, R21, R15, RZ ;  /* 0x0000000f150f9210 */ /* 0x000fe20007ffe0ff */
[----:B------:R-:W-:Y:S01]  /*07e0*/  @!P3 IMAD.MOV.U32 R21, RZ, RZ, R17 ;  /* 0x000000ffff15b224 */ /* 0x000fe200078e0011 */
[C---:B---3--:R-:W-:Y:S01]  /*07f0*/  @!P1 LEA R10, P5, R20.reuse, R10, 0x1 ;  /* 0x0000000a140a9211 */ /* 0x048fe200078a08ff */
[----:B------:R3:W4:Y:S01]  /*0800*/  @!P2 LDG.E R23, desc[UR18][R4.64] ;  /* 0x000000120417a981 */ /* 0x000722000c1e1900 */
[----:B------:R-:W-:Y:S02]  /*0810*/  @!P3 IMAD R13, R25, R13, R3 ;  /* 0x0000000d190db224 */ /* 0x000fe400078e0203 */
[----:B------:R-:W-:Y:S02]  /*0820*/  @!P1 LEA.HI.X R11, R20, R11, R15, 0x1, P5 ;  /* 0x0000000b140b9211 */ /* 0x000fe400028f0c0f */
[----:B------:R-:W5:Y:S01]  /*0830*/  @!P4 LDC.64 R14, c[0x0][0x390] ;  /* 0x0000e400ff0ecb82 */ /* 0x000f620000000a00 */
[----:B------:R-:W-:-:S02]  /*0840*/  @!P3 MOV R20, R18 ;  /* 0x000000120014b202 */ /* 0x000fc40000000f00 */
[----:B------:R-:W4:Y:S01]  /*0850*/  @!P1 LDG.E R22, desc[UR18][R10.64] ;  /* 0x000000120a169981 */ /* 0x000f22000c1e1900 */
[----:B---3--:R-:W-:Y:S02]  /*0860*/  @!P4 MOV R5, R17 ;  /* 0x000000110005c202 */ /* 0x008fe40000000f00 */
[----:B------:R-:W-:-:S04]  /*0870*/  @!P3 IMAD.WIDE.U32 R20, R25, R12, R20 ;  /* 0x0000000c1914b225 */ /* 0x000fc800078e0014 */
[----:B------:R-:W-:Y:S01]  /*0880*/  @!P4 IMAD.MOV.U32 R4, RZ, RZ, R18 ;  /* 0x000000ffff04c224 */ /* 0x000fe200078e0012 */
[----:B------:R-:W-:Y:S01]  /*0890*/  @!P3 IADD3 R13, PT, PT, R21, R13, RZ ;  /* 0x0000000d150db210 */ /* 0x000fe20007ffe0ff */
[----:B--2---:R-:W-:Y:S01]  /*08a0*/  @!P4 IMAD R3, R24, R6, RZ ;  /* 0x000000061803c224 */ /* 0x004fe200078e02ff */
[----:B-1----:R-:W-:Y:S01]  /*08b0*/  @!P3 LEA R8, P2, R20, R8, 0x1 ;  /* 0x000000081408b211 */ /* 0x002fe200078408ff */
[----:B------:R-:W-:Y:S02]  /*08c0*/  HFMA2 R24, -RZ, RZ, 0, 0 ;  /* 0x00000000ff187431 */ /* 0x000fe400000001ff */
[----:B------:R-:W-:-:S04]  /*08d0*/  @!P4 IMAD.WIDE.U32 R4, R27, R6, R4 ;  /* 0x000000061b04c225 */ /* 0x000fc800078e0004 */
[----:B------:R-:W-:Y:S01]  /*08e0*/  @!P4 IMAD R3, R27, R7, R3 ;  /* 0x000000071b03c224 */ /* 0x000fe200078e0203 */
[----:B------:R-:W-:Y:S02]  /*08f0*/  @!P3 LEA.HI.X R9, R20, R9, R13, 0x1, P2 ;  /* 0x000000091409b211 */ /* 0x000fe400010f0c0d */
[C---:B-----5:R-:W-:Y:S02]  /*0900*/  @!P4 LEA R14, P2, R4.reuse, R14, 0x1 ;  /* 0x0000000e040ec211 */ /* 0x060fe400078408ff */
[----:B------:R-:W-:Y:S01]  /*0910*/  @!P4 IADD3 R3, PT, PT, R5, R3, RZ ;  /* 0x000000030503c210 */ /* 0x000fe20007ffe0ff */
[----:B------:R-:W-:Y:S01]  /*0920*/  IMAD.MOV.U32 R7, RZ, RZ, RZ ;  /* 0x000000ffff077224 */ /* 0x000fe200078e00ff */
[----:B------:R-:W2:Y:S02]  /*0930*/  @!P3 LDG.E R24, desc[UR18][R8.64] ;  /* 0x000000120818b981 */ /* 0x000ea4000c1e1900 */
[----:B------:R-:W-:-:S05]  /*0940*/  @!P4 LEA.HI.X R15, R4, R15, R3, 0x1, P2 ;  /* 0x0000000f040fc211 */ /* 0x000fca00010f0c03 */
[----:B------:R1:W3:Y:S02]  /*0950*/  @!P4 LDG.E R7, desc[UR18][R14.64] ;  /* 0x000000120e07c981 */ /* 0x0002e4000c1e1900 */
[----:B-1----:R-:W1:Y:S02]  /*0960*/  S2R R15, SR_LANEID ;  /* 0x00000000000f7919 */ /* 0x002e640000000000 */
[C---:B-1----:R-:W-:Y:S02]  /*0970*/  ISETP.GT.AND P2, PT, R15.reuse, 0x1e, PT ;  /* 0x0000001e0f00780c */ /* 0x042fe40003f44270 */
[----:B------:R-:W-:Y:S01]  /*0980*/  ISETP.GT.AND P3, PT, R15, 0xf, PT ;  /* 0x0000000f0f00780c */ /* 0x000fe20003f64270 */
[----:B------:R-:W-:Y:S01]  /*0990*/  BSSY.RECONVERGENT B0, `(.L_x_2051) ;  /* 0x0000040000007945 */ /* 0x000fe20003800200 */
[----:B----4-:R-:W-:Y:S02]  /*09a0*/  PRMT R4, R23, 0x7632, R4 ;  /* 0x0000763217047816 */ /* 0x010fe40000000004 */
[----:B------:R-:W-:-:S02]  /*09b0*/  PRMT R3, R22, 0x7632, R3 ;  /* 0x0000763216037816 */ /* 0x000fc40000000003 */
[----:B------:R-:W-:Y:S02]  /*09c0*/  SHF.L.U32 R4, R4, 0x10, RZ ;  /* 0x0000001004047819 */ /* 0x000fe400000006ff */
[----:B------:R-:W-:Y:S01]  /*09d0*/  SHF.L.U32 R3, R3, 0x10, RZ ;  /* 0x0000001003037819 */ /* 0x000fe200000006ff */
[----:B------:R-:W-:Y:S01]  /*09e0*/  IMAD.U32 R22, R22, 0x10000, RZ ;  /* 0x0001000016167824 */ /* 0x000fe200078e00ff */
[----:B------:R-:W-:Y:S01]  /*09f0*/  SHF.L.U32 R23, R23, 0x10, RZ ;  /* 0x0000001017177819 */ /* 0x000fe200000006ff */
[----:B------:R-:W-:Y:S02]  /*0a00*/  FMUL.FTZ R6, R4, R4 ;  /* 0x0000000404067220 */ /* 0x000fe40000410000 */
[----:B------:R-:W-:Y:S01]  /*0a10*/  FMUL.FTZ R9, R3, R3 ;  /* 0x0000000303097220 */ /* 0x000fe20000410000 */
[----:B------:R-:W-:-:S03]  /*0a20*/  FADD.FTZ R11, R22, R3 ;  /* 0x00000003160b7221 */ /* 0x000fc60000010000 */
[----:B------:R-:W-:Y:S01]  /*0a30*/  FFMA.FTZ R10, R22, R22, R9 ;  /* 0x00000016160a7223 */ /* 0x000fe20000010009 */
[C---:B------:R-:W-:Y:S01]  /*0a40*/  FFMA.FTZ R9, R23.reuse, R23, R6 ;  /* 0x0000001717097223 */ /* 0x040fe20000010006 */
[----:B------:R-:W-:Y:S01]  /*0a50*/  FADD.FTZ R8, R23, R4 ;  /* 0x0000000417087221 */ /* 0x000fe20000010000 */
[----:B------:R-:W-:Y:S01]  /*0a60*/  FADD.FTZ R11, RZ, R11 ;  /* 0x0000000bff0b7221 */ /* 0x000fe20000010000 */
[----:B------:R-:W-:Y:S01]  /*0a70*/  FADD.FTZ R10, RZ, R10 ;  /* 0x0000000aff0a7221 */ /* 0x000fe20000010000 */
[----:B--2---:R-:W-:-:S04]  /*0a80*/  PRMT R5, R24, 0x7632, R5 ;  /* 0x0000763218057816 */ /* 0x004fc80000000005 */
[----:B------:R-:W-:Y:S02]  /*0a90*/  SHF.L.U32 R5, R5, 0x10, RZ ;  /* 0x0000001005057819 */ /* 0x000fe400000006ff */
[----:B---3--:R-:W-:Y:S01]  /*0aa0*/  PRMT R6, R7, 0x7632, R6 ;  /* 0x0000763207067816 */ /* 0x008fe20000000006 */
[----:B------:R-:W-:Y:S02]  /*0ab0*/  IMAD.U32 R24, R24, 0x10000, RZ ;  /* 0x0001000018187824 */ /* 0x000fe400078e00ff */
[----:B------:R-:W-:Y:S01]  /*0ac0*/  FMUL.FTZ R12, R5, R5 ;  /* 0x00000005050c7220 */ /* 0x000fe20000410000 */
[----:B------:R-:W-:Y:S01]  /*0ad0*/  SHF.L.U32 R6, R6, 0x10, RZ ;  /* 0x0000001006067819 */ /* 0x000fe200000006ff */
        /* <DEDUP_REMOVED lines=43> */
.L_x_2052:
[----:B------:R-:W-:Y:S05]  /*0d90*/  BSYNC.RECONVERGENT B0 ;  /* 0x0000000000007941 */ /* 0x000fea0003800200 */
.L_x_2051:
        /* <DEDUP_REMOVED lines=24> */
.L_x_2054:
[----:B------:R-:W-:Y:S05]  /*0f20*/  BSYNC.RECONVERGENT B0 ;  /* 0x0000000000007941 */ /* 0x000fea0003800200 */
.L_x_2053:
[----:B------:R-:W-:Y:S05]  /*0f30*/  @!P2 BRA `(.L_x_2055) ;  /* 0x0000000c00b4a947 */ /* 0x000fea0003800000 */
[----:B------:R-:W0:Y:S01]  /*0f40*/  LDC.64 R8, c[0x0][0x3b8] ;  /* 0x0000ee00ff087b82 */ /* 0x000e220000000a00 */
[----:B------:R-:W-:Y:S01]  /*0f50*/  ULOP3.LUT UR5, UR4, 0x1, URZ, 0xc0, !UPT ;  /* 0x0000000104057892 */ /* 0x000fe2000f8ec0ff */
[----:B------:R-:W-:-:S03]  /*0f60*/  ISETP.GE.U32.AND P2, PT, R2, 0x8, PT ;  /* 0x000000080200780c */ /* 0x000fc60003f46070 */
[----:B------:R-:W-:-:S06]  /*0f70*/  UIMAD UR5, UR5, UR22, URZ ;  /* 0x00000016050572a4 */ /* 0x000fcc000f8e02ff */
[----:B--2---:R-:W-:-:S04]  /*0f80*/  IMAD R10, R2, UR5, RZ ;  /* 0x00000005020a7c24 */ /* 0x004fc8000f8e02ff */
[----:B------:R-:W-:-:S04]  /*0f90*/  IMAD.SHL.U32 R10, R10, 0x2, RZ ;  /* 0x000000020a0a7824 */ /* 0x000fc800078e00ff */
        /* <DEDUP_REMOVED lines=8> */
[----:B------:R-:W-:Y:S01]  /*1020*/  MOV R10, UR15 ;  /* 0x0000000f000a7c02 */ /* 0x000fe20008000f00 */
[----:B------:R-:W-:Y:S01]  /*1030*/  UIMAD.WIDE.U32 UR12, UR12, 0x8, UR20 ;  /* 0x000000080c0c78a5 */ /* 0x000fe2000f8e0014 */
[----:B------:R-:W-:Y:S01]  /*1040*/  MOV R12, UR15 ;  /* 0x0000000f000c7c02 */ /* 0x000fe20008000f00 */
[----:B------:R-:W-:-:S04]  /*1050*/  UIADD3 UR14, UPT, UPT, -UR14, 0x1, URZ ;  /* 0x000000010e0e7890 */ /* 0x000fc8000fffe1ff */
[----:B---3--:R-:W-:Y:S02]  /*1060*/  MOV R11, UR13 ;  /* 0x0000000d000b7c02 */ /* 0x008fe40008000f00 */
[----:B0-----:R-:W-:Y:S01]  /*1070*/  LEA R8, P4, R10, R8, 0x2 ;  /* 0x000000080a087211 */ /* 0x001fe200078810ff */
[----:B------:R-:W-:-:S03]  /*1080*/  IMAD.U32 R10, RZ, RZ, UR12 ;  /* 0x0000000cff0a7e24 */ /* 0x000fc6000f8e00ff */
        /* <DEDUP_REMOVED lines=11> */
.L_x_2057:
[----:B------:R-:W2:Y:S04]  /*1140*/  LDG.E.STRONG.GPU R11, desc[UR18][R8.64] ;  /* 0x00000012080b7981 */ /* 0x000ea8000c1ef900 */
[----:B--2---:R-:W-:Y:S01]  /*1150*/  CCTL.IVALL ;  /* 0x00000000ff00798f */ /* 0x004fe20002000000 */
[----:B------:R-:W-:Y:S05]  /*1160*/  YIELD ;  /* 0x0000000000007946 */ /* 0x000fea0003800000 */
[----:B------:R-:W-:-:S13]  /*1170*/  ISETP.NE.AND P4, PT, R11, R10, PT ;  /* 0x0000000a0b00720c */ /* 0x000fda0003f85270 */
[----:B------:R-:W-:Y:S05]  /*1180*/  @P4 BRA `(.L_x_2057) ;  /* 0xfffffffc00ec4947 */ /* 0x000fea000383ffff */
.L_x_2056:
        /* <DEDUP_REMOVED lines=15> */
.L_x_2059:
[----:B------:R-:W-:Y:S01]  /*1280*/  ISETP.EQ.OR P4, PT, RZ, UR24, P3 ;  /* 0x00000018ff007c0c */ /* 0x000fe20009f82670 */
[----:B------:R-:W-:-:S06]  /*1290*/  UIADD3 UR27, UPT, UPT, UR5, 0x1, URZ ;  /* 0x00000001051b7890 */ /* 0x000fcc000fffe0ff */
[----:B------:R-:W-:-:S06]  /*12a0*/  MOV R10, UR27 ;  /* 0x0000001b000a7c02 */ /* 0x000fcc0008000f00 */
[----:B------:R-:W-:-:S05]  /*12b0*/  VOTEU.ALL UP1, P4 ;  /* 0x0000000000ff7886 */ /* 0x000fca0002020000 */
[----:B------:R-:W-:-:S06]  /*12c0*/  @!UP1 UIMAD.WIDE.U32 UR28, UR12, 0x8, UR20 ;  /* 0x000000080c1c98a5 */ /* 0x000fcc000f8e0014 */
[----:B------:R-:W-:Y:S01]  /*12d0*/  IMAD.U32 R8, RZ, RZ, UR28 ;  /* 0x0000001cff087e24 */ /* 0x000fe2000f8e00ff */
[----:B------:R-:W-:-:S06]  /*12e0*/  MOV R9, UR29 ;  /* 0x0000001d00097c02 */ /* 0x000fcc0008000f00 */
[----:B------:R-:W1:Y:S01]  /*12f0*/  @!P4 LDG.E.64 R8, desc[UR18][R8.64] ;  /* 0x000000120808c981 */ /* 0x000e62000c1e1b00 */
[----:B------:R-:W-:-:S13]  /*1300*/  ISETP.EQ.OR P5, PT, R10, UR17, P3 ;  /* 0x000000110a007c0c */ /* 0x000fda0009fa2670 */
[----:B------:R-:W-:-:S05]  /*1310*/  VOTEU.ALL UP1, P5 ;  /* 0x0000000000ff7886 */ /* 0x000fca0002820000 */
[----:B------:R-:W-:-:S06]  /*1320*/  @!UP1 UIMAD.WIDE.U32 UR28, UR23, 0x8, UR20 ;  /* 0x00000008171c98a5 */ /* 0x000fcc000f8e0014 */
[----:B------:R-:W-:Y:S01]  /*1330*/  IMAD.U32 R12, RZ, RZ, UR28 ;  /* 0x0000001cff0c7e24 */ /* 0x000fe2000f8e00ff */
[----:B----4-:R-:W-:-:S06]  /*1340*/  MOV R13, UR29 ;  /* 0x0000001d000d7c02 */ /* 0x010fcc0008000f00 */
[----:B------:R-:W2:Y:S01]  /*1350*/  @!P5 LDG.E.64 R12, desc[UR18][R12.64] ;  /* 0x000000120c0cd981 */ /* 0x000ea2000c1e1b00 */
[----:B------:R-:W-:-:S06]  /*1360*/  UIADD3 UR27, UPT, UPT, UR5, 0x2, URZ ;  /* 0x00000002051b7890 */ /* 0x000fcc000fffe0ff */
[----:B------:R-:W-:Y:S01]  /*1370*/  MOV R10, UR27 ;  /* 0x0000001b000a7c02 */ /* 0x000fe20008000f00 */
[----:B------:R-:W-:-:S03]  /*1380*/  UIADD3 UR27, UPT, UPT, UR5, 0x3, URZ ;  /* 0x00000003051b7890 */ /* 0x000fc6000fffe0ff */
[----:B------:R-:W-:-:S13]  /*1390*/  ISETP.EQ.OR P6, PT, R10, UR17, P3 ;  /* 0x000000110a007c0c */ /* 0x000fda0009fc2670 */
[----:B------:R-:W-:-:S05]  /*13a0*/  VOTEU.ALL UP1, P6 ;  /* 0x0000000000ff7886 */ /* 0x000fca0003020000 */
[----:B------:R-:W-:-:S06]  /*13b0*/  @!UP1 UIMAD.WIDE.U32 UR28, UR16, 0x8, UR20 ;  /* 0x00000008101c98a5 */ /* 0x000fcc000f8e0014 */
[----:B------:R-:W-:Y:S02]  /*13c0*/  MOV R10, UR28 ;  /* 0x0000001c000a7c02 */ /* 0x000fe40008000f00 */
[----:B---3--:R-:W-:-:S06]  /*13d0*/  MOV R11, UR29 ;  /* 0x0000001d000b7c02 */ /* 0x008fcc0008000f00 */
[----:B------:R-:W3:Y:S01]  /*13e0*/  @!P6 LDG.E.64 R10, desc[UR18][R10.64] ;  /* 0x000000120a0ae981 */ /* 0x000ee2000c1e1b00 */
[----:B-1----:R-:W-:Y:S01]  /*13f0*/  @!P4 FADD.FTZ R20, R20, R8 ;  /* 0x000000081414c221 */ /* 0x002fe20000010000 */
[----:B------:R-:W-:Y:S01]  /*1400*/  IMAD.U32 R8, RZ, RZ, UR27 ;  /* 0x0000001bff087e24 */ /* 0x000fe2000f8e00ff */
[----:B------:R-:W-:Y:S01]  /*1410*/  UIADD3 UR27, UPT, UPT, UR5, 0x4, URZ ;  /* 0x00000004051b7890 */ /* 0x000fe2000fffe0ff */
[----:B------:R-:W-:-:S03]  /*1420*/  @!P4 FADD.FTZ R21, R21, R9 ;  /* 0x000000091515c221 */ /* 0x000fc60000010000 */
[----:B------:R-:W-:Y:S02]  /*1430*/  ISETP.EQ.OR P2, PT, R8, UR17, P3 ;  /* 0x0000001108007c0c */ /* 0x000fe40009f42670 */
[----:B------:R-:W-:-:S11]  /*1440*/  IMAD.U32 R8, RZ, RZ, UR27 ;  /* 0x0000001bff087e24 */ /* 0x000fd6000f8e00ff */
[----:B------:R-:W-:-:S05]  /*1450*/  VOTEU.ALL UP1, P2 ;  /* 0x0000000000ff7886 */ /* 0x000fca0001020000 */
[----:B------:R-:W-:Y:S01]  /*1460*/  @!UP1 UIMAD.WIDE.U32 UR28, UR13, 0x8, UR20 ;  /* 0x000000080d1c98a5 */ /* 0x000fe2000f8e0014 */
[----:B------:R-:W-:-:S05]  /*1470*/  ISETP.EQ.OR P4, PT, R8, UR17, P3 ;  /* 0x0000001108007c0c */ /* 0x000fca0009f82670 */
[----:B------:R-:W-:Y:S02]  /*1480*/  MOV R8, UR28 ;  /* 0x0000001c00087c02 */ /* 0x000fe40008000f00 */
[----:B------:R-:W-:-:S06]  /*1490*/  MOV R9, UR29 ;  /* 0x0000001d00097c02 */ /* 0x000fcc0008000f00 */
[----:B------:R-:W4:Y:S01]  /*14a0*/  @!P2 LDG.E.64 R8, desc[UR18][R8.64] ;  /* 0x000000120808a981 */ /* 0x000f22000c1e1b00 */
[----:B------:R-:W-:-:S05]  /*14b0*/  VOTEU.ALL UP1, P4 ;  /* 0x0000000000ff7886 */ /* 0x000fca0002020000 */
[----:B------:R-:W-:Y:S01]  /*14c0*/  @!UP1 UIMAD.WIDE.U32 UR28, UR25, 0x8, UR20 ;  /* 0x00000008191c98a5 */ /* 0x000fe2000f8e0014 */
[----:B--2---:R-:W-:Y:S01]  /*14d0*/  @!P5 FADD.FTZ R20, R20, R12 ;  /* 0x0000000c1414d221 */ /* 0x004fe20000010000 */
[----:B------:R-:W-:-:S04]  /*14e0*/  @!P5 FADD.FTZ R21, R21, R13 ;  /* 0x0000000d1515d221 */ /* 0x000fc80000010000 */
[----:B------:R-:W-:Y:S01]  /*14f0*/  IMAD.U32 R12, RZ, RZ, UR28 ;  /* 0x0000001cff0c7e24 */ /* 0x000fe2000f8e00ff */
[----:B------:R-:W-:-:S06]  /*1500*/  MOV R13, UR29 ;  /* 0x0000001d000d7c02 */ /* 0x000fcc0008000f00 */
[----:B------:R-:W2:Y:S01]  /*1510*/  @!P4 LDG.E.64 R12, desc[UR18][R12.64] ;  /* 0x000000120c0cc981 */ /* 0x000ea2000c1e1b00 */
[----:B------:R-:W-:Y:S02]  /*1520*/  UIADD3 UR27, UPT, UPT, UR5, 0x5, URZ ;  /* 0x00000005051b7890 */ /* 0x000fe4000fffe0ff */
[----:B------:R-:W-:Y:S01]  /*1530*/  UIADD3 UR28, UPT, UPT, UR5, 0x6, URZ ;  /* 0x00000006051c7890 */ /* 0x000fe2000fffe0ff */
[----:B---3--:R-:W-:-:S03]  /*1540*/  @!P6 FADD.FTZ R20, R20, R10 ;  /* 0x0000000a1414e221 */ /* 0x008fc60000010000 */
[----:B------:R-:W-:Y:S01]  /*1550*/  MOV R10, UR27 ;  /* 0x0000001b000a7c02 */ /* 0x000fe20008000f00 */
[----:B------:R-:W-:Y:S01]  /*1560*/  @!P6 FADD.FTZ R21, R21, R11 ;  /* 0x0000000b1515e221 */ /* 0x000fe20000010000 */
[----:B------:R-:W-:Y:S02]  /*1570*/  UIADD3 UR27, UPT, UPT, UR5, 0x7, URZ ;  /* 0x00000007051b7890 */ /* 0x000fe4000fffe0ff */
[----:B------:R-:W-:Y:S01]  /*1580*/  ISETP.EQ.OR P6, PT, R10, UR17, P3 ;  /* 0x000000110a007c0c */ /* 0x000fe20009fc2670 */
[----:B------:R-:W-:-:S05]  /*1590*/  IMAD.U32 R10, RZ, RZ, UR28 ;  /* 0x0000001cff0a7e24 */ /* 0x000fca000f8e00ff */
[----:B------:R-:W-:-:S07]  /*15a0*/  ISETP.EQ.OR P5, PT, R10, UR17, P3 ;  /* 0x000000110a007c0c */ /* 0x000fce0009fa2670 */
[----:B------:R-:W-:-:S05]  /*15b0*/  VOTEU.ALL UP1, P6 ;  /* 0x0000000000ff7886 */ /* 0x000fca0003020000 */
[----:B------:R-:W-:Y:S01]  /*15c0*/  @!UP1 UIMAD.WIDE.U32 UR28, UR15, 0x8, UR20 ;  /* 0x000000080f1c98a5 */ /* 0x000fe2000f8e0014 */
[----:B------:R-:W-:-:S05]  /*15d0*/  VOTEU.ALL UP2, P5 ;  /* 0x0000000000ff7886 */ /* 0x000fca0002840000 */
[----:B------:R-:W-:-:S06]  /*15e0*/  @!UP2 UIMAD.WIDE.U32 UR30, UR26, 0x8, UR20 ;  /* 0x000000081a1ea8a5 */ /* 0x000fcc000f8e0014 */
[----:B------:R-:W-:Y:S02]  /*15f0*/  MOV R10, UR30 ;  /* 0x0000001e000a7c02 */ /* 0x000fe40008000f00 */
[----:B------:R-:W-:-:S06]  /*1600*/  MOV R11, UR31 ;  /* 0x0000001f000b7c02 */ /* 0x000fcc0008000f00 */
[----:B------:R-:W3:Y:S01]  /*1610*/  @!P5 LDG.E.64 R10, desc[UR18][R10.64] ;  /* 0x000000120a0ad981 */ /* 0x000ee2000c1e1b00 */
[----:B----4-:R-:W-:Y:S01]  /*1620*/  @!P2 FADD.FTZ R20, R20, R8 ;  /* 0x000000081414a221 */ /* 0x010fe20000010000 */
[----:B------:R-:W-:Y:S01]  /*1630*/  MOV R8, UR27 ;  /* 0x0000001b00087c02 */ /* 0x000fe20008000f00 */
[----:B------:R-:W-:-:S03]  /*1640*/  @!P2 FADD.FTZ R21, R21, R9 ;  /* 0x000000091515a221 */ /* 0x000fc60000010000 */
[----:B------:R-:W-:Y:S01]  /*1650*/  ISETP.EQ.OR P2, PT, R8, UR17, P3 ;  /* 0x0000001108007c0c */ /* 0x000fe20009f42670 */
[----:B------:R-:W-:Y:S01]  /*1660*/  IMAD.U32 R9, RZ, RZ, UR29 ;  /* 0x0000001dff097e24 */ /* 0x000fe2000f8e00ff */
[----:B------:R-:W-:-:S06]  /*1670*/  MOV R8, UR28 ;  /* 0x0000001c00087c02 */ /* 0x000fcc0008000f00 */
[----:B------:R-:W4:Y:S05]  /*1680*/  @!P6 LDG.E.64 R8, desc[UR18][R8.64] ;  /* 0x000000120808e981 */ /* 0x000f2a000c1e1b00 */
[----:B------:R-:W-:-:S05]  /*1690*/  VOTEU.ALL UP1, P2 ;  /* 0x0000000000ff7886 */ /* 0x000fca0001020000 */
[----:B------:R-:W-:Y:S01]  /*16a0*/  @!UP1 UIMAD.WIDE.U32 UR28, UR14, 0x8, UR20 ;  /* 0x000000080e1c98a5 */ /* 0x000fe2000f8e0014 */
[----:B--2---:R-:W-:Y:S01]  /*16b0*/  @!P4 FADD.FTZ R20, R20, R12 ;  /* 0x0000000c1414c221 */ /* 0x004fe20000010000 */
[----:B------:R-:W-:-:S04]  /*16c0*/  @!P4 FADD.FTZ R21, R21, R13 ;  /* 0x0000000d1515c221 */ /* 0x000fc80000010000 */
[----:B------:R-:W-:Y:S01]  /*16d0*/  IMAD.U32 R12, RZ, RZ, UR28 ;  /* 0x0000001cff0c7e24 */ /* 0x000fe2000f8e00ff */
        /* <DEDUP_REMOVED lines=21> */
.L_x_2058:
[----:B------:R-:W-:-:S04]  /*1830*/  LOP3.LUT R8, R2, 0x7, RZ, 0xc0, !PT ;  /* 0x0000000702087812 */ /* 0x000fc800078ec0ff */
[----:B------:R-:W-:-:S13]  /*1840*/  ISETP.NE.AND P2, PT, R8, RZ, PT ;  /* 0x000000ff0800720c */ /* 0x000fda0003f45270 */
[----:B------:R-:W-:Y:S05]  /*1850*/  @!P2 BRA `(.L_x_2055) ;  /* 0x00000004006ca947 */ /* 0x000fea0003800000 */
[----:B------:R-:W-:-:S04]  /*1860*/  IADD3 R8, PT, PT, R8, -0x1, RZ ;  /* 0xffffffff08087810 */ /* 0x000fc80007ffe0ff */
[----:B------:R-:W-:-:S13]  /*1870*/  ISETP.GE.U32.AND P2, PT, R8, 0x3, PT ;  /* 0x000000030800780c */ /* 0x000fda0003f46070 */
[----:B------:R-:W-:Y:S05]  /*1880*/  @!P2 BRA `(.L_x_2060) ;  /* 0x0000000000b8a947 */ /* 0x000fea0003800000 */
[----:B------:R-:W-:-:S05]  /*1890*/  IMAD.U32 R8, RZ, RZ, UR5 ;  /* 0x00000005ff087e24 */ /* 0x000fca000f8e00ff */
[----:B------:R-:W-:-:S13]  /*18a0*/  ISETP.EQ.OR P2, PT, R8, UR17, P3 ;  /* 0x0000001108007c0c */ /* 0x000fda0009f42670 */
[----:B------:R-:W-:-:S05]  /*18b0*/  VOTEU.ALL UP1, P2 ;  /* 0x0000000000ff7886 */ /* 0x000fca0001020000 */
[----:B------:R-:W-:-:S04]  /*18c0*/  @!UP1 UIMAD UR12, UR5, UR22, UR6 ;  /* 0x00000016050c92a4 */ /* 0x000fc8000f8e0206 */
[----:B------:R-:W-:-:S06]  /*18d0*/  @!UP1 UIMAD.WIDE.U32 UR12, UR12, 0x8, UR20 ;  /* 0x000000080c0c98a5 */ /* 0x000fcc000f8e0014 */
[----:B------:R-:W-:Y:S01]  /*18e0*/  MOV R8, UR12 ;  /* 0x0000000c00087c02 */ /* 0x000fe20008000f00 */
[----:B------:R-:W-:Y:S01]  /*18f0*/  UIADD3 UR12, UPT, UPT, UR5, 0x1, URZ ;  /* 0x00000001050c7890 */ /* 0x000fe2000fffe0ff */
[----:B------:R-:W-:Y:S01]  /*1900*/  MOV R9, UR13 ;  /* 0x0000000d00097c02 */ /* 0x000fe20008000f00 */
[----:B------:R-:W-:-:S04]  /*1910*/  UIADD3 UR14, UPT, UPT, UR5, 0x2, URZ ;  /* 0x00000002050e7890 */ /* 0x000fc8000fffe0ff */
[----:B---3--:R-:W-:Y:S01]  /*1920*/  IMAD.U32 R11, RZ, RZ, UR12 ;  /* 0x0000000cff0b7e24 */ /* 0x008fe2000f8e00ff */
[----:B------:R-:W-:Y:S01]  /*1930*/  UIADD3 UR16, UPT, UPT, UR5, 0x3, URZ ;  /* 0x0000000305107890 */ /* 0x000fe2000fffe0ff */
[----:B------:R-:W-:Y:S01]  /*1940*/  MOV R10, UR14 ;  /* 0x0000000e000a7c02 */ /* 0x000fe20008000f00 */
[----:B------:R-:W1:Y:S02]  /*1950*/  @!P2 LDG.E.64 R8, desc[UR18][R8.64] ;  /* 0x000000120808a981 */ /* 0x000e64000c1e1b00 */
[----:B------:R-:W-:Y:S02]  /*1960*/  ISETP.EQ.OR P4, PT, R11, UR17, P3 ;  /* 0x000000110b007c0c */ /* 0x000fe40009f82670 */
        /* <DEDUP_REMOVED lines=32> */
.L_x_2060:
        /* <DEDUP_REMOVED lines=28> */
.L_x_2061:
        /* <DEDUP_REMOVED lines=13> */
.L_x_2062:
[----:B------:R-:W-:Y:S05]  /*1e00*/  BSYNC.RECONVERGENT B0 ;  /* 0x0000000000007941 */ /* 0x000fea0003800200 */
.L_x_2055:
        /* <DEDUP_REMOVED lines=11> */
[----:B------:R1:W-:Y:S01]  /*1ec0*/  @!P3 STS.64 [UR5+0x48], R20 ;  /* 0x00004814ff00b988 */ /* 0x0003e20008000a05 */
[----:B0-----:R-:W0:Y:S08]  /*1ed0*/  LDC.64 R8, c[0x0][0x398] ;  /* 0x0000e600ff087b82 */ /* 0x001e300000000a00 */
[----:B------:R-:W2:Y:S01]  /*1ee0*/  LDC.64 R10, c[0x0][0x3a0] ;  /* 0x0000e800ff0a7b82 */ /* 0x000ea20000000a00 */
[----:B0-----:R-:W-:-:S07]  /*1ef0*/  IMAD.WIDE R8, R29, 0x2, R8 ;  /* 0x000000021d087825 */ /* 0x001fce00078e0208 */
[----:B------:R-:W-:Y:S01]  /*1f00*/  BAR.SYNC.DEFER_BLOCKING 0x0 ;  /* 0x0000000000007b1d */ /* 0x000fe20000010000 */
[----:B--2---:R-:W-:-:S05]  /*1f10*/  IMAD.WIDE R10, R29, 0x2, R10 ;  /* 0x000000021d0a7825 */ /* 0x004fca00078e020a */
[----:B------:R-:W2:Y:S04]  /*1f20*/  LDG.E.U16 R12, desc[UR18][R8.64] ;  /* 0x00000012080c7981 */ /* 0x000ea8000c1e1500 */
[----:B------:R0:W3:Y:S04]  /*1f30*/  LDG.E.U16 R14, desc[UR18][R8.64+0x2] ;  /* 0x00000212080e7981 */ /* 0x0000e8000c1e1500 */
[----:B----4-:R-:W4:Y:S04]  /*1f40*/  LDG.E.U16 R13, desc[UR18][R10.64] ;  /* 0x000000120a0d7981 */ /* 0x010f28000c1e1500 */
[----:B-1----:R1:W5:Y:S01]  /*1f50*/  LDG.E.U16 R20, desc[UR18][R10.64+0x2] ;  /* 0x000002120a147981 */ /* 0x002362000c1e1500 */
[----:B------:R-:W-:Y:S03]  /*1f60*/  BSSY.RECONVERGENT B0, `(.L_x_2063) ;  /* 0x00000fb000007945 */ /* 0x000fe60003800200 */
[----:B0-----:R-:W0:Y:S02]  /*1f70*/  LDS.64 R8, [UR5+0x48] ;  /* 0x00004805ff087984 */ /* 0x001e240008000a00 */
[----:B0-----:R-:W-:-:S04]  /*1f80*/  FMUL.FTZ R8, R8, UR13 ;  /* 0x0000000d08087c20 */ /* 0x001fc80008410000 */
[----:B-1----:R-:W-:-:S04]  /*1f90*/  FMUL.FTZ R10, R8, R8 ;  /* 0x00000008080a7220 */ /* 0x002fc80000410000 */
[----:B------:R-:W-:-:S05]  /*1fa0*/  FFMA.FTZ R9, R9, UR13, -R10 ;  /* 0x0000000d09097c23 */ /* 0x000fca000801080a */
[----:B------:R-:W-:-:S13]  /*1fb0*/  FSETP.GTU.FTZ.AND P2, PT, R9, RZ, PT ;  /* 0x000000ff0900720b */ /* 0x000fda0003f5c000 */
[----:B------:R-:W-:Y:S01]  /*1fc0*/  VOTEU.ANY UP1, P2 ;  /* 0x0000000000ff7886 */ /* 0x000fe20001020100 */
[----:B------:R-:W-:-:S04]  /*1fd0*/  PLOP3.LUT P2, PT, PT, PT, UP1, 0x80, 0x8 ;  /* 0x000000000008781c */ /* 0x000fc80003f4f018 */
[----:B------:R-:W0:Y:S09]  /*1fe0*/  @UP1 LDCU UR5, c[0x0][0x3a8] ;  /* 0x00007500ff0517ac */ /* 0x000e320008000800 */
[----:B0-----:R-:W-:Y:S01]  /*1ff0*/  @P2 FADD.FTZ R9, R9, UR5 ;  /* 0x0000000509092e21 */ /* 0x001fe20008010000 */
[----:B------:R-:W-:-:S05]  /*2000*/  UMOV UR5, 0x3f800000 ;  /* 0x3f80000000057882 */ /* 0x000fca0000000000 */
[----:B------:R-:W0:Y:S02]  /*2010*/  @P2 MUFU.RSQ R9, R9 ;  /* 0x0000000900092308 */ /* 0x000e240000001400 */
[----:B0-----:R-:W-:-:S13]  /*2020*/  @P2 R2UR UR11, R9 ;  /* 0x00000000090b22ca */ /* 0x001fda00000e0000 */
[----:B------:R-:W-:Y:S01]  /*2030*/  @UP1 UMOV UR5, UR11 ;  /* 0x0000000b00051c82 */ /* 0x000fe20008000000 */
[----:B--2---:R-:W-:Y:S02]  /*2040*/  SHF.L.U32 R9, R12, 0x10, RZ ;  /* 0x000000100c097819 */ /* 0x004fe400000006ff */
[----:B---3--:R-:W-:Y:S02]  /*2050*/  SHF.L.U32 R10, R14, 0x10, RZ ;  /* 0x000000100e0a7819 */ /* 0x008fe400000006ff */
[----:B----4-:R-:W-:Y:S01]  /*2060*/  SHF.L.U32 R11, R13, 0x10, RZ ;  /* 0x000000100d0b7819 */ /* 0x010fe200000006ff */
[----:B-----5:R-:W-:Y:S01]  /*2070*/  IMAD.U32 R20, R20, 0x10000, RZ ;  /* 0x0001000014147824 */ /* 0x020fe200078e00ff */
[----:B------:R-:W-:Y:S06]  /*2080*/  BRA.U UP0, `(.L_x_2064) ;  /* 0x0000000500847547 */ /* 0x000fec000b800000 */
        /* <DEDUP_REMOVED lines=23> */
[----:B------:R-:W-:-:S03]  /*2200*/  FFMA.FTZ R3, R9, R22, R11 ;  /* 0x0000001609037223 */ /* 0x000fc6000001000b */
        /* <DEDUP_REMOVED lines=9> */
.L_x_2066:
[----:B------:R-:W-:Y:S05]  /*22a0*/  BSYNC.RECONVERGENT B1 ;  /* 0x0000000000017941 */ /* 0x000fea0003800200 */
.L_x_2065:
        /* <DEDUP_REMOVED lines=11> */
[----:B------:R-:W-:Y:S01]  /*2360*/  FFMA.FTZ R3, R10, R3, R20 ;  /* 0x000000030a037223 */ /* 0x000fe20000010014 */
        /* <DEDUP_REMOVED lines=9> */
.L_x_2068:
[----:B------:R-:W-:Y:S05]  /*2400*/  BSYNC.RECONVERGENT B1 ;  /* 0x0000000000017941 */ /* 0x000fea0003800200 */
.L_x_2067:
        /* <DEDUP_REMOVED lines=21> */
.L_x_2070:
[----:B------:R-:W-:Y:S05]  /*2560*/  BSYNC.RECONVERGENT B1 ;  /* 0x0000000000017941 */ /* 0x000fea0003800200 */
.L_x_2069:
[----:B------:R-:W-:Y:S05]  /*2570*/  @P1 BRA `(.L_x_2071) ;  /* 0x0000000800641947 */ /* 0x000fea0003800000 */
[----:B------:R-:W3:Y:S01]  /*2580*/  LDCU.64 UR12, c[0x0][0x3e0] ;  /* 0x00007c00ff0c77ac */ /* 0x000ee20008000a00 */
[--C-:B------:R-:W-:Y:S01]  /*2590*/  FADD.FTZ R7, R7, -R8.reuse ;  /* 0x8000000807077221 */ /* 0x100fe20000010000 */
[----:B------:R-:W-:Y:S01]  /*25a0*/  FADD.FTZ R6, R6, -R8 ;  /* 0x8000000806067221 */ /* 0x000fe20000010000 */
[----:B------:R-:W-:Y:S01]  /*25b0*/  MOV R16, R18 ;  /* 0x0000001200107202 */ /* 0x000fe20000000f00 */
[----:B------:R-:W4:Y:S01]  /*25c0*/  LDCU.64 UR14, c[0x0][0x380] ;  /* 0x00007000ff0e77ac */ /* 0x000f220008000a00 */
[----:B------:R-:W-:Y:S01]  /*25d0*/  FMUL.FTZ R4, R7, UR5 ;  /* 0x0000000507047c20 */ /* 0x000fe20008410000 */
[----:B012---:R-:W-:-:S03]  /*25e0*/  FMUL.FTZ R3, R6, UR5 ;  /* 0x0000000506037c20 */ /* 0x007fc60008410000 */
[----:B------:R-:W-:Y:S01]  /*25f0*/  FFMA.FTZ R9, R9, R4, R11 ;  /* 0x0000000409097223 */ /* 0x000fe2000001000b */
        /* <DEDUP_REMOVED lines=10> */
.L_x_2064:
        /* <DEDUP_REMOVED lines=41> */
.L_x_2073:
[----:B------:R-:W-:Y:S05]  /*2930*/  BSYNC.RECONVERGENT B1 ;  /* 0x0000000000017941 */ /* 0x000fea0003800200 */
.L_x_2072:
[----:B------:R-:W-:Y:S04]  /*2940*/  BSSY.RECONVERGENT B1, `(.L_x_2074) ;  /* 0x000001f000017945 */ /* 0x000fe80003800200 */
[----:B------:R-:W-:Y:S05]  /*2950*/  @P2 BRA `(.L_x_2075) ;  /* 0x0000000000742947 */ /* 0x000fea0003800000 */
[--C-:B------:R-:W-:Y:S01]  /*2960*/  FADD.FTZ R4, R4, -R8.reuse ;  /* 0x8000000804047221 */ /* 0x100fe20000010000 */
[----:B------:R-:W-:Y:S01]  /*2970*/  FADD.FTZ R23, R23, -R8 ;  /* 0x8000000817177221 */ /* 0x000fe20000010000 */
[----:B------:R-:W1:Y:S01]  /*2980*/  LDCU.64 UR12, c[0x0][0x3e0] ;  /* 0x00007c00ff0c77ac */ /* 0x000e620008000a00 */
[----:B------:R-:W-:Y:S01]  /*2990*/  SHF.R.S32.HI R21, RZ, 0x1f, R26 ;  /* 0x0000001fff157819 */ /* 0x000fe2000001141a */
[----:B0-----:R-:W-:Y:S01]  /*29a0*/  FMUL.FTZ R3, R4, UR5 ;  /* 0x0000000504037c20 */ /* 0x001fe20008410000 */
[----:B------:R-:W-:Y:S01]  /*29b0*/  FMUL.FTZ R14, R23, UR5 ;  /* 0x00000005170e7c20 */ /* 0x000fe20008410000 */
[----:B------:R-:W0:Y:S02]  /*29c0*/  LDCU.64 UR14, c[0x0][0x380] ;  /* 0x00007000ff0e77ac */ /* 0x000e240008000a00 */
[----:B------:R-:W-:Y:S01]  /*29d0*/  FFMA.FTZ R4, R10, R3, R20 ;  /* 0x000000030a047223 */ /* 0x000fe20000010014 */
[----:B------:R-:W-:-:S03]  /*29e0*/  FFMA.FTZ R14, R9, R14, R11 ;  /* 0x0000000e090e7223 */ /* 0x000fc6000001000b */
[----:B------:R-:W-:Y:S01]  /*29f0*/  FMUL.FTZ R3, R4, -1.4426950216293334961 ;  /* 0xbfb8aa3b04037820 */ /* 0x000fe20000410000 */
[----:B------:R-:W-:-:S04]  /*2a00*/  FMUL.FTZ R13, R14, -1.4426950216293334961 ;  /* 0xbfb8aa3b0e0d7820 */ /* 0x000fc80000410000 */
[----:B------:R2:W3:Y:S01]  /*2a10*/  MUFU.EX2 R12, R13 ;  /* 0x0000000d000c7308 */ /* 0x0004e20000000800 */
[----:B-1----:R-:W-:-:S04]  /*2a20*/  IMAD R21, R21, UR12, RZ ;  /* 0x0000000c15157c24 */ /* 0x002fc8000f8e02ff */
[----:B------:R-:W-:-:S03]  /*2a30*/  IMAD R21, R26, UR13, R21 ;  /* 0x0000000d1a157c24 */ /* 0x000fc6000f8e0215 */
[----:B------:R-:W1:Y:S01]  /*2a40*/  MUFU.EX2 R3, R3 ;  /* 0x0000000300037308 */ /* 0x000e620000000800 */
[----:B--2---:R-:W-:Y:S02]  /*2a50*/  IMAD.MOV.U32 R13, RZ, RZ, R17 ;  /* 0x000000ffff0d7224 */ /* 0x004fe400078e0011 */
[----:B---3--:R-:W-:-:S05]  /*2a60*/  FADD.FTZ R12, R12, 1 ;  /* 0x3f8000000c0c7421 */ /* 0x008fca0000010000 */
[----:B------:R2:W3:Y:S01]  /*2a70*/  MUFU.RCP R15, R12 ;  /* 0x0000000c000f7308 */ /* 0x0004e20000001000 */
[----:B-1----:R-:W-:Y:S01]  /*2a80*/  FADD.FTZ R3, R3, 1 ;  /* 0x3f80000003037421 */ /* 0x002fe20000010000 */
[----:B--2---:R-:W-:-:S06]  /*2a90*/  MOV R12, R18 ;  /* 0x00000012000c7202 */ /* 0x004fcc0000000f00 */
[----:B------:R-:W1:Y:S01]  /*2aa0*/  MUFU.RCP R3, R3 ;  /* 0x0000000300037308 */ /* 0x000e620000001000 */
[----:B------:R-:W-:-:S04]  /*2ab0*/  IMAD.WIDE.U32 R12, R26, UR12, R12 ;  /* 0x0000000c1a0c7c25 */ /* 0x000fc8000f8e000c */
[----:B---3--:R-:W-:Y:S01]  /*2ac0*/  FMUL.FTZ R22, R14, R15 ;  /* 0x0000000f0e167220 */ /* 0x008fe20000410000 */
[----:B0-----:R-:W-:Y:S02]  /*2ad0*/  LEA R14, P1, R12, UR14, 0x1 ;  /* 0x0000000e0c0e7c11 */ /* 0x001fe4000f8208ff */
[----:B------:R-:W-:-:S04]  /*2ae0*/  IADD3 R21, PT, PT, R13, R21, RZ ;  /* 0x000000150d157210 */ /* 0x000fc80007ffe0ff */
[----:B------:R-:W-:Y:S01]  /*2af0*/  LEA.HI.X R15, R12, UR15, R21, 0x1, P1 ;  /* 0x0000000f0c0f7c11 */ /* 0x000fe200088f0c15 */
[----:B-1----:R-:W-:-:S05]  /*2b00*/  FMUL.FTZ R3, R4, R3 ;  /* 0x0000000304037220 */ /* 0x002fca0000410000 */
[----:B------:R-:W-:-:S05]  /*2b10*/  F2FP.BF16.F32.PACK_AB R13, R3, R22 ;  /* 0x00000016030d723e */ /* 0x000fca00000010ff */
[----:B------:R1:W-:Y:S02]  /*2b20*/  STG.E desc[UR18][R14.64], R13 ;  /* 0x0000000d0e007986 */ /* 0x0003e4000c101912 */
.L_x_2075:
[----:B------:R-:W-:Y:S05]  /*2b30*/  BSYNC.RECONVERGENT B1 ;  /* 0x0000000000017941 */ /* 0x000fea0003800200 */
.L_x_2074:
        /* <DEDUP_REMOVED lines=8> */
[----:B------:R-:W0:Y:S02]  /*2bc0*/  LDCU.64 UR14, c[0x0][0x380] ;  /* 0x00007000ff0e77ac */ /* 0x000e240008000a00 */
[----:B------:R-:W-:Y:S01]  /*2bd0*/  FFMA.FTZ R13, R9, R24, R11 ;  /* 0x00000018090d7223 */ /* 0x000fe2000001000b */
[----:B------:R-:W-:Y:S01]  /*2be0*/  FFMA.FTZ R12, R10, R5, R20 ;  /* 0x000000050a0c7223 */ /* 0x000fe20000010014 */
[----:B------:R-:W-:-:S02]  /*2bf0*/  MOV R5, R17 ;  /* 0x0000001100057202 */ /* 0x000fc40000000f00 */
        /* <DEDUP_REMOVED lines=19> */
.L_x_2077:
[----:B------:R-:W-:Y:S05]  /*2d30*/  BSYNC.RECONVERGENT B1 ;  /* 0x0000000000017941 */ /* 0x000fea0003800200 */
.L_x_2076:
[----:B------:R-:W-:Y:S05]  /*2d40*/  @P4 BRA `(.L_x_2071) ;  /* 0x0000000000704947 */ /* 0x000fea0003800000 */
[--C-:B------:R-:W-:Y:S01]  /*2d50*/  FADD.FTZ R7, R7, -R8.reuse ;  /* 0x8000000807077221 */ /* 0x100fe20000010000 */
[----:B------:R-:W-:Y:S01]  /*2d60*/  FADD.FTZ R6, R6, -R8 ;  /* 0x8000000806067221 */ /* 0x000fe20000010000 */
[----:B------:R-:W3:Y:S02]  /*2d70*/  LDCU.64 UR12, c[0x0][0x3e0] ;  /* 0x00007c00ff0c77ac */ /* 0x000ee40008000a00 */
[----:B------:R-:W-:Y:S01]  /*2d80*/  FMUL.FTZ R4, R7, UR5 ;  /* 0x0000000507047c20 */ /* 0x000fe20008410000 */
[----:B------:R-:W-:Y:S01]  /*2d90*/  FMUL.FTZ R5, R6, UR5 ;  /* 0x0000000506057c20 */ /* 0x000fe20008410000 */
[----:B------:R-:W4:Y:S02]  /*2da0*/  LDCU.64 UR14, c[0x0][0x380] ;  /* 0x00007000ff0e77ac */ /* 0x000f240008000a00 */
[----:B------:R-:W-:Y:S01]  /*2db0*/  FFMA.FTZ R9, R9, R4, R11 ;  /* 0x0000000409097223 */ /* 0x000fe2000001000b */
[----:B------:R-:W-:Y:S01]  /*2dc0*/  FFMA.FTZ R10, R10, R5, R20 ;  /* 0x000000050a0a7223 */ /* 0x000fe20000010014 */
[----:B------:R-:W-:-:S02]  /*2dd0*/  MOV R4, R18 ;  /* 0x0000001200047202 */ /* 0x000fc40000000f00 */
[----:B0-2---:R-:W-:Y:S01]  /*2de0*/  FMUL.FTZ R3, R9, -1.4426950216293334961 ;  /* 0xbfb8aa3b09037820 */ /* 0x005fe20000410000 */
[----:B------:R-:W-:Y:S01]  /*2df0*/  FMUL.FTZ R6, R10, -1.4426950216293334961 ;  /* 0xbfb8aa3b0a067820 */ /* 0x000fe20000410000 */
[----:B------:R-:W-:-:S04]  /*2e00*/  MOV R5, R17 ;  /* 0x0000001100057202 */ /* 0x000fc80000000f00 */
[----:B------:R-:W0:Y:S01]  /*2e10*/  MUFU.EX2 R3, R3 ;  /* 0x0000000300037308 */ /* 0x000e220000000800 */
[----:B---3--:R-:W-:Y:S02]  /*2e20*/  IMAD R12, R29, UR12, RZ ;  /* 0x0000000c1d0c7c24 */ /* 0x008fe4000f8e02ff */
[----:B------:R-:W-:-:S05]  /*2e30*/  IMAD.WIDE.U32 R4, R27, UR12, R4 ;  /* 0x0000000c1b047c25 */ /* 0x000fca000f8e0004 */
[----:B------:R-:W2:Y:S01]  /*2e40*/  MUFU.EX2 R6, R6 ;  /* 0x0000000600067308 */ /* 0x000ea20000000800 */
[----:B0-----:R-:W-:Y:S01]  /*2e50*/  FADD.FTZ R8, R3, 1 ;  /* 0x3f80000003087421 */ /* 0x001fe20000010000 */
[----:B------:R-:W-:-:S06]  /*2e60*/  IMAD R3, R27, UR13, R12 ;  /* 0x0000000d1b037c24 */ /* 0x000fcc000f8e020c */
[----:B------:R-:W0:Y:S01]  /*2e70*/  MUFU.RCP R8, R8 ;  /* 0x0000000800087308 */ /* 0x000e220000001000 */
[----:B------:R-:W-:Y:S01]  /*2e80*/  IADD3 R3, PT, PT, R5, R3, RZ ;  /* 0x0000000305037210 */ /* 0x000fe20007ffe0ff */
[----:B--2---:R-:W-:Y:S01]  /*2e90*/  FADD.FTZ R11, R6, 1 ;  /* 0x3f800000060b7421 */ /* 0x004fe20000010000 */
[----:B----4-:R-:W-:-:S04]  /*2ea0*/  LEA R6, P1, R4, UR14, 0x1 ;  /* 0x0000000e04067c11 */ /* 0x010fc8000f8208ff */
[----:B------:R-:W-:Y:S01]  /*2eb0*/  LEA.HI.X R7, R4, UR15, R3, 0x1, P1 ;  /* 0x0000000f04077c11 */ /* 0x000fe200088f0c03 */
[----:B------:R-:W2:Y:S01]  /*2ec0*/  MUFU.RCP R11, R11 ;  /* 0x0000000b000b7308 */ /* 0x000ea20000001000 */
[----:B0-----:R-:W-:Y:S01]  /*2ed0*/  FMUL.FTZ R9, R9, R8 ;  /* 0x0000000809097220 */ /* 0x001fe20000410000 */
[----:B--2---:R-:W-:-:S05]  /*2ee0*/  FMUL.FTZ R10, R10, R11 ;  /* 0x0000000b0a0a7220 */ /* 0x004fca0000410000 */
[----:B------:R-:W-:-:S05]  /*2ef0*/  F2FP.BF16.F32.PACK_AB R9, R10, R9 ;  /* 0x000000090a09723e */ /* 0x000fca00000010ff */
[----:B------:R4:W-:Y:S02]  /*2f00*/  STG.E desc[UR18][R6.64], R9 ;  /* 0x0000000906007986 */ /* 0x0009e4000c101912 */
.L_x_2071:
[----:B------:R-:W-:Y:S05]  /*2f10*/  BSYNC.RECONVERGENT B0 ;  /* 0x0000000000007941 */ /* 0x000fea0003800200 */
.L_x_2063:
[----:B------:R-:W-:Y:S02]  /*2f20*/  UIADD3 UR10, UPT, UPT, UR22, UR10, URZ ;  /* 0x0000000a160a7290 */ /* 0x000fe4000fffe0ff */
[----:B------:R-:W-:Y:S02]  /*2f30*/  UIADD3 UR4, UPT, UPT, UR4, 0x1, URZ ;  /* 0x0000000104047890 */ /* 0x000fe4000fffe0ff */
[----:B------:R-:W-:-:S09]  /*2f40*/  UISETP.GE.AND UP1, UPT, UR10, UR7, UPT ;  /* 0x000000070a00728c */ /* 0x000fd2000bf26270 */
[----:B------:R-:W-:Y:S05]  /*2f50*/  BRA.U !UP1, `(.L_x_2078) ;  /* 0xffffffd109dc7547 */ /* 0x000fea000b83ffff */
[----:B------:R-:W-:Y:S05]  /*2f60*/  EXIT ;  /* 0x000000000000794d */ /* 0x000fea0003800000 */
.L_x_2079:
        /* <DEDUP_REMOVED lines=9> */
.L_x_3448:


//--------------------- .text._Z35group_norm_nhwc_fwd_one_pass_kernelI11Bf16IOBf16WLi256ELi14ELi224EEv26Group_norm_nhwc_fwd_params --------------------------
	.section	.text._Z35group_norm_nhwc_fwd_one_pass_kernelI11Bf16IOBf16WLi256ELi14ELi224EEv26Group_norm_nhwc_fwd_params,"ax",@progbits
	.align	128
        .global         _Z35group_norm_nhwc_fwd_one_pass_kernelI11Bf16IOBf16WLi256ELi14ELi224EEv26Group_norm_nhwc_fwd_params
        .type           _Z35group_norm_nhwc_fwd_one_pass_kernelI11Bf16IOBf16WLi256ELi14ELi224EEv26Group_norm_nhwc_fwd_params,@function
        .size           _Z35group_norm_nhwc_fwd_one_pass_kernelI11Bf16IOBf16WLi256ELi14ELi224EEv26Group_norm_nhwc_fwd_params,(.L_x_3449 - _Z35group_norm_nhwc_fwd_one_pass_kernelI11Bf16IOBf16WLi256ELi14ELi224EEv26Group_norm_nhwc_fwd_params)
        .other          _Z35group_norm_nhwc_fwd_one_pass_kernelI11Bf16IOBf16WLi256ELi14ELi224EEv26Group_norm_nhwc_fwd_params,@"STO_CUDA_ENTRY STV_DEFAULT"
_Z35group_norm_nhwc_fwd_one_pass_kernelI11Bf16IOBf16WLi256ELi14ELi224EEv26Group_norm_nhwc_fwd_params:
.text._Z35group_norm_nhwc_fwd_one_pass_kernelI11Bf16IOBf16WLi256ELi14ELi224EEv26Group_norm_nhwc_fwd_params:
        /* <DEDUP_REMOVED lines=35> */
[----:B---3--:R-:W-:-:S07]  /*0230*/  SHF.L.U32 R28, R28, 0x1, RZ ;  /* 0x000000011c1c7819 */ /* 0x008fce00000006ff */
.L_x_2123:
[----:B0-----:R-:W0:Y:S01]  /*0240*/  LDCU UR5, c[0x0][0x3f8] ;  /* 0x00007f00ff0577ac */ /* 0x001e220008000800 */
[----:B-1-3--:R-:W-:Y:S01]  /*0250*/  IABS R6, UR7 ;  /* 0x0000000700067c13 */ /* 0x00afe20008000000 */
[C---:B------:R-:W-:Y:S01]  /*0260*/  VIADD R13, R31.reuse, 0x40 ;  /* 0x000000401f0d7836 */ /* 0x040fe20000000000 */
[----:B------:R-:W-:Y:S01]  /*0270*/  LOP3.LUT R34, R28, 0xffff, RZ, 0xc0, !PT ;  /* 0x0000ffff1c227812 */ /* 0x000fe200078ec0ff */
[----:B------:R-:W1:Y:S01]  /*0280*/  LDCU.64 UR14, c[0x0][0x3f0] ;  /* 0x00007e00ff0e77ac */ /* 0x000e620008000a00 */
[----:B------:R-:W-:Y:S02]  /*0290*/  IADD3 R18, PT, PT, R31, 0x80, RZ ;  /* 0x000000801f127810 */ /* 0x000fe40007ffe0ff */
[----:B------:R-:W-:Y:S02]  /*02a0*/  SHF.R.S32.HI R9, RZ, 0x1f, R13 ;  /* 0x0000001fff097819 */ /* 0x000fe4000001140d */
[----:B------:R-:W-:Y:S02]  /*02b0*/  SHF.R.S32.HI R16, RZ, 0x1f, R18 ;  /* 0x0000001fff107819 */ /* 0x000fe40000011412 */
[----:B0-----:R-:W-:-:S04]  /*02c0*/  MOV R0, UR5 ;  /* 0x0000000500007c02 */ /* 0x001fc80008000f00 */
[----:B--2-4-:R-:W-:Y:S02]  /*02d0*/  IABS R5, R0 ;  /* 0x0000000000057213 */ /* 0x014fe40000000000 */
[----:B-1----:R-:W-:Y:S02]  /*02e0*/  MOV R17, UR14 ;  /* 0x0000000e00117c02 */ /* 0x002fe40008000f00 */
[----:B------:R-:W0:Y:S08]  /*02f0*/  I2F.RP R0, R5 ;  /* 0x0000000500007306 */ /* 0x000e300000209400 */
[----:B0-----:R-:W0:Y:S02]  /*0300*/  MUFU.RCP R0, R0 ;  /* 0x0000000000007308 */ /* 0x001e240000001000 */
[----:B0-----:R-:W-:-:S06]  /*0310*/  IADD3 R2, PT, PT, R0, 0xffffffe, RZ ;  /* 0x0ffffffe00027810 */ /* 0x001fcc0007ffe0ff */
[----:B------:R0:W1:Y:S02]  /*0320*/  F2I.FTZ.U32.TRUNC.NTZ R3, R2 ;  /* 0x0000000200037305 */ /* 0x000064000021f000 */
[----:B0-----:R-:W-:-:S05]  /*0330*/  IMAD.MOV.U32 R2, RZ, RZ, RZ ;  /* 0x000000ffff027224 */ /* 0x001fca00078e00ff */
[----:B------:R-:W-:Y:S02]  /*0340*/  R2UR UR8, R2 ;  /* 0x00000000020872ca */ /* 0x000fe400000e0000 */
[----:B-1----:R-:W-:Y:S02]  /*0350*/  R2UR UR9, R3 ;  /* 0x00000000030972ca */ /* 0x002fe400000e0000 */
[----:B------:R-:W-:-:S05]  /*0360*/  IADD3 R4, PT, PT, RZ, -R3, RZ ;  /* 0x80000003ff047210 */ /* 0x000fca0007ffe0ff */
[----:B------:R-:W-:Y:S01]  /*0370*/  IMAD R7, R4, R5, RZ ;  /* 0x0000000504077224 */ /* 0x000fe200078e02ff */
[----:B------:R-:W-:-:S04]  /*0380*/  MOV R4, R6 ;  /* 0x0000000600047202 */ /* 0x000fc80000000f00 */
[----:B------:R-:W-:Y:S01]  /*0390*/  R2UR UR10, R4 ;  /* 0x00000000040a72ca */ /* 0x000fe200000e0000 */
[----:B------:R-:W-:-:S05]  /*03a0*/  IMAD.HI.U32 R7, R3, R7, UR8 ;  /* 0x0000000803077e27 */ /* 0x000fca000f8e0007 */
        /* <DEDUP_REMOVED lines=14> */
[----:B------:R-:W-:-:S04]  /*0490*/  ISETP.GE.AND.EX P3, PT, R24, UR11, PT, P3 ;  /* 0x0000000b18007c0c */ /* 0x000fc8000bf66330 */
[----:B------:R-:W-:-:S04]  /*04a0*/  @!P1 IADD3 R0, PT, PT, R0, -R5, RZ ;  /* 0x8000000500009210 */ /* 0x000fc80007ffe0ff */
[----:B------:R-:W-:Y:S02]  /*04b0*/  ISETP.GE.U32.AND P1, PT, R0, R5, PT ;  /* 0x000000050000720c */ /* 0x000fe40003f26070 */
[C---:B------:R-:W-:Y:S01]  /*04c0*/  IADD3 R5, PT, PT, R31.reuse, 0x20, RZ ;  /* 0x000000201f057810 */ /* 0x040fe20007ffe0ff */
[----:B------:R-:W0:Y:S01]  /*04d0*/  @!P5 LDC.64 R20, c[0x0][0x3e0] ;  /* 0x0000f800ff14db82 */ /* 0x000e220000000a00 */
[----:B------:R-:W-:Y:S02]  /*04e0*/  IADD3 R0, PT, PT, R31, 0x60, RZ ;  /* 0x000000601f007810 */ /* 0x000fe40007ffe0ff */
[----:B------:R-:W-:Y:S02]  /*04f0*/  ISETP.GE.U32.AND P4, PT, R5, UR10, PT ;  /* 0x0000000a05007c0c */ /* 0x000fe4000bf86070 */
[----:B------:R-:W-:Y:S02]  /*0500*/  SHF.R.S32.HI R11, RZ, 0x1f, R5 ;  /* 0x0000001fff0b7819 */ /* 0x000fe40000011405 */
[----:B------:R-:W-:-:S02]  /*0510*/  ISETP.GE.U32.AND P2, PT, R0, UR10, PT ;  /* 0x0000000a00007c0c */ /* 0x000fc4000bf46070 */
[----:B------:R-:W-:Y:S01]  /*0520*/  ISETP.GE.AND.EX P4, PT, R11, UR11, PT, P4 ;  /* 0x0000000b0b007c0c */ /* 0x000fe2000bf86340 */
[----:B------:R-:W-:Y:S01]  /*0530*/  VOTEU.ANY UP1, P1 ;  /* 0x0000000000ff7886 */ /* 0x000fe20000820100 */
[----:B------:R-:W-:-:S04]  /*0540*/  SHF.R.S32.HI R15, RZ, 0x1f, R0 ;  /* 0x0000001fff0f7819 */ /* 0x000fc80000011400 */
[----:B------:R-:W-:Y:S01]  /*0550*/  @UP1 UIADD3 UR9, UPT, UPT, UR9, 0x1, URZ ;  /* 0x0000000109091890 */ /* 0x000fe2000fffe0ff */
[----:B------:R-:W-:Y:S01]  /*0560*/  ISETP.GE.AND.EX P2, PT, R15, UR11, PT, P2 ;  /* 0x0000000b0f007c0c */ /* 0x000fe2000bf46320 */
[----:B------:R-:W-:Y:S02]  /*0570*/  UISETP.NE.AND UP1, UPT, UR5, URZ, UPT ;  /* 0x000000ff0500728c */ /* 0x000fe4000bf25270 */
[----:B------:R-:W-:-:S03]  /*0580*/  @!UP0 UIADD3 UR9, UPT, UPT, -UR9, URZ, URZ ;  /* 0x000000ff09098290 */ /* 0x000fc6000fffe1ff */
[----:B------:R-:W1:Y:S06]  /*0590*/  @!P4 LDC.64 R6, c[0x0][0x3e0] ;  /* 0x0000f800ff06cb82 */ /* 0x000e6c0000000a00 */
[----:B------:R-:W-:-:S04]  /*05a0*/  @!UP1 ULOP3.LUT UR9, URZ, UR5, URZ, 0x33, !UPT ;  /* 0x00000005ff099292 */ /* 0x000fc8000f8e33ff */
[----:B------:R-:W-:-:S04]  /*05b0*/  UIADD3 UR8, UPT, UPT, -UR9, URZ, URZ ;  /* 0x000000ff09087290 */ /* 0x000fc8000fffe1ff */
[----:B------:R-:W-:Y:S02]  /*05c0*/  UIMAD UR8, UR5, UR8, UR7 ;  /* 0x00000008050872a4 */ /* 0x000fe4000f8e0207 */
[----:B------:R-:W-:Y:S02]  /*05d0*/  USHF.R.S32.HI UR5, URZ, 0x1f, UR9 ;  /* 0x0000001fff057899 */ /* 0x000fe40008011409 */
[----:B------:R-:W-:Y:S02]  /*05e0*/  UIMAD UR8, UR8, 0xe, URZ ;  /* 0x0000000e080878a4 */ /* 0x000fe4000f8e02ff */
[----:B------:R-:W-:-:S04]  /*05f0*/  UIMAD UR5, UR5, UR14, URZ ;  /* 0x0000000e050572a4 */ /* 0x000fc8000f8e02ff */
[----:B------:R-:W-:Y:S01]  /*0600*/  MOV R2, UR8 ;  /* 0x0000000800027c02 */ /* 0x000fe20008000f00 */
[----:B------:R-:W-:Y:S01]  /*0610*/  UIMAD UR5, UR9, UR15, UR5 ;  /* 0x0000000f090572a4 */ /* 0x000fe2000f8e0205 */
[----:B------:R-:W-:Y:S01]  /*0620*/  IADD3 R34, P1, PT, R34, UR8, RZ ;  /* 0x0000000822227c10 */ /* 0x000fe2000ff3e0ff */
[----:B-1----:R-:W-:Y:S02]  /*0630*/  @!P4 IMAD R4, R11, R6, RZ ;  /* 0x000000060b04c224 */ /* 0x002fe400078e02ff */
[----:B------:R-:W1:Y:S01]  /*0640*/  @!P5 LDC.64 R10, c[0x0][0x390] ;  /* 0x0000e400ff0adb82 */ /* 0x000e620000000a00 */
[----:B------:R-:W-:Y:S02]  /*0650*/  LEA.HI.X.SX32 R35, R2, RZ, 0x1, P1 ;  /* 0x000000ff02237211 */ /* 0x000fe400008f0eff */
[----:B------:R-:W-:Y:S01]  /*0660*/  ISETP.GE.U32.AND P1, PT, R18, UR10, PT ;  /* 0x0000000a12007c0c */ /* 0x000fe2000bf26070 */
[----:B------:R-:W-:-:S03]  /*0670*/  IMAD.WIDE.U32 R34, R17, UR9, R34 ;  /* 0x0000000911227c25 */ /* 0x000fc6000f8e0022 */
[----:B------:R-:W-:Y:S01]  /*0680*/  ISETP.GE.AND.EX P1, PT, R16, UR11, PT, P1 ;  /* 0x0000000b10007c0c */ /* 0x000fe2000bf26310 */
[----:B------:R-:W2:Y:S01]  /*0690*/  @!P4 LDC.64 R2, c[0x0][0x390] ;  /* 0x0000e400ff02cb82 */ /* 0x000ea20000000a00 */
[----:B------:R-:W-:Y:S01]  /*06a0*/  @!P4 IMAD.MOV.U32 R32, RZ, RZ, R34 ;  /* 0x000000ffff20c224 */ /* 0x000fe200078e0022 */
[----:B------:R-:W-:Y:S01]  /*06b0*/  IADD3 R33, PT, PT, R35, UR5, RZ ;  /* 0x0000000523217c10 */ /* 0x000fe2000fffe0ff */
[C---:B------:R-:W-:Y:S02]  /*06c0*/  @!P4 IMAD R17, R5.reuse, R7, R4 ;  /* 0x000000070511c224 */ /* 0x040fe400078e0204 */
[----:B------:R-:W-:-:S03]  /*06d0*/  @!P4 IMAD.WIDE.U32 R6, R5, R6, R32 ;  /* 0x000000060506c225 */ /* 0x000fc600078e0020 */
[----:B------:R-:W3:Y:S02]  /*06e0*/  @!P2 LDC.64 R4, c[0x0][0x3e0] ;  /* 0x0000f800ff04ab82 */ /* 0x000ee40000000a00 */
[----:B------:R-:W-:Y:S02]  /*06f0*/  @!P4 IADD3 R7, PT, PT, R7, R17, RZ ;  /* 0x000000110707c210 */ /* 0x000fe40007ffe0ff */
[----:B--2---:R-:W-:Y:S01]  /*0700*/  @!P4 LEA R8, P6, R6, R2, 0x1 ;  /* 0x000000020608c211 */ /* 0x004fe200078c08ff */
[----:B0-----:R-:W-:-:S03]  /*0710*/  @!P5 IMAD R2, R9, R20, RZ ;  /* 0x000000140902d224 */ /* 0x001fc600078e02ff */
[----:B------:R-:W-:Y:S01]  /*0720*/  @!P4 LEA.HI.X R9, R6, R3, R7, 0x1, P6 ;  /* 0x000000030609c211 */ /* 0x000fe200030f0c07 */
[----:B------:R-:W-:Y:S01]  /*0730*/  @!P5 IMAD R17, R13, R21, R2 ;  /* 0x000000150d11d224 */ /* 0x000fe200078e0202 */
[----:B------:R-:W-:Y:S01]  /*0740*/  @!P5 MOV R2, R34 ;  /* 0x000000220002d202 */ /* 0x000fe20000000f00 */
[----:B------:R-:W0:Y:S01]  /*0750*/  @!P3 LDC.64 R6, c[0x0][0x3e0] ;  /* 0x0000f800ff06bb82 */ /* 0x000e220000000a00 */
[----:B------:R-:W-:-:S03]  /*0760*/  @!P5 MOV R3, R33 ;  /* 0x000000210003d202 */ /* 0x000fc60000000f00 */
[----:B------:R-:W-:-:S04]  /*0770*/  @!P5 IMAD.WIDE.U32 R20, R13, R20, R2 ;  /* 0x000000140d14d225 */ /* 0x000fc800078e0002 */
[----:B------:R-:W2:Y:S01]  /*0780*/  @!P2 LDC.64 R12, c[0x0][0x390] ;  /* 0x0000e400ff0cab82 */ /* 0x000ea20000000a00 */
[----:B------:R-:W-:Y:S01]  /*0790*/  IMAD.MOV.U32 R2, RZ, RZ, RZ ;  /* 0x000000ffff027224 */ /* 0x000fe200078e00ff */
[----:B------:R-:W-:-:S05]  /*07a0*/  @!P5 IADD3 R3, PT, PT, R21, R17, RZ ;  /* 0x000000111503d210 */ /* 0x000fca0007ffe0ff */
[----:B------:R4:W5:Y:S01]  /*07b0*/  @!P4 LDG.E R2, desc[UR12][R8.64] ;  /* 0x0000000c0802c981 */ /* 0x000962000c1e1900 */
[C---:B-1----:R-:W-:Y:S01]  /*07c0*/  @!P5 LEA R14, P4, R20.reuse, R10, 0x1 ;  /* 0x0000000a140ed211 */ /* 0x042fe200078808ff */
[----:B---3--:R-:W-:Y:S01]  /*07d0*/  @!P2 IMAD R10, R15, R4, RZ ;  /* 0x000000040f0aa224 */ /* 0x008fe200078e02ff */
[----:B------:R-:W-:Y:S02]  /*07e0*/  @!P2 MOV R21, R33 ;  /* 0x000000210015a202 */ /* 0x000fe40000000f00 */
[----:B------:R-:W-:Y:S01]  /*07f0*/  @!P5 LEA.HI.X R15, R20, R11, R3, 0x1, P4 ;  /* 0x0000000b140fd211 */ /* 0x000fe200020f0c03 */
[----:B------:R-:W-:Y:S01]  /*0800*/  @!P2 IMAD R17, R0, R5, R10 ;  /* 0x000000050011a224 */ /* 0x000fe200078e020a */
[----:B------:R-:W-:Y:S01]  /*0810*/  @!P2 MOV R20, R34 ;  /* 0x000000220014a202 */ /* 0x000fe20000000f00 */
[----:B------:R-:W1:Y:S01]  /*0820*/  @!P3 LDC.64 R10, c[0x0][0x390] ;  /* 0x0000e400ff0abb82 */ /* 0x000e620000000a00 */
[----:B------:R-:W-:Y:S01]  /*0830*/  IMAD.MOV.U32 R5, RZ, RZ, RZ ;  /* 0x000000ffff057224 */ /* 0x000fe200078e00ff */
[----:B------:R-:W-:-:S02]  /*0840*/  IADD3 R3, PT, PT, R31, 0xa0, RZ ;  /* 0x000000a01f037810 */ /* 0x000fc40007ffe0ff */
[----:B------:R-:W-:Y:S02]  /*0850*/  @!P2 IMAD.WIDE.U32 R20, R0, R4, R20 ;  /* 0x000000040014a225 */ /* 0x000fe400078e0014 */
[----:B------:R-:W-:Y:S01]  /*0860*/  ISETP.GE.U32.AND P4, PT, R3, UR10, PT ;  /* 0x0000000a03007c0c */ /* 0x000fe2000bf86070 */
[----:B------:R2:W3:Y:S01]  /*0870*/  @!P5 LDG.E R5, desc[UR12][R14.64] ;  /* 0x0000000c0e05d981 */ /* 0x0004e2000c1e1900 */
[----:B----4-:R-:W4:Y:S01]  /*0880*/  @!P1 LDC.64 R8, c[0x0][0x3e0] ;  /* 0x0000f800ff089b82 */ /* 0x010f220000000a00 */
[----:B------:R-:W-:Y:S02]  /*0890*/  SHF.R.S32.HI R4, RZ, 0x1f, R3 ;  /* 0x0000001fff047819 */ /* 0x000fe40000011403 */
[----:B------:R-:W-:Y:S02]  /*08a0*/  @!P2 IADD3 R17, PT, PT, R21, R17, RZ ;  /* 0x000000111511a210 */ /* 0x000fe40007ffe0ff */
[----:B------:R-:W-:Y:S02]  /*08b0*/  ISETP.GE.AND.EX P4, PT, R4, UR11, PT, P4 ;  /* 0x0000000b04007c0c */ /* 0x000fe4000bf86340 */
[----:B--2---:R-:W-:Y:S01]  /*08c0*/  @!P2 LEA R14, P6, R20, R12, 0x1 ;  /* 0x0000000c140ea211 */ /* 0x004fe200078c08ff */
[----:B0-----:R-:W-:Y:S01]  /*08d0*/  @!P3 IMAD R12, R24, R6, RZ ;  /* 0x00000006180cb224 */ /* 0x001fe200078e02ff */
[----:B------:R-:W-:-:S02]  /*08e0*/  SHF.R.S32.HI R0, RZ, 0x1f, R30 ;  /* 0x0000001fff007819 */ /* 0x000fc4000001141e */
[----:B------:R-:W-:Y:S02]  /*08f0*/  ISETP.GE.U32.AND P5, PT, R30, UR10, PT ;  /* 0x0000000a1e007c0c */ /* 0x000fe4000bfa6070 */
[----:B------:R-:W-:Y:S02]  /*0900*/  @!P2 LEA.HI.X R15, R20, R13, R17, 0x1, P6 ;  /* 0x0000000d140fa211 */ /* 0x000fe400030f0c11 */
[----:B------:R-:W-:Y:S02]  /*0910*/  @!P3 MOV R20, R34 ;  /* 0x000000220014b202 */ /* 0x000fe40000000f00 */
[----:B------:R-:W-:Y:S02]  /*0920*/  @!P3 MOV R21, R33 ;  /* 0x000000210015b202 */ /* 0x000fe40000000f00 */
[----:B------:R-:W-:Y:S01]  /*0930*/  ISETP.GE.AND.EX P5, PT, R0, UR11, PT, P5 ;  /* 0x0000000b00007c0c */ /* 0x000fe2000bfa6350 */
[C---:B------:R-:W-:Y:S02]  /*0940*/  @!P3 IMAD R19, R31.reuse, R7, R12 ;  /* 0x000000071f13b224 */ /* 0x040fe400078e020c */
[----:B----4-:R-:W-:Y:S01]  /*0950*/  @!P1 IMAD R17, R16, R8, RZ ;  /* 0x0000000810119224 */ /* 0x010fe200078e02ff */
[----:B------:R-:W0:Y:S01]  /*0960*/  @!P1 LDC.64 R12, c[0x0][0x390] ;  /* 0x0000e400ff0c9b82 */ /* 0x000e220000000a00 */
[----:B------:R-:W-:Y:S01]  /*0970*/  @!P3 IMAD.WIDE.U32 R20, R31, R6, R20 ;  /* 0x000000061f14b225 */ /* 0x000fe200078e0014 */
[----:B------:R-:W-:-:S03]  /*0980*/  @!P1 MOV R37, R33 ;  /* 0x0000002100259202 */ /* 0x000fc60000000f00 */
[----:B------:R-:W-:Y:S01]  /*0990*/  @!P1 IMAD R17, R18, R9, R17 ;  /* 0x0000000912119224 */ /* 0x000fe200078e0211 */
[----:B------:R-:W-:Y:S01]  /*09a0*/  @!P3 IADD3 R9, PT, PT, R21, R19, RZ ;  /* 0x000000131509b210 */ /* 0x000fe20007ffe0ff */
[----:B------:R-:W-:Y:S01]  /*09b0*/  @!P1 IMAD.MOV.U32 R36, RZ, RZ, R34 ;  /* 0x000000ffff249224 */ /* 0x000fe200078e0022 */
[----:B------:R-:W2:Y:S01]  /*09c0*/  @!P4 LDC.64 R6, c[0x0][0x3e0] ;  /* 0x0000f800ff06cb82 */ /* 0x000ea20000000a00 */
[----:B-1----:R-:W-:Y:S01]  /*09d0*/  @!P3 LEA R10, P6, R20, R10, 0x1 ;  /* 0x0000000a140ab211 */ /* 0x002fe200078c08ff */
[----:B------:R-:W-:Y:S02]  /*09e0*/  HFMA2 R22, -RZ, RZ, 0, 0 ;  /* 0x00000000ff167431 */ /* 0x000fe400000001ff */
[----:B------:R-:W-:Y:S01]  /*09f0*/  @!P1 IMAD.WIDE.U32 R18, R18, R8, R36 ;  /* 0x0000000812129225 */ /* 0x000fe200078e0024 */
[----:B------:R-:W-:-:S03]  /*0a00*/  @!P3 LEA.HI.X R11, R20, R11, R9, 0x1, P6 ;  /* 0x0000000b140bb211 */ /* 0x000fc600030f0c09 */
[----:B------:R-:W1:Y:S01]  /*0a10*/  @!P5 LDC.64 R8, c[0x0][0x3e0] ;  /* 0x0000f800ff08db82 */ /* 0x000e620000000a00 */
[----:B------:R-:W-:Y:S02]  /*0a20*/  ISETP.GE.U32.AND P6, PT, R29, UR10, PT ;  /* 0x0000000a1d007c0c */ /* 0x000fe4000bfc6070 */
[----:B------:R-:W-:Y:S01]  /*0a30*/  MOV R16, RZ ;  /* 0x000000ff00107202 */ /* 0x000fe20000000f00 */
[----:B------:R4:W3:Y:S01]  /*0a40*/  @!P3 LDG.E R22, desc[UR12][R10.64] ;  /* 0x0000000c0a16b981 */ /* 0x0008e2000c1e1900 */
[----:B------:R-:W-:Y:S02]  /*0a50*/  ISETP.GE.AND.EX P3, PT, R23, UR11, PT, P6 ;  /* 0x0000000b17007c0c */ /* 0x000fe4000bf66360 */
[----:B------:R-:W-:Y:S02]  /*0a60*/  @!P1 IADD3 R17, PT, PT, R19, R17, RZ ;  /* 0x0000001113119210 */ /* 0x000fe40007ffe0ff */
[----:B------:R1:W3:Y:S01]  /*0a70*/  @!P2 LDG.E R16, desc[UR12][R14.64] ;  /* 0x0000000c0e10a981 */ /* 0x0002e2000c1e1900 */
[C---:B0-----:R-:W-:Y:S01]  /*0a80*/  @!P1 LEA R20, P2, R18.reuse, R12, 0x1 ;  /* 0x0000000c12149211 */ /* 0x041fe200078408ff */
[----:B----4-:R-:W0:Y:S03]  /*0a90*/  @!P4 LDC.64 R10, c[0x0][0x390] ;  /* 0x0000e400ff0acb82 */ /* 0x010e260000000a00 */
[----:B------:R-:W-:Y:S01]  /*0aa0*/  @!P1 LEA.HI.X R21, R18, R13, R17, 0x1, P2 ;  /* 0x0000000d12159211 */ /* 0x000fe200010f0c11 */
[----:B--2---:R-:W-:Y:S01]  /*0ab0*/  @!P4 IMAD R4, R4, R6, RZ ;  /* 0x000000060404c224 */ /* 0x004fe200078e02ff */
[----:B------:R-:W-:Y:S01]  /*0ac0*/  @!P4 MOV R19, R33 ;  /* 0x000000210013c202 */ /* 0x000fe20000000f00 */
[----:B------:R-:W-:-:S02]  /*0ad0*/  @!P4 IMAD.MOV.U32 R18, RZ, RZ, R34 ;  /* 0x000000ffff12c224 */ /* 0x000fc400078e0022 */
[----:B------:R-:W2:Y:S01]  /*0ae0*/  @!P5 LDC.64 R12, c[0x0][0x390] ;  /* 0x0000e400ff0cdb82 */ /* 0x000ea20000000a00 */
[C---:B------:R-:W-:Y:S01]  /*0af0*/  @!P4 IMAD R4, R3.reuse, R7, R4 ;  /* 0x000000070304c224 */ /* 0x040fe200078e0204 */
[----:B------:R-:W-:Y:S01]  /*0b00*/  @!P5 MOV R7, R33 ;  /* 0x000000210007d202 */ /* 0x000fe20000000f00 */
[----:B------:R-:W-:Y:S01]  /*0b10*/  @!P4 IMAD.WIDE.U32 R18, R3, R6, R18 ;  /* 0x000000060312c225 */ /* 0x000fe200078e0012 */
[----:B------:R-:W-:-:S03]  /*0b20*/  @!P5 MOV R6, R34 ;  /* 0x000000220006d202 */ /* 0x000fc60000000f00 */
[-C--:B-1----:R-:W-:Y:S01]  /*0b30*/  @!P5 IMAD R0, R0, R8.reuse, RZ ;  /* 0x000000080000d224 */ /* 0x082fe200078e02ff */
[----:B------:R-:W1:Y:S01]  /*0b40*/  @!P3 LDC.64 R14, c[0x0][0x3e0] ;  /* 0x0000f800ff0ebb82 */ /* 0x000e620000000a00 */
[----:B------:R-:W-:Y:S02]  /*0b50*/  HFMA2 R17, -RZ, RZ, 0, 0 ;  /* 0x00000000ff117431 */ /* 0x000fe400000001ff */
[C---:B------:R-:W-:Y:S02]  /*0b60*/  @!P5 IMAD R0, R30.reuse, R9, R0 ;  /* 0x000000091e00d224 */ /* 0x040fe400078e0200 */
[----:B------:R-:W-:-:S03]  /*0b70*/  @!P5 IMAD.WIDE.U32 R8, R30, R8, R6 ;  /* 0x000000081e08d225 */ /* 0x000fc600078e0006 */
[----:B------:R-:W4:Y:S01]  /*0b80*/  @!P3 LDC.64 R6, c[0x0][0x390] ;  /* 0x0000e400ff06bb82 */ /* 0x000f220000000a00 */
[----:B------:R-:W-:Y:S01]  /*0b90*/  @!P4 IMAD.IADD R4, R19, 0x1, R4 ;  /* 0x000000011304c824 */ /* 0x000fe200078e0204 */
[----:B------:R-:W-:Y:S01]  /*0ba0*/  @!P5 IADD3 R0, PT, PT, R9, R0, RZ ;  /* 0x000000000900d210 */ /* 0x000fe20007ffe0ff */
[----:B------:R-:W-:Y:S01]  /*0bb0*/  HFMA2 R9, -RZ, RZ, 0, 0 ;  /* 0x00000000ff097431 */ /* 0x000fe200000001ff */
[C---:B0-----:R-:W-:Y:S01]  /*0bc0*/  @!P4 LEA R10, P2, R18.reuse, R10, 0x1 ;  /* 0x0000000a120ac211 */ /* 0x041fe200078408ff */
[----:B------:R-:W3:Y:S03]  /*0bd0*/  @!P1 LDG.E R17, desc[UR12][R20.64] ;  /* 0x0000000c14119981 */ /* 0x000ee6000c1e1900 */
[----:B------:R-:W-:Y:S02]  /*0be0*/  @!P4 LEA.HI.X R11, R18, R11, R4, 0x1, P2 ;  /* 0x0000000b120bc211 */ /* 0x000fe400010f0c04 */
[----:B--2---:R-:W-:-:S03]  /*0bf0*/  @!P5 LEA R12, P2, R8, R12, 0x1 ;  /* 0x0000000c080cd211 */ /* 0x004fc600078408ff */
[----:B------:R0:W2:Y:S01]  /*0c00*/  @!P4 LDG.E R9, desc[UR12][R10.64] ;  /* 0x0000000c0a09c981 */ /* 0x0000a2000c1e1900 */
[----:B------:R-:W-:Y:S01]  /*0c10*/  @!P5 LEA.HI.X R13, R8, R13, R0, 0x1, P2 ;  /* 0x0000000d080dd211 */ /* 0x000fe200010f0c00 */
[----:B-1----:R-:W-:Y:S01]  /*0c20*/  @!P3 IMAD R4, R23, R14, RZ ;  /* 0x0000000e1704b224 */ /* 0x002fe200078e02ff */
[----:B------:R-:W-:Y:S02]  /*0c30*/  MOV R8, RZ ;  /* 0x000000ff00087202 */ /* 0x000fe40000000f00 */
[----:B0-----:R-:W-:Y:S01]  /*0c40*/  @!P3 MOV R10, R34 ;  /* 0x00000022000ab202 */ /* 0x001fe20000000f00 */
[----:B------:R-:W-:-:S03]  /*0c50*/  @!P3 IMAD.MOV.U32 R11, RZ, RZ, R33 ;  /* 0x000000ffff0bb224 */ /* 0x000fc600078e0021 */
[----:B------:R0:W2:Y:S01]  /*0c60*/  @!P5 LDG.E R8, desc[UR12][R12.64] ;  /* 0x0000000c0c08d981 */ /* 0x0000a2000c1e1900 */
[C---:B------:R-:W-:Y:S02]  /*0c70*/  @!P3 IMAD R15, R29.reuse, R15, R4 ;  /* 0x0000000f1d0fb224 */ /* 0x040fe400078e0204 */
[----:B------:R-:W-:-:S04]  /*0c80*/  @!P3 IMAD.WIDE.U32 R10, R29, R14, R10 ;  /* 0x0000000e1d0ab225 */ /* 0x000fc800078e000a */
[----:B------:R-:W-:Y:S01]  /*0c90*/  HFMA2 R19, -RZ, RZ, 0, 0 ;  /* 0x00000000ff137431 */ /* 0x000fe200000001ff */
[----:B------:R-:W-:Y:S02]  /*0ca0*/  @!P3 IADD3 R0, PT, PT, R11, R15, RZ ;  /* 0x0000000f0b00b210 */ /* 0x000fe40007ffe0ff */
[----:B----4-:R-:W-:-:S04]  /*0cb0*/  @!P3 LEA R6, P2, R10, R6, 0x1 ;  /* 0x000000060a06b211 */ /* 0x010fc800078408ff */
[----:B------:R-:W-:-:S05]  /*0cc0*/  @!P3 LEA.HI.X R7, R10, R7, R0, 0x1, P2 ;  /* 0x000000070a07b211 */ /* 0x000fca00010f0c00 */
[----:B------:R1:W4:Y:S01]  /*0cd0*/  @!P3 LDG.E R19, desc[UR12][R6.64] ;  /* 0x0000000c0613b981 */ /* 0x000322000c1e1900 */
[----:B------:R-:W-:Y:S02]  /*0ce0*/  ISETP.GT.AND P2, PT, R26, 0x1e, PT ;  /* 0x0000001e1a00780c */ /* 0x000fe40003f44270 */
[C---:B-----5:R-:W-:Y:S01]  /*0cf0*/  PRMT R3, R2.reuse, 0x7632, R3 ;  /* 0x0000763202037816 */ /* 0x060fe20000000003 */
[----:B------:R-:W-:-:S03]  /*0d00*/  IMAD.U32 R2, R2, 0x10000, RZ ;  /* 0x0001000002027824 */ /* 0x000fc600078e00ff */
[----:B------:R-:W-:-:S05]  /*0d10*/  SHF.L.U32 R3, R3, 0x10, RZ ;  /* 0x0000001003037819 */ /* 0x000fca00000006ff */
[----:B0-----:R-:W-:Y:S01]  /*0d20*/  FADD.FTZ R13, R2, R3 ;  /* 0x00000003020d7221 */ /* 0x001fe20000010000 */
[----:B-1----:R-:W-:-:S04]  /*0d30*/  FMUL.FTZ R7, R3, R3 ;  /* 0x0000000303077220 */ /* 0x002fc80000410000 */
[----:B------:R-:W-:Y:S01]  /*0d40*/  FFMA.FTZ R12, R2, R2, R7 ;  /* 0x00000002020c7223 */ /* 0x000fe20000010007 */
[C---:B---3--:R-:W-:Y:S02]  /*0d50*/  PRMT R0, R22.reuse, 0x7632, R0 ;  /* 0x0000763216007816 */ /* 0x048fe40000000000 */
[----:B------:R-:W-:Y:S02]  /*0d60*/  SHF.L.U32 R22, R22, 0x10, RZ ;  /* 0x0000001016167819 */ /* 0x000fe400000006ff */
[----:B------:R-:W-:-:S05]  /*0d70*/  SHF.L.U32 R0, R0, 0x10, RZ ;  /* 0x0000001000007819 */ /* 0x000fca00000006ff */
[----:B------:R-:W-:Y:S01]  /*0d80*/  FADD.FTZ R4, R22, R0 ;  /* 0x0000000016047221 */ /* 0x000fe20000010000 */
[----:B------:R-:W-:-:S03]  /*0d90*/  FMUL.FTZ R11, R0, R0 ;  /* 0x00000000000b7220 */ /* 0x000fc60000410000 */
[----:B------:R-:W-:Y:S01]  /*0da0*/  FADD.FTZ R4, RZ, R4 ;  /* 0x00000004ff047221 */ /* 0x000fe20000010000 */
[----:B------:R-:W-:-:S03]  /*0db0*/  FFMA.FTZ R11, R22, R22, R11 ;  /* 0x00000016160b7223 */ /* 0x000fc6000001000b */
[----:B------:R-:W-:Y:S01]  /*0dc0*/  FADD.FTZ R10, R4, R13 ;  /* 0x0000000d040a7221 */ /* 0x000fe20000010000 */
[----:B------:R-:W-:Y:S01]  /*0dd0*/  PRMT R4, R5, 0x7632, R4 ;  /* 0x0000763205047816 */ /* 0x000fe20000000004 */
[----:B------:R-:W-:Y:S01]  /*0de0*/  FADD.FTZ R11, RZ, R11 ;  /* 0x0000000bff0b7221 */ /* 0x000fe20000010000 */
[----:B------:R-:W-:Y:S02]  /*0df0*/  PRMT R6, R16, 0x7632, R6 ;  /* 0x0000763210067816 */ /* 0x000fe40000000006 */
[----:B------:R-:W-:Y:S01]  /*0e00*/  SHF.L.U32 R4, R4, 0x10, RZ ;  /* 0x0000001004047819 */ /* 0x000fe200000006ff */
[----:B------:R-:W-:Y:S01]  /*0e10*/  FADD.FTZ R11, R11, R12 ;  /* 0x0000000c0b0b7221 */ /* 0x000fe20000010000 */
[----:B------:R-:W-:Y:S02]  /*0e20*/  SHF.L.U32 R5, R5, 0x10, RZ ;  /* 0x0000001005057819 */ /* 0x000fe400000006ff */
[----:B------:R-:W-:Y:S01]  /*0e30*/  SHF.L.U32 R6, R6, 0x10, RZ ;  /* 0x0000001006067819 */ /* 0x000fe200000006ff */
[----:B------:R-:W-:Y:S01]  /*0e40*/  FMUL.FTZ R14, R4, R4 ;  /* 0x00000004040e7220 */ /* 0x000fe20000410000 */
[----:B------:R-:W-:-:S02]  /*0e50*/  IMAD.U32 R7, R16, 0x10000, RZ ;  /* 0x0001000010077824 */ /* 0x000fc400078e00ff */
[C---:B------:R-:W-:Y:S01]  /*0e60*/  FADD.FTZ R13, R5.reuse, R4 ;  /* 0x00000004050d7221 */ /* 0x040fe20000010000 */
[----:B------:R-:W-:Y:S01]  /*0e70*/  FFMA.FTZ R14, R5, R5, R14 ;  /* 0x00000005050e7223 */ /* 0x000fe2000001000e */
[----:B------:R-:W-:Y:S01]  /*0e80*/  FMUL.FTZ R16, R6, R6 ;  /* 0x0000000606107220 */ /* 0x000fe20000410000 */
[----:B------:R-:W-:Y:S02]  /*0e90*/  PRMT R12, R17, 0x7632, R12 ;  /* 0x00007632110c7816 */ /* 0x000fe4000000000c */
[----:B------:R-:W-:Y:S02]  /*0ea0*/  FADD.FTZ R11, R11, R14 ;  /* 0x0000000e0b0b7221 */ /* 0x000fe40000010000 */
[----:B------:R-:W-:Y:S01]  /*0eb0*/  SHF.L.U32 R12, R12, 0x10, RZ ;  /* 0x000000100c0c7819 */ /* 0x000fe200000006ff */
[----:B------:R-:W-:Y:S01]  /*0ec0*/  FFMA.FTZ R16, R7, R7, R16 ;  /* 0x0000000707107223 */ /* 0x000fe20000010010 */
[----:B------:R-:W-:Y:S01]  /*0ed0*/  FADD.FTZ R10, R10, R13 ;  /* 0x0000000d0a0a7221 */ /* 0x000fe20000010000 */
[----:B------:R-:W-:-:S02]  /*0ee0*/  SHF.L.U32 R13, R17, 0x10, RZ ;  /* 0x00000010110d7819 */ /* 0x000fc400000006ff */
[----:B------:R-:W-:Y:S01]  /*0ef0*/  FMUL.FTZ R18, R12, R12 ;  /* 0x0000000c0c127220 */ /* 0x000fe20000410000 */
[----:B------:R-:W-:Y:S01]  /*0f00*/  FADD.FTZ R16, R11, R16 ;  /* 0x000000100b107221 */ /* 0x000fe20000010000 */
[----:B------:R-:W-:Y:S01]  /*0f10*/  FADD.FTZ R11, R7, R6 ;  /* 0x00000006070b7221 */ /* 0x000fe20000010000 */
[----:B--2---:R-:W-:Y:S01]  /*0f20*/  PRMT R14, R9, 0x7632, R14 ;  /* 0x00007632090e7816 */ /* 0x004fe2000000000e */
[----:B------:R-:W-:Y:S02]  /*0f30*/  FFMA.FTZ R15, R13, R13, R18 ;  /* 0x0000000d0d0f7223 */ /* 0x000fe40000010012 */
[----:B------:R-:W-:Y:S01]  /*0f40*/  FADD.FTZ R11, R10, R11 ;  /* 0x0000000b0a0b7221 */ /* 0x000fe20000010000 */
[----:B------:R-:W-:Y:S01]  /*0f50*/  SHF.L.U32 R14, R14, 0x10, RZ ;  /* 0x000000100e0e7819 */ /* 0x000fe200000006ff */
[----:B------:R-:W-:Y:S01]  /*0f60*/  FADD.FTZ R10, R16, R15 ;  /* 0x0000000f100a7221 */ /* 0x000fe20000010000 */
[----:B------:R-:W-:-:S03]  /*0f70*/  PRMT R16, R8, 0x7632, R16 ;  /* 0x0000763208107816 */ /* 0x000fc60000000010 */
[----:B------:R-:W-:Y:S01]  /*0f80*/  FMUL.FTZ R20, R14, R14 ;  /* 0x0000000e0e147220 */ /* 0x000fe20000410000 */
[----:B------:R-:W-:Y:S01]  /*0f90*/  SHF.L.U32 R15, R9, 0x10, RZ ;  /* 0x00000010090f7819 */ /* 0x000fe200000006ff */
[----:B------:R-:W-:Y:S01]  /*0fa0*/  FADD.FTZ R18, R13, R12 ;  /* 0x0000000c0d127221 */ /* 0x000fe20000010000 */
[----:B------:R-:W-:Y:S01]  /*0fb0*/  IMAD.U32 R16, R16, 0x10000, RZ ;  /* 0x0001000010107824 */ /* 0x000fe200078e00ff */
[----:B------:R-:W-:Y:S02]  /*0fc0*/  SHF.L.U32 R17, R8, 0x10, RZ ;  /* 0x0000001008117819 */ /* 0x000fe400000006ff */
[----:B------:R-:W-:Y:S01]  /*0fd0*/  FFMA.FTZ R9, R15, R15, R20 ;  /* 0x0000000f0f097223 */ /* 0x000fe20000010014 */
[----:B------:R-:W-:Y:S01]  /*0fe0*/  FADD.FTZ R11, R11, R18 ;  /* 0x000000120b0b7221 */ /* 0x000fe20000010000 */
[----:B------:R-:W-:Y:S01]  /*0ff0*/  FMUL.FTZ R18, R16, R16 ;  /* 0x0000001010127220 */ /* 0x000fe20000410000 */
[----:B------:R-:W-:Y:S01]  /*1000*/  FADD.FTZ R8, R15, R14 ;  /* 0x0000000e0f087221 */ /* 0x000fe20000010000 */
[----:B------:R-:W-:-:S02]  /*1010*/  FADD.FTZ R9, R10, R9 ;  /* 0x000000090a097221 */ /* 0x000fc40000010000 */
[----:B------:R-:W-:Y:S01]  /*1020*/  FFMA.FTZ R10, R17, R17, R18 ;  /* 0x00000011110a7223 */ /* 0x000fe20000010012 */
[----:B----4-:R-:W-:Y:S01]  /*1030*/  PRMT R20, R19, 0x7632, R20 ;  /* 0x0000763213147816 */ /* 0x010fe20000000014 */
[----:B------:R-:W-:-:S03]  /*1040*/  FADD.FTZ R11, R11, R8 ;  /* 0x000000080b0b7221 */ /* 0x000fc60000010000 */
[----:B------:R-:W-:Y:S01]  /*1050*/  SHF.L.U32 R18, R20, 0x10, RZ ;  /* 0x0000001014127819 */ /* 0x000fe200000006ff */
[----:B------:R-:W-:Y:S01]  /*1060*/  FADD.FTZ R8, R9, R10 ;  /* 0x0000000a09087221 */ /* 0x000fe20000010000 */
[----:B------:R-:W-:Y:S01]  /*1070*/  SHF.L.U32 R19, R19, 0x10, RZ ;  /* 0x0000001013137819 */ /* 0x000fe200000006ff */
[----:B------:R-:W-:Y:S02]  /*1080*/  FADD.FTZ R10, R17, R16 ;  /* 0x00000010110a7221 */ /* 0x000fe40000010000 */
[----:B------:R-:W-:Y:S02]  /*1090*/  FMUL.FTZ R20, R18, R18 ;  /* 0x0000001212147220 */ /* 0x000fe40000410000 */
        /* <DEDUP_REMOVED lines=35> */
[----:B------:R-:W-:-:S04]  /*12d0*/  @!P2 MOV R8, 0x400 ;  /* 0x000004000008a802 */ /* 0x000fc80000000f00 */
[----:B0-----:R-:W-:Y:S02]  /*12e0*/  @!P2 LEA R9, R9, R8, 0x18 ;  /* 0x000000080909a211 */ /* 0x001fe400078ec0ff */
[----:B------:R-:W-:-:S04]  /*12f0*/  @!P2 SHF.R.U32.HI R8, RZ, 0x2, R27 ;  /* 0x00000002ff08a819 */ /* 0x000fc8000001161b */
[----:B------:R-:W-:-:S04]  /*1300*/  @!P2 LOP3.LUT R8, R8, 0xf8, RZ, 0xc0, !PT ;  /* 0x000000f80808a812 */ /* 0x000fc800078ec0ff */
[----:B------:R-:W-:-:S05]  /*1310*/  @!P2 IADD3 R8, PT, PT, R8, R9, RZ ;  /* 0x000000090808a210 */ /* 0x000fca0007ffe0ff */
[----:B------:R3:W-:Y:S02]  /*1320*/  @!P2 STS.64 [R8+0x8], R20 ;  /* 0x000008140800a388 */ /* 0x0007e40000000a00 */
.L_x_2081:
[----:B------:R-:W-:Y:S05]  /*1330*/  BSYNC.RECONVERGENT B0 ;  /* 0x0000000000007941 */ /* 0x000fea0003800200 */
.L_x_2080:
        /* <DEDUP_REMOVED lines=23> */
.L_x_2083:
[----:B------:R-:W-:Y:S05]  /*14b0*/  BSYNC.RECONVERGENT B0 ;  /* 0x0000000000007941 */ /* 0x000fea0003800200 */
.L_x_2082:
[----:B------:R-:W-:Y:S05]  /*14c0*/  @!P2 BRA `(.L_x_2084) ;  /* 0x0000000c00b0a947 */ /* 0x000fea0003800000 */
[----:B---3--:R-:W3:Y:S01]  /*14d0*/  LDC.64 R8, c[0x0][0x3b8] ;  /* 0x0000ee00ff087b82 */ /* 0x008ee20000000a00 */
[----:B------:R-:W-:Y:S01]  /*14e0*/  ULOP3.LUT UR5, UR4, 0x1, URZ, 0xc0, !UPT ;  /* 0x0000000104057892 */ /* 0x000fe2000f8ec0ff */
[----:B------:R-:W-:-:S03]  /*14f0*/  ISETP.GE.U32.AND P2, PT, R25, 0x8, PT ;  /* 0x000000081900780c */ /* 0x000fc60003f46070 */
[----:B------:R-:W-:-:S06]  /*1500*/  UIMAD UR5, UR5, UR17, URZ ;  /* 0x00000011050572a4 */ /* 0x000fcc000f8e02ff */
[----:B--2---:R-:W-:-:S04]  /*1510*/  IMAD R10, R25, UR5, RZ ;  /* 0x00000005190a7c24 */ /* 0x004fc8000f8e02ff */
[----:B------:R-:W-:-:S04]  /*1520*/  IMAD.SHL.U32 R11, R10, 0x2, RZ ;  /* 0x000000020a0b7824 */ /* 0x000fc800078e00ff */
[----:B---3--:R-:W-:-:S03]  /*1530*/  IMAD.WIDE R8, R11, 0x4, R8 ;  /* 0x000000040b087825 */ /* 0x008fc600078e0208 */
        /* <DEDUP_REMOVED lines=10> */
[----:B------:R-:W-:-:S06]  /*15e0*/  UIMAD.WIDE.U32 UR10, UR10, 0x8, UR14 ;  /* 0x000000080a0a78a5 */ /* 0x000fcc000f8e000e */
[----:B------:R-:W-:Y:S02]  /*15f0*/  MOV R10, UR10 ;  /* 0x0000000a000a7c02 */ /* 0x000fe40008000f00 */
[----:B------:R-:W-:-:S05]  /*1600*/  MOV R11, UR11 ;  /* 0x0000000b000b7c02 */ /* 0x000fca0008000f00 */
[----:B------:R3:W-:Y:S01]  /*1610*/  STG.E.64 desc[UR12][R10.64], R20 ;  /* 0x000000140a007986 */ /* 0x0007e2000c101b0c */
[----:B--2---:R-:W-:-:S04]  /*1620*/  LEA R8, P4, R37, R8, 0x2 ;  /* 0x0000000825087211 */ /* 0x004fc800078810ff */
[----:B------:R-:W-:Y:S01]  /*1630*/  LEA.HI.X R9, R36, R9, RZ, 0x2, P4 ;  /* 0x0000000924097211 */ /* 0x000fe200020f14ff */
[----:B------:R-:W-:Y:S01]  /*1640*/  IMAD.U32 R36, RZ, RZ, UR9 ;  /* 0x00000009ff247e24 */ /* 0x000fe2000f8e00ff */
[----:B------:R-:W-:-:S04]  /*1650*/  PLOP3.LUT P4, PT, PT, PT, UP0, 0x80, 0x8 ;  /* 0x000000000008781c */ /* 0x000fc80003f8f008 */
[----:B------:R-:W-:Y:S01]  /*1660*/  SEL R37, R25, RZ, !P4 ;  /* 0x000000ff19257207 */ /* 0x000fe20006000000 */
[----:B------:R-:W-:Y:S06]  /*1670*/  MEMBAR.ALL.GPU ;  /* 0x0000000000007992 */ /* 0x000fec000000a000 */
[----:B------:R-:W-:-:S00]  /*1680*/  ERRBAR ;  /* 0x00000000000079ab */ /* 0x000fc00000000000 */
[----:B------:R-:W-:Y:S06]  /*1690*/  CGAERRBAR ;  /* 0x00000000000075ab */ /* 0x000fec0000000000 */
[----:B------:R3:W-:Y:S01]  /*16a0*/  REDG.E.ADD.S32.STRONG.GPU desc[UR12][R8.64], R36 ;  /* 0x000000240800798e */ /* 0x0007e2000c12e30c */
[----:B------:R-:W-:-:S13]  /*16b0*/  ISETP.NE.AND P4, PT, R37, -0x1, PT ;  /* 0xffffffff2500780c */ /* 0x000fda0003f85270 */
[----:B---3--:R-:W-:Y:S05]  /*16c0*/  @!P4 BRA `(.L_x_2085) ;  /* 0x000000000014c947 */ /* 0x008fea0003800000 */
.L_x_2086:
[----:B------:R-:W2:Y:S04]  /*16d0*/  LDG.E.STRONG.GPU R10, desc[UR12][R8.64] ;  /* 0x0000000c080a7981 */ /* 0x000ea8000c1ef900 */
[----:B--2---:R-:W-:Y:S01]  /*16e0*/  CCTL.IVALL ;  /* 0x00000000ff00798f */ /* 0x004fe20002000000 */
[----:B------:R-:W-:Y:S05]  /*16f0*/  YIELD ;  /* 0x0000000000007946 */ /* 0x000fea0003800000 */
[----:B------:R-:W-:-:S13]  /*1700*/  ISETP.NE.AND P4, PT, R10, R37, PT ;  /* 0x000000250a00720c */ /* 0x000fda0003f85270 */
[----:B------:R-:W-:Y:S05]  /*1710*/  @P4 BRA `(.L_x_2086) ;  /* 0xfffffffc00ec4947 */ /* 0x000fea000383ffff */
.L_x_2085:
[----:B------:R-:W-:Y:S05]  /*1720*/  WARPSYNC.ALL ;  /* 0x0000000000007948 */ /* 0x000fea0003800000 */
[----:B------:R-:W-:Y:S06]  /*1730*/  BAR.SYNC.DEFER_BLOCKING 0x0 ;  /* 0x0000000000007b1d */ /* 0x000fec0000010000 */
[----:B------:R-:W-:Y:S01]  /*1740*/  UMOV UR5, URZ ;  /* 0x000000ff00057c82 */ /* 0x000fe20008000000 */
[----:B------:R-:W-:Y:S05]  /*1750*/  @!P2 BRA `(.L_x_2087) ;  /* 0x000000040098a947 */ /* 0x000fea0003800000 */
[----:B------:R-:W-:Y:S01]  /*1760*/  LOP3.LUT R36, R25, 0x7ffffff8, RZ, 0xc0, !PT ;  /* 0x7ffffff819247812 */ /* 0x000fe200078ec0ff */
        /* <DEDUP_REMOVED lines=10> */
.L_x_2088:
        /* <DEDUP_REMOVED lines=91> */
.L_x_2087:
        /* <DEDUP_REMOVED lines=24> */
[----:B------:R-:W-:-:S04]  /*1f40*/  MOV R36, UR10 ;  /* 0x0000000a00247c02 */ /* 0x000fc80008000f00 */
        /* <DEDUP_REMOVED lines=26> */
.L_x_2089:
        /* <DEDUP_REMOVED lines=21> */
[----:B------:R-:W-:-:S05]  /*2240*/  IMAD.U32 R36, RZ, RZ, UR5 ;  /* 0x00000005ff247e24 */ /* 0x000fca000f8e00ff */
[----:B------:R-:W-:-:S04]  /*2250*/  IADD3 R36, PT, PT, R36, 0x2, RZ ;  /* 0x0000000224247810 */ /* 0x000fc80007ffe0ff */
[----:B------:R-:W-:Y:S01]  /*2260*/  R2UR UR5, R36 ;  /* 0x00000000240572ca */ /* 0x000fe200000e0000 */
[----:B0-----:R-:W-:Y:S01]  /*2270*/  @!P4 FADD.FTZ R20, R20, R8 ;  /* 0x000000081414c221 */ /* 0x001fe20000010000 */
[----:B------:R-:W-:-:S03]  /*2280*/  @!P4 FADD.FTZ R21, R21, R9 ;  /* 0x000000091515c221 */ /* 0x000fc60000010000 */
[----:B--2---:R-:W-:Y:S01]  /*2290*/  @!P2 FADD.FTZ R20, R20, R10 ;  /* 0x0000000a1414a221 */ /* 0x004fe20000010000 */
[----:B------:R-:W-:-:S09]  /*22a0*/  @!P2 FADD.FTZ R21, R21, R11 ;  /* 0x0000000b1515a221 */ /* 0x000fd20000010000 */
.L_x_2090:
        /* <DEDUP_REMOVED lines=13> */
.L_x_2091:
[----:B------:R-:W-:Y:S05]  /*2380*/  BSYNC.RECONVERGENT B0 ;  /* 0x0000000000007941 */ /* 0x000fea0003800200 */
.L_x_2084:
[----:B------:R-:W4:Y:S01]  /*2390*/  S2UR UR9, SR_CgaCtaId ;  /* 0x00000000000979c3 */ /* 0x000f220000008800 */
[----:B------:R-:W0:Y:S01]  /*23a0*/  LDCU UR10, c[0x0][0x414] ;  /* 0x00008280ff0a77ac */ /* 0x000e220008000800 */
[----:B------:R-:W-:Y:S01]  /*23b0*/  IMAD.U32 R11, RZ, RZ, UR7 ;  /* 0x00000007ff0b7e24 */ /* 0x000fe2000f8e00ff */
[----:B------:R-:W-:-:S05]  /*23c0*/  UMOV UR5, 0x400 ;  /* 0x0000040000057882 */ /* 0x000fca0000000000 */
[----:B---3--:R-:W3:Y:S01]  /*23d0*/  @P0 LDC.64 R8, c[0x0][0x388] ;  /* 0x0000e200ff080b82 */ /* 0x008ee20000000a00 */
[----:B----4-:R-:W-:Y:S01]  /*23e0*/  ULEA UR5, UR9, UR5, 0x18 ;  /* 0x0000000509057291 */ /* 0x010fe2000f8ec0ff */
[----:B---3--:R-:W-:-:S08]  /*23f0*/  @P0 IMAD.WIDE R8, R11, 0x8, R8 ;  /* 0x000000080b080825 */ /* 0x008fd000078e0208 */
[----:B------:R0:W-:Y:S01]  /*2400*/  @!P3 STS.64 [UR5+0x48], R20 ;  /* 0x00004814ff00b988 */ /* 0x0001e20008000a05 */
[----:B--2---:R-:W2:Y:S01]  /*2410*/  LDC.64 R10, c[0x0][0x398] ;  /* 0x0000e600ff0a7b82 */ /* 0x004ea20000000a00 */
[----:B0-----:R-:W-:Y:S01]  /*2420*/  @P0 FMUL.FTZ R20, R20, UR10 ;  /* 0x0000000a14140c20 */ /* 0x001fe20008410000 */
[----:B------:R-:W-:-:S05]  /*2430*/  @P0 FMUL.FTZ R21, R21, UR10 ;  /* 0x0000000a15150c20 */ /* 0x000fca0008410000 */
[----:B------:R-:W-:Y:S01]  /*2440*/  @P0 STG.E.64 desc[UR12][R8.64], R20 ;  /* 0x0000001408000986 */ /* 0x000fe2000c101b0c */
[----:B------:R-:W-:Y:S06]  /*2450*/  BAR.SYNC.DEFER_BLOCKING 0x0 ;  /* 0x0000000000007b1d */ /* 0x000fec0000010000 */
[----:B------:R-:W0:Y:S02]  /*2460*/  LDS.64 R8, [UR5+0x48] ;  /* 0x00004805ff087984 */ /* 0x000e240008000a00 */
[----:B0-----:R-:W-:-:S05]  /*2470*/  FMUL.FTZ R36, R8, UR10 ;  /* 0x0000000a08247c20 */ /* 0x001fca0008410000 */
[----:B------:R-:W-:Y:S02]  /*2480*/  R2UR UR5, R36 ;  /* 0x00000000240572ca */ /* 0x000fe400000e0000 */
[----:B------:R-:W-:-:S04]  /*2490*/  LOP3.LUT R36, R28, 0xffff, RZ, 0xc0, !PT ;  /* 0x0000ffff1c247812 */ /* 0x000fc800078ec0ff */
[----:B------:R-:W-:-:S05]  /*24a0*/  IADD3 R20, PT, PT, R36, UR8, RZ ;  /* 0x0000000824147c10 */ /* 0x000fca000fffe0ff */
[----:B--2---:R-:W-:Y:S02]  /*24b0*/  IMAD.WIDE R10, R20, 0x2, R10 ;  /* 0x00000002140a7825 */ /* 0x004fe400078e020a */
[----:B------:R-:W-:-:S03]  /*24c0*/  MOV R36, UR5 ;  /* 0x0000000500247c02 */ /* 0x000fc60008000f00 */
[----:B------:R-:W2:Y:S02]  /*24d0*/  LDG.E.U16 R21, desc[UR12][R10.64] ;  /* 0x0000000c0a157981 */ /* 0x000ea4000c1e1500 */
[----:B------:R-:W-:-:S04]  /*24e0*/  FMUL.FTZ R36, R36, UR5 ;  /* 0x0000000524247c20 */ /* 0x000fc80008410000 */
[----:B------:R-:W-:Y:S01]  /*24f0*/  FFMA.FTZ R36, R9, UR10, -R36 ;  /* 0x0000000a09247c23 */ /* 0x000fe20008010824 */
[----:B------:R-:W0:Y:S01]  /*2500*/  LDCU.U8 UR10, c[0x0][0x3fc] ;  /* 0x00007f80ff0a77ac */ /* 0x000e220008000000 */
[----:B------:R-:W3:Y:S01]  /*2510*/  LDC.64 R8, c[0x0][0x3a0] ;  /* 0x0000e800ff087b82 */ /* 0x000ee20000000a00 */
[----:B------:R2:W4:Y:S01]  /*2520*/  LDG.E.U16 R10, desc[UR12][R10.64+0x2] ;  /* 0x0000020c0a0a7981 */ /* 0x000522000c1e1500 */
[----:B---3--:R-:W-:-:S05]  /*2530*/  IMAD.WIDE R8, R20, 0x2, R8 ;  /* 0x0000000214087825 */ /* 0x008fca00078e0208 */
[----:B------:R-:W3:Y:S04]  /*2540*/  LDG.E.U16 R20, desc[UR12][R8.64] ;  /* 0x0000000c08147981 */ /* 0x000ee8000c1e1500 */
[----:B-1----:R3:W5:Y:S01]  /*2550*/  LDG.E.U16 R37, desc[UR12][R8.64+0x2] ;  /* 0x0000020c08257981 */ /* 0x002762000c1e1500 */
[----:B------:R-:W-:-:S13]  /*2560*/  FSETP.GTU.FTZ.AND P2, PT, R36, RZ, PT ;  /* 0x000000ff2400720b */ /* 0x000fda0003f5c000 */
[----:B------:R-:W-:-:S05]  /*2570*/  VOTEU.ANY UP0, P2 ;  /* 0x0000000000ff7886 */ /* 0x000fca0001000100 */
[----:B------:R-:W1:Y:S01]  /*2580*/  @UP0 LDCU UR8, c[0x0][0x3a8] ;  /* 0x00007500ff0807ac */ /* 0x000e620008000800 */
[----:B------:R-:W-:-:S13]  /*2590*/  PLOP3.LUT P2, PT, PT, PT, UP0, 0x80, 0x8 ;  /* 0x000000000008781c */ /* 0x000fda0003f4f008 */
[----:B-1----:R-:W-:-:S06]  /*25a0*/  @P2 FADD.FTZ R36, R36, UR8 ;  /* 0x0000000824242e21 */ /* 0x002fcc0008010000 */
[----:B------:R-:W1:Y:S01]  /*25b0*/  @P2 MUFU.RSQ R36, R36 ;  /* 0x0000002400242308 */ /* 0x000e620000001400 */
[----:B0-----:R-:W-:Y:S01]  /*25c0*/  UISETP.NE.AND UP1, UPT, UR10, URZ, UPT ;  /* 0x000000ff0a00728c */ /* 0x001fe2000bf25270 */
[----:B------:R-:W-:Y:S01]  /*25d0*/  BSSY.RECONVERGENT B0, `(.L_x_2092) ;  /* 0x00001dc000007945 */ /* 0x000fe20003800200 */
[----:B------:R-:W-:Y:S01]  /*25e0*/  UMOV UR8, 0x3f800000 ;  /* 0x3f80000000087882 */ /* 0x000fe20000000000 */
[----:B-1----:R-:W-:-:S13]  /*25f0*/  @P2 R2UR UR9, R36 ;  /* 0x00000000240922ca */ /* 0x002fda00000e0000 */
[----:B------:R-:W-:Y:S01]  /*2600*/  @UP0 UMOV UR8, UR9 ;  /* 0x0000000900080c82 */ /* 0x000fe20008000000 */
[----:B--2---:R-:W-:Y:S02]  /*2610*/  SHF.L.U32 R11, R21, 0x10, RZ ;  /* 0x00000010150b7819 */ /* 0x004fe400000006ff */
[----:B----4-:R-:W-:Y:S01]  /*2620*/  SHF.L.U32 R10, R10, 0x10, RZ ;  /* 0x000000100a0a7819 */ /* 0x010fe200000006ff */
[----:B---3--:R-:W-:Y:S01]  /*2630*/  IMAD.U32 R9, R20, 0x10000, RZ ;  /* 0x0001000014097824 */ /* 0x008fe200078e00ff */
[----:B-----5:R-:W-:Y:S01]  /*2640*/  SHF.L.U32 R8, R37, 0x10, RZ ;  /* 0x0000001025087819 */ /* 0x020fe200000006ff */
[----:B------:R-:W-:Y:S06]  /*2650*/  BRA.U UP1, `(.L_x_2093) ;  /* 0x0000000d010c7547 */ /* 0x000fec000b800000 */
        /* <DEDUP_REMOVED lines=12> */
[----:B------:R-:W-:Y:S01]  /*2720*/  FFMA.FTZ R0, R11, R22, R9 ;  /* 0x000000160b007223 */ /* 0x000fe20000010009 */
[----:B------:R-:W-:-:S05]  /*2730*/  FFMA.FTZ R21, R10, R21, R8 ;  /* 0x000000150a157223 */ /* 0x000fca0000010008 */
[----:B------:R-:W-:Y:S02]  /*2740*/  F2FP.BF16.F32.PACK_AB R0, R21, R0 ;  /* 0x000000001500723e */ /* 0x000fe400000010ff */
[----:B------:R-:W-:Y:S01]  /*2750*/  MOV R21, R33 ;  /* 0x0000002100157202 */ /* 0x000fe20000000f00 */
[----:B0-----:R-:W-:Y:S02]  /*2760*/  IMAD R22, R24, UR18, RZ ;  /* 0x0000001218167c24 */ /* 0x001fe4000f8e02ff */
[----:B------:R-:W-:-:S04]  /*2770*/  IMAD.WIDE.U32 R20, R31, UR18, R20 ;  /* 0x000000121f147c25 */ /* 0x000fc8000f8e0014 */
[----:B------:R-:W-:Y:S01]  /*2780*/  IMAD R37, R31, UR19, R22 ;  /* 0x000000131f257c24 */ /* 0x000fe2000f8e0216 */
[----:B-1----:R-:W-:-:S04]  /*2790*/  LEA R36, P1, R20, UR10, 0x1 ;  /* 0x0000000a14247c11 */ /* 0x002fc8000f8208ff */
[----:B------:R-:W-:-:S04]  /*27a0*/  IADD3 R37, PT, PT, R21, R37, RZ ;  /* 0x0000002515257210 */ /* 0x000fc80007ffe0ff */
[----:B------:R-:W-:-:S05]  /*27b0*/  LEA.HI.X R37, R20, UR11, R37, 0x1, P1 ;  /* 0x0000000b14257c11 */ /* 0x000fca00088f0c25 */
[----:B------:R0:W-:Y:S02]  /*27c0*/  STG.E desc[UR12][R36.64], R0 ;  /* 0x0000000024007986 */ /* 0x0001e4000c10190c */
.L_x_2095:
[----:B------:R-:W-:Y:S05]  /*27d0*/  BSYNC.RECONVERGENT B1 ;  /* 0x0000000000017941 */ /* 0x000fea0003800200 */
.L_x_2094:
[----:B------:R-:W-:Y:S01]  /*27e0*/  VIADD R22, R31, 0x20 ;  /* 0x000000201f167836 */ /* 0x000fe20000000000 */
[----:B------:R-:W-:Y:S04]  /*27f0*/  BSSY.RECONVERGENT B1, `(.L_x_2096) ;  /* 0x0000017000017945 */ /* 0x000fe80003800200 */
[----:B------:R-:W-:Y:S02]  /*2800*/  ISETP.GE.U32.AND P1, PT, R22, UR14, PT ;  /* 0x0000000e16007c0c */ /* 0x000fe4000bf26070 */
[----:B0-----:R-:W-:-:S04]  /*2810*/  SHF.R.S32.HI R0, RZ, 0x1f, R22 ;  /* 0x0000001fff007819 */ /* 0x001fc80000011416 */
[----:B------:R-:W-:-:S13]  /*2820*/  ISETP.GE.AND.EX P1, PT, R0, UR15, PT, P1 ;  /* 0x0000000f00007c0c */ /* 0x000fda000bf26310 */
[----:B------:R-:W-:Y:S05]  /*2830*/  @P1 BRA `(.L_x_2097) ;  /* 0x0000000000481947 */ /* 0x000fea0003800000 */
        /* <DEDUP_REMOVED lines=8> */
[----:B------:R-:W-:-:S03]  /*28c0*/  FFMA.FTZ R2, R11, R2, R9 ;  /* 0x000000020b027223 */ /* 0x000fc60000010009 */
[----:B------:R-:W-:Y:S01]  /*28d0*/  FFMA.FTZ R3, R10, R3, R8 ;  /* 0x000000030a037223 */ /* 0x000fe20000010008 */
[----:B0-----:R-:W-:-:S04]  /*28e0*/  IMAD R0, R0, UR10, RZ ;  /* 0x0000000a00007c24 */ /* 0x001fc8000f8e02ff */
[----:B------:R-:W-:Y:S01]  /*28f0*/  F2FP.BF16.F32.PACK_AB R3, R3, R2 ;  /* 0x000000020303723e */ /* 0x000fe200000010ff */
[----:B------:R-:W-:-:S04]  /*2900*/  IMAD.WIDE.U32 R20, R22, UR10, R20 ;  /* 0x0000000a16147c25 */ /* 0x000fc8000f8e0014 */
[----:B------:R-:W-:Y:S01]  /*2910*/  IMAD R37, R22, UR11, R0 ;  /* 0x0000000b16257c24 */ /* 0x000fe2000f8e0200 */
[----:B-1----:R-:W-:-:S04]  /*2920*/  LEA R36, P1, R20, UR18, 0x1 ;  /* 0x0000001214247c11 */ /* 0x002fc8000f8208ff */
[----:B------:R-:W-:-:S04]  /*2930*/  IADD3 R37, PT, PT, R21, R37, RZ ;  /* 0x0000002515257210 */ /* 0x000fc80007ffe0ff */
[----:B------:R-:W-:-:S05]  /*2940*/  LEA.HI.X R37, R20, UR19, R37, 0x1, P1 ;  /* 0x0000001314257c11 */ /* 0x000fca00088f0c25 */
[----:B------:R0:W-:Y:S02]  /*2950*/  STG.E desc[UR12][R36.64], R3 ;  /* 0x0000000324007986 */ /* 0x0001e4000c10190c */
.L_x_2097:
[----:B------:R-:W-:Y:S05]  /*2960*/  BSYNC.RECONVERGENT B1 ;  /* 0x0000000000017941 */ /* 0x000fea0003800200 */
.L_x_2096:
[C---:B------:R-:W-:Y:S01]  /*2970*/  IADD3 R21, PT, PT, R31.reuse, 0x40, RZ ;  /* 0x000000401f157810 */ /* 0x040fe20007ffe0ff */
[----:B------:R-:W-:Y:S01]  /*2980*/  BSSY.RECONVERGENT B1, `(.L_x_2098) ;  /* 0x0000018000017945 */ /* 0x000fe20003800200 */
[----:B------:R-:W-:Y:S02]  /*2990*/  VIADD R0, R31, 0x60 ;  /* 0x000000601f007836 */ /* 0x000fe40000000000 */
[----:B------:R-:W-:Y:S02]  /*29a0*/  ISETP.GE.U32.AND P1, PT, R21, UR14, PT ;  /* 0x0000000e15007c0c */ /* 0x000fe4000bf26070 */
[----:B------:R-:W-:-:S04]  /*29b0*/  SHF.R.S32.HI R2, RZ, 0x1f, R21 ;  /* 0x0000001fff027819 */ /* 0x000fc80000011415 */
[----:B------:R-:W-:-:S13]  /*29c0*/  ISETP.GE.AND.EX P1, PT, R2, UR15, PT, P1 ;  /* 0x0000000f02007c0c */ /* 0x000fda000bf26310 */
[----:B------:R-:W-:Y:S05]  /*29d0*/  @P1 BRA `(.L_x_2099) ;  /* 0x0000000000481947 */ /* 0x000fea0003800000 */
[----:B------:R-:W1:Y:S01]  /*29e0*/  LDCU.64 UR10, c[0x0][0x3e0] ;  /* 0x00007c00ff0a77ac */ /* 0x000e620008000a00 */
[----:B------:R-:W-:Y:S01]  /*29f0*/  FADD.FTZ R20, R5, -UR5 ;  /* 0x8000000505147e21 */ /* 0x000fe20008010000 */
[----:B0-----:R-:W-:Y:S01]  /*2a00*/  MOV R3, R33 ;  /* 0x0000002100037202 */ /* 0x001fe20000000f00 */
[----:B------:R-:W-:Y:S01]  /*2a10*/  FADD.FTZ R4, R4, -UR5 ;  /* 0x8000000504047e21 */ /* 0x000fe20008010000 */
[----:B------:R-:W0:Y:S01]  /*2a20*/  LDCU.64 UR18, c[0x0][0x380] ;  /* 0x00007000ff1277ac */ /* 0x000e220008000a00 */
[----:B------:R-:W-:-:S04]  /*2a30*/  FMUL.FTZ R20, R20, UR8 ;  /* 0x0000000814147c20 */ /* 0x000fc80008410000 */
[----:B------:R-:W-:Y:S01]  /*2a40*/  FFMA.FTZ R20, R11, R20, R9 ;  /* 0x000000140b147223 */ /* 0x000fe20000010009 */
[----:B-1----:R-:W-:-:S04]  /*2a50*/  IMAD R2, R2, UR10, RZ ;  /* 0x0000000a02027c24 */ /* 0x002fc8000f8e02ff */
[----:B------:R-:W-:Y:S01]  /*2a60*/  IMAD R5, R21, UR11, R2 ;  /* 0x0000000b15057c24 */ /* 0x000fe2000f8e0202 */
[----:B------:R-:W-:-:S05]  /*2a70*/  MOV R2, R34 ;  /* 0x0000002200027202 */ /* 0x000fca0000000f00 */
[----:B------:R-:W-:-:S04]  /*2a80*/  IMAD.WIDE.U32 R2, R21, UR10, R2 ;  /* 0x0000000a15027c25 */ /* 0x000fc8000f8e0002 */
[----:B------:R-:W-:-:S04]  /*2a90*/  FMUL.FTZ R21, R4, UR8 ;  /* 0x0000000804157c20 */ /* 0x000fc80008410000 */
[----:B------:R-:W-:Y:S01]  /*2aa0*/  FFMA.FTZ R21, R10, R21, R8 ;  /* 0x000000150a157223 */ /* 0x000fe20000010008 */
[----:B------:R-:W-:Y:S02]  /*2ab0*/  IADD3 R5, PT, PT, R3, R5, RZ ;  /* 0x0000000503057210 */ /* 0x000fe40007ffe0ff */
[C---:B0-----:R-:W-:Y:S02]  /*2ac0*/  LEA R4, P1, R2.reuse, UR18, 0x1 ;  /* 0x0000001202047c11 */ /* 0x041fe4000f8208ff */
[----:B------:R-:W-:Y:S02]  /*2ad0*/  F2FP.BF16.F32.PACK_AB R3, R21, R20 ;  /* 0x000000141503723e */ /* 0x000fe400000010ff */
[----:B------:R-:W-:-:S05]  /*2ae0*/  LEA.HI.X R5, R2, UR19, R5, 0x1, P1 ;  /* 0x0000001302057c11 */ /* 0x000fca00088f0c05 */
[----:B------:R1:W-:Y:S04]  /*2af0*/  STG.E desc[UR12][R4.64], R3 ;  /* 0x0000000304007986 */ /* 0x0003e8000c10190c */
.L_x_2099:
[----:B------:R-:W-:Y:S05]  /*2b00*/  BSYNC.RECONVERGENT B1 ;  /* 0x0000000000017941 */ /* 0x000fea0003800200 */
.L_x_2098:
[----:B------:R-:W-:Y:S01]  /*2b10*/  ISETP.GE.U32.AND P3, PT, R0, UR14, PT ;  /* 0x0000000e00007c0c */ /* 0x000fe2000bf66070 */
[C---:B-1----:R-:W-:Y:S01]  /*2b20*/  VIADD R5, R31.reuse, 0xa0 ;  /* 0x000000a01f057836 */ /* 0x042fe20000000000 */
[----:B0-----:R-:W-:Y:S01]  /*2b30*/  SHF.R.S32.HI R3, RZ, 0x1f, R0 ;  /* 0x0000001fff037819 */ /* 0x001fe20000011400 */
[----:B------:R-:W-:Y:S01]  /*2b40*/  BSSY.RECONVERGENT B1, `(.L_x_2100) ;  /* 0x0000021000017945 */ /* 0x000fe20003800200 */
[----:B------:R-:W-:Y:S02]  /*2b50*/  IADD3 R4, PT, PT, R31, 0x80, RZ ;  /* 0x000000801f047810 */ /* 0x000fe40007ffe0ff */
[----:B------:R-:W-:Y:S02]  /*2b60*/  ISETP.GE.AND.EX P3, PT, R3, UR15, PT, P3 ;  /* 0x0000000f03007c0c */ /* 0x000fe4000bf66330 */
[----:B------:R-:W-:Y:S02]  /*2b70*/  ISETP.GE.U32.AND P1, PT, R4, UR14, PT ;  /* 0x0000000e04007c0c */ /* 0x000fe4000bf26070 */
[----:B------:R-:W-:-:S02]  /*2b80*/  ISETP.GE.U32.AND P4, PT, R5, UR14, PT ;  /* 0x0000000e05007c0c */ /* 0x000fc4000bf86070 */
[----:B------:R-:W-:Y:S02]  /*2b90*/  ISETP.GE.U32.AND P5, PT, R30, UR14, PT ;  /* 0x0000000e1e007c0c */ /* 0x000fe4000bfa6070 */
[----:B------:R-:W-:Y:S02]  /*2ba0*/  ISETP.GE.U32.AND P2, PT, R29, UR14, PT ;  /* 0x0000000e1d007c0c */ /* 0x000fe4000bf46070 */
[----:B------:R-:W-:Y:S02]  /*2bb0*/  SHF.R.S32.HI R20, RZ, 0x1f, R4 ;  /* 0x0000001fff147819 */ /* 0x000fe40000011404 */
[----:B------:R-:W-:Y:S02]  /*2bc0*/  SHF.R.S32.HI R21, RZ, 0x1f, R5 ;  /* 0x0000001fff157819 */ /* 0x000fe40000011405 */
[----:B------:R-:W-:Y:S02]  /*2bd0*/  SHF.R.S32.HI R22, RZ, 0x1f, R30 ;  /* 0x0000001fff167819 */ /* 0x000fe4000001141e */
[----:B------:R-:W-:-:S02]  /*2be0*/  ISETP.GE.AND.EX P1, PT, R20, UR15, PT, P1 ;  /* 0x0000000f14007c0c */ /* 0x000fc4000bf26310 */
[----:B------:R-:W-:Y:S02]  /*2bf0*/  ISETP.GE.AND.EX P4, PT, R21, UR15, PT, P4 ;  /* 0x0000000f15007c0c */ /* 0x000fe4000bf86340 */
[----:B------:R-:W-:Y:S02]  /*2c00*/  ISETP.GE.AND.EX P5, PT, R22, UR15, PT, P5 ;  /* 0x0000000f16007c0c */ /* 0x000fe4000bfa6350 */
[----:B------:R-:W-:Y:S01]  /*2c10*/  ISETP.GE.AND.EX P2, PT, R23, UR15, PT, P2 ;  /* 0x0000000f17007c0c */ /* 0x000fe2000bf46320 */
[----:B------:R-:W-:-:S12]  /*2c20*/  @P3 BRA `(.L_x_2101) ;  /* 0x0000000000483947 */ /* 0x000fd80003800000 */
[----:B------:R-:W0:Y:S01]  /*2c30*/  LDCU.64 UR10, c[0x0][0x3e0] ;  /* 0x00007c00ff0a77ac */ /* 0x000e220008000a00 */
[----:B------:R-:W-:Y:S01]  /*2c40*/  MOV R2, R34 ;  /* 0x0000002200027202 */ /* 0x000fe20000000f00 */
[----:B------:R-:W-:Y:S01]  /*2c50*/  FADD.FTZ R7, R7, -UR5 ;  /* 0x8000000507077e21 */ /* 0x000fe20008010000 */
[----:B------:R-:W-:Y:S01]  /*2c60*/  FADD.FTZ R6, R6, -UR5 ;  /* 0x8000000506067e21 */ /* 0x000fe20008010000 */
[----:B------:R-:W1:Y:S01]  /*2c70*/  LDCU.64 UR18, c[0x0][0x380] ;  /* 0x00007000ff1277ac */ /* 0x000e620008000a00 */
[----:B0-----:R-:W-:-:S04]  /*2c80*/  IMAD R3, R3, UR10, RZ ;  /* 0x0000000a03037c24 */ /* 0x001fc8000f8e02ff */
[----:B------:R-:W-:Y:S01]  /*2c90*/  IMAD R36, R0, UR11, R3 ;  /* 0x0000000b00247c24 */ /* 0x000fe2000f8e0203 */
[----:B------:R-:W-:-:S03]  /*2ca0*/  MOV R3, R33 ;  /* 0x0000002100037202 */ /* 0x000fc60000000f00 */
[----:B------:R-:W-:-:S04]  /*2cb0*/  IMAD.WIDE.U32 R2, R0, UR10, R2 ;  /* 0x0000000a00027c25 */ /* 0x000fc8000f8e0002 */
[----:B------:R-:W-:Y:S01]  /*2cc0*/  FMUL.FTZ R0, R7, UR8 ;  /* 0x0000000807007c20 */ /* 0x000fe20008410000 */
[----:B------:R-:W-:-:S03]  /*2cd0*/  IADD3 R3, PT, PT, R3, R36, RZ ;  /* 0x0000002403037210 */ /* 0x000fc60007ffe0ff */
[----:B------:R-:W-:Y:S01]  /*2ce0*/  FFMA.FTZ R0, R11, R0, R9 ;  /* 0x000000000b007223 */ /* 0x000fe20000010009 */
[----:B-1----:R-:W-:-:S04]  /*2cf0*/  LEA R36, P3, R2, UR18, 0x1 ;  /* 0x0000001202247c11 */ /* 0x002fc8000f8608ff */
[----:B------:R-:W-:Y:S01]  /*2d00*/  LEA.HI.X R37, R2, UR19, R3, 0x1, P3 ;  /* 0x0000001302257c11 */ /* 0x000fe200098f0c03 */
[----:B------:R-:W-:-:S04]  /*2d10*/  FMUL.FTZ R3, R6, UR8 ;  /* 0x0000000806037c20 */ /* 0x000fc80008410000 */
[----:B------:R-:W-:-:S05]  /*2d20*/  FFMA.FTZ R3, R10, R3, R8 ;  /* 0x000000030a037223 */ /* 0x000fca0000010008 */
[----:B------:R-:W-:-:S05]  /*2d30*/  F2FP.BF16.F32.PACK_AB R3, R3, R0 ;  /* 0x000000000303723e */ /* 0x000fca00000010ff */
[----:B------:R0:W-:Y:S02]  /*2d40*/  STG.E desc[UR12][R36.64], R3 ;  /* 0x0000000324007986 */ /* 0x0001e4000c10190c */
.L_x_2101:
[----:B------:R-:W-:Y:S05]  /*2d50*/  BSYNC.RECONVERGENT B1 ;  /* 0x0000000000017941 */ /* 0x000fea0003800200 */
.L_x_2100:
[----:B------:R-:W-:Y:S04]  /*2d60*/  BSSY.RECONVERGENT B1, `(.L_x_2102) ;  /* 0x0000014000017945 */ /* 0x000fe80003800200 */
[----:B------:R-:W-:Y:S05]  /*2d70*/  @P1 BRA `(.L_x_2103) ;  /* 0x0000000000481947 */ /* 0x000fea0003800000 */
[----:B------:R-:W1:Y:S01]  /*2d80*/  LDCU.64 UR10, c[0x0][0x3e0] ;  /* 0x00007c00ff0a77ac */ /* 0x000e620008000a00 */
[----:B------:R-:W-:Y:S01]  /*2d90*/  MOV R2, R34 ;  /* 0x0000002200027202 */ /* 0x000fe20000000f00 */
[----:B------:R-:W-:Y:S01]  /*2da0*/  FADD.FTZ R13, R13, -UR5 ;  /* 0x800000050d0d7e21 */ /* 0x000fe20008010000 */
[----:B------:R-:W-:Y:S01]  /*2db0*/  FADD.FTZ R12, R12, -UR5 ;  /* 0x800000050c0c7e21 */ /* 0x000fe20008010000 */
[----:B------:R-:W2:Y:S01]  /*2dc0*/  LDCU.64 UR18, c[0x0][0x380] ;  /* 0x00007000ff1277ac */ /* 0x000ea20008000a00 */
[----:B0-----:R-:W-:Y:S02]  /*2dd0*/  IMAD.MOV.U32 R3, RZ, RZ, R33 ;  /* 0x000000ffff037224 */ /* 0x001fe400078e0021 */
[----:B------:R-:W-:Y:S01]  /*2de0*/  FMUL.FTZ R0, R13, UR8 ;  /* 0x000000080d007c20 */ /* 0x000fe20008410000 */
[----:B------:R-:W-:-:S03]  /*2df0*/  FMUL.FTZ R7, R12, UR8 ;  /* 0x000000080c077c20 */ /* 0x000fc60008410000 */
[----:B------:R-:W-:Y:S01]  /*2e00*/  FFMA.FTZ R0, R11, R0, R9 ;  /* 0x000000000b007223 */ /* 0x000fe20000010009 */
[----:B------:R-:W-:Y:S01]  /*2e10*/  FFMA.FTZ R13, R10, R7, R8 ;  /* 0x000000070a0d7223 */ /* 0x000fe20000010008 */
[----:B-1----:R-:W-:Y:S02]  /*2e20*/  IMAD R37, R20, UR10, RZ ;  /* 0x0000000a14257c24 */ /* 0x002fe4000f8e02ff */
[----:B------:R-:W-:-:S04]  /*2e30*/  IMAD.WIDE.U32 R2, R4, UR10, R2 ;  /* 0x0000000a04027c25 */ /* 0x000fc8000f8e0002 */
[----:B------:R-:W-:Y:S01]  /*2e40*/  IMAD R37, R4, UR11, R37 ;  /* 0x0000000b04257c24 */ /* 0x000fe2000f8e0225 */
[----:B--2---:R-:W-:-:S04]  /*2e50*/  LEA R6, P1, R2, UR18, 0x1 ;  /* 0x0000001202067c11 */ /* 0x004fc8000f8208ff */
[----:B------:R-:W-:Y:S02]  /*2e60*/  IADD3 R37, PT, PT, R3, R37, RZ ;  /* 0x0000002503257210 */ /* 0x000fe40007ffe0ff */
[----:B------:R-:W-:Y:S02]  /*2e70*/  F2FP.BF16.F32.PACK_AB R3, R13, R0 ;  /* 0x000000000d03723e */ /* 0x000fe400000010ff */
[----:B------:R-:W-:-:S05]  /*2e80*/  LEA.HI.X R7, R2, UR19, R37, 0x1, P1 ;  /* 0x0000001302077c11 */ /* 0x000fca00088f0c25 */
[----:B------:R1:W-:Y:S02]  /*2e90*/  STG.E desc[UR12][R6.64], R3 ;  /* 0x0000000306007986 */ /* 0x0003e4000c10190c */
.L_x_2103:
[----:B------:R-:W-:Y:S05]  /*2ea0*/  BSYNC.RECONVERGENT B1 ;  /* 0x0000000000017941 */ /* 0x000fea0003800200 */
.L_x_2102:
        /* <DEDUP_REMOVED lines=10> */
[----:B------:R-:W-:-:S03]  /*2f50*/  FFMA.FTZ R0, R11, R0, R9 ;  /* 0x000000000b007223 */ /* 0x000fc60000010009 */
        /* <DEDUP_REMOVED lines=9> */
.L_x_2105:
[----:B------:R-:W-:Y:S05]  /*2ff0*/  BSYNC.RECONVERGENT B1 ;  /* 0x0000000000017941 */ /* 0x000fea0003800200 */
.L_x_2104:
[----:B------:R-:W-:Y:S04]  /*3000*/  BSSY.RECONVERGENT B1, `(.L_x_2106) ;  /* 0x0000014000017945 */ /* 0x000fe80003800200 */
[----:B------:R-:W-:Y:S05]  /*3010*/  @P5 BRA `(.L_x_2107) ;  /* 0x0000000000485947 */ /* 0x000fea0003800000 */
        /* <DEDUP_REMOVED lines=8> */
[----:B------:R-:W-:Y:S01]  /*30a0*/  FFMA.FTZ R0, R11, R0, R9 ;  /* 0x000000000b007223 */ /* 0x000fe20000010009 */
[----:B---3--:R-:W-:Y:S02]  /*30b0*/  IMAD R7, R22, UR10, RZ ;  /* 0x0000000a16077c24 */ /* 0x008fe4000f8e02ff */
[----:B------:R-:W-:-:S04]  /*30c0*/  IMAD.WIDE.U32 R2, R30, UR10, R2 ;  /* 0x0000000a1e027c25 */ /* 0x000fc8000f8e0002 */
[----:B------:R-:W-:Y:S02]  /*30d0*/  IMAD R13, R30, UR11, R7 ;  /* 0x0000000b1e0d7c24 */ /* 0x000fe4000f8e0207 */
[----:B------:R-:W-:Y:S01]  /*30e0*/  FFMA.FTZ R7, R10, R5, R8 ;  /* 0x000000050a077223 */ /* 0x000fe20000010008 */
[C---:B0-----:R-:W-:Y:S02]  /*30f0*/  LEA R4, P1, R2.reuse, UR18, 0x1 ;  /* 0x0000001202047c11 */ /* 0x041fe4000f8208ff */
[----:B------:R-:W-:Y:S02]  /*3100*/  IADD3 R13, PT, PT, R3, R13, RZ ;  /* 0x0000000d030d7210 */ /* 0x000fe40007ffe0ff */
[----:B------:R-:W-:Y:S02]  /*3110*/  F2FP.BF16.F32.PACK_AB R3, R7, R0 ;  /* 0x000000000703723e */ /* 0x000fe400000010ff */
[----:B------:R-:W-:-:S05]  /*3120*/  LEA.HI.X R5, R2, UR19, R13, 0x1, P1 ;  /* 0x0000001302057c11 */ /* 0x000fca00088f0c0d */
[----:B------:R3:W-:Y:S02]  /*3130*/  STG.E desc[UR12][R4.64], R3 ;  /* 0x0000000304007986 */ /* 0x0007e4000c10190c */
.L_x_2107:
[----:B------:R-:W-:Y:S05]  /*3140*/  BSYNC.RECONVERGENT B1 ;  /* 0x0000000000017941 */ /* 0x000fea0003800200 */
.L_x_2106:
        /* <DEDUP_REMOVED lines=9> */
[----:B------:R-:W-:-:S03]  /*31e0*/  FFMA.FTZ R0, R11, R0, R9 ;  /* 0x000000000b007223 */ /* 0x000fc60000010009 */
        /* <DEDUP_REMOVED lines=8> */
[----:B------:R4:W-:Y:S01]  /*3270*/  STG.E desc[UR12][R4.64], R3 ;  /* 0x0000000304007986 */ /* 0x0009e2000c10190c */
[----:B------:R-:W-:Y:S05]  /*3280*/  BRA `(.L_x_2108) ;  /* 0x0000001000407947 */ /* 0x000fea0003800000 */
.L_x_2093:
        /* <DEDUP_REMOVED lines=11> */
[----:B------:R-:W-:Y:S01]  /*3340*/  FFMA.FTZ R20, R11, R20, R9 ;  /* 0x000000140b147223 */ /* 0x000fe20000010009 */
[----:B------:R-:W-:-:S03]  /*3350*/  FFMA.FTZ R0, R10, R21, R8 ;  /* 0x000000150a007223 */ /* 0x000fc60000010008 */
[----:B------:R-:W-:Y:S01]  /*3360*/  FMUL.FTZ R21, R20, -1.4426950216293334961 ;  /* 0xbfb8aa3b14157820 */ /* 0x000fe20000410000 */
[----:B------:R-:W-:-:S05]  /*3370*/  FMUL.FTZ R36, R0, -1.4426950216293334961 ;  /* 0xbfb8aa3b00247820 */ /* 0x000fca0000410000 */
[----:B------:R-:W2:Y:S08]  /*3380*/  MUFU.EX2 R21, R21 ;  /* 0x0000001500157308 */ /* 0x000eb00000000800 */
[----:B------:R-:W3:Y:S01]  /*3390*/  MUFU.EX2 R36, R36 ;  /* 0x0000002400247308 */ /* 0x000ee20000000800 */
[----:B--2---:R-:W-:-:S07]  /*33a0*/  FADD.FTZ R22, R21, 1 ;  /* 0x3f80000015167421 */ /* 0x004fce0000010000 */
[----:B------:R-:W2:Y:S01]  /*33b0*/  MUFU.RCP R37, R22 ;  /* 0x0000001600257308 */ /* 0x000ea20000001000 */
[----:B---3--:R-:W-:Y:S01]  /*33c0*/  FADD.FTZ R21, R36, 1 ;  /* 0x3f80000024157421 */ /* 0x008fe20000010000 */
[----:B------:R-:W-:-:S06]  /*33d0*/  MOV R36, R34 ;  /* 0x0000002200247202 */ /* 0x000fcc0000000f00 */
[----:B------:R-:W3:Y:S01]  /*33e0*/  MUFU.RCP R21, R21 ;  /* 0x0000001500157308 */ /* 0x000ee20000001000 */
[----:B--2---:R-:W-:Y:S01]  /*33f0*/  FMUL.FTZ R37, R20, R37 ;  /* 0x0000002514257220 */ /* 0x004fe20000410000 */
[----:B0-----:R-:W-:-:S04]  /*3400*/  IMAD R20, R24, UR14, RZ ;  /* 0x0000000e18147c24 */ /* 0x001fc8000f8e02ff */
[----:B------:R-:W-:Y:S02]  /*3410*/  IMAD R20, R31, UR15, R20 ;  /* 0x0000000f1f147c24 */ /* 0x000fe4000f8e0214 */
[----:B---3--:R-:W-:-:S05]  /*3420*/  FMUL.FTZ R0, R0, R21 ;  /* 0x0000001500007220 */ /* 0x008fca0000410000 */
[----:B------:R-:W-:Y:S02]  /*3430*/  F2FP.BF16.F32.PACK_AB R0, R0, R37 ;  /* 0x000000250000723e */ /* 0x000fe400000010ff */
[----:B------:R-:W-:-:S03]  /*3440*/  MOV R37, R33 ;  /* 0x0000002100257202 */ /* 0x000fc60000000f00 */
[----:B------:R-:W-:-:S05]  /*3450*/  IMAD.WIDE.U32 R36, R31, UR14, R36 ;  /* 0x0000000e1f247c25 */ /* 0x000fca000f8e0024 */
[----:B------:R-:W-:Y:S02]  /*3460*/  IADD3 R37, PT, PT, R37, R20, RZ ;  /* 0x0000001425257210 */ /* 0x000fe40007ffe0ff */
[----:B-1----:R-:W-:-:S04]  /*3470*/  LEA R20, P2, R36, UR18, 0x1 ;  /* 0x0000001224147c11 */ /* 0x002fc8000f8408ff */
[----:B------:R-:W-:-:S05]  /*3480*/  LEA.HI.X R21, R36, UR19, R37, 0x1, P2 ;  /* 0x0000001324157c11 */ /* 0x000fca00090f0c25 */
[----:B------:R0:W-:Y:S04]  /*3490*/  STG.E desc[UR12][R20.64], R0 ;  /* 0x0000000014007986 */ /* 0x0001e8000c10190c */
.L_x_2110:
[----:B------:R-:W-:Y:S05]  /*34a0*/  BSYNC.RECONVERGENT B1 ;  /* 0x0000000000017941 */ /* 0x000fea0003800200 */
.L_x_2109:
        /* <DEDUP_REMOVED lines=15> */
[----:B------:R-:W-:-:S04]  /*35a0*/  FMUL.FTZ R3, R22, -1.4426950216293334961 ;  /* 0xbfb8aa3b16037820 */ /* 0x000fc80000410000 */
[----:B------:R-:W2:Y:S08]  /*35b0*/  MUFU.EX2 R36, R3 ;  /* 0x0000000300247308 */ /* 0x000eb00000000800 */
[----:B------:R-:W3:Y:S01]  /*35c0*/  MUFU.EX2 R21, R21 ;  /* 0x0000001500157308 */ /* 0x000ee20000000800 */
[----:B--2---:R-:W-:-:S07]  /*35d0*/  FADD.FTZ R36, R36, 1 ;  /* 0x3f80000024247421 */ /* 0x004fce0000010000 */
[----:B------:R-:W2:Y:S01]  /*35e0*/  MUFU.RCP R36, R36 ;  /* 0x0000002400247308 */ /* 0x000ea20000001000 */
[----:B---3--:R-:W-:Y:S01]  /*35f0*/  FADD.FTZ R37, R21, 1 ;  /* 0x3f80000015257421 */ /* 0x008fe20000010000 */
[----:B0-----:R-:W-:-:S04]  /*3600*/  IMAD R21, R20, UR14, RZ ;  /* 0x0000000e14157c24 */ /* 0x001fc8000f8e02ff */
[----:B------:R-:W-:Y:S02]  /*3610*/  IMAD R21, R0, UR15, R21 ;  /* 0x0000000f00157c24 */ /* 0x000fe4000f8e0215 */
[----:B------:R-:W0:Y:S01]  /*3620*/  MUFU.RCP R3, R37 ;  /* 0x0000002500037308 */ /* 0x000e220000001000 */
[----:B--2---:R-:W-:Y:S01]  /*3630*/  FMUL.FTZ R22, R22, R36 ;  /* 0x0000002416167220 */ /* 0x004fe20000410000 */
[----:B0-----:R-:W-:Y:S01]  /*3640*/  FMUL.FTZ R20, R2, R3 ;  /* 0x0000000302147220 */ /* 0x001fe20000410000 */
[----:B------:R-:W-:Y:S01]  /*3650*/  MOV R3, R33 ;  /* 0x0000002100037202 */ /* 0x000fe20000000f00 */
[----:B------:R-:W-:-:S04]  /*3660*/  IMAD.MOV.U32 R2, RZ, RZ, R34 ;  /* 0x000000ffff027224 */ /* 0x000fc800078e0022 */
[----:B------:R-:W-:-:S05]  /*3670*/  IMAD.WIDE.U32 R2, R0, UR14, R2 ;  /* 0x0000000e00027c25 */ /* 0x000fca000f8e0002 */
[----:B------:R-:W-:Y:S02]  /*3680*/  IADD3 R21, PT, PT, R3, R21, RZ ;  /* 0x0000001503157210 */ /* 0x000fe40007ffe0ff */
[----:B-1----:R-:W-:Y:S02]  /*3690*/  LEA R36, P2, R2, UR18, 0x1 ;  /* 0x0000001202247c11 */ /* 0x002fe4000f8408ff */
[----:B------:R-:W-:Y:S02]  /*36a0*/  F2FP.BF16.F32.PACK_AB R3, R22, R20 ;  /* 0x000000141603723e */ /* 0x000fe400000010ff */
[----:B------:R-:W-:-:S05]  /*36b0*/  LEA.HI.X R37, R2, UR19, R21, 0x1, P2 ;  /* 0x0000001302257c11 */ /* 0x000fca00090f0c15 */
[----:B------:R0:W-:Y:S04]  /*36c0*/  STG.E desc[UR12][R36.64], R3 ;  /* 0x0000000324007986 */ /* 0x0001e8000c10190c */
.L_x_2112:
[----:B------:R-:W-:Y:S05]  /*36d0*/  BSYNC.RECONVERGENT B1 ;  /* 0x0000000000017941 */ /* 0x000fea0003800200 */
.L_x_2111:
[C---:B------:R-:W-:Y:S01]  /*36e0*/  IADD3 R20, PT, PT, R31.reuse, 0x40, RZ ;  /* 0x000000401f147810 */ /* 0x040fe20007ffe0ff */
[----:B------:R-:W-:Y:S01]  /*36f0*/  BSSY.RECONVERGENT B1, `(.L_x_2113) ;  /* 0x0000022000017945 */ /* 0x000fe20003800200 */
[----:B------:R-:W-:Y:S02]  /*3700*/  IADD3 R0, PT, PT, R31, 0x60, RZ ;  /* 0x000000601f007810 */ /* 0x000fe40007ffe0ff */
[----:B------:R-:W-:Y:S02]  /*3710*/  ISETP.GE.U32.AND P2, PT, R20, UR10, PT ;  /* 0x0000000a14007c0c */ /* 0x000fe4000bf46070 */
[----:B------:R-:W-:-:S04]  /*3720*/  SHF.R.S32.HI R2, RZ, 0x1f, R20 ;  /* 0x0000001fff027819 */ /* 0x000fc80000011414 */
[----:B------:R-:W-:-:S13]  /*3730*/  ISETP.GE.AND.EX P2, PT, R2, UR11, PT, P2 ;  /* 0x0000000b02007c0c */ /* 0x000fda000bf46320 */
[----:B------:R-:W-:Y:S05]  /*3740*/  @P2 BRA `(.L_x_2114) ;  /* 0x0000000000702947 */ /* 0x000fea0003800000 */
[----:B------:R-:W-:Y:S01]  /*3750*/  FADD.FTZ R5, R5, -UR5 ;  /* 0x8000000505057e21 */ /* 0x000fe20008010000 */
[----:B------:R-:W-:Y:S01]  /*3760*/  FADD.FTZ R4, R4, -UR5 ;  /* 0x8000000504047e21 */ /* 0x000fe20008010000 */
[----:B------:R-:W1:Y:S02]  /*3770*/  LDCU.64 UR14, c[0x0][0x3e0] ;  /* 0x00007c00ff0e77ac */ /* 0x000e640008000a00 */
[----:B------:R-:W-:Y:S01]  /*3780*/  FMUL.FTZ R22, R5, UR8 ;  /* 0x0000000805167c20 */ /* 0x000fe20008410000 */
[----:B------:R-:W-:Y:S01]  /*3790*/  FMUL.FTZ R21, R4, UR8 ;  /* 0x0000000804157c20 */ /* 0x000fe20008410000 */
[----:B------:R-:W2:Y:S02]  /*37a0*/  LDCU.64 UR18, c[0x0][0x380] ;  /* 0x00007000ff1277ac */ /* 0x000ea40008000a00 */
[----:B------:R-:W-:Y:S01]  /*37b0*/  FFMA.FTZ R22, R11, R22, R9 ;  /* 0x000000160b167223 */ /* 0x000fe20000010009 */
[----:B------:R-:W-:-:S03]  /*37c0*/  FFMA.FTZ R21, R10, R21, R8 ;  /* 0x000000150a157223 */ /* 0x000fc60000010008 */
[----:B0-----:R-:W-:Y:S01]  /*37d0*/  FMUL.FTZ R3, R22, -1.4426950216293334961 ;  /* 0xbfb8aa3b16037820 */ /* 0x001fe20000410000 */
[----:B------:R-:W-:-:S05]  /*37e0*/  FMUL.FTZ R4, R21, -1.4426950216293334961 ;  /* 0xbfb8aa3b15047820 */ /* 0x000fca0000410000 */
[----:B------:R-:W0:Y:S01]  /*37f0*/  MUFU.EX2 R3, R3 ;  /* 0x0000000300037308 */ /* 0x000e220000000800 */
[----:B-1----:R-:W-:Y:S02]  /*3800*/  IMAD R5, R2, UR14, RZ ;  /* 0x0000000e02057c24 */ /* 0x002fe4000f8e02ff */
[----:B------:R-:W-:Y:S02]  /*3810*/  IMAD.MOV.U32 R2, RZ, RZ, R34 ;  /* 0x000000ffff027224 */ /* 0x000fe400078e0022 */
[----:B------:R-:W-:-:S03]  /*3820*/  IMAD R5, R20, UR15, R5 ;  /* 0x0000000f14057c24 */ /* 0x000fc6000f8e0205 */
[----:B------:R-:W1:Y:S01]  /*3830*/  MUFU.EX2 R4, R4 ;  /* 0x0000000400047308 */ /* 0x000e620000000800 */
[----:B0-----:R-:W-:Y:S01]  /*3840*/  FADD.FTZ R37, R3, 1 ;  /* 0x3f80000003257421 */ /* 0x001fe20000010000 */
[----:B------:R-:W-:-:S06]  /*3850*/  MOV R3, R33 ;  /* 0x0000002100037202 */ /* 0x000fcc0000000f00 */
[----:B------:R1:W0:Y:S01]  /*3860*/  MUFU.RCP R36, R37 ;  /* 0x0000002500247308 */ /* 0x0002220000001000 */
[----:B------:R-:W-:-:S05]  /*3870*/  IMAD.WIDE.U32 R2, R20, UR14, R2 ;  /* 0x0000000e14027c25 */ /* 0x000fca000f8e0002 */
[----:B------:R-:W-:Y:S01]  /*3880*/  IADD3 R5, PT, PT, R3, R5, RZ ;  /* 0x0000000503057210 */ /* 0x000fe20007ffe0ff */
[----:B-1----:R-:W-:-:S04]  /*3890*/  FADD.FTZ R37, R4, 1 ;  /* 0x3f80000004257421 */ /* 0x002fc80000010000 */
[----:B------:R-:W1:Y:S01]  /*38a0*/  MUFU.RCP R4, R37 ;  /* 0x0000002500047308 */ /* 0x000e620000001000 */
[----:B0-----:R-:W-:Y:S01]  /*38b0*/  FMUL.FTZ R36, R22, R36 ;  /* 0x0000002416247220 */ /* 0x001fe20000410000 */
[----:B-1----:R-:W-:Y:S01]  /*38c0*/  FMUL.FTZ R21, R21, R4 ;  /* 0x0000000415157220 */ /* 0x002fe20000410000 */
[----:B--2---:R-:W-:-:S04]  /*38d0*/  LEA R4, P2, R2, UR18, 0x1 ;  /* 0x0000001202047c11 */ /* 0x004fc8000f8408ff */
[----:B------:R-:W-:Y:S02]  /*38e0*/  LEA.HI.X R5, R2, UR19, R5, 0x1, P2 ;  /* 0x0000001302057c11 */ /* 0x000fe400090f0c05 */
[----:B------:R-:W-:-:S05]  /*38f0*/  F2FP.BF16.F32.PACK_AB R21, R21, R36 ;  /* 0x000000241515723e */ /* 0x000fca00000010ff */
[----:B------:R1:W-:Y:S02]  /*3900*/  STG.E desc[UR12][R4.64], R21 ;  /* 0x0000001504007986 */ /* 0x0003e4000c10190c */
.L_x_2114:
[----:B------:R-:W-:Y:S05]  /*3910*/  BSYNC.RECONVERGENT B1 ;  /* 0x0000000000017941 */ /* 0x000fea0003800200 */
.L_x_2113:
[----:B------:R-:W-:Y:S01]  /*3920*/  ISETP.GE.U32.AND P3, PT, R0, UR10, PT ;  /* 0x0000000a00007c0c */ /* 0x000fe2000bf66070 */
[----:B------:R-:W-:Y:S01]  /*3930*/  BSSY.RECONVERGENT B1, `(.L_x_2115) ;  /* 0x0000029000017945 */ /* 0x000fe20003800200 */
[----:B------:R-:W-:Y:S02]  /*3940*/  SHF.R.S32.HI R2, RZ, 0x1f, R0 ;  /* 0x0000001fff027819 */ /* 0x000fe40000011400 */
[----:B-1----:R-:W-:Y:S02]  /*3950*/  IADD3 R4, PT, PT, R31, 0xa0, RZ ;  /* 0x000000a01f047810 */ /* 0x002fe40007ffe0ff */
[----:B------:R-:W-:Y:S02]  /*3960*/  ISETP.GE.AND.EX P3, PT, R2, UR11, PT, P3 ;  /* 0x0000000b02007c0c */ /* 0x000fe4000bf66330 */
[----:B------:R-:W-:Y:S02]  /*3970*/  SHF.R.S32.HI R5, RZ, 0x1f, R30 ;  /* 0x0000001fff057819 */ /* 0x000fe4000001141e */
[----:B------:R-:W-:-:S02]  /*3980*/  ISETP.GE.U32.AND P2, PT, R4, UR10, PT ;  /* 0x0000000a04007c0c */ /* 0x000fc4000bf46070 */
[----:B------:R-:W-:Y:S02]  /*3990*/  SHF.R.S32.HI R20, RZ, 0x1f, R4 ;  /* 0x0000001fff147819 */ /* 0x000fe40000011404 */
[----:B------:R-:W-:Y:S02]  /*39a0*/  ISETP.GE.U32.AND P5, PT, R30, UR10, PT ;  /* 0x0000000a1e007c0c */ /* 0x000fe4000bfa6070 */
[----:B------:R-:W-:Y:S02]  /*39b0*/  ISETP.GE.U32.AND P4, PT, R29, UR10, PT ;  /* 0x0000000a1d007c0c */ /* 0x000fe4000bf86070 */
[----:B------:R-:W-:Y:S02]  /*39c0*/  ISETP.GE.AND.EX P2, PT, R20, UR11, PT, P2 ;  /* 0x0000000b14007c0c */ /* 0x000fe4000bf46320 */
[----:B------:R-:W-:Y:S02]  /*39d0*/  ISETP.GE.AND.EX P5, PT, R5, UR11, PT, P5 ;  /* 0x0000000b05007c0c */ /* 0x000fe4000bfa6350 */
[----:B------:R-:W-:Y:S01]  /*39e0*/  ISETP.GE.AND.EX P4, PT, R23, UR11, PT, P4 ;  /* 0x0000000b17007c0c */ /* 0x000fe2000bf86340 */
[----:B------:R-:W-:-:S12]  /*39f0*/  @P3 BRA `(.L_x_2116) ;  /* 0x0000000000703947 */ /* 0x000fd80003800000 */
        /* <DEDUP_REMOVED lines=11> */
[----:B-1----:R-:W-:Y:S01]  /*3ab0*/  IMAD R7, R2, UR14, RZ ;  /* 0x0000000e02077c24 */ /* 0x002fe2000f8e02ff */
[----:B------:R-:W-:-:S03]  /*3ac0*/  MOV R2, R34 ;  /* 0x0000002200027202 */ /* 0x000fc60000000f00 */
[----:B------:R-:W-:-:S03]  /*3ad0*/  IMAD R7, R0, UR15, R7 ;  /* 0x0000000f00077c24 */ /* 0x000fc6000f8e0207 */
[----:B------:R-:W1:Y:S01]  /*3ae0*/  MUFU.EX2 R6, R6 ;  /* 0x0000000600067308 */ /* 0x000e620000000800 */
[----:B0-----:R-:W-:Y:S01]  /*3af0*/  FADD.FTZ R37, R3, 1 ;  /* 0x3f80000003257421 */ /* 0x001fe20000010000 */
[----:B------:R-:W-:-:S06]  /*3b00*/  IMAD.MOV.U32 R3, RZ, RZ, R33 ;  /* 0x000000ffff037224 */ /* 0x000fcc00078e0021 */
        /* <DEDUP_REMOVED lines=11> */
.L_x_2116:
[----:B------:R-:W-:Y:S05]  /*3bc0*/  BSYNC.RECONVERGENT B1 ;  /* 0x0000000000017941 */ /* 0x000fea0003800200 */
.L_x_2115:
[----:B------:R-:W-:Y:S04]  /*3bd0*/  BSSY.RECONVERGENT B1, `(.L_x_2117) ;  /* 0x0000020000017945 */ /* 0x000fe80003800200 */
[----:B------:R-:W-:Y:S05]  /*3be0*/  @P1 BRA `(.L_x_2118) ;  /* 0x0000000000781947 */ /* 0x000fea0003800000 */
[----:B------:R-:W-:Y:S01]  /*3bf0*/  FADD.FTZ R13, R13, -UR5 ;  /* 0x800000050d0d7e21 */ /* 0x000fe20008010000 */
[----:B------:R-:W-:Y:S01]  /*3c00*/  FADD.FTZ R12, R12, -UR5 ;  /* 0x800000050c0c7e21 */ /* 0x000fe20008010000 */
[----:B------:R-:W2:Y:S01]  /*3c10*/  LDCU.64 UR14, c[0x0][0x3e0] ;  /* 0x00007c00ff0e77ac */ /* 0x000ea20008000a00 */
[----:B0-----:R-:W-:Y:S01]  /*3c20*/  IADD3 R37, PT, PT, R31, 0x80, RZ ;  /* 0x000000801f257810 */ /* 0x001fe20007ffe0ff */
[----:B------:R-:W-:Y:S01]  /*3c30*/  FMUL.FTZ R2, R13, UR8 ;  /* 0x000000080d027c20 */ /* 0x000fe20008410000 */
[----:B------:R-:W-:Y:S01]  /*3c40*/  FMUL.FTZ R3, R12, UR8 ;  /* 0x000000080c037c20 */ /* 0x000fe20008410000 */
[----:B------:R-:W0:Y:S01]  /*3c50*/  LDCU.64 UR18, c[0x0][0x380] ;  /* 0x00007000ff1277ac */ /* 0x000e220008000a00 */
[----:B------:R-:W-:Y:S01]  /*3c60*/  SHF.R.S32.HI R12, RZ, 0x1f, R37 ;  /* 0x0000001fff0c7819 */ /* 0x000fe20000011425 */
[----:B------:R-:W-:Y:S01]  /*3c70*/  FFMA.FTZ R2, R11, R2, R9 ;  /* 0x000000020b027223 */ /* 0x000fe20000010009 */
[----:B------:R-:W-:-:S03]  /*3c80*/  FFMA.FTZ R0, R10, R3, R8 ;  /* 0x000000030a007223 */ /* 0x000fc60000010008 */
[----:B-1----:R-:W-:Y:S01]  /*3c90*/  FMUL.FTZ R6, R2, -1.4426950216293334961 ;  /* 0xbfb8aa3b02067820 */ /* 0x002fe20000410000 */
[----:B------:R-:W-:-:S05]  /*3ca0*/  FMUL.FTZ R7, R0, -1.4426950216293334961 ;  /* 0xbfb8aa3b00077820 */ /* 0x000fca0000410000 */
[----:B------:R-:W1:Y:S01]  /*3cb0*/  MUFU.EX2 R6, R6 ;  /* 0x0000000600067308 */ /* 0x000e620000000800 */
[----:B--2---:R-:W-:-:S07]  /*3cc0*/  IMAD R12, R12, UR14, RZ ;  /* 0x0000000e0c0c7c24 */ /* 0x004fce000f8e02ff */
[----:B------:R-:W2:Y:S01]  /*3cd0*/  MUFU.EX2 R7, R7 ;  /* 0x0000000700077308 */ /* 0x000ea20000000800 */
[----:B-1----:R-:W-:Y:S01]  /*3ce0*/  FADD.FTZ R3, R6, 1 ;  /* 0x3f80000006037421 */ /* 0x002fe20000010000 */
[----:B------:R-:W-:-:S06]  /*3cf0*/  MOV R6, R34 ;  /* 0x0000002200067202 */ /* 0x000fcc0000000f00 */
[----:B------:R-:W1:Y:S01]  /*3d00*/  MUFU.RCP R3, R3 ;  /* 0x0000000300037308 */ /* 0x000e620000001000 */
[----:B--2---:R-:W-:Y:S01]  /*3d10*/  FADD.FTZ R13, R7, 1 ;  /* 0x3f800000070d7421 */ /* 0x004fe20000010000 */
[----:B------:R-:W-:-:S06]  /*3d20*/  MOV R7, R33 ;  /* 0x0000002100077202 */ /* 0x000fcc0000000f00 */
[----:B------:R-:W2:Y:S01]  /*3d30*/  MUFU.RCP R13, R13 ;  /* 0x0000000d000d7308 */ /* 0x000ea20000001000 */
[----:B------:R-:W-:-:S04]  /*3d40*/  IMAD.WIDE.U32 R6, R37, UR14, R6 ;  /* 0x0000000e25067c25 */ /* 0x000fc8000f8e0006 */
[----:B------:R-:W-:Y:S02]  /*3d50*/  IMAD R37, R37, UR15, R12 ;  /* 0x0000000f25257c24 */ /* 0x000fe4000f8e020c */
[----:B-1----:R-:W-:Y:S02]  /*3d60*/  FMUL.FTZ R12, R2, R3 ;  /* 0x00000003020c7220 */ /* 0x002fe40000410000 */
[----:B------:R-:W-:Y:S01]  /*3d70*/  IMAD.IADD R37, R7, 0x1, R37 ;  /* 0x0000000107257824 */ /* 0x000fe200078e0225 */
[----:B0-----:R-:W-:-:S04]  /*3d80*/  LEA R2, P1, R6, UR18, 0x1 ;  /* 0x0000001206027c11 */ /* 0x001fc8000f8208ff */
[----:B------:R-:W-:Y:S01]  /*3d90*/  LEA.HI.X R3, R6, UR19, R37, 0x1, P1 ;  /* 0x0000001306037c11 */ /* 0x000fe200088f0c25 */
[----:B--2---:R-:W-:-:S05]  /*3da0*/  FMUL.FTZ R21, R0, R13 ;  /* 0x0000000d00157220 */ /* 0x004fca0000410000 */
[----:B------:R-:W-:-:S05]  /*3db0*/  F2FP.BF16.F32.PACK_AB R21, R21, R12 ;  /* 0x0000000c1515723e */ /* 0x000fca00000010ff */
[----:B------:R2:W-:Y:S02]  /*3dc0*/  STG.E desc[UR12][R2.64], R21 ;  /* 0x0000001502007986 */ /* 0x0005e4000c10190c */
.L_x_2118:
[----:B------:R-:W-:Y:S05]  /*3dd0*/  BSYNC.RECONVERGENT B1 ;  /* 0x0000000000017941 */ /* 0x000fea0003800200 */
.L_x_2117:
[----:B------:R-:W-:Y:S04]  /*3de0*/  BSSY.RECONVERGENT B1, `(.L_x_2119) ;  /* 0x000001e000017945 */ /* 0x000fe80003800200 */
[----:B------:R-:W-:Y:S05]  /*3df0*/  @P2 BRA `(.L_x_2120) ;  /* 0x0000000000702947 */ /* 0x000fea0003800000 */
[----:B------:R-:W-:Y:S01]  /*3e00*/  FADD.FTZ R15, R15, -UR5 ;  /* 0x800000050f0f7e21 */ /* 0x000fe20008010000 */
[----:B------:R-:W-:Y:S01]  /*3e10*/  FADD.FTZ R14, R14, -UR5 ;  /* 0x800000050e0e7e21 */ /* 0x000fe20008010000 */
[----:B------:R-:W3:Y:S02]  /*3e20*/  LDCU.64 UR14, c[0x0][0x3e0] ;  /* 0x00007c00ff0e77ac */ /* 0x000ee40008000a00 */
[----:B-1----:R-:W-:Y:S01]  /*3e30*/  FMUL.FTZ R6, R15, UR8 ;  /* 0x000000080f067c20 */ /* 0x002fe20008410000 */
[----:B0-2---:R-:W-:Y:S01]  /*3e40*/  FMUL.FTZ R3, R14, UR8 ;  /* 0x000000080e037c20 */ /* 0x005fe20008410000 */
[----:B------:R-:W0:Y:S02]  /*3e50*/  LDCU.64 UR18, c[0x0][0x380] ;  /* 0x00007000ff1277ac */ /* 0x000e240008000a00 */
[----:B------:R-:W-:Y:S01]  /*3e60*/  FFMA.FTZ R6, R11, R6, R9 ;  /* 0x000000060b067223 */ /* 0x000fe20000010009 */
[----:B------:R-:W-:Y:S01]  /*3e70*/  FFMA.FTZ R0, R10, R3, R8 ;  /* 0x000000030a007223 */ /* 0x000fe20000010008 */
[----:B------:R-:W-:-:S02]  /*3e80*/  MOV R3, R33 ;  /* 0x0000002100037202 */ /* 0x000fc40000000f00 */
[----:B------:R-:W-:Y:S01]  /*3e90*/  FMUL.FTZ R2, R6, -1.4426950216293334961 ;  /* 0xbfb8aa3b06027820 */ /* 0x000fe20000410000 */
[----:B------:R-:W-:-:S05]  /*3ea0*/  FMUL.FTZ R13, R0, -1.4426950216293334961 ;  /* 0xbfb8aa3b000d7820 */ /* 0x000fca0000410000 */
[----:B------:R-:W1:Y:S01]  /*3eb0*/  MUFU.EX2 R2, R2 ;  /* 0x0000000200027308 */ /* 0x000e620000000800 */
[----:B---3--:R-:W-:-:S04]  /*3ec0*/  IMAD R21, R20, UR14, RZ ;  /* 0x0000000e14157c24 */ /* 0x008fc8000f8e02ff */
[----:B------:R-:W-:-:S03]  /*3ed0*/  IMAD R21, R4, UR15, R21 ;  /* 0x0000000f04157c24 */ /* 0x000fc6000f8e0215 */
[----:B------:R-:W2:Y:S01]  /*3ee0*/  MUFU.EX2 R13, R13 ;  /* 0x0000000d000d7308 */ /* 0x000ea20000000800 */
[----:B-1----:R-:W-:Y:S01]  /*3ef0*/  FADD.FTZ R12, R2, 1 ;  /* 0x3f800000020c7421 */ /* 0x002fe20000010000 */
[----:B------:R-:W-:-:S06]  /*3f00*/  MOV R2, R34 ;  /* 0x0000002200027202 */ /* 0x000fcc0000000f00 */
[----:B------:R-:W1:Y:S01]  /*3f10*/  MUFU.RCP R7, R12 ;  /* 0x0000000c00077308 */ /* 0x000e620000001000 */
[----:B------:R-:W-:-:S04]  /*3f20*/  IMAD.WIDE.U32 R2, R4, UR14, R2 ;  /* 0x0000000e04027c25 */ /* 0x000fc8000f8e0002 */
[----:B--2---:R-:W-:Y:S01]  /*3f30*/  FADD.FTZ R14, R13, 1 ;  /* 0x3f8000000d0e7421 */ /* 0x004fe20000010000 */
[----:B------:R-:W-:-:S03]  /*3f40*/  IADD3 R21, PT, PT, R3, R21, RZ ;  /* 0x0000001503157210 */ /* 0x000fc60007ffe0ff */
[----:B------:R-:W2:Y:S01]  /*3f50*/  MUFU.RCP R15, R14 ;  /* 0x0000000e000f7308 */ /* 0x000ea20000001000 */
[----:B-1----:R-:W-:Y:S01]  /*3f60*/  FMUL.FTZ R4, R6, R7 ;  /* 0x0000000706047220 */ /* 0x002fe20000410000 */
[----:B0-----:R-:W-:-:S04]  /*3f70*/  LEA R6, P1, R2, UR18, 0x1 ;  /* 0x0000001202067c11 */ /* 0x001fc8000f8208ff */
[----:B------:R-:W-:Y:S01]  /*3f80*/  LEA.HI.X R7, R2, UR19, R21, 0x1, P1 ;  /* 0x0000001302077c11 */ /* 0x000fe200088f0c15 */
[----:B--2---:R-:W-:-:S05]  /*3f90*/  FMUL.FTZ R15, R0, R15 ;  /* 0x0000000f000f7220 */ /* 0x004fca0000410000 */
[----:B------:R-:W-:-:S05]  /*3fa0*/  F2FP.BF16.F32.PACK_AB R15, R15, R4 ;  /* 0x000000040f0f723e */ /* 0x000fca00000010ff */
[----:B------:R3:W-:Y:S02]  /*3fb0*/  STG.E desc[UR12][R6.64], R15 ;  /* 0x0000000f06007986 */ /* 0x0007e4000c10190c */
.L_x_2120:
[----:B------:R-:W-:Y:S05]  /*3fc0*/  BSYNC.RECONVERGENT B1 ;  /* 0x0000000000017941 */ /* 0x000fea0003800200 */
.L_x_2119:
[----:B------:R-:W-:Y:S04]  /*3fd0*/  BSSY.RECONVERGENT B1, `(.L_x_2121) ;  /* 0x000001e000017945 */ /* 0x000fe80003800200 */
[----:B------:R-:W-:Y:S05]  /*3fe0*/  @P5 BRA `(.L_x_2122) ;  /* 0x0000000000705947 */ /* 0x000fea0003800000 */
[----:B------:R-:W-:Y:S01]  /*3ff0*/  FADD.FTZ R16, R16, -UR5 ;  /* 0x8000000510107e21 */ /* 0x000fe20008010000 */
[----:B------:R-:W-:Y:S01]  /*4000*/  FADD.FTZ R17, R17, -UR5 ;  /* 0x8000000511117e21 */ /* 0x000fe20008010000 */
[----:B------:R-:W4:Y:S01]  /*4010*/  LDCU.64 UR14, c[0x0][0x3e0] ;  /* 0x00007c00ff0e77ac */ /* 0x000f220008000a00 */
[----:B------:R-:W-:Y:S01]  /*4020*/  MOV R4, R34 ;  /* 0x0000002200047202 */ /* 0x000fe20000000f00 */
[----:B0-2---:R-:W-:Y:S01]  /*4030*/  FMUL.FTZ R3, R16, UR8 ;  /* 0x0000000810037c20 */ /* 0x005fe20008410000 */
[----:B------:R-:W-:Y:S01]  /*4040*/  FMUL.FTZ R0, R17, UR8 ;  /* 0x0000000811007c20 */ /* 0x000fe20008410000 */
[----:B------:R-:W0:Y:S02]  /*4050*/  LDCU.64 UR18, c[0x0][0x380] ;  /* 0x00007000ff1277ac */ /* 0x000e240008000a00 */
[----:B------:R-:W-:Y:S01]  /*4060*/  FFMA.FTZ R13, R10, R3, R8 ;  /* 0x000000030a0d7223 */ /* 0x000fe20000010008 */
[----:B------:R-:W-:-:S03]  /*4070*/  FFMA.FTZ R0, R11, R0, R9 ;  /* 0x000000000b007223 */ /* 0x000fc60000010009 */
[----:B-1-3--:R-:W-:Y:S01]  /*4080*/  FMUL.FTZ R7, R13, -1.4426950216293334961 ;  /* 0xbfb8aa3b0d077820 */ /* 0x00afe20000410000 */
[----:B------:R-:W-:-:S05]  /*4090*/  FMUL.FTZ R2, R0, -1.4426950216293334961 ;  /* 0xbfb8aa3b00027820 */ /* 0x000fca0000410000 */
[----:B------:R-:W1:Y:S01]  /*40a0*/  MUFU.EX2 R7, R7 ;  /* 0x0000000700077308 */ /* 0x000e620000000800 */
[----:B----4-:R-:W-:Y:S02]  /*40b0*/  IMAD R15, R5, UR14, RZ ;  /* 0x0000000e050f7c24 */ /* 0x010fe4000f8e02ff */
[----:B------:R-:W-:Y:S02]  /*40c0*/  IMAD.MOV.U32 R5, RZ, RZ, R33 ;  /* 0x000000ffff057224 */ /* 0x000fe400078e0021 */
[----:B------:R-:W-:-:S03]  /*40d0*/  IMAD R15, R30, UR15, R15 ;  /* 0x0000000f1e0f7c24 */ /* 0x000fc6000f8e020f */
[----:B------:R-:W2:Y:S01]  /*40e0*/  MUFU.EX2 R2, R2 ;  /* 0x0000000200027308 */ /* 0x000ea20000000800 */
[----:B------:R-:W-:-:S05]  /*40f0*/  IMAD.WIDE.U32 R4, R30, UR14, R4 ;  /* 0x0000000e1e047c25 */ /* 0x000fca000f8e0004 */
[----:B------:R-:W-:Y:S01]  /*4100*/  IADD3 R15, PT, PT, R5, R15, RZ ;  /* 0x0000000f050f7210 */ /* 0x000fe20007ffe0ff */
[----:B-1----:R-:W-:-:S06]  /*4110*/  FADD.FTZ R12, R7, 1 ;  /* 0x3f800000070c7421 */ /* 0x002fcc0000010000 */
[----:B------:R-:W1:Y:S01]  /*4120*/  MUFU.RCP R12, R12 ;  /* 0x0000000c000c7308 */ /* 0x000e620000001000 */
[----:B--2---:R-:W-:Y:S01]  /*4130*/  FADD.FTZ R6, R2, 1 ;  /* 0x3f80000002067421 */ /* 0x004fe20000010000 */
[----:B0-----:R-:W-:-:S06]  /*4140*/  LEA R2, P1, R4, UR18, 0x1 ;  /* 0x0000001204027c11 */ /* 0x001fcc000f8208ff */
[----:B------:R-:W0:Y:S01]  /*4150*/  MUFU.RCP R3, R6 ;  /* 0x0000000600037308 */ /* 0x000e220000001000 */
[----:B-1----:R-:W-:Y:S01]  /*4160*/  FMUL.FTZ R7, R13, R12 ;  /* 0x0000000c0d077220 */ /* 0x002fe20000410000 */
[----:B0-----:R-:W-:Y:S01]  /*4170*/  FMUL.FTZ R0, R0, R3 ;  /* 0x0000000300007220 */ /* 0x001fe20000410000 */
[----:B------:R-:W-:-:S04]  /*4180*/  LEA.HI.X R3, R4, UR19, R15, 0x1, P1 ;  /* 0x0000001304037c11 */ /* 0x000fc800088f0c0f */
[----:B------:R-:W-:-:S05]  /*4190*/  F2FP.BF16.F32.PACK_AB R7, R7, R0 ;  /* 0x000000000707723e */ /* 0x000fca00000010ff */
[----:B------:R4:W-:Y:S02]  /*41a0*/  STG.E desc[UR12][R2.64], R7 ;  /* 0x0000000702007986 */ /* 0x0009e4000c10190c */
.L_x_2122:
[----:B------:R-:W-:Y:S05]  /*41b0*/  BSYNC.RECONVERGENT B1 ;  /* 0x0000000000017941 */ /* 0x000fea0003800200 */
.L_x_2121:
[----:B------:R-:W-:Y:S05]  /*41c0*/  @P4 BRA `(.L_x_2108) ;  /* 0x0000000000704947 */ /* 0x000fea0003800000 */
[----:B------:R-:W-:Y:S01]  /*41d0*/  FADD.FTZ R19, R19, -UR5 ;  /* 0x8000000513137e21 */ /* 0x000fe20008010000 */
[----:B------:R-:W-:Y:S01]  /*41e0*/  FADD.FTZ R18, R18, -UR5 ;  /* 0x8000000512127e21 */ /* 0x000fe20008010000 */
[----:B------:R-:W5:Y:S01]  /*41f0*/  LDCU.64 UR10, c[0x0][0x3e0] ;  /* 0x00007c00ff0a77ac */ /* 0x000f620008000a00 */
[----:B--2-4-:R-:W-:Y:S01]  /*4200*/  MOV R2, R34 ;  /* 0x0000002200027202 */ /* 0x014fe20000000f00 */
[----:B------:R-:W-:Y:S01]  /*4210*/  FMUL.FTZ R0, R19, UR8 ;  /* 0x0000000813007c20 */ /* 0x000fe20008410000 */
[----:B0-----:R-:W-:Y:S01]  /*4220*/  FMUL.FTZ R3, R18, UR8 ;  /* 0x0000000812037c20 */ /* 0x001fe20008410000 */
[----:B------:R-:W0:Y:S02]  /*4230*/  LDCU.64 UR14, c[0x0][0x380] ;  /* 0x00007000ff0e77ac */ /* 0x000e240008000a00 */
[----:B------:R-:W-:Y:S01]  /*4240*/  FFMA.FTZ R9, R11, R0, R9 ;  /* 0x000000000b097223 */ /* 0x000fe20000010009 */
[----:B------:R-:W-:Y:S01]  /*4250*/  FFMA.FTZ R8, R10, R3, R8 ;  /* 0x000000030a087223 */ /* 0x000fe20000010008 */
[----:B------:R-:W-:-:S02]  /*4260*/  MOV R3, R33 ;  /* 0x0000002100037202 */ /* 0x000fc40000000f00 */
[----:B------:R-:W-:Y:S01]  /*4270*/  FMUL.FTZ R0, R9, -1.4426950216293334961 ;  /* 0xbfb8aa3b09007820 */ /* 0x000fe20000410000 */
[----:B------:R-:W-:-:S05]  /*4280*/  FMUL.FTZ R4, R8, -1.4426950216293334961 ;  /* 0xbfb8aa3b08047820 */ /* 0x000fca0000410000 */
[----:B------:R-:W1:Y:S01]  /*4290*/  MUFU.EX2 R0, R0 ;  /* 0x0000000000007308 */ /* 0x000e620000000800 */
[----:B-----5:R-:W-:Y:S02]  /*42a0*/  IMAD R10, R23, UR10, RZ ;  /* 0x0000000a170a7c24 */ /* 0x020fe4000f8e02ff */
[----:B------:R-:W-:-:S05]  /*42b0*/  IMAD.WIDE.U32 R2, R29, UR10, R2 ;  /* 0x0000000a1d027c25 */ /* 0x000fca000f8e0002 */
[----:B------:R-:W2:Y:S01]  /*42c0*/  MUFU.EX2 R4, R4 ;  /* 0x0000000400047308 */ /* 0x000ea20000000800 */
[----:B------:R-:W-:-:S05]  /*42d0*/  IMAD R5, R29, UR11, R10 ;  /* 0x0000000b1d057c24 */ /* 0x000fca000f8e020a */
[----:B------:R-:W-:Y:S01]  /*42e0*/  IADD3 R5, PT, PT, R3, R5, RZ ;  /* 0x0000000503057210 */ /* 0x000fe20007ffe0ff */
[----:B-1-3--:R-:W-:-:S06]  /*42f0*/  FADD.FTZ R6, R0, 1 ;  /* 0x3f80000000067421 */ /* 0x00afcc0000010000 */
        /* <DEDUP_REMOVED lines=9> */
.L_x_2108:
[----:B------:R-:W-:Y:S05]  /*4390*/  BSYNC.RECONVERGENT B0 ;  /* 0x0000000000007941 */ /* 0x000fea0003800200 */
.L_x_2092:
[----:B------:R-:W5:Y:S01]  /*43a0*/  LDCU UR5, c[0x0][0x3f8] ;  /* 0x00007f00ff0577ac */ /* 0x000f620008000800 */
[----:B------:R-:W5:Y:S01]  /*43b0*/  LDCU UR8, c[0x0][0x3c8] ;  /* 0x00007900ff0877ac */ /* 0x000f620008000800 */
[----:B------:R-:W-:Y:S02]  /*43c0*/  UIADD3 UR7, UPT, UPT, UR17, UR7, URZ ;  /* 0x0000000711077290 */ /* 0x000fe4000fffe0ff */
[----:B------:R-:W-:Y:S02]  /*43d0*/  UIADD3 UR4, UPT, UPT, UR4, 0x1, URZ ;  /* 0x0000000104047890 */ /* 0x000fe4000fffe0ff */
[----:B-----5:R-:W-:-:S04]  /*43e0*/  UIMAD UR5, UR5, UR8, URZ ;  /* 0x00000008050572a4 */ /* 0x020fc8000f8e02ff */
[----:B------:R-:W-:-:S09]  /*43f0*/  UISETP.GE.AND UP0, UPT, UR7, UR5, UPT ;  /* 0x000000050700728c */ /* 0x000fd2000bf06270 */
[----:B------:R-:W-:Y:S05]  /*4400*/  BRA.U !UP0, `(.L_x_2123) ;  /* 0xffffffbd088c7547 */ /* 0x000fea000b83ffff */
[----:B------:R-:W-:Y:S05]  /*4410*/  EXIT ;  /* 0x000000000000794d */ /* 0x000fea0003800000 */
.L_x_2124:
        /* <DEDUP_REMOVED lines=14> */
.L_x_3449:


//--------------------- .text._Z35group_norm_nhwc_fwd_one_pass_kernelI11Bf16IOBf16WLi512ELi14ELi224EEv26Group_norm_nhwc_fwd_params --------------------------
	.section	.text._Z35group_norm_nhwc_fwd_one_pass_kernelI11Bf16IOBf16WLi512ELi14ELi224EEv26Group_norm_nhwc_fwd_params,"ax",@progbits
	.align	128
        .global         _Z35group_norm_nhwc_fwd_one_pass_kernelI11Bf16IOBf16WLi512ELi14ELi224EEv26Group_norm_nhwc_fwd_params
        .type           _Z35group_norm_nhwc_fwd_one_pass_kernelI11Bf16IOBf16WLi512ELi14ELi224EEv26Group_norm_nhwc_fwd_params,@function
        .size           _Z35group_norm_nhwc_fwd_one_pass_kernelI11Bf16IOBf16WLi512ELi14ELi224EEv26Group_norm_nhwc_fwd_params,(.L_x_3450 - _Z35group_norm_nhwc_fwd_one_pass_kernelI11Bf16IOBf16WLi512ELi14ELi224EEv26Group_norm_nhwc_fwd_params)
        .other          _Z35group_norm_nhwc_fwd_one_pass_kernelI11Bf16IOBf16WLi512ELi14ELi224EEv26Group_norm_nhwc_fwd_params,@"STO_CUDA_ENTRY STV_DEFAULT"
_Z35group_norm_nhwc_fwd_one_pass_kernelI11Bf16IOBf16WLi512ELi14ELi224EEv26Group_norm_nhwc_fwd_params:
.text._Z35group_norm_nhwc_fwd_one_pass_kernelI11Bf16IOBf16WLi512ELi14ELi224EEv26Group_norm_nhwc_fwd_params:
        /* <DEDUP_REMOVED lines=34> */
[----:B------:R-:W-:Y:S02]  /*0220*/  IADD3 R46, PT, PT, R3, R44, RZ ;  /* 0x0000002c032e7210 */ /* 0x000fe40007ffe0ff */
[----:B------:R-:W-:Y:S02]  /*0230*/  IADD3 R48, PT, PT, R56, 0xa0, RZ ;  /* 0x000000a038307810 */ /* 0x000fe40007ffe0ff */
[----:B------:R-:W-:Y:S01]  /*0240*/  SHF.R.S32.HI R53, RZ, 0x1f, R56 ;  /* 0x0000001fff357819 */ /* 0x000fe20000011438 */
[----:B------:R-:W-:Y:S01]  /*0250*/  IMAD.SHL.U32 R46, R46, 0x2, RZ ;  /* 0x000000022e2e7824 */ /* 0x000fe200078e00ff */
[----:B------:R-:W-:Y:S02]  /*0260*/  SHF.R.S32.HI R51, RZ, 0x1f, R55 ;  /* 0x0000001fff337819 */ /* 0x000fe40000011437 */
[----:B------:R-:W-:Y:S02]  /*0270*/  SHF.R.S32.HI R49, RZ, 0x1f, R54 ;  /* 0x0000001fff317819 */ /* 0x000fe40000011436 */
[----:B------:R-:W-:-:S02]  /*0280*/  SHF.R.S32.HI R47, RZ, 0x1f, R52 ;  /* 0x0000001fff2f7819 */ /* 0x000fc40000011434 */
[----:B------:R-:W-:Y:S02]  /*0290*/  SHF.R.S32.HI R45, RZ, 0x1f, R50 ;  /* 0x0000001fff2d7819 */ /* 0x000fe40000011432 */
[----:B---3--:R-:W-:-:S07]  /*02a0*/  SHF.R.S32.HI R43, RZ, 0x1f, R48 ;  /* 0x0000001fff2b7819 */ /* 0x008fce0000011430 */
.L_x_2200:
[----:B0-----:R-:W0:Y:S01]  /*02b0*/  LDCU UR5, c[0x0][0x3f8] ;  /* 0x00007f00ff0577ac */ /* 0x001e220008000800 */
[----:B------:R-:W-:Y:S01]  /*02c0*/  IABS R6, UR7 ;  /* 0x0000000700067c13 */ /* 0x000fe20008000000 */
[C---:B------:R-:W-:Y:S01]  /*02d0*/  VIADD R23, R56.reuse, 0xe0 ;  /* 0x000000e038177836 */ /* 0x040fe20000000000 */
[----:B------:R-:W-:Y:S01]  /*02e0*/  IADD3 R13, PT, PT, R56, 0xc0, RZ ;  /* 0x000000c0380d7810 */ /* 0x000fe20007ffe0ff */
[----:B-1----:R-:W1:Y:S01]  /*02f0*/  LDCU.64 UR12, c[0x0][0x3f0] ;  /* 0x00007e00ff0c77ac */ /* 0x002e620008000a00 */
[----:B------:R-:W-:Y:S02]  /*0300*/  LOP3.LUT R60, R46, 0xffff, RZ, 0xc0, !PT ;  /* 0x0000ffff2e3c7812 */ /* 0x000fe400078ec0ff */
[----:B--234-:R-:W-:Y:S02]  /*0310*/  SHF.R.S32.HI R9, RZ, 0x1f, R13 ;  /* 0x0000001fff097819 */ /* 0x01cfe4000001140d */
[----:B------:R-:W-:Y:S02]  /*0320*/  SHF.R.S32.HI R15, RZ, 0x1f, R23 ;  /* 0x0000001fff0f7819 */ /* 0x000fe40000011417 */
[----:B------:R-:W-:-:S02]  /*0330*/  IADD3 R27, PT, PT, R56, 0x100, RZ ;  /* 0x00000100381b7810 */ /* 0x000fc40007ffe0ff */
[C---:B------:R-:W-:Y:S02]  /*0340*/  IADD3 R14, PT, PT, R56.reuse, 0x120, RZ ;  /* 0x00000120380e7810 */ /* 0x040fe40007ffe0ff */
[----:B------:R-:W-:Y:S02]  /*0350*/  SHF.R.S32.HI R25, RZ, 0x1f, R27 ;  /* 0x0000001fff197819 */ /* 0x000fe4000001141b */
[----:B------:R-:W-:Y:S02]  /*0360*/  SHF.R.S32.HI R19, RZ, 0x1f, R14 ;  /* 0x0000001fff137819 */ /* 0x000fe4000001140e */
[----:B0-----:R-:W-:Y:S02]  /*0370*/  MOV R0, UR5 ;  /* 0x0000000500007c02 */ /* 0x001fe40008000f00 */
[----:B------:R-:W-:Y:S02]  /*0380*/  IADD3 R12, PT, PT, R56, 0x140, RZ ;  /* 0x00000140380c7810 */ /* 0x000fe40007ffe0ff */
[----:B------:R-:W-:-:S02]  /*0390*/  IABS R5, R0 ;  /* 0x0000000000057213 */ /* 0x000fc40000000000 */
[----:B------:R-:W-:Y:S02]  /*03a0*/  SHF.R.S32.HI R21, RZ, 0x1f, R12 ;  /* 0x0000001fff157819 */ /* 0x000fe4000001140c */
        /* <DEDUP_REMOVED lines=59> */
[----:B------:R-:W-:Y:S01]  /*0760*/  IMAD.MOV.U32 R13, RZ, RZ, RZ ;  /* 0x000000ffff0d7224 */ /* 0x000fe200078e00ff */
        /* <DEDUP_REMOVED lines=9> */
[----:B--2---:R-:W-:Y:S02]  /*0800*/  @!P3 MOV R8, R60 ;  /* 0x0000003c0008b202 */ /* 0x004fe40000000f00 */
[----:B------:R-:W-:Y:S01]  /*0810*/  @!P3 MOV R9, R59 ;  /* 0x0000003b0009b202 */ /* 0x000fe20000000f00 */
        /* <DEDUP_REMOVED lines=11> */
[----:B------:R-:W0:Y:S01]  /*08d0*/  @!P5 LDC.64 R8, c[0x0][0x390] ;  /* 0x0000e400ff08db82 */ /* 0x000e220000000a00 */
[----:B------:R-:W-:Y:S01]  /*08e0*/  ISETP.GE.U32.AND P2, PT, R0, UR10, PT ;  /* 0x0000000a00007c0c */ /* 0x000fe2000bf46070 */
[----:B------:R-:W-:Y:S01]  /*08f0*/  HFMA2 R15, -RZ, RZ, 0, 0 ;  /* 0x00000000ff0f7431 */ /* 0x000fe200000001ff */
[----:B------:R-:W-:Y:S02]  /*0900*/  SHF.R.S32.HI R23, RZ, 0x1f, R0 ;  /* 0x0000001fff177819 */ /* 0x000fe40000011400 */
[----:B---3--:R-:W-:-:S03]  /*0910*/  @!P4 LEA R18, P6, R10, R6, 0x1 ;  /* 0x000000060a12c211 */ /* 0x008fc600078c08ff */
[----:B------:R-:W1:Y:S01]  /*0920*/  @!P1 LDC.64 R2, c[0x0][0x3e0] ;  /* 0x0000f800ff029b82 */ /* 0x000e620000000a00 */
[----:B-----5:R-:W-:Y:S01]  /*0930*/  @!P5 IMAD R6, R19, R4, RZ ;  /* 0x000000041306d224 */ /* 0x020fe200078e02ff */
[----:B------:R-:W-:Y:S02]  /*0940*/  @!P4 IADD3 R11, PT, PT, R11, R25, RZ ;  /* 0x000000190b0bc210 */ /* 0x000fe40007ffe0ff */
[----:B------:R-:W-:Y:S01]  /*0950*/  ISETP.GE.AND.EX P2, PT, R23, UR11, PT, P2 ;  /* 0x0000000b17007c0c */ /* 0x000fe2000bf46320 */
[----:B------:R-:W-:Y:S01]  /*0960*/  @!P5 IMAD R27, R14, R5, R6 ;  /* 0x000000050e1bd224 */ /* 0x000fe200078e0206 */
[----:B------:R-:W-:Y:S01]  /*0970*/  @!P4 LEA.HI.X R19, R10, R7, R11, 0x1, P6 ;  /* 0x000000070a13c211 */ /* 0x000fe200030f0c0b */
[----:B------:R-:W-:Y:S01]  /*0980*/  IMAD.MOV.U32 R25, RZ, RZ, RZ ;  /* 0x000000ffff197224 */ /* 0x000fe200078e00ff */
[----:B------:R-:W2:Y:S01]  /*0990*/  @!P1 LDC.64 R6, c[0x0][0x390] ;  /* 0x0000e400ff069b82 */ /* 0x000ea20000000a00 */
[----:B------:R3:W5:Y:S01]  /*09a0*/  @!P3 LDG.E R15, desc[UR14][R16.64] ;  /* 0x0000000e100fb981 */ /* 0x000762000c1e1900 */
[----:B------:R-:W-:-:S02]  /*09b0*/  ISETP.GE.U32.AND P3, PT, R55, UR10, PT ;  /* 0x0000000a37007c0c */ /* 0x000fc4000bf66070 */
[----:B------:R-:W-:Y:S01]  /*09c0*/  @!P5 MOV R10, R60 ;  /* 0x0000003c000ad202 */ /* 0x000fe20000000f00 */
[----:B------:R2:W5:Y:S01]  /*09d0*/  @!P4 LDG.E R25, desc[UR14][R18.64] ;  /* 0x0000000e1219c981 */ /* 0x000562000c1e1900 */
[----:B------:R-:W-:Y:S02]  /*09e0*/  @!P5 MOV R11, R59 ;  /* 0x0000003b000bd202 */ /* 0x000fe40000000f00 */
[----:B------:R-:W-:Y:S02]  /*09f0*/  ISETP.GE.AND.EX P3, PT, R51, UR11, PT, P3 ;  /* 0x0000000b33007c0c */ /* 0x000fe4000bf66330 */
[----:B------:R-:W-:Y:S01]  /*0a00*/  ISETP.GE.U32.AND P4, PT, R54, UR10, PT ;  /* 0x0000000a36007c0c */ /* 0x000fe2000bf86070 */
[----:B------:R-:W-:Y:S02]  /*0a10*/  @!P5 IMAD.WIDE.U32 R10, R14, R4, R10 ;  /* 0x000000040e0ad225 */ /* 0x000fe400078e000a */
[----:B------:R-:W2:Y:S01]  /*0a20*/  @!P2 LDC.64 R4, c[0x0][0x3e0] ;  /* 0x0000f800ff04ab82 */ /* 0x000ea20000000a00 */
[----:B------:R-:W-:Y:S01]  /*0a30*/  ISETP.GE.AND.EX P4, PT, R49, UR11, PT, P4 ;  /* 0x0000000b31007c0c */ /* 0x000fe2000bf86340 */
[----:B------:R-:W-:Y:S01]  /*0a40*/  HFMA2 R26, -RZ, RZ, 0, 0 ;  /* 0x00000000ff1a7431 */ /* 0x000fe200000001ff */
[----:B------:R-:W-:-:S02]  /*0a50*/  @!P5 IADD3 R11, PT, PT, R11, R27, RZ ;  /* 0x0000001b0b0bd210 */ /* 0x000fc40007ffe0ff */
[C---:B0-----:R-:W-:Y:S01]  /*0a60*/  @!P5 LEA R20, P6, R10.reuse, R8, 0x1 ;  /* 0x000000080a14d211 */ /* 0x041fe200078c08ff */
[----:B-1----:R-:W-:Y:S01]  /*0a70*/  @!P1 IMAD R8, R21, R2, RZ ;  /* 0x0000000215089224 */ /* 0x002fe200078e02ff */
[----:B---3--:R-:W-:Y:S02]  /*0a80*/  @!P1 MOV R16, R60 ;  /* 0x0000003c00109202 */ /* 0x008fe40000000f00 */
[----:B------:R-:W-:Y:S02]  /*0a90*/  @!P1 MOV R17, R59 ;  /* 0x0000003b00119202 */ /* 0x000fe40000000f00 */
[----:B------:R-:W-:Y:S01]  /*0aa0*/  @!P5 LEA.HI.X R21, R10, R9, R11, 0x1, P6 ;  /* 0x000000090a15d211 */ /* 0x000fe200030f0c0b */
[C---:B------:R-:W-:Y:S01]  /*0ab0*/  @!P1 IMAD R9, R12.reuse, R3, R8 ;  /* 0x000000030c099224 */ /* 0x040fe200078e0208 */
[----:B------:R-:W0:Y:S01]  /*0ac0*/  @!P3 LDC.64 R10, c[0x0][0x3e0] ;  /* 0x0000f800ff0abb82 */ /* 0x000e220000000a00 */
[----:B------:R-:W-:Y:S02]  /*0ad0*/  @!P1 IMAD.WIDE.U32 R16, R12, R2, R16 ;  /* 0x000000020c109225 */ /* 0x000fe400078e0010 */
[----:B------:R1:W3:Y:S03]  /*0ae0*/  @!P5 LDG.E R26, desc[UR14][R20.64] ;  /* 0x0000000e141ad981 */ /* 0x0002e6000c1e1900 */
[----:B------:R-:W-:-:S02]  /*0af0*/  @!P1 IADD3 R12, PT, PT, R17, R9, RZ ;  /* 0x00000009110c9210 */ /* 0x000fc40007ffe0ff */
[----:B------:R-:W1:Y:S01]  /*0b00*/  @!P2 LDC.64 R2, c[0x0][0x390] ;  /* 0x0000e400ff02ab82 */ /* 0x000e620000000a00 */
[----:B--2---:R-:W-:-:S04]  /*0b10*/  @!P1 LEA R18, P5, R16, R6, 0x1 ;  /* 0x0000000610129211 */ /* 0x004fc800078a08ff */
[----:B------:R-:W-:-:S03]  /*0b20*/  @!P1 LEA.HI.X R19, R16, R7, R12, 0x1, P5 ;  /* 0x0000000710139211 */ /* 0x000fc600028f0c0c */
[----:B------:R-:W2:Y:S01]  /*0b30*/  @!P4 LDC.64 R8, c[0x0][0x3e0] ;  /* 0x0000f800ff08cb82 */ /* 0x000ea20000000a00 */
[----:B------:R-:W-:Y:S01]  /*0b40*/  ISETP.GE.U32.AND P6, PT, R52, UR10, PT ;  /* 0x0000000a34007c0c */ /* 0x000fe2000bfc6070 */
[----:B------:R-:W-:-:S06]  /*0b50*/  @!P2 IMAD R23, R23, R4, RZ ;  /* 0x000000041717a224 */ /* 0x000fcc00078e02ff */
[----:B------:R-:W2:Y:S01]  /*0b60*/  @!P3 LDC.64 R16, c[0x0][0x390] ;  /* 0x0000e400ff10bb82 */ /* 0x000ea20000000a00 */
[----:B------:R-:W-:Y:S01]  /*0b70*/  ISETP.GE.AND.EX P6, PT, R47, UR11, PT, P6 ;  /* 0x0000000b2f007c0c */ /* 0x000fe2000bfc6360 */
[----:B------:R-:W-:Y:S01]  /*0b80*/  @!P2 IMAD R31, R0, R5, R23 ;  /* 0x00000005001fa224 */ /* 0x000fe200078e0217 */
[----:B------:R-:W-:Y:S01]  /*0b90*/  ISETP.GE.U32.AND P5, PT, R56, UR10, PT ;  /* 0x0000000a38007c0c */ /* 0x000fe2000bfa6070 */
[----:B------:R-:W-:Y:S01]  /*0ba0*/  HFMA2 R29, -RZ, RZ, 0, 0 ;  /* 0x00000000ff1d7431 */ /* 0x000fe200000001ff */
[----:B------:R-:W-:-:S03]  /*0bb0*/  @!P2 MOV R23, R59 ;  /* 0x0000003b0017a202 */ /* 0x000fc60000000f00 */
[----:B------:R-:W2:Y:S01]  /*0bc0*/  @!P4 LDC.64 R6, c[0x0][0x390] ;  /* 0x0000e400ff06cb82 */ /* 0x000ea20000000a00 */
[----:B------:R-:W-:Y:S01]  /*0bd0*/  @!P2 IMAD.MOV.U32 R22, RZ, RZ, R60 ;  /* 0x000000ffff16a224 */ /* 0x000fe200078e003c */
[----:B------:R-:W-:Y:S01]  /*0be0*/  ISETP.GE.AND.EX P5, PT, R53, UR11, PT, P5 ;  /* 0x0000000b35007c0c */ /* 0x000fe2000bfa6350 */
[----:B0-----:R-:W-:Y:S01]  /*0bf0*/  @!P3 IMAD R12, R51, R10, RZ ;  /* 0x0000000a330cb224 */ /* 0x001fe200078e02ff */
[----:B-1----:R-:W-:Y:S01]  /*0c00*/  @!P3 MOV R20, R60 ;  /* 0x0000003c0014b202 */ /* 0x002fe20000000f00 */
[----:B------:R-:W-:Y:S01]  /*0c10*/  @!P2 IMAD.WIDE.U32 R22, R0, R4, R22 ;  /* 0x000000040016a225 */ /* 0x000fe200078e0016 */
[----:B------:R-:W-:Y:S01]  /*0c20*/  @!P3 MOV R21, R59 ;  /* 0x0000003b0015b202 */ /* 0x000fe20000000f00 */
[----:B------:R0:W3:Y:S01]  /*0c30*/  @!P1 LDG.E R29, desc[UR14][R18.64] ;  /* 0x0000000e121d9981 */ /* 0x0000e2000c1e1900 */
[----:B------:R-:W1:Y:S01]  /*0c40*/  @!P6 LDC.64 R4, c[0x0][0x3e0] ;  /* 0x0000f800ff04eb82 */ /* 0x000e620000000a00 */
[----:B------:R-:W-:Y:S01]  /*0c50*/  @!P3 IMAD R27, R55, R11, R12 ;  /* 0x0000000b371bb224 */ /* 0x000fe200078e020c */
[----:B------:R-:W-:Y:S01]  /*0c60*/  @!P2 IADD3 R0, PT, PT, R23, R31, RZ ;  /* 0x0000001f1700a210 */ /* 0x000fe20007ffe0ff */
[----:B------:R-:W-:Y:S01]  /*0c70*/  @!P3 IMAD.WIDE.U32 R20, R55, R10, R20 ;  /* 0x0000000a3714b225 */ /* 0x000fe200078e0014 */
[----:B------:R-:W-:-:S03]  /*0c80*/  @!P2 LEA R2, P1, R22, R2, 0x1 ;  /* 0x000000021602a211 */ /* 0x000fc600078208ff */
[----:B--2---:R-:W-:Y:S01]  /*0c90*/  @!P4 IMAD R12, R49, R8, RZ ;  /* 0x00000008310cc224 */ /* 0x004fe200078e02ff */
[----:B0-----:R-:W-:Y:S01]  /*0ca0*/  @!P4 MOV R18, R60 ;  /* 0x0000003c0012c202 */ /* 0x001fe20000000f00 */
[----:B------:R-:W0:Y:S01]  /*0cb0*/  @!P5 LDC.64 R10, c[0x0][0x3e0] ;  /* 0x0000f800ff0adb82 */ /* 0x000e220000000a00 */
[----:B------:R-:W-:Y:S01]  /*0cc0*/  @!P4 MOV R19, R59 ;  /* 0x0000003b0013c202 */ /* 0x000fe20000000f00 */
[----:B------:R-:W-:Y:S01]  /*0cd0*/  @!P4 IMAD R23, R54, R9, R12 ;  /* 0x000000093617c224 */ /* 0x000fe200078e020c */
[----:B------:R-:W-:Y:S02]  /*0ce0*/  @!P2 LEA.HI.X R3, R22, R3, R0, 0x1, P1 ;  /* 0x000000031603a211 */ /* 0x000fe400008f0c00 */
[----:B------:R-:W-:Y:S01]  /*0cf0*/  @!P3 IADD3 R0, PT, PT, R21, R27, RZ ;  /* 0x0000001b1500b210 */ /* 0x000fe20007ffe0ff */
[----:B------:R-:W-:Y:S01]  /*0d00*/  @!P4 IMAD.WIDE.U32 R8, R54, R8, R18 ;  /* 0x000000083608c225 */ /* 0x000fe200078e0012 */
[----:B------:R-:W-:-:S03]  /*0d10*/  @!P3 LEA R16, P1, R20, R16, 0x1 ;  /* 0x000000101410b211 */ /* 0x000fc600078208ff */
[----:B------:R-:W-:Y:S01]  /*0d20*/  HFMA2 R22, -RZ, RZ, 0, 0 ;  /* 0x00000000ff167431 */ /* 0x000fe200000001ff */
[----:B------:R-:W2:Y:S01]  /*0d30*/  @!P6 LDC.64 R18, c[0x0][0x390] ;  /* 0x0000e400ff12eb82 */ /* 0x000ea20000000a00 */
[----:B------:R-:W-:Y:S01]  /*0d40*/  @!P3 LEA.HI.X R17, R20, R17, R0, 0x1, P1 ;  /* 0x000000111411b211 */ /* 0x000fe200008f0c00 */
[----:B------:R-:W-:Y:S01]  /*0d50*/  @!P4 IMAD.IADD R0, R9, 0x1, R23 ;  /* 0x000000010900c824 */ /* 0x000fe200078e0217 */
[C---:B------:R-:W-:Y:S02]  /*0d60*/  @!P4 LEA R20, P1, R8.reuse, R6, 0x1 ;  /* 0x000000060814c211 */ /* 0x040fe400078208ff */
[----:B------:R-:W-:Y:S02]  /*0d70*/  MOV R14, RZ ;  /* 0x000000ff000e7202 */ /* 0x000fe40000000f00 */
[----:B------:R-:W-:Y:S01]  /*0d80*/  @!P4 LEA.HI.X R21, R8, R7, R0, 0x1, P1 ;  /* 0x000000070815c211 */ /* 0x000fe200008f0c00 */
[----:B------:R0:W3:Y:S01]  /*0d90*/  @!P3 LDG.E R22, desc[UR14][R16.64] ;  /* 0x0000000e1016b981 */ /* 0x0000e2000c1e1900 */
[----:B------:R-:W2:Y:S01]  /*0da0*/  @!P5 LDC.64 R6, c[0x0][0x390] ;  /* 0x0000e400ff06db82 */ /* 0x000ea20000000a00 */
[----:B------:R-:W-:-:S02]  /*0db0*/  ISETP.GE.U32.AND P3, PT, R50, UR10, PT ;  /* 0x0000000a32007c0c */ /* 0x000fc4000bf66070 */
[----:B------:R2:W3:Y:S01]  /*0dc0*/  @!P4 LDG.E R14, desc[UR14][R20.64] ;  /* 0x0000000e140ec981 */ /* 0x0004e2000c1e1900 */
[----:B------:R-:W-:Y:S02]  /*0dd0*/  ISETP.GE.U32.AND P4, PT, R48, UR10, PT ;  /* 0x0000000a30007c0c */ /* 0x000fe4000bf86070 */
        /* <DEDUP_REMOVED lines=13> */
[----:B--2---:R-:W-:Y:S01]  /*0eb0*/  @!P6 LEA R18, P3, R8, R18, 0x1 ;  /* 0x000000120812e211 */ /* 0x004fe200078608ff */
        /* <DEDUP_REMOVED lines=9> */
[----:B------:R-:W2:Y:S01]  /*0f50*/  @!P1 LDC.64 R16, c[0x0][0x390] ;  /* 0x0000e400ff109b82 */ /* 0x000ea20000000a00 */
[----:B------:R-:W-:Y:S01]  /*0f60*/  ISETP.GE.AND.EX P3, PT, R31, UR11, PT, P3 ;  /* 0x0000000b1f007c0c */ /* 0x000fe2000bf66330 */
[----:B------:R-:W-:Y:S02]  /*0f70*/  IMAD.MOV.U32 R41, RZ, RZ, RZ ;  /* 0x000000ffff297224 */ /* 0x000fe400078e00ff */
[----:B------:R-:W-:-:S04]  /*0f80*/  HFMA2 R12, -RZ, RZ, 0, 0 ;  /* 0x00000000ff0c7431 */ /* 0x000fc800000001ff */
[----:B------:R-:W4:Y:S01]  /*0f90*/  @!P4 LDC.64 R6, c[0x0][0x390] ;  /* 0x0000e400ff06cb82 */ /* 0x000f220000000a00 */
[----:B------:R0:W3:Y:S02]  /*0fa0*/  @!P5 LDG.E R41, desc[UR14][R20.64] ;  /* 0x0000000e1429d981 */ /* 0x0000e4000c1e1900 */
[----:B0-----:R-:W-:Y:S02]  /*0fb0*/  @!P1 IMAD R0, R45, R10, RZ ;  /* 0x0000000a2d009224 */ /* 0x001fe400078e02ff */
[----:B------:R0:W3:Y:S02]  /*0fc0*/  @!P6 LDG.E R12, desc[UR14][R18.64] ;  /* 0x0000000e120ce981 */ /* 0x0000e4000c1e1900 */
[----:B------:R-:W-:Y:S01]  /*0fd0*/  @!P1 IMAD R23, R50, R11, R0 ;  /* 0x0000000b32179224 */ /* 0x000fe200078e0200 */
[----:B------:R-:W4:Y:S01]  /*0fe0*/  @!P3 LDC.64 R4, c[0x0][0x3e0] ;  /* 0x0000f800ff04bb82 */ /* 0x000f220000000a00 */
[----:B------:R-:W-:Y:S02]  /*0ff0*/  @!P1 MOV R20, R60 ;  /* 0x0000003c00149202 */ /* 0x000fe40000000f00 */
[----:B------:R-:W-:Y:S01]  /*1000*/  @!P1 MOV R21, R59 ;  /* 0x0000003b00159202 */ /* 0x000fe20000000f00 */
[----:B-1----:R-:W-:-:S02]  /*1010*/  @!P4 IMAD R0, R43, R8, RZ ;  /* 0x000000082b00c224 */ /* 0x002fc400078e02ff */
[----:B------:R-:W-:Y:S01]  /*1020*/  @!P1 IMAD.WIDE.U32 R10, R50, R10, R20 ;  /* 0x0000000a320a9225 */ /* 0x000fe200078e0014 */
[----:B0-----:R-:W-:Y:S02]  /*1030*/  @!P4 MOV R18, R60 ;  /* 0x0000003c0012c202 */ /* 0x001fe40000000f00 */
[----:B------:R-:W0:Y:S01]  /*1040*/  @!P3 LDC.64 R20, c[0x0][0x390] ;  /* 0x0000e400ff14bb82 */ /* 0x000e220000000a00 */
[----:B------:R-:W-:Y:S01]  /*1050*/  @!P4 MOV R19, R59 ;  /* 0x0000003b0013c202 */ /* 0x000fe20000000f00 */
[----:B------:R-:W-:Y:S01]  /*1060*/  @!P4 IMAD R33, R48, R9, R0 ;  /* 0x000000093021c224 */ /* 0x000fe200078e0200 */
[----:B------:R-:W-:Y:S02]  /*1070*/  @!P1 IADD3 R0, PT, PT, R11, R23, RZ ;  /* 0x000000170b009210 */ /* 0x000fe40007ffe0ff */
[----:B--2---:R-:W-:Y:S01]  /*1080*/  @!P1 LEA R16, P6, R10, R16, 0x1 ;  /* 0x000000100a109211 */ /* 0x004fe200078c08ff */
[----:B------:R-:W-:-:S03]  /*1090*/  @!P4 IMAD.WIDE.U32 R8, R48, R8, R18 ;  /* 0x000000083008c225 */ /* 0x000fc600078e0012 */
[----:B------:R-:W-:Y:S02]  /*10a0*/  @!P1 LEA.HI.X R17, R10, R17, R0, 0x1, P6 ;  /* 0x000000110a119211 */ /* 0x000fe400030f0c00 */
[----:B------:R-:W-:Y:S02]  /*10b0*/  CS2R R10, SRZ ;  /* 0x00000000000a7805 */ /* 0x000fe4000001ff00 */
[----:B------:R-:W-:Y:S02]  /*10c0*/  IADD3 R35, PT, PT, R56, 0x1a0, RZ ;  /* 0x000001a038237810 */ /* 0x000fe40007ffe0ff */
[----:B------:R-:W-:Y:S02]  /*10d0*/  @!P4 IADD3 R0, PT, PT, R9, R33, RZ ;  /* 0x000000210900c210 */ /* 0x000fe40007ffe0ff */
[----:B----4-:R-:W-:Y:S01]  /*10e0*/  @!P4 LEA R6, P6, R8, R6, 0x1 ;  /* 0x000000060806c211 */ /* 0x010fe200078c08ff */
[----:B------:R-:W2:Y:S01]  /*10f0*/  @!P1 LDG.E R10, desc[UR14][R16.64] ;  /* 0x0000000e100a9981 */ /* 0x000ea2000c1e1900 */
[----:B------:R-:W-:-:S02]  /*1100*/  ISETP.GE.U32.AND P1, PT, R35, UR10, PT ;  /* 0x0000000a23007c0c */ /* 0x000fc4000bf26070 */
[----:B------:R-:W-:Y:S01]  /*1110*/  SHF.R.S32.HI R33, RZ, 0x1f, R35 ;  /* 0x0000001fff217819 */ /* 0x000fe20000011423 */
[----:B------:R-:W-:Y:S01]  /*1120*/  VIADD R23, R56, 0x1c0 ;  /* 0x000001c038177836 */ /* 0x000fe20000000000 */
[----:B------:R-:W-:Y:S01]  /*1130*/  @!P4 LEA.HI.X R7, R8, R7, R0, 0x1, P6 ;  /* 0x000000070807c211 */ /* 0x000fe200030f0c00 */
[----:B------:R-:W-:Y:S01]  /*1140*/  @!P3 IMAD R0, R31, R4, RZ ;  /* 0x000000041f00b224 */ /* 0x000fe200078e02ff */
[----:B------:R-:W-:Y:S01]  /*1150*/  ISETP.GE.AND.EX P1, PT, R33, UR11, PT, P1 ;  /* 0x0000000b21007c0c */ /* 0x000fe2000bf26310 */
[----:B------:R-:W-:Y:S01]  /*1160*/  HFMA2 R31, -RZ, RZ, 0, 0 ;  /* 0x00000000ff1f7431 */ /* 0x000fe200000001ff */
[----:B------:R-:W-:Y:S01]  /*1170*/  SHF.R.S32.HI R57, RZ, 0x1f, R23 ;  /* 0x0000001fff397819 */ /* 0x000fe20000011417 */
[----:B------:R1:W4:Y:S01]  /*1180*/  @!P4 LDG.E R11, desc[UR14][R6.64] ;  /* 0x0000000e060bc981 */ /* 0x000322000c1e1900 */
[----:B------:R-:W-:Y:S01]  /*1190*/  ISETP.GE.U32.AND P4, PT, R23, UR10, PT ;  /* 0x0000000a17007c0c */ /* 0x000fe2000bf86070 */
[----:B------:R-:W-:-:S03]  /*11a0*/  @!P3 IMAD R9, R27, R5, R0 ;  /* 0x000000051b09b224 */ /* 0x000fc600078e0200 */
[----:B------:R-:W-:Y:S01]  /*11b0*/  ISETP.GE.AND.EX P4, PT, R57, UR11, PT, P4 ;  /* 0x0000000b39007c0c */ /* 0x000fe2000bf86340 */
[----:B------:R5:W4:Y:S01]  /*11c0*/  @!P2 LDG.E R31, desc[UR14][R2.64] ;  /* 0x0000000e021fa981 */ /* 0x000b22000c1e1900 */
[----:B-1----:R-:W-:-:S03]  /*11d0*/  @!P3 MOV R6, R60 ;  /* 0x0000003c0006b202 */ /* 0x002fc60000000f00 */
[----:B------:R-:W1:Y:S01]  /*11e0*/  @!P1 LDC.64 R18, c[0x0][0x3e0] ;  /* 0x0000f800ff129b82 */ /* 0x000e620000000a00 */
[----:B------:R-:W-:-:S03]  /*11f0*/  @!P3 MOV R7, R59 ;  /* 0x0000003b0007b202 */ /* 0x000fc60000000f00 */
[----:B------:R-:W-:Y:S01]  /*1200*/  @!P3 IMAD.WIDE.U32 R4, R27, R4, R6 ;  /* 0x000000041b04b225 */ /* 0x000fe200078e0006 */
[----:B------:R-:W-:-:S03]  /*1210*/  IADD3 R27, PT, PT, R56, 0x1e0, RZ ;  /* 0x000001e0381b7810 */ /* 0x000fc60007ffe0ff */
[----:B------:R-:W5:Y:S01]  /*1220*/  @!P4 LDC.64 R16, c[0x0][0x3e0] ;  /* 0x0000f800ff10cb82 */ /* 0x000f620000000a00 */
[----:B------:R-:W-:Y:S02]  /*1230*/  @!P3 IADD3 R0, PT, PT, R5, R9, RZ ;  /* 0x000000090500b210 */ /* 0x000fe40007ffe0ff */
[----:B0-----:R-:W-:Y:S02]  /*1240*/  @!P3 LEA R20, P2, R4, R20, 0x1 ;  /* 0x000000140414b211 */ /* 0x001fe400078408ff */
[----:B------:R-:W-:-:S03]  /*1250*/  SHF.R.S32.HI R37, RZ, 0x1f, R27 ;  /* 0x0000001fff257819 */ /* 0x000fc6000001141b */
[----:B------:R-:W0:Y:S01]  /*1260*/  @!P1 LDC.64 R8, c[0x0][0x390] ;  /* 0x0000e400ff089b82 */ /* 0x000e220000000a00 */
[----:B------:R-:W-:Y:S02]  /*1270*/  @!P3 LEA.HI.X R21, R4, R21, R0, 0x1, P2 ;  /* 0x000000150415b211 */ /* 0x000fe400010f0c00 */
[----:B------:R-:W-:-:S04]  /*1280*/  ISETP.GE.U32.AND P2, PT, R27, UR10, PT ;  /* 0x0000000a1b007c0c */ /* 0x000fc8000bf46070 */
[----:B------:R-:W-:Y:S01]  /*1290*/  ISETP.GE.AND.EX P2, PT, R37, UR11, PT, P2 ;  /* 0x0000000b25007c0c */ /* 0x000fe2000bf46320 */
[----:B-1----:R-:W-:Y:S02]  /*12a0*/  @!P1 IMAD R0, R33, R18, RZ ;  /* 0x0000001221009224 */ /* 0x002fe400078e02ff */
[----:B------:R-:W-:Y:S01]  /*12b0*/  HFMA2 R33, -RZ, RZ, 0, 0 ;  /* 0x00000000ff217431 */ /* 0x000fe200000001ff */
[----:B------:R-:W-:Y:S01]  /*12c0*/  @!P1 MOV R4, R60 ;  /* 0x0000003c00049202 */ /* 0x000fe20000000f00 */
[----:B------:R-:W1:Y:S01]  /*12d0*/  @!P4 LDC.64 R6, c[0x0][0x390] ;  /* 0x0000e400ff06cb82 */ /* 0x000e620000000a00 */
[----:B------:R-:W-:-:S07]  /*12e0*/  @!P1 MOV R5, R59 ;  /* 0x0000003b00059202 */ /* 0x000fce0000000f00 */
[----:B-----5:R-:W5:Y:S01]  /*12f0*/  @!P2 LDC.64 R2, c[0x0][0x3e0] ;  /* 0x0000f800ff02ab82 */ /* 0x020f620000000a00 */
[----:B------:R-:W-:Y:S01]  /*1300*/  @!P1 IMAD R39, R35, R19, R0 ;  /* 0x0000001323279224 */ /* 0x000fe200078e0200 */
[----:B------:R0:W4:Y:S01]  /*1310*/  @!P3 LDG.E R33, desc[UR14][R20.64] ;  /* 0x0000000e1421b981 */ /* 0x000122000c1e1900 */
[----:B------:R-:W-:Y:S02]  /*1320*/  @!P4 IMAD R0, R57, R16, RZ ;  /* 0x000000103900c224 */ /* 0x000fe400078e02ff */
[----:B------:R-:W-:-:S03]  /*1330*/  @!P1 IMAD.WIDE.U32 R18, R35, R18, R4 ;  /* 0x0000001223129225 */ /* 0x000fc600078e0004 */
[----:B------:R-:W1:Y:S01]  /*1340*/  @!P2 LDC.64 R4, c[0x0][0x390] ;  /* 0x0000e400ff04ab82 */ /* 0x000e620000000a00 */
[----:B------:R-:W-:Y:S02]  /*1350*/  @!P4 IMAD R57, R23, R17, R0 ;  /* 0x000000111739c224 */ /* 0x000fe400078e0200 */
[----:B------:R-:W-:Y:S01]  /*1360*/  HFMA2 R35, -RZ, RZ, 0, 0 ;  /* 0x00000000ff237431 */ /* 0x000fe200000001ff */
[----:B------:R-:W-:Y:S02]  /*1370*/  @!P1 IADD3 R0, PT, PT, R19, R39, RZ ;  /* 0x0000002713009210 */ /* 0x000fe40007ffe0ff */
[C---:B0-----:R-:W-:Y:S01]  /*1380*/  @!P1 LEA R8, P3, R18.reuse, R8, 0x1 ;  /* 0x0000000812089211 */ /* 0x041fe200078608ff */
[----:B------:R-:W-:Y:S01]  /*1390*/  @!P4 IMAD.MOV.U32 R20, RZ, RZ, R60 ;  /* 0x000000ffff14c224 */ /* 0x000fe200078e003c */
[----:B------:R-:W-:Y:S02]  /*13a0*/  @!P4 MOV R21, R59 ;  /* 0x0000003b0015c202 */ /* 0x000fe40000000f00 */
[----:B------:R-:W-:Y:S01]  /*13b0*/  @!P1 LEA.HI.X R9, R18, R9, R0, 0x1, P3 ;  /* 0x0000000912099211 */ /* 0x000fe200018f0c00 */
[----:B------:R-:W-:-:S04]  /*13c0*/  @!P4 IMAD.WIDE.U32 R16, R23, R16, R20 ;  /* 0x000000101710c225 */ /* 0x000fc800078e0014 */
[----:B------:R0:W4:Y:S01]  /*13d0*/  @!P1 LDG.E R35, desc[UR14][R8.64] ;  /* 0x0000000e08239981 */ /* 0x000122000c1e1900 */
[----:B-----5:R-:W-:Y:S01]  /*13e0*/  @!P2 IMAD R18, R37, R2, RZ ;  /* 0x000000022512a224 */ /* 0x020fe200078e02ff */
[----:B------:R-:W-:Y:S02]  /*13f0*/  @!P4 IADD3 R0, PT, PT, R17, R57, RZ ;  /* 0x000000391100c210 */ /* 0x000fe40007ffe0ff */
[C---:B-1----:R-:W-:Y:S01]  /*1400*/  @!P4 LEA R6, P3, R16.reuse, R6, 0x1 ;  /* 0x000000061006c211 */ /* 0x042fe200078608ff */
[C---:B------:R-:W-:Y:S01]  /*1410*/  @!P2 IMAD R17, R27.reuse, R3, R18 ;  /* 0x000000031b11a224 */ /* 0x040fe200078e0212 */
[----:B0-----:R-:W-:Y:S02]  /*1420*/  @!P2 MOV R8, R60 ;  /* 0x0000003c0008a202 */ /* 0x001fe40000000f00 */
[----:B------:R-:W-:Y:S02]  /*1430*/  @!P2 MOV R9, R59 ;  /* 0x0000003b0009a202 */ /* 0x000fe40000000f00 */
[----:B------:R-:W-:Y:S01]  /*1440*/  MOV R37, RZ ;  /* 0x000000ff00257202 */ /* 0x000fe20000000f00 */
[----:B------:R-:W-:Y:S01]  /*1450*/  @!P2 IMAD.WIDE.U32 R2, R27, R2, R8 ;  /* 0x000000021b02a225 */ /* 0x000fe200078e0008 */
[----:B------:R-:W-:-:S04]  /*1460*/  @!P4 LEA.HI.X R7, R16, R7, R0, 0x1, P3 ;  /* 0x000000071007c211 */ /* 0x000fc800018f0c00 */
[----:B------:R-:W-:Y:S01]  /*1470*/  @!P2 IADD3 R0, PT, PT, R3, R17, RZ ;  /* 0x000000110300a210 */ /* 0x000fe20007ffe0ff */
[----:B------:R-:W-:Y:S01]  /*1480*/  IMAD.MOV.U32 R39, RZ, RZ, RZ ;  /* 0x000000ffff277224 */ /* 0x000fe200078e00ff */
[C---:B------:R-:W-:Y:S01]  /*1490*/  @!P2 LEA R16, P1, R2.reuse, R4, 0x1 ;  /* 0x000000040210a211 */ /* 0x040fe200078208ff */
[----:B------:R-:W5:Y:S03]  /*14a0*/  @!P4 LDG.E R37, desc[UR14][R6.64] ;  /* 0x0000000e0625c981 */ /* 0x000f66000c1e1900 */
[----:B------:R-:W-:-:S05]  /*14b0*/  @!P2 LEA.HI.X R17, R2, R5, R0, 0x1, P1 ;  /* 0x000000050211a211 */ /* 0x000fca00008f0c00 */
[----:B------:R0:W5:Y:S01]  /*14c0*/  @!P2 LDG.E R39, desc[UR14][R16.64] ;  /* 0x0000000e1027a981 */ /* 0x000162000c1e1900 */
[C---:B------:R-:W-:Y:S02]  /*14d0*/  PRMT R18, R13.reuse, 0x7632, R18 ;  /* 0x000076320d127816 */ /* 0x040fe40000000012 */
[----:B------:R-:W-:Y:S02]  /*14e0*/  SHF.L.U32 R13, R13, 0x10, RZ ;  /* 0x000000100d0d7819 */ /* 0x000fe400000006ff */
[----:B------:R-:W-:-:S04]  /*14f0*/  PRMT R24, R25, 0x7632, R24 ;  /* 0x0000763219187816 */ /* 0x000fc80000000018 */
[----:B------:R-:W-:Y:S01]  /*1500*/  SHF.L.U32 R24, R24, 0x10, RZ ;  /* 0x0000001018187819 */ /* 0x000fe200000006ff */
[----:B------:R-:W-:Y:S01]  /*1510*/  IMAD.U32 R25, R25, 0x10000, RZ ;  /* 0x0001000019197824 */ /* 0x000fe200078e00ff */
[C---:B---3--:R-:W-:Y:S02]  /*1520*/  PRMT R27, R26.reuse, 0x7632, R27 ;  /* 0x000076321a1b7816 */ /* 0x048fe4000000001b */
[----:B------:R-:W-:Y:S02]  /*1530*/  SHF.L.U32 R26, R26, 0x10, RZ ;  /* 0x000000101a1a7819 */ /* 0x000fe400000006ff */
[----:B------:R-:W-:Y:S02]  /*1540*/  SHF.L.U32 R27, R27, 0x10, RZ ;  /* 0x000000101b1b7819 */ /* 0x000fe400000006ff */
[C---:B------:R-:W-:Y:S02]  /*1550*/  PRMT R2, R22.reuse, 0x7632, R2 ;  /* 0x0000763216027816 */ /* 0x040fe40000000002 */
[----:B------:R-:W-:-:S02]  /*1560*/  SHF.L.U32 R3, R22, 0x10, RZ ;  /* 0x0000001016037819 */ /* 0x000fc400000006ff */
[----:B------:R-:W-:Y:S02]  /*1570*/  SHF.L.U32 R2, R2, 0x10, RZ ;  /* 0x0000001002027819 */ /* 0x000fe400000006ff */
[----:B------:R-:W-:-:S03]  /*1580*/  PRMT R4, R14, 0x7632, R4 ;  /* 0x000076320e047816 */ /* 0x000fc60000000004 */
[----:B------:R-:W-:Y:S01]  /*1590*/  FADD.FTZ R9, R3, R2 ;  /* 0x0000000203097221 */ /* 0x000fe20000010000 */
[----:B------:R-:W-:Y:S01]  /*15a0*/  SHF.L.U32 R4, R4, 0x10, RZ ;  /* 0x0000001004047819 */ /* 0x000fe200000006ff */
[----:B------:R-:W-:-:S04]  /*15b0*/  FMUL.FTZ R8, R2, R2 ;  /* 0x0000000202087220 */ /* 0x000fc80000410000 */
        /* <DEDUP_REMOVED lines=12> */
[----:B------:R-:W-:Y:S01]  /*1680*/  FADD.FTZ R14, R5, R4 ;  /* 0x00000004050e7221 */ /* 0x000fe20000010000 */
[----:B------:R-:W-:Y:S02]  /*1690*/  FADD.FTZ R7, RZ, R7 ;  /* 0x00000007ff077221 */ /* 0x000fe40000010000 */
[----:B------:R-:W-:Y:S01]  /*16a0*/  SHF.L.U32 R6, R6, 0x10, RZ ;  /* 0x0000001006067819 */ /* 0x000fe200000006ff */
[----:B------:R-:W-:Y:S01]  /*16b0*/  FADD.FTZ R14, R9, R14 ;  /* 0x0000000e090e7221 */ /* 0x000fe20000010000 */
[----:B------:R-:W-:Y:S01]  /*16c0*/  FADD.FTZ R8, R7, R8 ;  /* 0x0000000807087221 */ /* 0x000fe20000010000 */
[----:B------:R-:W-:Y:S01]  /*16d0*/  FFMA.FTZ R17, R5, R5, R16 ;  /* 0x0000000505117223 */ /* 0x000fe20000010010 */
[----:B------:R-:W-:Y:S01]  /*16e0*/  SHF.L.U32 R7, R12, 0x10, RZ ;  /* 0x000000100c077819 */ /* 0x000fe200000006ff */
[----:B------:R-:W-:-:S02]  /*16f0*/  FMUL.FTZ R12, R6, R6 ;  /* 0x00000006060c7220 */ /* 0x000fc40000410000 */
[----:B------:R-:W-:Y:S01]  /*1700*/  FADD.FTZ R17, R8, R17 ;  /* 0x0000001108117221 */ /* 0x000fe20000010000 */
[----:B--2---:R-:W-:Y:S01]  /*1710*/  PRMT R9, R10, 0x7632, R9 ;  /* 0x000076320a097816 */ /* 0x004fe20000000009 */
[C---:B------:R-:W-:Y:S01]  /*1720*/  FFMA.FTZ R12, R7.reuse, R7, R12 ;  /* 0x00000007070c7223 */ /* 0x040fe2000001000c */
[----:B------:R-:W-:-:S03]  /*1730*/  FADD.FTZ R19, R7, R6 ;  /* 0x0000000607137221 */ /* 0x000fc60000010000 */
[----:B------:R-:W-:Y:S01]  /*1740*/  IMAD.U32 R8, R9, 0x10000, RZ ;  /* 0x0001000009087824 */ /* 0x000fe200078e00ff */
[----:B------:R-:W-:Y:S01]  /*1750*/  SHF.L.U32 R9, R10, 0x10, RZ ;  /* 0x000000100a097819 */ /* 0x000fe200000006ff */
[----:B------:R-:W-:Y:S01]  /*1760*/  FADD.FTZ R12, R17, R12 ;  /* 0x0000000c110c7221 */ /* 0x000fe20000010000 */
[----:B----4-:R-:W-:Y:S01]  /*1770*/  PRMT R10, R11, 0x7632, R10 ;  /* 0x000076320b0a7816 */ /* 0x010fe2000000000a */
        /* <DEDUP_REMOVED lines=14> */
[----:B------:R-:W-:Y:S01]  /*1860*/  FMUL.FTZ R20, R12, R12 ;  /* 0x0000000c0c147220 */ /* 0x000fe20000410000 */
[----:B------:R-:W-:Y:S01]  /*1870*/  SHF.L.U32 R14, R14, 0x10, RZ ;  /* 0x000000100e0e7819 */ /* 0x000fe200000006ff */
[----:B------:R-:W-:Y:S01]  /*1880*/  FADD.FTZ R16, R19, R16 ;  /* 0x0000001013107221 */ /* 0x000fe20000010000 */
[----:B------:R-:W-:Y:S01]  /*1890*/  FADD.FTZ R18, R13, R12 ;  /* 0x0000000c0d127221 */ /* 0x000fe20000010000 */
[----:B------:R-:W-:Y:S01]  /*18a0*/  SHF.L.U32 R15, R15, 0x10, RZ ;  /* 0x000000100f0f7819 */ /* 0x000fe200000006ff */
[----:B------:R-:W-:Y:S01]  /*18b0*/  FFMA.FTZ R19, R13, R13, R20 ;  /* 0x0000000d0d137223 */ /* 0x000fe20000010014 */
[----:B------:R-:W-:Y:S01]  /*18c0*/  FMUL.FTZ R20, R14, R14 ;  /* 0x0000000e0e147220 */ /* 0x000fe20000410000 */
[----:B------:R-:W-:-:S02]  /*18d0*/  FADD.FTZ R17, R17, R18 ;  /* 0x0000001211117221 */ /* 0x000fc40000010000 */
[----:B------:R-:W-:Y:S01]  /*18e0*/  FADD.FTZ R16, R16, R19 ;  /* 0x0000001310107221 */ /* 0x000fe20000010000 */
[C---:B------:R-:W-:Y:S01]  /*18f0*/  FADD.FTZ R18, R15.reuse, R14 ;  /* 0x0000000e0f127221 */ /* 0x040fe20000010000 */
[----:B------:R-:W-:Y:S01]  /*1900*/  FFMA.FTZ R19, R15, R15, R20 ;  /* 0x0000000f0f137223 */ /* 0x000fe20000010014 */
[----:B------:R-:W-:Y:S02]  /*1910*/  FMUL.FTZ R20, R24, R24 ;  /* 0x0000001818147220 */ /* 0x000fe40000410000 */
        /* <DEDUP_REMOVED lines=24> */
[----:B------:R-:W-:Y:S02]  /*1aa0*/  SHF.L.U32 R32, R32, 0x10, RZ ;  /* 0x0000001020207819 */ /* 0x000fe400000006ff */
[----:B------:R-:W-:Y:S01]  /*1ab0*/  FADD.FTZ R17, R17, R18 ;  /* 0x0000001211117221 */ /* 0x000fe20000010000 */
[----:B------:R-:W-:Y:S01]  /*1ac0*/  FADD.FTZ R19, R16, R19 ;  /* 0x0000001310137221 */ /* 0x000fe20000010000 */
[----:B------:R-:W-:Y:S01]  /*1ad0*/  SHF.L.U32 R33, R33, 0x10, RZ ;  /* 0x0000001021217819 */ /* 0x000fe200000006ff */
[----:B------:R-:W-:Y:S01]  /*1ae0*/  FADD.FTZ R16, R31, R30 ;  /* 0x0000001e1f107221 */ /* 0x000fe20000010000 */
[----:B------:R-:W-:Y:S01]  /*1af0*/  PRMT R34, R35, 0x7632, R34 ;  /* 0x0000763223227816 */ /* 0x000fe20000000022 */
[----:B------:R-:W-:-:S02]  /*1b00*/  FMUL.FTZ R18, R32, R32 ;  /* 0x0000002020127220 */ /* 0x000fc40000410000 */
[----:B------:R-:W-:Y:S02]  /*1b10*/  FADD.FTZ R16, R17, R16 ;  /* 0x0000001011107221 */ /* 0x000fe40000010000 */
[----:B------:R-:W-:Y:S02]  /*1b20*/  IMAD.U32 R34, R34, 0x10000, RZ ;  /* 0x0001000022227824 */ /* 0x000fe400078e00ff */
[----:B------:R-:W-:Y:S01]  /*1b30*/  FFMA.FTZ R18, R33, R33, R18 ;  /* 0x0000002121127223 */ /* 0x000fe20000010012 */
[----:B------:R-:W-:Y:S01]  /*1b40*/  SHF.L.U32 R35, R35, 0x10, RZ ;  /* 0x0000001023237819 */ /* 0x000fe200000006ff */
[----:B------:R-:W-:Y:S01]  /*1b50*/  FADD.FTZ R17, R33, R32 ;  /* 0x0000002021117221 */ /* 0x000fe20000010000 */
[----:B------:R-:W-:Y:S01]  /*1b60*/  FMUL.FTZ R20, R34, R34 ;  /* 0x0000002222147220 */ /* 0x000fe20000410000 */
[----:B------:R-:W-:Y:S02]  /*1b70*/  FADD.FTZ R18, R19, R18 ;  /* 0x0000001213127221 */ /* 0x000fe40000010000 */
[----:B------:R-:W-:Y:S01]  /*1b80*/  FADD.FTZ R16, R16, R17 ;  /* 0x0000001110107221 */ /* 0x000fe20000010000 */
[C---:B------:R-:W-:Y:S01]  /*1b90*/  FFMA.FTZ R19, R35.reuse, R35, R20 ;  /* 0x0000002323137223 */ /* 0x040fe20000010014 */
[----:B------:R-:W-:Y:S01]  /*1ba0*/  FADD.FTZ R17, R35, R34 ;  /* 0x0000002223117221 */ /* 0x000fe20000010000 */
[----:B-----5:R-:W-:-:S04]  /*1bb0*/  PRMT R36, R37, 0x7632, R36 ;  /* 0x0000763225247816 */ /* 0x020fc80000000024 */
[----:B------:R-:W-:Y:S02]  /*1bc0*/  SHF.L.U32 R36, R36, 0x10, RZ ;  /* 0x0000001024247819 */ /* 0x000fe400000006ff */
[----:B------:R-:W-:-:S03]  /*1bd0*/  PRMT R38, R39, 0x7632, R38 ;  /* 0x0000763227267816 */ /* 0x000fc60000000026 */
[----:B------:R-:W-:Y:S01]  /*1be0*/  FMUL.FTZ R20, R36, R36 ;  /* 0x0000002424147220 */ /* 0x000fe20000410000 */
[----:B------:R-:W-:Y:S02]  /*1bf0*/  SHF.L.U32 R37, R37, 0x10, RZ ;  /* 0x0000001025257819 */ /* 0x000fe400000006ff */
[----:B------:R-:W-:Y:S01]  /*1c00*/  SHF.L.U32 R38, R38, 0x10, RZ ;  /* 0x0000001026267819 */ /* 0x000fe200000006ff */
[----:B------:R-:W-:Y:S01]  /*1c10*/  FADD.FTZ R18, R18, R19 ;  /* 0x0000001312127221 */ /* 0x000fe20000010000 */
[----:B------:R-:W-:Y:S01]  /*1c20*/  FADD.FTZ R16, R16, R17 ;  /* 0x0000001110107221 */ /* 0x000fe20000010000 */
[----:B------:R-:W-:Y:S01]  /*1c30*/  FFMA.FTZ R19, R37, R37, R20 ;  /* 0x0000002525137223 */ /* 0x000fe20000010014 */
[----:B------:R-:W-:Y:S01]  /*1c40*/  SHF.L.U32 R39, R39, 0x10, RZ ;  /* 0x0000001027277819 */ /* 0x000fe200000006ff */
[----:B------:R-:W-:Y:S01]  /*1c50*/  FADD.FTZ R17, R37, R36 ;  /* 0x0000002425117221 */ /* 0x000fe20000010000 */
[----:B------:R-:W-:Y:S01]  /*1c60*/  FMUL.FTZ R20, R38, R38 ;  /* 0x0000002626147220 */ /* 0x000fe20000410000 */
[----:B------:R-:W-:-:S02]  /*1c70*/  FADD.FTZ R18, R18, R19 ;  /* 0x0000001312127221 */ /* 0x000fc40000010000 */
        /* <DEDUP_REMOVED lines=42> */
.L_x_2126:
[----:B------:R-:W-:Y:S05]  /*1f20*/  BSYNC.RECONVERGENT B0 ;  /* 0x0000000000007941 */ /* 0x000fea0003800200 */
.L_x_2125:
        /* <DEDUP_REMOVED lines=23> */
.L_x_2128:
[----:B------:R-:W-:Y:S05]  /*20a0*/  BSYNC.RECONVERGENT B0 ;  /* 0x0000000000007941 */ /* 0x000fea0003800200 */
.L_x_2127:
        /* <DEDUP_REMOVED lines=16> */
[----:B------:R-:W-:Y:S01]  /*21b0*/  MOV R18, UR10 ;  /* 0x0000000a00127c02 */ /* 0x000fe20008000f00 */
[----:B------:R-:W-:Y:S01]  /*21c0*/  UIMAD UR10, UR9, UR18, UR6 ;  /* 0x00000012090a72a4 */ /* 0x000fe2000f8e0206 */
[----:B------:R-:W-:Y:S01]  /*21d0*/  PLOP3.LUT P1, PT, PT, PT, UP0, 0x80, 0x8 ;  /* 0x000000000008781c */ /* 0x000fe20003f2f008 */
[----:B------:R-:W-:Y:S01]  /*21e0*/  IMAD.U32 R19, RZ, RZ, UR11 ;  /* 0x0000000bff137e24 */ /* 0x000fe2000f8e00ff */
[----:B------:R-:W-:-:S03]  /*21f0*/  MOV R57, UR5 ;  /* 0x0000000500397c02 */ /* 0x000fc60008000f00 */
        /* <DEDUP_REMOVED lines=10> */
.L_x_2131:
[----:B----4-:R-:W3:Y:S04]  /*22a0*/  LDG.E.STRONG.GPU R18, desc[UR14][R20.64] ;  /* 0x0000000e14127981 */ /* 0x010ee8000c1ef900 */
[----:B---3--:R-:W-:Y:S01]  /*22b0*/  CCTL.IVALL ;  /* 0x00000000ff00798f */ /* 0x008fe20002000000 */
[----:B------:R-:W-:Y:S05]  /*22c0*/  YIELD ;  /* 0x0000000000007946 */ /* 0x000fea0003800000 */
[----:B------:R-:W-:-:S13]  /*22d0*/  ISETP.NE.AND P1, PT, R18, R23, PT ;  /* 0x000000171200720c */ /* 0x000fda0003f25270 */
[----:B------:R-:W-:Y:S05]  /*22e0*/  @P1 BRA `(.L_x_2131) ;  /* 0xfffffffc00ec1947 */ /* 0x000fea000383ffff */
.L_x_2130:
        /* <DEDUP_REMOVED lines=15> */
.L_x_2133:
        /* <DEDUP_REMOVED lines=91> */
.L_x_2132:
[----:B------:R-:W-:-:S13]  /*2990*/  LOP3.LUT P1, RZ, R40, 0x7, RZ, 0xc0, !PT ;  /* 0x0000000728ff7812 */ /* 0x000fda000782c0ff */
[----:B------:R-:W-:Y:S05]  /*29a0*/  @!P1 BRA `(.L_x_2129) ;  /* 0x0000000400709947 */ /* 0x000fea0003800000 */
[----:B----4-:R-:W-:-:S04]  /*29b0*/  LOP3.LUT R18, R40, 0x7, RZ, 0xc0, !PT ;  /* 0x0000000728127812 */ /* 0x010fc800078ec0ff */
        /* <DEDUP_REMOVED lines=13> */
[----:B------:R-:W-:Y:S02]  /*2a90*/  MOV R20, UR10 ;  /* 0x0000000a00147c02 */ /* 0x000fe40008000f00 */
        /* <DEDUP_REMOVED lines=23> */
[----:B------:R-:W-:Y:S01]  /*2c10*/  MOV R20, UR10 ;  /* 0x0000000a00147c02 */ /* 0x000fe20008000f00 */
[----:B------:R-:W-:-:S06]  /*2c20*/  IMAD.U32 R21, RZ, RZ, UR11 ;  /* 0x0000000bff157e24 */ /* 0x000fcc000f8e00ff */
[----:B------:R-:W4:Y:S01]  /*2c30*/  @!P4 LDG.E.64 R20, desc[UR14][R20.64] ;  /* 0x0000000e1414c981 */ /* 0x000f22000c1e1b00 */
[----:B--2---:R-:W-:Y:S01]  /*2c40*/  @!P3 FADD.FTZ R16, R16, R18 ;  /* 0x000000121010b221 */ /* 0x004fe20000010000 */
[----:B------:R-:W-:-:S04]  /*2c50*/  MOV R18, UR5 ;  /* 0x0000000500127c02 */ /* 0x000fc80008000f00 */
[----:B------:R-:W-:Y:S01]  /*2c60*/  IADD3 R18, PT, PT, R18, 0x4, RZ ;  /* 0x0000000412127810 */ /* 0x000fe20007ffe0ff */
[----:B------:R-:W-:-:S03]  /*2c70*/  @!P3 FADD.FTZ R17, R17, R19 ;  /* 0x000000131111b221 */ /* 0x000fc60000010000 */
[----:B------:R-:W-:Y:S01]  /*2c80*/  R2UR UR5, R18 ;  /* 0x00000000120572ca */ /* 0x000fe200000e0000 */
[----:B----4-:R-:W-:Y:S01]  /*2c90*/  @!P4 FADD.FTZ R16, R16, R20 ;  /* 0x000000141010c221 */ /* 0x010fe20000010000 */
[----:B------:R-:W-:-:S03]  /*2ca0*/  @!P4 FADD.FTZ R17, R17, R21 ;  /* 0x000000151111c221 */ /* 0x000fc60000010000 */
[----:B---3--:R-:W-:Y:S01]  /*2cb0*/  @!P6 FADD.FTZ R16, R16, R22 ;  /* 0x000000161010e221 */ /* 0x008fe20000010000 */
[----:B------:R-:W-:-:S09]  /*2cc0*/  @!P6 FADD.FTZ R17, R17, R23 ;  /* 0x000000171111e221 */ /* 0x000fd20000010000 */
.L_x_2134:
        /* <DEDUP_REMOVED lines=17> */
[----:B------:R-:W-:Y:S01]  /*2de0*/  IMAD.U32 R20, RZ, RZ, UR10 ;  /* 0x0000000aff147e24 */ /* 0x000fe2000f8e00ff */
[----:B------:R-:W-:Y:S01]  /*2df0*/  MOV R21, UR11 ;  /* 0x0000000b00157c02 */ /* 0x000fe20008000f00 */
[----:B------:R-:W0:Y:S05]  /*2e00*/  @!P3 LDG.E.64 R18, desc[UR14][R18.64] ;  /* 0x0000000e1212b981 */ /* 0x000e2a000c1e1b00 */
        /* <DEDUP_REMOVED lines=8> */
.L_x_2135:
        /* <DEDUP_REMOVED lines=13> */
.L_x_2136:
[----:B------:R-:W-:Y:S05]  /*2f60*/  BSYNC.RECONVERGENT B0 ;  /* 0x0000000000007941 */ /* 0x000fea0003800200 */
.L_x_2129:
[----:B------:R-:W5:Y:S01]  /*2f70*/  S2UR UR9, SR_CgaCtaId ;  /* 0x00000000000979c3 */ /* 0x000f620000008800 */
[----:B------:R-:W3:Y:S01]  /*2f80*/  LDCU UR10, c[0x0][0x414] ;  /* 0x00008280ff0a77ac */ /* 0x000ee20008000800 */
[----:B----4-:R-:W-:Y:S02]  /*2f90*/  MOV R19, UR7 ;  /* 0x0000000700137c02 */ /* 0x010fe40008000f00 */
[----:B------:R-:W-:Y:S01]  /*2fa0*/  LOP3.LUT R57, R46, 0xffff, RZ, 0xc0, !PT ;  /* 0x0000ffff2e397812 */ /* 0x000fe200078ec0ff */
[----:B------:R-:W-:-:S03]  /*2fb0*/  UMOV UR5, 0x400 ;  /* 0x0000040000057882 */ /* 0x000fc60000000000 */
[----:B------:R-:W4:Y:S01]  /*2fc0*/  @P0 LDC.64 R62, c[0x0][0x388] ;  /* 0x0000e200ff3e0b82 */ /* 0x000f220000000a00 */
[----:B------:R-:W-:-:S07]  /*2fd0*/  IADD3 R57, PT, PT, R57, UR8, RZ ;  /* 0x0000000839397c10 */ /* 0x000fce000fffe0ff */
[----:B-12---:R-:W1:Y:S01]  /*2fe0*/  LDC.64 R22, c[0x0][0x398] ;  /* 0x0000e600ff167b82 */ /* 0x006e620000000a00 */
[----:B---3--:R-:W-:Y:S01]  /*2ff0*/  @P0 FMUL.FTZ R18, R16, UR10 ;  /* 0x0000000a10120c20 */ /* 0x008fe20008410000 */
[----:B-----5:R-:W-:-:S06]  /*3000*/  ULEA UR5, UR9, UR5, 0x18 ;  /* 0x0000000509057291 */ /* 0x020fcc000f8ec0ff */
[----:B------:R-:W2:Y:S01]  /*3010*/  LDC.64 R20, c[0x0][0x3a0] ;  /* 0x0000e800ff147b82 */ /* 0x000ea20000000a00 */
[----:B------:R-:W3:Y:S01]  /*3020*/  LDCU.U8 UR9, c[0x0][0x3fc] ;  /* 0x00007f80ff0977ac */ /* 0x000ee20008000000 */
[----:B----4-:R-:W-:-:S04]  /*3030*/  @P0 IMAD.WIDE R62, R19, 0x8, R62 ;  /* 0x00000008133e0825 */ /* 0x010fc800078e023e */
[----:B------:R-:W-:Y:S01]  /*3040*/  @P0 FMUL.FTZ R19, R17, UR10 ;  /* 0x0000000a11130c20 */ /* 0x000fe20008410000 */
[----:B------:R-:W-:Y:S04]  /*3050*/  @!P2 STS.64 [UR5+0x48], R16 ;  /* 0x00004810ff00a988 */ /* 0x000fe80008000a05 */
[----:B------:R4:W-:Y:S01]  /*3060*/  @P0 STG.E.64 desc[UR14][R62.64], R18 ;  /* 0x000000123e000986 */ /* 0x0009e2000c101b0e */
[C---:B-1----:R-:W-:Y:S01]  /*3070*/  IMAD.WIDE R22, R57.reuse, 0x2, R22 ;  /* 0x0000000239167825 */ /* 0x042fe200078e0216 */
[----:B------:R-:W-:Y:S03]  /*3080*/  BAR.SYNC.DEFER_BLOCKING 0x0 ;  /* 0x0000000000007b1d */ /* 0x000fe60000010000 */
[----:B--2---:R-:W-:-:S03]  /*3090*/  IMAD.WIDE R20, R57, 0x2, R20 ;  /* 0x0000000239147825 */ /* 0x004fc600078e0214 */
[----:B------:R-:W2:Y:S04]  /*30a0*/  LDG.E.U16 R57, desc[UR14][R22.64] ;  /* 0x0000000e16397981 */ /* 0x000ea8000c1e1500 */
[----:B----4-:R-:W4:Y:S04]  /*30b0*/  LDG.E.U16 R62, desc[UR14][R22.64+0x2] ;  /* 0x0000020e163e7981 */ /* 0x010f28000c1e1500 */
[----:B------:R-:W5:Y:S04]  /*30c0*/  LDG.E.U16 R63, desc[UR14][R20.64] ;  /* 0x0000000e143f7981 */ /* 0x000f68000c1e1500 */
[----:B------:R2:W5:Y:S01]  /*30d0*/  LDG.E.U16 R64, desc[UR14][R20.64+0x2] ;  /* 0x0000020e14407981 */ /* 0x000562000c1e1500 */
[----:B---3--:R-:W-:Y:S01]  /*30e0*/  UISETP.NE.AND UP1, UPT, UR9, URZ, UPT ;  /* 0x000000ff0900728c */ /* 0x008fe2000bf25270 */
[----:B------:R-:W-:Y:S02]  /*30f0*/  BSSY.RECONVERGENT B0, `(.L_x_2137) ;  /* 0x00003b8000007945 */ /* 0x000fe40003800200 */
[----:B------:R-:W1:Y:S02]  /*3100*/  LDS.64 R18, [UR5+0x48] ;  /* 0x00004805ff127984 */ /* 0x000e640008000a00 */
[----:B-1----:R-:W-:-:S05]  /*3110*/  FMUL.FTZ R18, R18, UR10 ;  /* 0x0000000a12127c20 */ /* 0x002fca0008410000 */
[----:B------:R-:W-:-:S13]  /*3120*/  R2UR UR5, R18 ;  /* 0x00000000120572ca */ /* 0x000fda00000e0000 */
[----:B0-----:R-:W-:-:S04]  /*3130*/  IMAD.U32 R16, RZ, RZ, UR5 ;  /* 0x00000005ff107e24 */ /* 0x001fc8000f8e00ff */
[----:B------:R-:W-:-:S04]  /*3140*/  FMUL.FTZ R16, R16, UR5 ;  /* 0x0000000510107c20 */ /* 0x000fc80008410000 */
[----:B------:R-:W-:Y:S01]  /*3150*/  FFMA.FTZ R16, R19, UR10, -R16 ;  /* 0x0000000a13107c23 */ /* 0x000fe20008010810 */
[----:B------:R-:W-:-:S04]  /*3160*/  UMOV UR10, 0x3f800000 ;  /* 0x3f800000000a7882 */ /* 0x000fc80000000000 */
[----:B------:R-:W-:-:S13]  /*3170*/  FSETP.GTU.FTZ.AND P1, PT, R16, RZ, PT ;  /* 0x000000ff1000720b */ /* 0x000fda0003f3c000 */
[----:B------:R-:W-:Y:S01]  /*3180*/  VOTEU.ANY UP0, P1 ;  /* 0x0000000000ff7886 */ /* 0x000fe20000800100 */
[----:B------:R-:W-:-:S04]  /*3190*/  PLOP3.LUT P1, PT, PT, PT, UP0, 0x80, 0x8 ;  /* 0x000000000008781c */ /* 0x000fc80003f2f008 */
[----:B------:R-:W0:Y:S09]  /*31a0*/  @UP0 LDCU UR8, c[0x0][0x3a8] ;  /* 0x00007500ff0807ac */ /* 0x000e320008000800 */
[----:B0-----:R-:W-:-:S06]  /*31b0*/  @P1 FADD.FTZ R16, R16, UR8 ;  /* 0x0000000810101e21 */ /* 0x001fcc0008010000 */
[----:B------:R-:W0:Y:S02]  /*31c0*/  @P1 MUFU.RSQ R16, R16 ;  /* 0x0000001000101308 */ /* 0x000e240000001400 */
[----:B0-----:R-:W-:-:S13]  /*31d0*/  @P1 R2UR UR8, R16 ;  /* 0x00000000100812ca */ /* 0x001fda00000e0000 */
[----:B------:R-:W-:Y:S01]  /*31e0*/  @UP0 UMOV UR10, UR8 ;  /* 0x00000008000a0c82 */ /* 0x000fe20008000000 */
[----:B--2---:R-:W-:Y:S02]  /*31f0*/  SHF.L.U32 R20, R57, 0x10, RZ ;  /* 0x0000001039147819 */ /* 0x004fe400000006ff */
[----:B----4-:R-:W-:Y:S02]  /*3200*/  SHF.L.U32 R21, R62, 0x10, RZ ;  /* 0x000000103e157819 */ /* 0x010fe400000006ff */
[----:B-----5:R-:W-:Y:S02]  /*3210*/  SHF.L.U32 R23, R63, 0x10, RZ ;  /* 0x000000103f177819 */ /* 0x020fe400000006ff */
[----:B------:R-:W-:Y:S01]  /*3220*/  SHF.L.U32 R22, R64, 0x10, RZ ;  /* 0x0000001040167819 */ /* 0x000fe200000006ff */
[----:B------:R-:W-:Y:S06]  /*3230*/  BRA.U UP1, `(.L_x_2138) ;  /* 0x00000019010c7547 */ /* 0x000fec000b800000 */
        /* <DEDUP_REMOVED lines=19> */
[----:B------:R-:W-:Y:S01]  /*3370*/  FFMA.FTZ R0, R21, R0, R22 ;  /* 0x0000000015007223 */ /* 0x000fe20000010016 */
        /* <DEDUP_REMOVED lines=9> */
.L_x_2140:
[----:B------:R-:W-:Y:S05]  /*3410*/  BSYNC.RECONVERGENT B1 ;  /* 0x0000000000017941 */ /* 0x000fea0003800200 */
.L_x_2139:
        /* <DEDUP_REMOVED lines=10> */
[----:B------:R-:W-:Y:S02]  /*34c0*/  FFMA.FTZ R3, R20, R3, R23 ;  /* 0x0000000314037223 */ /* 0x000fe40000010017 */
        /* <DEDUP_REMOVED lines=9> */
.L_x_2142:
[----:B------:R-:W-:Y:S05]  /*3560*/  BSYNC.RECONVERGENT B1 ;  /* 0x0000000000017941 */ /* 0x000fea0003800200 */
.L_x_2141:
        /* <DEDUP_REMOVED lines=22> */
.L_x_2144:
[----:B------:R-:W-:Y:S05]  /*36d0*/  BSYNC.RECONVERGENT B1 ;  /* 0x0000000000017941 */ /* 0x000fea0003800200 */
.L_x_2143:
        /* <DEDUP_REMOVED lines=10> */
[----:B------:R-:W-:-:S03]  /*3780*/  FFMA.FTZ R7, R20, R7, R23 ;  /* 0x0000000714077223 */ /* 0x000fc60000010017 */
        /* <DEDUP_REMOVED lines=9> */
.L_x_2146:
[----:B------:R-:W-:Y:S05]  /*3820*/  BSYNC.RECONVERGENT B1 ;  /* 0x0000000000017941 */ /* 0x000fea0003800200 */
.L_x_2145:
        /* <DEDUP_REMOVED lines=38> */
.L_x_2148:
[----:B------:R-:W-:Y:S05]  /*3a90*/  BSYNC.RECONVERGENT B1 ;  /* 0x0000000000017941 */ /* 0x000fea0003800200 */
.L_x_2147:
        /* <DEDUP_REMOVED lines=10> */
[----:B------:R-:W-:Y:S01]  /*3b40*/  FFMA.FTZ R10, R21, R10, R22 ;  /* 0x0000000a150a7223 */ /* 0x000fe20000010016 */
        /* <DEDUP_REMOVED lines=9> */
.L_x_2150:
[----:B------:R-:W-:Y:S05]  /*3be0*/  BSYNC.RECONVERGENT B1 ;  /* 0x0000000000017941 */ /* 0x000fea0003800200 */
.L_x_2149:
        /* <DEDUP_REMOVED lines=22> */
.L_x_2152:
[----:B------:R-:W-:Y:S05]  /*3d50*/  BSYNC.RECONVERGENT B1 ;  /* 0x0000000000017941 */ /* 0x000fea0003800200 */
.L_x_2151:
        /* <DEDUP_REMOVED lines=20> */
.L_x_2154:
[----:B------:R-:W-:Y:S05]  /*3ea0*/  BSYNC.RECONVERGENT B1 ;  /* 0x0000000000017941 */ /* 0x000fea0003800200 */
.L_x_2153:
[----:B------:R-:W-:Y:S04]  /*3eb0*/  BSSY.RECONVERGENT B1, `(.L_x_2155) ;  /* 0x0000014000017945 */ /* 0x000fe80003800200 */
[----:B------:R-:W-:Y:S05]  /*3ec0*/  @P3 BRA `(.L_x_2156) ;  /* 0x0000000000483947 */ /* 0x000fea0003800000 */
[----:B------:R-:W5:Y:S01]  /*3ed0*/  LDCU.64 UR12, c[0x0][0x3e0] ;  /* 0x00007c00ff0c77ac */ /* 0x000f620008000a00 */
[----:B------:R-:W-:Y:S01]  /*3ee0*/  MOV R2, R60 ;  /* 0x0000003c00027202 */ /* 0x000fe20000000f00 */
[----:B------:R-:W-:Y:S01]  /*3ef0*/  FADD.FTZ R25, R25, -UR5 ;  /* 0x8000000519197e21 */ /* 0x000fe20008010000 */
[----:B01234-:R-:W-:Y:S01]  /*3f00*/  MOV R3, R59 ;  /* 0x0000003b00037202 */ /* 0x01ffe20000000f00 */
[----:B------:R-:W0:Y:S01]  /*3f10*/  LDCU.64 UR16, c[0x0][0x380] ;  /* 0x00007000ff1077ac */ /* 0x000e220008000a00 */
[----:B------:R-:W-:Y:S01]  /*3f20*/  FADD.FTZ R24, R24, -UR5 ;  /* 0x8000000518187e21 */ /* 0x000fe20008010000 */
[----:B------:R-:W-:-:S03]  /*3f30*/  FMUL.FTZ R25, R25, UR10 ;  /* 0x0000000a19197c20 */ /* 0x000fc60008410000 */
[----:B------:R-:W-:Y:S01]  /*3f40*/  FMUL.FTZ R24, R24, UR10 ;  /* 0x0000000a18187c20 */ /* 0x000fe20008410000 */
[----:B------:R-:W-:-:S03]  /*3f50*/  FFMA.FTZ R25, R20, R25, R23 ;  /* 0x0000001914197223 */ /* 0x000fc60000010017 */
[----:B------:R-:W-:Y:S01]  /*3f60*/  FFMA.FTZ R24, R21, R24, R22 ;  /* 0x0000001815187223 */ /* 0x000fe20000010016 */
[----:B-----5:R-:W-:Y:S02]  /*3f70*/  IMAD R17, R17, UR12, RZ ;  /* 0x0000000c11117c24 */ /* 0x020fe4000f8e02ff */
[----:B------:R-:W-:-:S04]  /*3f80*/  IMAD.WIDE.U32 R2, R6, UR12, R2 ;  /* 0x0000000c06027c25 */ /* 0x000fc8000f8e0002 */
[----:B------:R-:W-:Y:S01]  /*3f90*/  IMAD R17, R6, UR13, R17 ;  /* 0x0000000d06117c24 */ /* 0x000fe2000f8e0211 */
[----:B0-----:R-:W-:-:S04]  /*3fa0*/  LEA R4, P1, R2, UR16, 0x1 ;  /* 0x0000001002047c11 */ /* 0x001fc8000f8208ff */
[----:B------:R-:W-:Y:S02]  /*3fb0*/  IADD3 R17, PT, PT, R3, R17, RZ ;  /* 0x0000001103117210 */ /* 0x000fe40007ffe0ff */
[----:B------:R-:W-:Y:S02]  /*3fc0*/  F2FP.BF16.F32.PACK_AB R3, R24, R25 ;  /* 0x000000191803723e */ /* 0x000fe400000010ff */
[----:B------:R-:W-:-:S05]  /*3fd0*/  LEA.HI.X R5, R2, UR17, R17, 0x1, P1 ;  /* 0x0000001102057c11 */ /* 0x000fca00088f0c11 */
[----:B------:R0:W-:Y:S02]  /*3fe0*/  STG.E desc[UR14][R4.64], R3 ;  /* 0x0000000304007986 */ /* 0x0001e4000c10190e */
.L_x_2156:
[----:B------:R-:W-:Y:S05]  /*3ff0*/  BSYNC.RECONVERGENT B1 ;  /* 0x0000000000017941 */ /* 0x000fea0003800200 */
.L_x_2155:
[----:B------:R-:W-:Y:S04]  /*4000*/  BSSY.RECONVERGENT B1, `(.L_x_2157) ;  /* 0x0000014000017945 */ /* 0x000fe80003800200 */
[----:B------:R-:W-:Y:S05]  /*4010*/  @P4 BRA `(.L_x_2158) ;  /* 0x0000000000484947 */ /* 0x000fea0003800000 */
[----:B------:R-:W5:Y:S01]  /*4020*/  LDCU.64 UR12, c[0x0][0x3e0] ;  /* 0x00007c00ff0c77ac */ /* 0x000f620008000a00 */
[----:B------:R-:W-:Y:S01]  /*4030*/  MOV R2, R60 ;  /* 0x0000003c00027202 */ /* 0x000fe20000000f00 */
[----:B01234-:R-:W-:Y:S02]  /*4040*/  IMAD.MOV.U32 R3, RZ, RZ, R59 ;  /* 0x000000ffff037224 */ /* 0x01ffe400078e003b */
[----:B------:R-:W-:Y:S01]  /*4050*/  FADD.FTZ R26, R26, -UR5 ;  /* 0x800000051a1a7e21 */ /* 0x000fe20008010000 */
[----:B------:R-:W0:Y:S01]  /*4060*/  LDCU.64 UR16, c[0x0][0x380] ;  /* 0x00007000ff1077ac */ /* 0x000e220008000a00 */
[----:B------:R-:W-:Y:S02]  /*4070*/  FADD.FTZ R27, R27, -UR5 ;  /* 0x800000051b1b7e21 */ /* 0x000fe40008010000 */
[----:B------:R-:W-:Y:S02]  /*4080*/  FMUL.FTZ R26, R26, UR10 ;  /* 0x0000000a1a1a7c20 */ /* 0x000fe40008410000 */
[----:B------:R-:W-:-:S02]  /*4090*/  FMUL.FTZ R27, R27, UR10 ;  /* 0x0000000a1b1b7c20 */ /* 0x000fc40008410000 */
[----:B------:R-:W-:Y:S02]  /*40a0*/  FFMA.FTZ R26, R20, R26, R23 ;  /* 0x0000001a141a7223 */ /* 0x000fe40000010017 */
        /* <DEDUP_REMOVED lines=9> */
.L_x_2158:
[----:B------:R-:W-:Y:S05]  /*4140*/  BSYNC.RECONVERGENT B1 ;  /* 0x0000000000017941 */ /* 0x000fea0003800200 */
.L_x_2157:
        /* <DEDUP_REMOVED lines=42> */
.L_x_2160:
[----:B------:R-:W-:Y:S05]  /*43f0*/  BSYNC.RECONVERGENT B1 ;  /* 0x0000000000017941 */ /* 0x000fea0003800200 */
.L_x_2159:
        /* <DEDUP_REMOVED lines=20> */
.L_x_2162:
[----:B------:R-:W-:Y:S05]  /*4540*/  BSYNC.RECONVERGENT B1 ;  /* 0x0000000000017941 */ /* 0x000fea0003800200 */
.L_x_2161:
        /* <DEDUP_REMOVED lines=20> */
.L_x_2164:
[----:B------:R-:W-:Y:S05]  /*4690*/  BSYNC.RECONVERGENT B1 ;  /* 0x0000000000017941 */ /* 0x000fea0003800200 */
.L_x_2163:
        /* <DEDUP_REMOVED lines=10> */
[----:B------:R-:W-:-:S03]  /*4740*/  FFMA.FTZ R35, R20, R35, R23 ;  /* 0x0000002314237223 */ /* 0x000fc60000010017 */
        /* <DEDUP_REMOVED lines=9> */
.L_x_2166:
[----:B------:R-:W-:Y:S05]  /*47e0*/  BSYNC.RECONVERGENT B1 ;  /* 0x0000000000017941 */ /* 0x000fea0003800200 */
.L_x_2165:
        /* <DEDUP_REMOVED lines=20> */
.L_x_2168:
[----:B------:R-:W-:Y:S05]  /*4930*/  BSYNC.RECONVERGENT B1 ;  /* 0x0000000000017941 */ /* 0x000fea0003800200 */
.L_x_2167:
[----:B------:R-:W-:Y:S05]  /*4940*/  @P4 BRA `(.L_x_2169) ;  /* 0x0000002000c84947 */ /* 0x000fea0003800000 */
[----:B------:R-:W5:Y:S01]  /*4950*/  LDCU.64 UR8, c[0x0][0x3e0] ;  /* 0x00007c00ff0877ac */ /* 0x000f620008000a00 */
[----:B------:R-:W-:Y:S01]  /*4960*/  MOV R58, R60 ;  /* 0x0000003c003a7202 */ /* 0x000fe20000000f00 */
[----:B------:R-:W-:Y:S01]  /*4970*/  FADD.FTZ R39, R39, -UR5 ;  /* 0x8000000527277e21 */ /* 0x000fe20008010000 */
[----:B------:R-:W-:Y:S01]  /*4980*/  FADD.FTZ R38, R38, -UR5 ;  /* 0x8000000526267e21 */ /* 0x000fe20008010000 */
[----:B------:R-:W5:Y:S02]  /*4990*/  LDCU.64 UR12, c[0x0][0x380] ;  /* 0x00007000ff0c77ac */ /* 0x000f640008000a00 */
[----:B------:R-:W-:Y:S01]  /*49a0*/  FMUL.FTZ R39, R39, UR10 ;  /* 0x0000000a27277c20 */ /* 0x000fe20008410000 */
[----:B------:R-:W-:-:S03]  /*49b0*/  FMUL.FTZ R38, R38, UR10 ;  /* 0x0000000a26267c20 */ /* 0x000fc60008410000 */
[----:B01234-:R-:W-:Y:S01]  /*49c0*/  FFMA.FTZ R5, R20, R39, R23 ;  /* 0x0000002714057223 */ /* 0x01ffe20000010017 */
[----:B------:R-:W-:-:S05]  /*49d0*/  FFMA.FTZ R38, R21, R38, R22 ;  /* 0x0000002615267223 */ /* 0x000fca0000010016 */
[----:B------:R-:W-:Y:S01]  /*49e0*/  F2FP.BF16.F32.PACK_AB R5, R38, R5 ;  /* 0x000000052605723e */ /* 0x000fe200000010ff */
[----:B-----5:R-:W-:Y:S02]  /*49f0*/  IMAD R3, R10, UR8, RZ ;  /* 0x000000080a037c24 */ /* 0x020fe4000f8e02ff */
[----:B------:R-:W-:-:S04]  /*4a00*/  IMAD.WIDE.U32 R58, R6, UR8, R58 ;  /* 0x00000008063a7c25 */ /* 0x000fc8000f8e003a */
[----:B------:R-:W-:Y:S01]  /*4a10*/  IMAD R3, R6, UR9, R3 ;  /* 0x0000000906037c24 */ /* 0x000fe2000f8e0203 */
[----:B------:R-:W-:-:S04]  /*4a20*/  LEA R2, P1, R58, UR12, 0x1 ;  /* 0x0000000c3a027c11 */ /* 0x000fc8000f8208ff */
[----:B------:R-:W-:-:S04]  /*4a30*/  IADD3 R3, PT, PT, R59, R3, RZ ;  /* 0x000000033b037210 */ /* 0x000fc80007ffe0ff */
[----:B------:R-:W-:-:S05]  /*4a40*/  LEA.HI.X R3, R58, UR13, R3, 0x1, P1 ;  /* 0x0000000d3a037c11 */ /* 0x000fca00088f0c03 */
[----:B------:R0:W-:Y:S01]  /*4a50*/  STG.E desc[UR14][R2.64], R5 ;  /* 0x0000000502007986 */ /* 0x0001e2000c10190e */
[----:B------:R-:W-:Y:S05]  /*4a60*/  BRA `(.L_x_2169) ;  /* 0x0000002000807947 */ /* 0x000fea0003800000 */
.L_x_2138:
        /* <DEDUP_REMOVED lines=17> */
[----:B------:R-:W-:Y:S01]  /*4b80*/  FFMA.FTZ R41, R20, R41, R23 ;  /* 0x0000002914297223 */ /* 0x000fe20000010017 */
        /* <DEDUP_REMOVED lines=19> */
.L_x_2171:
[----:B------:R-:W-:Y:S05]  /*4cc0*/  BSYNC.RECONVERGENT B1 ;  /* 0x0000000000017941 */ /* 0x000fea0003800200 */
.L_x_2170:
        /* <DEDUP_REMOVED lines=8> */
[----:B------:R-:W0:Y:S01]  /*4d50*/  LDCU.64 UR16, c[0x0][0x380] ;  /* 0x00007000ff1077ac */ /* 0x000e220008000a00 */
[----:B------:R-:W-:Y:S01]  /*4d60*/  MOV R17, R59 ;  /* 0x0000003b00117202 */ /* 0x000fe20000000f00 */
[----:B------:R-:W-:Y:S01]  /*4d70*/  FFMA.FTZ R0, R20, R0, R23 ;  /* 0x0000000014007223 */ /* 0x000fe20000010017 */
[----:B------:R-:W-:-:S03]  /*4d80*/  FFMA.FTZ R62, R21, R3, R22 ;  /* 0x00000003153e7223 */ /* 0x000fc60000010016 */
        /* <DEDUP_REMOVED lines=18> */
.L_x_2173:
[----:B------:R-:W-:Y:S05]  /*4eb0*/  BSYNC.RECONVERGENT B1 ;  /* 0x0000000000017941 */ /* 0x000fea0003800200 */
.L_x_2172:
[----:B------:R-:W-:Y:S01]  /*4ec0*/  BSSY.RECONVERGENT B1, `(.L_x_2174) ;  /* 0x0000020000017945 */ /* 0x000fe20003800200 */
[C---:B------:R-:W-:Y:S01]  /*4ed0*/  IADD3 R0, PT, PT, R56.reuse, 0xc0, RZ ;  /* 0x000000c038007810 */ /* 0x040fe20007ffe0ff */
[----:B0-----:R-:W-:Y:S02]  /*4ee0*/  VIADD R16, R56, 0xe0 ;  /* 0x000000e038107836 */ /* 0x001fe40000000000 */
[----:B------:R-:W-:Y:S05]  /*4ef0*/  @P2 BRA `(.L_x_2175) ;  /* 0x0000000000702947 */ /* 0x000fea0003800000 */
[----:B------:R-:W-:Y:S01]  /*4f00*/  FADD.FTZ R5, R5, -UR5 ;  /* 0x8000000505057e21 */ /* 0x000fe20008010000 */
[----:B------:R-:W-:Y:S01]  /*4f10*/  FADD.FTZ R4, R4, -UR5 ;  /* 0x8000000504047e21 */ /* 0x000fe20008010000 */
[----:B------:R-:W0:Y:S02]  /*4f20*/  LDCU.64 UR12, c[0x0][0x3e0] ;  /* 0x00007c00ff0c77ac */ /* 0x000e240008000a00 */
[----:B-1----:R-:W-:Y:S01]  /*4f30*/  FMUL.FTZ R2, R5, UR10 ;  /* 0x0000000a05027c20 */ /* 0x002fe20008410000 */
[----:B------:R-:W-:Y:S01]  /*4f40*/  FMUL.FTZ R4, R4, UR10 ;  /* 0x0000000a04047c20 */ /* 0x000fe20008410000 */
[----:B------:R-:W1:Y:S01]  /*4f50*/  LDCU.64 UR16, c[0x0][0x380] ;  /* 0x00007000ff1077ac */ /* 0x000e620008000a00 */
[----:B------:R-:W-:Y:S01]  /*4f60*/  MOV R5, R59 ;  /* 0x0000003b00057202 */ /* 0x000fe20000000f00 */
[----:B------:R-:W-:Y:S01]  /*4f70*/  FFMA.FTZ R2, R20, R2, R23 ;  /* 0x0000000214027223 */ /* 0x000fe20000010017 */
[----:B------:R-:W-:Y:S01]  /*4f80*/  FFMA.FTZ R62, R21, R4, R22 ;  /* 0x00000004153e7223 */ /* 0x000fe20000010016 */
[----:B------:R-:W-:-:S02]  /*4f90*/  MOV R4, R60 ;  /* 0x0000003c00047202 */ /* 0x000fc40000000f00 */
[----:B------:R-:W-:Y:S01]  /*4fa0*/  FMUL.FTZ R3, R2, -1.4426950216293334961 ;  /* 0xbfb8aa3b02037820 */ /* 0x000fe20000410000 */
[----:B------:R-:W-:-:S05]  /*4fb0*/  FMUL.FTZ R18, R62, -1.4426950216293334961 ;  /* 0xbfb8aa3b3e127820 */ /* 0x000fca0000410000 */
[----:B------:R-:W2:Y:S01]  /*4fc0*/  MUFU.EX2 R3, R3 ;  /* 0x0000000300037308 */ /* 0x000ea20000000800 */
[----:B0-----:R-:W-:Y:S02]  /*4fd0*/  IMAD R41, R49, UR12, RZ ;  /* 0x0000000c31297c24 */ /* 0x001fe4000f8e02ff */
[----:B------:R-:W-:-:S05]  /*4fe0*/  IMAD.WIDE.U32 R4, R54, UR12, R4 ;  /* 0x0000000c36047c25 */ /* 0x000fca000f8e0004 */
[----:B------:R-:W0:Y:S01]  /*4ff0*/  MUFU.EX2 R18, R18 ;  /* 0x0000001200127308 */ /* 0x000e220000000800 */
[----:B--2---:R-:W-:Y:S01]  /*5000*/  FADD.FTZ R17, R3, 1 ;  /* 0x3f80000003117421 */ /* 0x004fe20000010000 */
[----:B------:R-:W-:-:S06]  /*5010*/  IMAD R3, R54, UR13, R41 ;  /* 0x0000000d36037c24 */ /* 0x000fcc000f8e0229 */
[----:B------:R-:W2:Y:S01]  /*5020*/  MUFU.RCP R17, R17 ;  /* 0x0000001100117308 */ /* 0x000ea20000001000 */
[----:B------:R-:W-:Y:S01]  /*5030*/  IADD3 R3, PT, PT, R5, R3, RZ ;  /* 0x0000000305037210 */ /* 0x000fe20007ffe0ff */
[----:B0-----:R-:W-:-:S06]  /*5040*/  FADD.FTZ R19, R18, 1 ;  /* 0x3f80000012137421 */ /* 0x001fcc0000010000 */
[----:B------:R-:W0:Y:S01]  /*5050*/  MUFU.RCP R19, R19 ;  /* 0x0000001300137308 */ /* 0x000e220000001000 */
[----:B--2---:R-:W-:Y:S01]  /*5060*/  FMUL.FTZ R18, R2, R17 ;  /* 0x0000001102127220 */ /* 0x004fe20000410000 */
[----:B-1----:R-:W-:-:S04]  /*5070*/  LEA R2, P1, R4, UR16, 0x1 ;  /* 0x0000001004027c11 */ /* 0x002fc8000f8208ff */
[----:B------:R-:W-:Y:S01]  /*5080*/  LEA.HI.X R3, R4, UR17, R3, 0x1, P1 ;  /* 0x0000001104037c11 */ /* 0x000fe200088f0c03 */
[----:B0-----:R-:W-:-:S05]  /*5090*/  FMUL.FTZ R41, R62, R19 ;  /* 0x000000133e297220 */ /* 0x001fca0000410000 */
[----:B------:R-:W-:-:S05]  /*50a0*/  F2FP.BF16.F32.PACK_AB R41, R41, R18 ;  /* 0x000000122929723e */ /* 0x000fca00000010ff */
[----:B------:R0:W-:Y:S02]  /*50b0*/  STG.E desc[UR14][R2.64], R41 ;  /* 0x0000002902007986 */ /* 0x0001e4000c10190e */
.L_x_2175:
[----:B------:R-:W-:Y:S05]  /*50c0*/  BSYNC.RECONVERGENT B1 ;  /* 0x0000000000017941 */ /* 0x000fea0003800200 */
.L_x_2174:
        /* <DEDUP_REMOVED lines=10> */
[----:B------:R-:W-:Y:S01]  /*5170*/  FFMA.FTZ R18, R20, R7, R23 ;  /* 0x0000000714127223 */ /* 0x000fe20000010017 */
        /* <DEDUP_REMOVED lines=19> */
.L_x_2177:
[----:B------:R-:W-:Y:S05]  /*52b0*/  BSYNC.RECONVERGENT B1 ;  /* 0x0000000000017941 */ /* 0x000fea0003800200 */
.L_x_2176:
        /* <DEDUP_REMOVED lines=48> */
.L_x_2179:
[----:B------:R-:W-:Y:S05]  /*55c0*/  BSYNC.RECONVERGENT B1 ;  /* 0x0000000000017941 */ /* 0x000fea0003800200 */
.L_x_2178:
[----:B------:R-:W-:Y:S04]  /*55d0*/  BSSY.RECONVERGENT B1, `(.L_x_2180) ;  /* 0x000001e000017945 */ /* 0x000fe80003800200 */
[----:B------:R-:W-:Y:S05]  /*55e0*/  @P2 BRA `(.L_x_2181) ;  /* 0x0000000000702947 */ /* 0x000fea0003800000 */
[----:B------:R-:W-:Y:S01]  /*55f0*/  FADD.FTZ R10, R10, -UR5 ;  /* 0x800000050a0a7e21 */ /* 0x000fe20008010000 */
[----:B------:R-:W-:Y:S01]  /*5600*/  FADD.FTZ R11, R11, -UR5 ;  /* 0x800000050b0b7e21 */ /* 0x000fe20008010000 */
[----:B------:R-:W1:Y:S01]  /*5610*/  LDCU.64 UR12, c[0x0][0x3e0] ;  /* 0x00007c00ff0c77ac */ /* 0x000e620008000a00 */
[----:B------:R-:W-:Y:S01]  /*5620*/  MOV R4, R60 ;  /* 0x0000003c00047202 */ /* 0x000fe20000000f00 */
[----:B------:R-:W-:Y:S01]  /*5630*/  FMUL.FTZ R10, R10, UR10 ;  /* 0x0000000a0a0a7c20 */ /* 0x000fe20008410000 */
[----:B0-----:R-:W-:Y:S01]  /*5640*/  FMUL.FTZ R2, R11, UR10 ;  /* 0x0000000a0b027c20 */ /* 0x001fe20008410000 */
        /* <DEDUP_REMOVED lines=12> */
[----:B--2---:R-:W-:-:S06]  /*5710*/  FADD.FTZ R11, R10, 1 ;  /* 0x3f8000000a0b7421 */ /* 0x004fcc0000010000 */
[----:B------:R-:W2:Y:S01]  /*5720*/  MUFU.RCP R11, R11 ;  /* 0x0000000b000b7308 */ /* 0x000ea20000001000 */
[----:B-1----:R-:W-:-:S07]  /*5730*/  FADD.FTZ R8, R3, 1 ;  /* 0x3f80000003087421 */ /* 0x002fce0000010000 */
[----:B------:R-:W1:Y:S01]  /*5740*/  MUFU.RCP R9, R8 ;  /* 0x0000000800097308 */ /* 0x000e620000001000 */
[----:B--2---:R-:W-:Y:S01]  /*5750*/  FMUL.FTZ R10, R62, R11 ;  /* 0x0000000b3e0a7220 */ /* 0x004fe20000410000 */
[----:B-1----:R-:W-:Y:S01]  /*5760*/  FMUL.FTZ R9, R2, R9 ;  /* 0x0000000902097220 */ /* 0x002fe20000410000 */
[----:B0-----:R-:W-:-:S04]  /*5770*/  LEA R2, P2, R4, UR16, 0x1 ;  /* 0x0000001004027c11 */ /* 0x001fc8000f8408ff */
[----:B------:R-:W-:Y:S02]  /*5780*/  LEA.HI.X R3, R4, UR17, R57, 0x1, P2 ;  /* 0x0000001104037c11 */ /* 0x000fe400090f0c39 */
[----:B------:R-:W-:-:S05]  /*5790*/  F2FP.BF16.F32.PACK_AB R9, R10, R9 ;  /* 0x000000090a09723e */ /* 0x000fca00000010ff */
[----:B------:R1:W-:Y:S02]  /*57a0*/  STG.E desc[UR14][R2.64], R9 ;  /* 0x0000000902007986 */ /* 0x0003e4000c10190e */
.L_x_2181:
[----:B------:R-:W-:Y:S05]  /*57b0*/  BSYNC.RECONVERGENT B1 ;  /* 0x0000000000017941 */ /* 0x000fea0003800200 */
.L_x_2180:
        /* <DEDUP_REMOVED lines=32> */
.L_x_2183:
[----:B------:R-:W-:Y:S05]  /*59c0*/  BSYNC.RECONVERGENT B1 ;  /* 0x0000000000017941 */ /* 0x000fea0003800200 */
.L_x_2182:
        /* <DEDUP_REMOVED lines=10> */
[----:B------:R-:W-:Y:S01]  /*5a70*/  FFMA.FTZ R15, R20, R15, R23 ;  /* 0x0000000f140f7223 */ /* 0x000fe20000010017 */
        /* <DEDUP_REMOVED lines=19> */
.L_x_2185:
[----:B------:R-:W-:Y:S05]  /*5bb0*/  BSYNC.RECONVERGENT B1 ;  /* 0x0000000000017941 */ /* 0x000fea0003800200 */
.L_x_2184:
        /* <DEDUP_REMOVED lines=10> */
[----:B------:R-:W-:Y:S01]  /*5c60*/  FFMA.FTZ R25, R20, R25, R23 ;  /* 0x0000001914197223 */ /* 0x000fe20000010017 */
        /* <DEDUP_REMOVED lines=19> */
.L_x_2187:
[----:B------:R-:W-:Y:S05]  /*5da0*/  BSYNC.RECONVERGENT B1 ;  /* 0x0000000000017941 */ /* 0x000fea0003800200 */
.L_x_2186:
[----:B------:R-:W-:Y:S04]  /*5db0*/  BSSY.RECONVERGENT B1, `(.L_x_2188) ;  /* 0x000001e000017945 */ /* 0x000fe80003800200 */
[----:B------:R-:W-:Y:S05]  /*5dc0*/  @P4 BRA `(.L_x_2189) ;  /* 0x0000000000704947 */ /* 0x000fea0003800000 */
[----:B------:R-:W-:Y:S01]  /*5dd0*/  FADD.FTZ R26, R26, -UR5 ;  /* 0x800000051a1a7e21 */ /* 0x000fe20008010000 */
[----:B------:R-:W-:Y:S01]  /*5de0*/  FADD.FTZ R27, R27, -UR5 ;  /* 0x800000051b1b7e21 */ /* 0x000fe20008010000 */
[----:B------:R-:W4:Y:S01]  /*5df0*/  LDCU.64 UR12, c[0x0][0x3e0] ;  /* 0x00007c00ff0c77ac */ /* 0x000f220008000a00 */
[----:B01----:R-:W-:Y:S01]  /*5e00*/  MOV R2, R60 ;  /* 0x0000003c00027202 */ /* 0x003fe20000000f00 */
[----:B------:R-:W-:Y:S01]  /*5e10*/  FMUL.FTZ R26, R26, UR10 ;  /* 0x0000000a1a1a7c20 */ /* 0x000fe20008410000 */
[----:B------:R-:W-:Y:S01]  /*5e20*/  FMUL.FTZ R27, R27, UR10 ;  /* 0x0000000a1b1b7c20 */ /* 0x000fe20008410000 */
[----:B------:R-:W0:Y:S01]  /*5e30*/  LDCU.64 UR16, c[0x0][0x380] ;  /* 0x00007000ff1077ac */ /* 0x000e220008000a00 */
[----:B------:R-:W-:Y:S01]  /*5e40*/  MOV R3, R59 ;  /* 0x0000003b00037202 */ /* 0x000fe20000000f00 */
[----:B--23--:R-:W-:Y:S01]  /*5e50*/  FFMA.FTZ R5, R20, R26, R23 ;  /* 0x0000001a14057223 */ /* 0x00cfe20000010017 */
[----:B------:R-:W-:-:S03]  /*5e60*/  FFMA.FTZ R27, R21, R27, R22 ;  /* 0x0000001b151b7223 */ /* 0x000fc60000010016 */
[----:B------:R-:W-:Y:S01]  /*5e70*/  FMUL.FTZ R0, R5, -1.4426950216293334961 ;  /* 0xbfb8aa3b05007820 */ /* 0x000fe20000410000 */
[----:B------:R-:W-:-:S05]  /*5e80*/  FMUL.FTZ R4, R27, -1.4426950216293334961 ;  /* 0xbfb8aa3b1b047820 */ /* 0x000fca0000410000 */
        /* <DEDUP_REMOVED lines=16> */
.L_x_2189:
[----:B------:R-:W-:Y:S05]  /*5f90*/  BSYNC.RECONVERGENT B1 ;  /* 0x0000000000017941 */ /* 0x000fea0003800200 */
.L_x_2188:
        /* <DEDUP_REMOVED lines=31> */
[----:B------:R-:W-:Y:S01]  /*6190*/  FFMA.FTZ R29, R20, R29, R23 ;  /* 0x0000001d141d7223 */ /* 0x000fe20000010017 */
        /* <DEDUP_REMOVED lines=20> */
.L_x_2191:
[----:B------:R-:W-:Y:S05]  /*62e0*/  BSYNC.RECONVERGENT B1 ;  /* 0x0000000000017941 */ /* 0x000fea0003800200 */
.L_x_2190:
        /* <DEDUP_REMOVED lines=9> */
[----:B------:R-:W-:Y:S01]  /*6380*/  FFMA.FTZ R31, R20, R31, R23 ;  /* 0x0000001f141f7223 */ /* 0x000fe20000010017 */
        /* <DEDUP_REMOVED lines=20> */
.L_x_2193:
[----:B------:R-:W-:Y:S05]  /*64d0*/  BSYNC.RECONVERGENT B1 ;  /* 0x0000000000017941 */ /* 0x000fea0003800200 */
.L_x_2192:
        /* <DEDUP_REMOVED lines=9> */
[----:B------:R-:W-:Y:S01]  /*6570*/  FFMA.FTZ R33, R20, R33, R23 ;  /* 0x0000002114217223 */ /* 0x000fe20000010017 */
        /* <DEDUP_REMOVED lines=20> */
.L_x_2195:
[----:B------:R-:W-:Y:S05]  /*66c0*/  BSYNC.RECONVERGENT B1 ;  /* 0x0000000000017941 */ /* 0x000fea0003800200 */
.L_x_2194:
        /* <DEDUP_REMOVED lines=9> */
[----:B------:R-:W-:Y:S01]  /*6760*/  FFMA.FTZ R35, R20, R35, R23 ;  /* 0x0000002314237223 */ /* 0x000fe20000010017 */
        /* <DEDUP_REMOVED lines=20> */
.L_x_2197:
[----:B------:R-:W-:Y:S05]  /*68b0*/  BSYNC.RECONVERGENT B1 ;  /* 0x0000000000017941 */ /* 0x000fea0003800200 */
.L_x_2196:
[----:B------:R-:W-:Y:S04]  /*68c0*/  BSSY.RECONVERGENT B1, `(.L_x_2198) ;  /* 0x000001e000017945 */ /* 0x000fe80003800200 */
[----:B------:R-:W-:Y:S05]  /*68d0*/  @P3 BRA `(.L_x_2199) ;  /* 0x0000000000703947 */ /* 0x000fea0003800000 */
[----:B------:R-:W-:Y:S01]  /*68e0*/  FADD.FTZ R37, R37, -UR5 ;  /* 0x8000000525257e21 */ /* 0x000fe20008010000 */
[----:B------:R-:W-:Y:S01]  /*68f0*/  FADD.FTZ R36, R36, -UR5 ;  /* 0x8000000524247e21 */ /* 0x000fe20008010000 */
[----:B------:R-:W5:Y:S01]  /*6900*/  LDCU.64 UR12, c[0x0][0x3e0] ;  /* 0x00007c00ff0c77ac */ /* 0x000f620008000a00 */
[----:B0-----:R-:W-:Y:S01]  /*6910*/  MOV R3, R59 ;  /* 0x0000003b00037202 */ /* 0x001fe20000000f00 */
[----:B------:R-:W-:Y:S01]  /*6920*/  FMUL.FTZ R37, R37, UR10 ;  /* 0x0000000a25257c20 */ /* 0x000fe20008410000 */
[----:B------:R-:W-:Y:S01]  /*6930*/  FMUL.FTZ R36, R36, UR10 ;  /* 0x0000000a24247c20 */ /* 0x000fe20008410000 */
[----:B------:R-:W0:Y:S02]  /*6940*/  LDCU.64 UR16, c[0x0][0x380] ;  /* 0x00007000ff1077ac */ /* 0x000e240008000a00 */
[----:B------:R-:W-:Y:S01]  /*6950*/  FFMA.FTZ R37, R20, R37, R23 ;  /* 0x0000002514257223 */ /* 0x000fe20000010017 */
[----:B------:R-:W-:-:S03]  /*6960*/  FFMA.FTZ R36, R21, R36, R22 ;  /* 0x0000002415247223 */ /* 0x000fc60000010016 */
[----:B------:R-:W-:Y:S01]  /*6970*/  FMUL.FTZ R2, R37, -1.4426950216293334961 ;  /* 0xbfb8aa3b25027820 */ /* 0x000fe20000410000 */
[----:B-1234-:R-:W-:-:S05]  /*6980*/  FMUL.FTZ R4, R36, -1.4426950216293334961 ;  /* 0xbfb8aa3b24047820 */ /* 0x01efca0000410000 */
[----:B------:R-:W1:Y:S01]  /*6990*/  MUFU.EX2 R2, R2 ;  /* 0x0000000200027308 */ /* 0x000e620000000800 */
[----:B-----5:R-:W-:-:S04]  /*69a0*/  IMAD R7, R7, UR12, RZ ;  /* 0x0000000c07077c24 */ /* 0x020fc8000f8e02ff */
        /* <DEDUP_REMOVED lines=15> */
.L_x_2199:
[----:B------:R-:W-:Y:S05]  /*6aa0*/  BSYNC.RECONVERGENT B1 ;  /* 0x0000000000017941 */ /* 0x000fea0003800200 */
.L_x_2198:
[----:B------:R-:W-:Y:S05]  /*6ab0*/  @P4 BRA `(.L_x_2169) ;  /* 0x00000000006c4947 */ /* 0x000fea0003800000 */
[----:B------:R-:W-:Y:S01]  /*6ac0*/  FADD.FTZ R39, R39, -UR5 ;  /* 0x8000000527277e21 */ /* 0x000fe20008010000 */
[----:B------:R-:W-:Y:S01]  /*6ad0*/  FADD.FTZ R38, R38, -UR5 ;  /* 0x8000000526267e21 */ /* 0x000fe20008010000 */
[----:B------:R-:W5:Y:S01]  /*6ae0*/  LDCU.64 UR8, c[0x0][0x3e0] ;  /* 0x00007c00ff0877ac */ /* 0x000f620008000a00 */
[----:B------:R-:W-:Y:S01]  /*6af0*/  MOV R58, R60 ;  /* 0x0000003c003a7202 */ /* 0x000fe20000000f00 */
[----:B------:R-:W-:Y:S01]  /*6b00*/  FMUL.FTZ R39, R39, UR10 ;  /* 0x0000000a27277c20 */ /* 0x000fe20008410000 */
[----:B------:R-:W-:Y:S01]  /*6b10*/  FMUL.FTZ R38, R38, UR10 ;  /* 0x0000000a26267c20 */ /* 0x000fe20008410000 */
[----:B------:R-:W1:Y:S02]  /*6b20*/  LDCU.64 UR12, c[0x0][0x380] ;  /* 0x00007000ff0c77ac */ /* 0x000e640008000a00 */
[----:B------:R-:W-:Y:S01]  /*6b30*/  FFMA.FTZ R39, R20, R39, R23 ;  /* 0x0000002714277223 */ /* 0x000fe20000010017 */
[----:B------:R-:W-:-:S03]  /*6b40*/  FFMA.FTZ R38, R21, R38, R22 ;  /* 0x0000002615267223 */ /* 0x000fc60000010016 */
[----:B------:R-:W-:Y:S01]  /*6b50*/  FMUL.FTZ R0, R39, -1.4426950216293334961 ;  /* 0xbfb8aa3b27007820 */ /* 0x000fe20000410000 */
[----:B0-----:R-:W-:-:S05]  /*6b60*/  FMUL.FTZ R2, R38, -1.4426950216293334961 ;  /* 0xbfb8aa3b26027820 */ /* 0x001fca0000410000 */
[----:B------:R-:W1:Y:S01]  /*6b70*/  MUFU.EX2 R0, R0 ;  /* 0x0000000000007308 */ /* 0x000e620000000800 */
[----:B-----5:R-:W-:Y:S02]  /*6b80*/  IMAD R3, R10, UR8, RZ ;  /* 0x000000080a037c24 */ /* 0x020fe4000f8e02ff */
[----:B------:R-:W-:-:S05]  /*6b90*/  IMAD.WIDE.U32 R58, R6, UR8, R58 ;  /* 0x00000008063a7c25 */ /* 0x000fca000f8e003a */
[----:B------:R-:W0:Y:S01]  /*6ba0*/  MUFU.EX2 R2, R2 ;  /* 0x0000000200027308 */ /* 0x000e220000000800 */
[----:B------:R-:W-:-:S05]  /*6bb0*/  IMAD R3, R6, UR9, R3 ;  /* 0x0000000906037c24 */ /* 0x000fca000f8e0203 */
[----:B------:R-:W-:Y:S01]  /*6bc0*/  IADD3 R3, PT, PT, R59, R3, RZ ;  /* 0x000000033b037210 */ /* 0x000fe20007ffe0ff */
[----:B-1234-:R-:W-:-:S06]  /*6bd0*/  FADD.FTZ R4, R0, 1 ;  /* 0x3f80000000047421 */ /* 0x01efcc0000010000 */
        /* <DEDUP_REMOVED lines=9> */
.L_x_2169:
[----:B------:R-:W-:Y:S05]  /*6c70*/  BSYNC.RECONVERGENT B0 ;  /* 0x0000000000007941 */ /* 0x000fea0003800200 */
.L_x_2137:
        /* <DEDUP_REMOVED lines=8> */
.L_x_2201:
        /* <DEDUP_REMOVED lines=16> */
.L_x_3450:


//--------------------- .text._Z35group_norm_nhwc_fwd_one_pass_kernelI11Bf16IOFp16WLi64ELi14ELi224EEv26Group_norm_nhwc_fwd_params --------------------------
	.section	.text._Z35group_norm_nhwc_fwd_one_pass_kernelI11Bf16IOFp16WLi64ELi14ELi224EEv26Group_norm_nhwc_fwd_params,"ax",@progbits
	.align	128
        .global         _Z35group_norm_nhwc_fwd_one_pass_kernelI11Bf16IOFp16WLi64ELi14ELi224EEv26Group_norm_nhwc_fwd_params
        .type           _Z35group_norm_nhwc_fwd_one_pass_kernelI11Bf16IOFp16WLi64ELi14ELi224EEv26Group_norm_nhwc_fwd_params,@function
        .size           _Z35group_norm_nhwc_fwd_one_pass_kernelI11Bf16IOFp16WLi64ELi14ELi224EEv26Group_norm_nhwc_fwd_params,(.L_x_3451 - _Z35group_norm_nhwc_fwd_one_pass_kernelI11Bf16IOFp16WLi64ELi14ELi224EEv26Group_norm_nhwc_fwd_params)
        .other          _Z35group_norm_nhwc_fwd_one_pass_kernelI11Bf16IOFp16WLi64ELi14ELi224EEv26Group_norm_nhwc_fwd_params,@"STO_CUDA_ENTRY STV_DEFAULT"
_Z35group_norm_nhwc_fwd_one_pass_kernelI11Bf16IOFp16WLi64ELi14ELi224EEv26Group_norm_nhwc_fwd_params:
.text._Z35group_norm_nhwc_fwd_one_pass_kernelI11Bf16IOFp16WLi64ELi14ELi224EEv26Group_norm_nhwc_fwd_params:
        /* <DEDUP_REMOVED lines=27> */
.L_x_2221:
        /* <DEDUP_REMOVED lines=131> */
.L_x_2203:
[----:B----4-:R-:W-:Y:S05]  /*09e0*/  BSYNC.RECONVERGENT B0 ;  /* 0x0000000000007941 */ /* 0x010fea0003800200 */
.L_x_2202:
        /* <DEDUP_REMOVED lines=23> */
.L_x_2205:
[----:B------:R-:W-:Y:S05]  /*0b60*/  BSYNC.RECONVERGENT B0 ;  /* 0x0000000000007941 */ /* 0x000fea0003800200 */
.L_x_2204:
        /* <DEDUP_REMOVED lines=31> */
.L_x_2208:
[----:B---3--:R-:W3:Y:S04]  /*0d60*/  LDG.E.STRONG.GPU R6, desc[UR14][R4.64] ;  /* 0x0000000e04067981 */ /* 0x008ee8000c1ef900 */
[----:B---3--:R-:W-:Y:S01]  /*0d70*/  CCTL.IVALL ;  /* 0x00000000ff00798f */ /* 0x008fe20002000000 */
[----:B------:R-:W-:Y:S05]  /*0d80*/  YIELD ;  /* 0x0000000000007946 */ /* 0x000fea0003800000 */
[----:B------:R-:W-:-:S13]  /*0d90*/  ISETP.NE.AND P2, PT, R6, R9, PT ;  /* 0x000000090600720c */ /* 0x000fda0003f45270 */
[----:B------:R-:W-:Y:S05]  /*0da0*/  @P2 BRA `(.L_x_2208) ;  /* 0xfffffffc00ec2947 */ /* 0x000fea000383ffff */
.L_x_2207:
        /* <DEDUP_REMOVED lines=15> */
.L_x_2210:
        /* <DEDUP_REMOVED lines=91> */
.L_x_2209:
        /* <DEDUP_REMOVED lines=53> */
.L_x_2211:
[----:B------:R-:W-:Y:S05]  /*17a0*/  @!P2 BRA `(.L_x_2206) ;  /* 0x0000000000a0a947 */ /* 0x000fea0003800000 */
[----:B------:R-:W-:-:S13]  /*17b0*/  ISETP.NE.AND P2, PT, R10, 0x1, PT ;  /* 0x000000010a00780c */ /* 0x000fda0003f45270 */
[----:B------:R-:W-:Y:S05]  /*17c0*/  @!P2 BRA `(.L_x_2212) ;  /* 0x000000000060a947 */ /* 0x000fea0003800000 */
[----:B------:R-:W-:Y:S02]  /*17d0*/  UIADD3 UR10, UPT, UPT, UR5, 0x1, URZ ;  /* 0x00000001050a7890 */ /* 0x000fe4000fffe0ff */
[----:B------:R-:W-:-:S04]  /*17e0*/  MOV R4, UR5 ;  /* 0x0000000500047c02 */ /* 0x000fc80008000f00 */
[----:B------:R-:W-:Y:S01]  /*17f0*/  ISETP.EQ.OR P4, PT, R4, UR18, P3 ;  /* 0x0000001204007c0c */ /* 0x000fe20009f82670 */
[----:B------:R-:W-:-:S05]  /*1800*/  IMAD.U32 R4, RZ, RZ, UR10 ;  /* 0x0000000aff047e24 */ /* 0x000fca000f8e00ff */
        /* <DEDUP_REMOVED lines=10> */
[----:B------:R-:W-:Y:S01]  /*18b0*/  IMAD.U32 R7, RZ, RZ, UR11 ;  /* 0x0000000bff077e24 */ /* 0x000fe2000f8e00ff */
[----:B------:R-:W0:Y:S05]  /*18c0*/  @!P4 LDG.E.64 R4, desc[UR14][R4.64] ;  /* 0x0000000e0404c981 */ /* 0x000e2a000c1e1b00 */
[----:B------:R-:W3:Y:S01]  /*18d0*/  @!P2 LDG.E.64 R6, desc[UR14][R6.64] ;  /* 0x0000000e0606a981 */ /* 0x000ee2000c1e1b00 */
[----:B------:R-:W-:-:S04]  /*18e0*/  MOV R8, UR5 ;  /* 0x0000000500087c02 */ /* 0x000fc80008000f00 */
[----:B------:R-:W-:-:S04]  /*18f0*/  IADD3 R8, PT, PT, R8, 0x2, RZ ;  /* 0x0000000208087810 */ /* 0x000fc80007ffe0ff */
[----:B------:R-:W-:Y:S01]  /*1900*/  R2UR UR5, R8 ;  /* 0x00000000080572ca */ /* 0x000fe200000e0000 */
[----:B0-----:R-:W-:Y:S01]  /*1910*/  @!P4 FADD.FTZ R22, R22, R4 ;  /* 0x000000041616c221 */ /* 0x001fe20000010000 */
[----:B------:R-:W-:-:S03]  /*1920*/  @!P4 FADD.FTZ R23, R23, R5 ;  /* 0x000000051717c221 */ /* 0x000fc60000010000 */
[----:B---3--:R-:W-:Y:S01]  /*1930*/  @!P2 FADD.FTZ R22, R22, R6 ;  /* 0x000000061616a221 */ /* 0x008fe20000010000 */
[----:B------:R-:W-:-:S09]  /*1940*/  @!P2 FADD.FTZ R23, R23, R7 ;  /* 0x000000071717a221 */ /* 0x000fd20000010000 */
.L_x_2212:
        /* <DEDUP_REMOVED lines=13> */
.L_x_2213:
[----:B------:R-:W-:Y:S05]  /*1a20*/  BSYNC.RECONVERGENT B0 ;  /* 0x0000000000007941 */ /* 0x000fea0003800200 */
.L_x_2206:
        /* <DEDUP_REMOVED lines=15> */
[----:B------:R-:W-:-:S04]  /*1b20*/  PRMT R11, R11, 0x7710, RZ ;  /* 0x000077100b0b7816 */ /* 0x000fc800000000ff */
[----:B------:R-:W-:Y:S01]  /*1b30*/  IADD3 R11, PT, PT, R11, R0, RZ ;  /* 0x000000000b0b7210 */ /* 0x000fe20007ffe0ff */
[----:B-1----:R-:W-:Y:S01]  /*1b40*/  @P0 IMAD.WIDE R8, R13, 0x8, R8 ;  /* 0x000000080d080825 */ /* 0x002fe200078e0208 */
[----:B------:R-:W-:Y:S03]  /*1b50*/  @!P3 STS.64 [UR5+0x48], R22 ;  /* 0x00004816ff00b988 */ /* 0x000fe60008000a05 */
[----:B------:R-:W-:-:S05]  /*1b60*/  IMAD.SHL.U32 R11, R11, 0x2, RZ ;  /* 0x000000020b0b7824 */ /* 0x000fca00078e00ff */
[----:B------:R-:W-:Y:S01]  /*1b70*/  LOP3.LUT R15, R11, 0xffff, RZ, 0xc0, !PT ;  /* 0x0000ffff0b0f7812 */ /* 0x000fe200078ec0ff */
[----:B------:R-:W-:-:S03]  /*1b80*/  @P0 FMUL.FTZ R11, R23, UR10 ;  /* 0x0000000a170b0c20 */ /* 0x000fc60008410000 */
[----:B------:R-:W-:Y:S02]  /*1b90*/  IADD3 R15, PT, PT, R16, R15, RZ ;  /* 0x0000000f100f7210 */ /* 0x000fe40007ffe0ff */
        /* <DEDUP_REMOVED lines=14> */
[----:B------:R-:W-:-:S04]  /*1c80*/  VIADD R6, R3, 0x20 ;  /* 0x0000002003067836 */ /* 0x000fc80000000000 */
[----:B------:R-:W-:Y:S02]  /*1c90*/  FSETP.GTU.FTZ.AND P2, PT, R5, RZ, PT ;  /* 0x000000ff0500720b */ /* 0x000fe40003f5c000 */
[----:B------:R-:W-:-:S11]  /*1ca0*/  SHF.R.S32.HI R7, RZ, 0x1f, R6 ;  /* 0x0000001fff077819 */ /* 0x000fd60000011406 */
[----:B------:R-:W1:Y:S02]  /*1cb0*/  @P2 LDC R10, c[0x0][0x3a8] ;  /* 0x0000ea00ff0a2b82 */ /* 0x000e640000000800 */
[----:B-1----:R-:W-:Y:S01]  /*1cc0*/  @P2 FADD.FTZ R10, R5, R10 ;  /* 0x0000000a050a2221 */ /* 0x002fe20000010000 */
[----:B------:R-:W-:-:S06]  /*1cd0*/  HFMA2 R5, -RZ, RZ, 1.875, 0 ;  /* 0x3f800000ff057431 */ /* 0x000fcc00000001ff */
[----:B------:R1:W0:Y:S01]  /*1ce0*/  @P2 MUFU.RSQ R5, R10 ;  /* 0x0000000a00052308 */ /* 0x0002220000001400 */
[----:B--2---:R-:W-:Y:S02]  /*1cf0*/  HADD2.F32 R8, -RZ, R25.H0_H0 ;  /* 0x20000019ff087230 */ /* 0x004fe40000004100 */
[----:B---3--:R-:W-:Y:S02]  /*1d00*/  HADD2.F32 R9, -RZ, R28.H0_H0 ;  /* 0x2000001cff097230 */ /* 0x008fe40000004100 */
[----:B----4-:R-:W-:Y:S02]  /*1d10*/  HADD2.F32 R15, -RZ, R16.H0_H0 ;  /* 0x20000010ff0f7230 */ /* 0x010fe40000004100 */
[----:B-----5:R-:W-:Y:S01]  /*1d20*/  HADD2.F32 R14, -RZ, R29.H0_H0 ;  /* 0x2000001dff0e7230 */ /* 0x020fe20000004100 */
        /* <DEDUP_REMOVED lines=26> */
.L_x_2217:
[----:B------:R-:W-:Y:S05]  /*1ed0*/  BSYNC.RECONVERGENT B1 ;  /* 0x0000000000017941 */ /* 0x000fea0003800200 */
.L_x_2216:
[----:B------:R-:W-:Y:S05]  /*1ee0*/  @P2 BRA `(.L_x_2218) ;  /* 0x0000000400442947 */ /* 0x000fea0003800000 */
[----:B------:R-:W1:Y:S01]  /*1ef0*/  LDCU.64 UR10, c[0x0][0x3e0] ;  /* 0x00007c00ff0a77ac */ /* 0x000e620008000a00 */
[--C-:B------:R-:W-:Y:S01]  /*1f00*/  FADD.FTZ R24, R24, -R4.reuse ;  /* 0x8000000418187221 */ /* 0x100fe20000010000 */
[----:B------:R-:W-:Y:S01]  /*1f10*/  FADD.FTZ R4, R19, -R4 ;  /* 0x8000000413047221 */ /* 0x000fe20000010000 */
[----:B------:R-:W-:Y:S01]  /*1f20*/  IMAD.MOV.U32 R21, RZ, RZ, R27 ;  /* 0x000000ffff157224 */ /* 0x000fe200078e001b */
        /* <DEDUP_REMOVED lines=14> */
.L_x_2215:
        /* <DEDUP_REMOVED lines=18> */
[----:B------:R-:W-:-:S06]  /*2130*/  MOV R10, R20 ;  /* 0x00000014000a7202 */ /* 0x000fcc0000000f00 */
[----:B------:R-:W2:Y:S01]  /*2140*/  MUFU.RCP R17, R17 ;  /* 0x0000001100117308 */ /* 0x000ea20000001000 */
[----:B------:R-:W-:-:S04]  /*2150*/  IMAD.WIDE.U32 R10, R3, UR10, R10 ;  /* 0x0000000a030a7c25 */ /* 0x000fc8000f8e000a */
[----:B0-----:R-:W-:Y:S01]  /*2160*/  FADD.FTZ R22, R18, 1 ;  /* 0x3f80000012167421 */ /* 0x001fe20000010000 */
[----:B------:R-:W-:Y:S01]  /*2170*/  IMAD.IADD R25, R11, 0x1, R25 ;  /* 0x000000010b197824 */ /* 0x000fe200078e0219 */
[----:B-1----:R-:W-:-:S04]  /*2180*/  LEA R12, P1, R10, UR12, 0x1 ;  /* 0x0000000c0a0c7c11 */ /* 0x002fc8000f8208ff */
[----:B------:R-:W0:Y:S01]  /*2190*/  MUFU.RCP R22, R22 ;  /* 0x0000001600167308 */ /* 0x000e220000001000 */
[----:B--2---:R-:W-:Y:S01]  /*21a0*/  FMUL.FTZ R16, R16, R17 ;  /* 0x0000001110107220 */ /* 0x004fe20000410000 */
[----:B0-----:R-:W-:Y:S01]  /*21b0*/  FMUL.FTZ R23, R13, R22 ;  /* 0x000000160d177220 */ /* 0x001fe20000410000 */
[----:B------:R-:W-:-:S04]  /*21c0*/  LEA.HI.X R13, R10, UR13, R25, 0x1, P1 ;  /* 0x0000000d0a0d7c11 */ /* 0x000fc800088f0c19 */
[----:B------:R-:W-:-:S05]  /*21d0*/  F2FP.BF16.F32.PACK_AB R23, R23, R16 ;  /* 0x000000101717723e */ /* 0x000fca00000010ff */
[----:B------:R0:W-:Y:S02]  /*21e0*/  STG.E desc[UR14][R12.64], R23 ;  /* 0x000000170c007986 */ /* 0x0001e4000c10190e */
.L_x_2220:
[----:B------:R-:W-:Y:S05]  /*21f0*/  BSYNC.RECONVERGENT B1 ;  /* 0x0000000000017941 */ /* 0x000fea0003800200 */
.L_x_2219:
        /* <DEDUP_REMOVED lines=20> */
[----:B------:R-:W-:-:S06]  /*2340*/  MOV R4, R20 ;  /* 0x0000001400047202 */ /* 0x000fcc0000000f00 */
[----:B------:R-:W3:Y:S01]  /*2350*/  MUFU.RCP R9, R9 ;  /* 0x0000000900097308 */ /* 0x000ee20000001000 */
[----:B------:R-:W-:-:S04]  /*2360*/  IMAD.WIDE.U32 R4, R6, UR10, R4 ;  /* 0x0000000a06047c25 */ /* 0x000fc8000f8e0004 */
[----:B-1----:R-:W-:Y:S01]  /*2370*/  FADD.FTZ R11, R10, 1 ;  /* 0x3f8000000a0b7421 */ /* 0x002fe20000010000 */
[----:B--2---:R-:W-:-:S05]  /*2380*/  LEA R6, P1, R4, UR12, 0x1 ;  /* 0x0000000c04067c11 */ /* 0x004fca000f8208ff */
[----:B------:R-:W0:Y:S01]  /*2390*/  MUFU.RCP R11, R11 ;  /* 0x0000000b000b7308 */ /* 0x000e220000001000 */
[----:B------:R-:W-:-:S04]  /*23a0*/  IADD3 R7, PT, PT, R5, R7, RZ ;  /* 0x0000000705077210 */ /* 0x000fc80007ffe0ff */
[----:B------:R-:W-:Y:S01]  /*23b0*/  LEA.HI.X R7, R4, UR13, R7, 0x1, P1 ;  /* 0x0000000d04077c11 */ /* 0x000fe200088f0c07 */
[----:B---3--:R-:W-:Y:S01]  /*23c0*/  FMUL.FTZ R8, R8, R9 ;  /* 0x0000000908087220 */ /* 0x008fe20000410000 */
[----:B0-----:R-:W-:-:S05]  /*23d0*/  FMUL.FTZ R13, R14, R11 ;  /* 0x0000000b0e0d7220 */ /* 0x001fca0000410000 */
[----:B------:R-:W-:-:S05]  /*23e0*/  F2FP.BF16.F32.PACK_AB R13, R13, R8 ;  /* 0x000000080d0d723e */ /* 0x000fca00000010ff */
[----:B------:R2:W-:Y:S02]  /*23f0*/  STG.E desc[UR14][R6.64], R13 ;  /* 0x0000000d06007986 */ /* 0x0005e4000c10190e */
.L_x_2218:
[----:B------:R-:W-:Y:S05]  /*2400*/  BSYNC.RECONVERGENT B0 ;  /* 0x0000000000007941 */ /* 0x000fea0003800200 */
.L_x_2214:
[----:B------:R-:W-:Y:S02]  /*2410*/  UIADD3 UR8, UPT, UPT, UR19, UR8, URZ ;  /* 0x0000000813087290 */ /* 0x000fe4000fffe0ff */
[----:B------:R-:W-:Y:S02]  /*2420*/  UIADD3 UR4, UPT, UPT, UR4, 0x1, URZ ;  /* 0x0000000104047890 */ /* 0x000fe4000fffe0ff */
[----:B------:R-:W-:-:S09]  /*2430*/  UISETP.GE.AND UP1, UPT, UR8, UR7, UPT ;  /* 0x000000070800728c */ /* 0x000fd2000bf26270 */
[----:B------:R-:W-:Y:S05]  /*2440*/  BRA.U !UP1, `(.L_x_2221) ;  /* 0xffffffdd09587547 */ /* 0x000fea000b83ffff */
[----:B------:R-:W-:Y:S05]  /*2450*/  EXIT ;  /* 0x000000000000794d */ /* 0x000fea0003800000 */
.L_x_2222:
        /* <DEDUP_REMOVED lines=10> */
.L_x_3451:


//--------------------- .text._Z35group_norm_nhwc_fwd_one_pass_kernelI11Bf16IOFp16WLi128ELi14ELi224EEv26Group_norm_nhwc_fwd_params --------------------------
	.section	.text._Z35group_norm_nhwc_fwd_one_pass_kernelI11Bf16IOFp16WLi128ELi14ELi224EEv26Group_norm_nhwc_fwd_params,"ax",@progbits
	.align	128
        .global         _Z35group_norm_nhwc_fwd_one_pass_kernelI11Bf16IOFp16WLi128ELi14ELi224EEv26Group_norm_nhwc_fwd_params
        .type           _Z35group_norm_nhwc_fwd_one_pass_kernelI11Bf16IOFp16WLi128ELi14ELi224EEv26Group_norm_nhwc_fwd_params,@function
        .size           _Z35group_norm_nhwc_fwd_one_pass_kernelI11Bf16IOFp16WLi128ELi14ELi224EEv26Group_norm_nhwc_fwd_params,(.L_x_3452 - _Z35group_norm_nhwc_fwd_one_pass_kernelI11Bf16IOFp16WLi128ELi14ELi224EEv26Group_norm_nhwc_fwd_params)
        .other          _Z35group_norm_nhwc_fwd_one_pass_kernelI11Bf16IOFp16WLi128ELi14ELi224EEv26Group_norm_nhwc_fwd_params,@"STO_CUDA_ENTRY STV_DEFAULT"
_Z35group_norm_nhwc_fwd_one_pass_kernelI11Bf16IOFp16WLi128ELi14ELi224EEv26Group_norm_nhwc_fwd_params:
.text._Z35group_norm_nhwc_fwd_one_pass_kernelI11Bf16IOFp16WLi128ELi14ELi224EEv26Group_norm_nhwc_fwd_params:
        /* <DEDUP_REMOVED lines=45> */
.L_x_2250:
        /* <DEDUP_REMOVED lines=172> */
.L_x_2224:
[----:B------:R-:W-:Y:S05]  /*0d90*/  BSYNC.RECONVERGENT B0 ;  /* 0x0000000000007941 */ /* 0x000fea0003800200 */
.L_x_2223:
        /* <DEDUP_REMOVED lines=24> */
.L_x_2226:
[----:B------:R-:W-:Y:S05]  /*0f20*/  BSYNC.RECONVERGENT B0 ;  /* 0x0000000000007941 */ /* 0x000fea0003800200 */
.L_x_2225:
        /* <DEDUP_REMOVED lines=33> */
.L_x_2229:
[----:B------:R-:W2:Y:S04]  /*1140*/  LDG.E.STRONG.GPU R11, desc[UR18][R8.64] ;  /* 0x00000012080b7981 */ /* 0x000ea8000c1ef900 */
[----:B--2---:R-:W-:Y:S01]  /*1150*/  CCTL.IVALL ;  /* 0x00000000ff00798f */ /* 0x004fe20002000000 */
[----:B------:R-:W-:Y:S05]  /*1160*/  YIELD ;  /* 0x0000000000007946 */ /* 0x000fea0003800000 */
[----:B------:R-:W-:-:S13]  /*1170*/  ISETP.NE.AND P4, PT, R11, R10, PT ;  /* 0x0000000a0b00720c */ /* 0x000fda0003f85270 */
[----:B------:R-:W-:Y:S05]  /*1180*/  @P4 BRA `(.L_x_2229) ;  /* 0xfffffffc00ec4947 */ /* 0x000fea000383ffff */
.L_x_2228:
        /* <DEDUP_REMOVED lines=15> */
.L_x_2231:
[----:B------:R-:W-:Y:S01]  /*1280*/  ISETP.EQ.OR P4, PT, RZ, UR24, P3 ;  /* 0x00000018ff007c0c */ /* 0x000fe20009f82670 */
[----:B------:R-:W-:-:S06]  /*1290*/  UIADD3 UR27, UPT, UPT, UR5, 0x1, URZ ;  /* 0x00000001051b7890 */ /* 0x000fcc000fffe0ff */
[----:B------:R-:W-:-:S06]  /*12a0*/  IMAD.U32 R10, RZ, RZ, UR27 ;  /* 0x0000001bff0a7e24 */ /* 0x000fcc000f8e00ff */
[----:B------:R-:W-:-:S05]  /*12b0*/  VOTEU.ALL UP1, P4 ;  /* 0x0000000000ff7886 */ /* 0x000fca0002020000 */
[----:B------:R-:W-:-:S06]  /*12c0*/  @!UP1 UIMAD.WIDE.U32 UR28, UR12, 0x8, UR20 ;  /* 0x000000080c1c98a5 */ /* 0x000fcc000f8e0014 */
[----:B------:R-:W-:Y:S02]  /*12d0*/  MOV R8, UR28 ;  /* 0x0000001c00087c02 */ /* 0x000fe40008000f00 */
[----:B------:R-:W-:-:S06]  /*12e0*/  MOV R9, UR29 ;  /* 0x0000001d00097c02 */ /* 0x000fcc0008000f00 */
[----:B------:R-:W1:Y:S01]  /*12f0*/  @!P4 LDG.E.64 R8, desc[UR18][R8.64] ;  /* 0x000000120808c981 */ /* 0x000e62000c1e1b00 */
[----:B------:R-:W-:-:S13]  /*1300*/  ISETP.EQ.OR P5, PT, R10, UR17, P3 ;  /* 0x000000110a007c0c */ /* 0x000fda0009fa2670 */
[----:B------:R-:W-:-:S05]  /*1310*/  VOTEU.ALL UP1, P5 ;  /* 0x0000000000ff7886 */ /* 0x000fca0002820000 */
[----:B------:R-:W-:-:S06]  /*1320*/  @!UP1 UIMAD.WIDE.U32 UR28, UR23, 0x8, UR20 ;  /* 0x00000008171c98a5 */ /* 0x000fcc000f8e0014 */
[----:B------:R-:W-:Y:S02]  /*1330*/  MOV R12, UR28 ;  /* 0x0000001c000c7c02 */ /* 0x000fe40008000f00 */
        /* <DEDUP_REMOVED lines=16> */
[----:B------:R-:W-:-:S11]  /*1440*/  MOV R8, UR27 ;  /* 0x0000001b00087c02 */ /* 0x000fd60008000f00 */
        /* <DEDUP_REMOVED lines=10> */
[----:B------:R-:W-:Y:S02]  /*14f0*/  MOV R12, UR28 ;  /* 0x0000001c000c7c02 */ /* 0x000fe40008000f00 */
[----:B------:R-:W-:-:S06]  /*1500*/  MOV R13, UR29 ;  /* 0x0000001d000d7c02 */ /* 0x000fcc0008000f00 */
[----:B------:R-:W2:Y:S01]  /*1510*/  @!P4 LDG.E.64 R12, desc[UR18][R12.64] ;  /* 0x000000120c0cc981 */ /* 0x000ea2000c1e1b00 */
[----:B------:R-:W-:Y:S02]  /*1520*/  UIADD3 UR27, UPT, UPT, UR5, 0x5, URZ ;  /* 0x00000005051b7890 */ /* 0x000fe4000fffe0ff */
[----:B------:R-:W-:Y:S01]  /*1530*/  UIADD3 UR28, UPT, UPT, UR5, 0x6, URZ ;  /* 0x00000006051c7890 */ /* 0x000fe2000fffe0ff */
[----:B---3--:R-:W-:-:S03]  /*1540*/  @!P6 FADD.FTZ R20, R20, R10 ;  /* 0x0000000a1414e221 */ /* 0x008fc60000010000 */
[----:B------:R-:W-:Y:S02]  /*1550*/  IMAD.U32 R10, RZ, RZ, UR27 ;  /* 0x0000001bff0a7e24 */ /* 0x000fe4000f8e00ff */
[----:B------:R-:W-:Y:S01]  /*1560*/  @!P6 FADD.FTZ R21, R21, R11 ;  /* 0x0000000b1515e221 */ /* 0x000fe20000010000 */
[----:B------:R-:W-:Y:S02]  /*1570*/  UIADD3 UR27, UPT, UPT, UR5, 0x7, URZ ;  /* 0x00000007051b7890 */ /* 0x000fe4000fffe0ff */
[----:B------:R-:W-:Y:S02]  /*1580*/  ISETP.EQ.OR P6, PT, R10, UR17, P3 ;  /* 0x000000110a007c0c */ /* 0x000fe40009fc2670 */
[----:B------:R-:W-:-:S04]  /*1590*/  MOV R10, UR28 ;  /* 0x0000001c000a7c02 */ /* 0x000fc80008000f00 */
        /* <DEDUP_REMOVED lines=41> */
.L_x_2230:
        /* <DEDUP_REMOVED lines=52> */
.L_x_2232:
        /* <DEDUP_REMOVED lines=28> */
.L_x_2233:
        /* <DEDUP_REMOVED lines=13> */
.L_x_2234:
[----:B------:R-:W-:Y:S05]  /*1e00*/  BSYNC.RECONVERGENT B0 ;  /* 0x0000000000007941 */ /* 0x000fea0003800200 */
.L_x_2227:
        /* <DEDUP_REMOVED lines=35> */
[----:B--2---:R-:W-:Y:S02]  /*2040*/  HADD2.F32 R9, -RZ, R12.H0_H0 ;  /* 0x2000000cff097230 */ /* 0x004fe40000004100 */
[----:B---3--:R-:W-:Y:S02]  /*2050*/  HADD2.F32 R10, -RZ, R14.H0_H0 ;  /* 0x2000000eff0a7230 */ /* 0x008fe40000004100 */
[----:B----4-:R-:W-:Y:S02]  /*2060*/  HADD2.F32 R11, -RZ, R13.H0_H0 ;  /* 0x2000000dff0b7230 */ /* 0x010fe40000004100 */
[----:B-----5:R-:W-:Y:S01]  /*2070*/  HADD2.F32 R20, -RZ, R20.H0_H0 ;  /* 0x20000014ff147230 */ /* 0x020fe20000004100 */
        /* <DEDUP_REMOVED lines=34> */
.L_x_2238:
[----:B------:R-:W-:Y:S05]  /*22a0*/  BSYNC.RECONVERGENT B1 ;  /* 0x0000000000017941 */ /* 0x000fea0003800200 */
.L_x_2237:
        /* <DEDUP_REMOVED lines=21> */
.L_x_2240:
[----:B------:R-:W-:Y:S05]  /*2400*/  BSYNC.RECONVERGENT B1 ;  /* 0x0000000000017941 */ /* 0x000fea0003800200 */
.L_x_2239:
        /* <DEDUP_REMOVED lines=21> */
.L_x_2242:
[----:B------:R-:W-:Y:S05]  /*2560*/  BSYNC.RECONVERGENT B1 ;  /* 0x0000000000017941 */ /* 0x000fea0003800200 */
.L_x_2241:
        /* <DEDUP_REMOVED lines=19> */
.L_x_2236:
        /* <DEDUP_REMOVED lines=41> */
.L_x_2245:
[----:B------:R-:W-:Y:S05]  /*2930*/  BSYNC.RECONVERGENT B1 ;  /* 0x0000000000017941 */ /* 0x000fea0003800200 */
.L_x_2244:
        /* <DEDUP_REMOVED lines=31> */
.L_x_2247:
[----:B------:R-:W-:Y:S05]  /*2b30*/  BSYNC.RECONVERGENT B1 ;  /* 0x0000000000017941 */ /* 0x000fea0003800200 */
.L_x_2246:
        /* <DEDUP_REMOVED lines=31> */
.L_x_2249:
[----:B------:R-:W-:Y:S05]  /*2d30*/  BSYNC.RECONVERGENT B1 ;  /* 0x0000000000017941 */ /* 0x000fea0003800200 */
.L_x_2248:
        /* <DEDUP_REMOVED lines=29> */
.L_x_2243:
[----:B------:R-:W-:Y:S05]  /*2f10*/  BSYNC.RECONVERGENT B0 ;  /* 0x0000000000007941 */ /* 0x000fea0003800200 */
.L_x_2235:
[----:B------:R-:W-:Y:S02]  /*2f20*/  UIADD3 UR10, UPT, UPT, UR22, UR10, URZ ;  /* 0x0000000a160a7290 */ /* 0x000fe4000fffe0ff */
[----:B------:R-:W-:Y:S02]  /*2f30*/  UIADD3 UR4, UPT, UPT, UR4, 0x1, URZ ;  /* 0x0000000104047890 */ /* 0x000fe4000fffe0ff */
[----:B------:R-:W-:-:S09]  /*2f40*/  UISETP.GE.AND UP1, UPT, UR10, UR7, UPT ;  /* 0x000000070a00728c */ /* 0x000fd2000bf26270 */
[----:B------:R-:W-:Y:S05]  /*2f50*/  BRA.U !UP1, `(.L_x_2250) ;  /* 0xffffffd109dc7547 */ /* 0x000fea000b83ffff */
[----:B------:R-:W-:Y:S05]  /*2f60*/  EXIT ;  /* 0x000000000000794d */ /* 0x000fea0003800000 */
.L_x_2251:
        /* <DEDUP_REMOVED lines=9> */
.L_x_3452:


//--------------------- .text._Z35group_norm_nhwc_fwd_one_pass_kernelI11Bf16IOFp16WLi256ELi14ELi224EEv26Group_norm_nhwc_fwd_params --------------------------
	.section	.text._Z35group_norm_nhwc_fwd_one_pass_kernelI11Bf16IOFp16WLi256ELi14ELi224EEv26Group_norm_nhwc_fwd_params,"ax",@progbits
	.align	128
        .global         _Z35group_norm_nhwc_fwd_one_pass_kernelI11Bf16IOFp16WLi256ELi14ELi224EEv26Group_norm_nhwc_fwd_params
        .type           _Z35group_norm_nhwc_fwd_one_pass_kernelI11Bf16IOFp16WLi256ELi14ELi224EEv26Group_norm_nhwc_fwd_params,@function
        .size           _Z35group_norm_nhwc_fwd_one_pass_kernelI11Bf16IOFp16WLi256ELi14ELi224EEv26Group_norm_nhwc_fwd_params,(.L_x_3453 - _Z35group_norm_nhwc_fwd_one_pass_kernelI11Bf16IOFp16WLi256ELi14ELi224EEv26Group_norm_nhwc_fwd_params)
        .other          _Z35group_norm_nhwc_fwd_one_pass_kernelI11Bf16IOFp16WLi256ELi14ELi224EEv26Group_norm_nhwc_fwd_params,@"STO_CUDA_ENTRY STV_DEFAULT"
_Z35group_norm_nhwc_fwd_one_pass_kernelI11Bf16IOFp16WLi256ELi14ELi224EEv26Group_norm_nhwc_fwd_params:
.text._Z35group_norm_nhwc_fwd_one_pass_kernelI11Bf16IOFp16WLi256ELi14ELi224EEv26Group_norm_nhwc_fwd_params:
        /* <DEDUP_REMOVED lines=36> */
.L_x_2295:
        /* <DEDUP_REMOVED lines=271> */
.L_x_2253:
[----:B------:R-:W-:Y:S05]  /*1330*/  BSYNC.RECONVERGENT B0 ;  /* 0x0000000000007941 */ /* 0x000fea0003800200 */
.L_x_2252:
        /* <DEDUP_REMOVED lines=23> */
.L_x_2255:
[----:B------:R-:W-:Y:S05]  /*14b0*/  BSYNC.RECONVERGENT B0 ;  /* 0x0000000000007941 */ /* 0x000fea0003800200 */
.L_x_2254:
        /* <DEDUP_REMOVED lines=33> */
.L_x_2258:
[----:B------:R-:W2:Y:S04]  /*16d0*/  LDG.E.STRONG.GPU R10, desc[UR12][R8.64] ;  /* 0x0000000c080a7981 */ /* 0x000ea8000c1ef900 */
[----:B--2---:R-:W-:Y:S01]  /*16e0*/  CCTL.IVALL ;  /* 0x00000000ff00798f */ /* 0x004fe20002000000 */
[----:B------:R-:W-:Y:S05]  /*16f0*/  YIELD ;  /* 0x0000000000007946 */ /* 0x000fea0003800000 */
[----:B------:R-:W-:-:S13]  /*1700*/  ISETP.NE.AND P4, PT, R10, R37, PT ;  /* 0x000000250a00720c */ /* 0x000fda0003f85270 */
[----:B------:R-:W-:Y:S05]  /*1710*/  @P4 BRA `(.L_x_2258) ;  /* 0xfffffffc00ec4947 */ /* 0x000fea000383ffff */
.L_x_2257:
        /* <DEDUP_REMOVED lines=15> */
.L_x_2260:
        /* <DEDUP_REMOVED lines=64> */
[----:B------:R-:W-:Y:S02]  /*1c10*/  IMAD.U32 R8, RZ, RZ, UR24 ;  /* 0x00000018ff087e24 */ /* 0x000fe4000f8e00ff */
[----:B------:R-:W-:-:S03]  /*1c20*/  @!P4 FADD.FTZ R21, R21, R9 ;  /* 0x000000091515c221 */ /* 0x000fc60000010000 */
[----:B------:R-:W-:Y:S02]  /*1c30*/  ISETP.EQ.OR P4, PT, R8, UR16, P3 ;  /* 0x0000001008007c0c */ /* 0x000fe40009f82670 */
[----:B------:R-:W-:-:S06]  /*1c40*/  MOV R11, UR25 ;  /* 0x00000019000b7c02 */ /* 0x000fcc0008000f00 */
[----:B------:R-:W2:Y:S05]  /*1c50*/  @!P2 LDG.E.64 R10, desc[UR12][R10.64] ;  /* 0x0000000c0a0aa981 */ /* 0x000eaa000c1e1b00 */
        /* <DEDUP_REMOVED lines=22> */
.L_x_2259:
[----:B------:R-:W-:-:S13]  /*1dc0*/  LOP3.LUT P2, R8, R25, 0x7, RZ, 0xc0, !PT ;  /* 0x0000000719087812 */ /* 0x000fda000784c0ff */
[----:B------:R-:W-:Y:S05]  /*1dd0*/  @!P2 BRA `(.L_x_2256) ;  /* 0x00000004006ca947 */ /* 0x000fea0003800000 */
        /* <DEDUP_REMOVED lines=9> */
[----:B------:R-:W-:-:S04]  /*1e70*/  @!UP0 UIMAD UR10, UR5, UR17, UR6 ;  /* 0x00000011050a82a4 */ /* 0x000fc8000f8e0206 */
[----:B------:R-:W-:-:S06]  /*1e80*/  @!UP0 UIMAD.WIDE.U32 UR10, UR10, 0x8, UR14 ;  /* 0x000000080a0a88a5 */ /* 0x000fcc000f8e000e */
[----:B------:R-:W-:Y:S01]  /*1e90*/  IMAD.U32 R10, RZ, RZ, UR10 ;  /* 0x0000000aff0a7e24 */ /* 0x000fe2000f8e00ff */
[----:B------:R-:W-:-:S06]  /*1ea0*/  MOV R11, UR11 ;  /* 0x0000000b000b7c02 */ /* 0x000fcc0008000f00 */
[----:B------:R-:W0:Y:S01]  /*1eb0*/  @!P2 LDG.E.64 R10, desc[UR12][R10.64] ;  /* 0x0000000c0a0aa981 */ /* 0x000e22000c1e1b00 */
[----:B------:R-:W-:-:S05]  /*1ec0*/  VOTEU.ALL UP0, P4 ;  /* 0x0000000000ff7886 */ /* 0x000fca0002000000 */
[----:B------:R-:W-:-:S04]  /*1ed0*/  @!UP0 UIMAD UR10, UR9, UR17, UR6 ;  /* 0x00000011090a82a4 */ /* 0x000fc8000f8e0206 */
[----:B------:R-:W-:-:S06]  /*1ee0*/  @!UP0 UIMAD.WIDE.U32 UR10, UR10, 0x8, UR14 ;  /* 0x000000080a0a88a5 */ /* 0x000fcc000f8e000e */
[----:B------:R-:W-:Y:S02]  /*1ef0*/  MOV R8, UR10 ;  /* 0x0000000a00087c02 */ /* 0x000fe40008000f00 */
[----:B------:R-:W-:-:S06]  /*1f00*/  MOV R9, UR11 ;  /* 0x0000000b00097c02 */ /* 0x000fcc0008000f00 */
        /* <DEDUP_REMOVED lines=12> */
[----:B------:R-:W-:Y:S01]  /*1fd0*/  ISETP.EQ.OR P6, PT, R10, UR16, P3 ;  /* 0x000000100a007c0c */ /* 0x000fe20009fc2670 */
[----:B------:R-:W-:-:S06]  /*1fe0*/  IMAD.U32 R10, RZ, RZ, UR10 ;  /* 0x0000000aff0a7e24 */ /* 0x000fcc000f8e00ff */
[----:B------:R-:W3:Y:S06]  /*1ff0*/  @!P5 LDG.E.64 R10, desc[UR12][R10.64] ;  /* 0x0000000c0a0ad981 */ /* 0x000eec000c1e1b00 */
[----:B------:R-:W-:-:S05]  /*2000*/  VOTEU.ALL UP0, P6 ;  /* 0x0000000000ff7886 */ /* 0x000fca0003000000 */
[----:B------:R-:W-:Y:S01]  /*2010*/  @!UP0 UIMAD UR10, UR9, UR17, UR6 ;  /* 0x00000011090a82a4 */ /* 0x000fe2000f8e0206 */
[----:B--2---:R-:W-:-:S03]  /*2020*/  @!P4 FADD.FTZ R20, R20, R8 ;  /* 0x000000081414c221 */ /* 0x004fc60000010000 */
[----:B------:R-:W-:Y:S01]  /*2030*/  @!UP0 UIMAD.WIDE.U32 UR10, UR10, 0x8, UR14 ;  /* 0x000000080a0a88a5 */ /* 0x000fe2000f8e000e */
[----:B------:R-:W-:-:S05]  /*2040*/  @!P4 FADD.FTZ R21, R21, R9 ;  /* 0x000000091515c221 */ /* 0x000fca0000010000 */
[----:B------:R-:W-:Y:S02]  /*2050*/  MOV R8, UR10 ;  /* 0x0000000a00087c02 */ /* 0x000fe40008000f00 */
        /* <DEDUP_REMOVED lines=9> */
.L_x_2261:
[----:B------:R-:W-:-:S13]  /*20f0*/  LOP3.LUT P2, R8, R25, 0x3, RZ, 0xc0, !PT ;  /* 0x0000000319087812 */ /* 0x000fda000784c0ff */
[----:B------:R-:W-:Y:S05]  /*2100*/  @!P2 BRA `(.L_x_2256) ;  /* 0x0000000000a0a947 */ /* 0x000fea0003800000 */
[----:B------:R-:W-:-:S13]  /*2110*/  ISETP.NE.AND P2, PT, R8, 0x1, PT ;  /* 0x000000010800780c */ /* 0x000fda0003f45270 */
        /* <DEDUP_REMOVED lines=25> */
.L_x_2262:
        /* <DEDUP_REMOVED lines=13> */
.L_x_2263:
[----:B------:R-:W-:Y:S05]  /*2380*/  BSYNC.RECONVERGENT B0 ;  /* 0x0000000000007941 */ /* 0x000fea0003800200 */
.L_x_2256:
[----:B------:R-:W4:Y:S01]  /*2390*/  S2UR UR9, SR_CgaCtaId ;  /* 0x00000000000979c3 */ /* 0x000f220000008800 */
[----:B------:R-:W0:Y:S01]  /*23a0*/  LDCU UR10, c[0x0][0x414] ;  /* 0x00008280ff0a77ac */ /* 0x000e220008000800 */
[----:B------:R-:W-:Y:S01]  /*23b0*/  MOV R11, UR7 ;  /* 0x00000007000b7c02 */ /* 0x000fe20008000f00 */
        /* <DEDUP_REMOVED lines=13> */
[----:B------:R-:W-:-:S05]  /*2490*/  LOP3.LUT R36, R28, 0xffff, RZ, 0xc0, !PT ;  /* 0x0000ffff1c247812 */ /* 0x000fca00078ec0ff */
[----:B------:R-:W-:-:S04]  /*24a0*/  VIADD R20, R36, UR8 ;  /* 0x0000000824147c36 */ /* 0x000fc80008000000 */
        /* <DEDUP_REMOVED lines=22> */
[----:B--2---:R-:W-:Y:S02]  /*2610*/  HADD2.F32 R11, -RZ, R21.H0_H0 ;  /* 0x20000015ff0b7230 */ /* 0x004fe40000004100 */
[----:B----4-:R-:W-:Y:S02]  /*2620*/  HADD2.F32 R10, -RZ, R10.H0_H0 ;  /* 0x2000000aff0a7230 */ /* 0x010fe40000004100 */
[----:B---3--:R-:W-:Y:S02]  /*2630*/  HADD2.F32 R9, -RZ, R20.H0_H0 ;  /* 0x20000014ff097230 */ /* 0x008fe40000004100 */
[----:B-----5:R-:W-:Y:S01]  /*2640*/  HADD2.F32 R8, -RZ, R37.H0_H0 ;  /* 0x20000025ff087230 */ /* 0x020fe20000004100 */
        /* <DEDUP_REMOVED lines=24> */
.L_x_2267:
[----:B------:R-:W-:Y:S05]  /*27d0*/  BSYNC.RECONVERGENT B1 ;  /* 0x0000000000017941 */ /* 0x000fea0003800200 */
.L_x_2266:
[----:B------:R-:W-:Y:S01]  /*27e0*/  IADD3 R22, PT, PT, R31, 0x20, RZ ;  /* 0x000000201f167810 */ /* 0x000fe20007ffe0ff */
[----:B------:R-:W-:Y:S03]  /*27f0*/  BSSY.RECONVERGENT B1, `(.L_x_2268) ;  /* 0x0000017000017945 */ /* 0x000fe60003800200 */
[----:B------:R-:W-:Y:S02]  /*2800*/  ISETP.GE.U32.AND P1, PT, R22, UR14, PT ;  /* 0x0000000e16007c0c */ /* 0x000fe4000bf26070 */
[----:B0-----:R-:W-:-:S04]  /*2810*/  SHF.R.S32.HI R0, RZ, 0x1f, R22 ;  /* 0x0000001fff007819 */ /* 0x001fc80000011416 */
[----:B------:R-:W-:-:S13]  /*2820*/  ISETP.GE.AND.EX P1, PT, R0, UR15, PT, P1 ;  /* 0x0000000f00007c0c */ /* 0x000fda000bf26310 */
[----:B------:R-:W-:Y:S05]  /*2830*/  @P1 BRA `(.L_x_2269) ;  /* 0x0000000000481947 */ /* 0x000fea0003800000 */
[----:B------:R-:W0:Y:S01]  /*2840*/  LDCU.64 UR10, c[0x0][0x3e0] ;  /* 0x00007c00ff0a77ac */ /* 0x000e220008000a00 */
[----:B------:R-:W-:Y:S01]  /*2850*/  MOV R21, R33 ;  /* 0x0000002100157202 */ /* 0x000fe20000000f00 */
[----:B------:R-:W-:Y:S02]  /*2860*/  IMAD.MOV.U32 R20, RZ, RZ, R34 ;  /* 0x000000ffff147224 */ /* 0x000fe400078e0022 */
[----:B------:R-:W-:Y:S01]  /*2870*/  FADD.FTZ R2, R2, -UR5 ;  /* 0x8000000502027e21 */ /* 0x000fe20008010000 */
[----:B------:R-:W1:Y:S01]  /*2880*/  LDCU.64 UR18, c[0x0][0x380] ;  /* 0x00007000ff1277ac */ /* 0x000e620008000a00 */
[----:B------:R-:W-:Y:S02]  /*2890*/  FADD.FTZ R3, R3, -UR5 ;  /* 0x8000000503037e21 */ /* 0x000fe40008010000 */
[----:B------:R-:W-:Y:S02]  /*28a0*/  FMUL.FTZ R2, R2, UR8 ;  /* 0x0000000802027c20 */ /* 0x000fe40008410000 */
[----:B------:R-:W-:-:S02]  /*28b0*/  FMUL.FTZ R3, R3, UR8 ;  /* 0x0000000803037c20 */ /* 0x000fc40008410000 */
[----:B------:R-:W-:Y:S02]  /*28c0*/  FFMA.FTZ R2, R11, R2, R9 ;  /* 0x000000020b027223 */ /* 0x000fe40000010009 */
        /* <DEDUP_REMOVED lines=9> */
.L_x_2269:
[----:B------:R-:W-:Y:S05]  /*2960*/  BSYNC.RECONVERGENT B1 ;  /* 0x0000000000017941 */ /* 0x000fea0003800200 */
.L_x_2268:
[C---:B------:R-:W-:Y:S01]  /*2970*/  IADD3 R21, PT, PT, R31.reuse, 0x40, RZ ;  /* 0x000000401f157810 */ /* 0x040fe20007ffe0ff */
[----:B------:R-:W-:Y:S01]  /*2980*/  BSSY.RECONVERGENT B1, `(.L_x_2270) ;  /* 0x0000018000017945 */ /* 0x000fe20003800200 */
[----:B------:R-:W-:Y:S02]  /*2990*/  IADD3 R0, PT, PT, R31, 0x60, RZ ;  /* 0x000000601f007810 */ /* 0x000fe40007ffe0ff */
[----:B------:R-:W-:Y:S02]  /*29a0*/  ISETP.GE.U32.AND P1, PT, R21, UR14, PT ;  /* 0x0000000e15007c0c */ /* 0x000fe4000bf26070 */
[----:B------:R-:W-:-:S04]  /*29b0*/  SHF.R.S32.HI R2, RZ, 0x1f, R21 ;  /* 0x0000001fff027819 */ /* 0x000fc80000011415 */
[----:B------:R-:W-:-:S13]  /*29c0*/  ISETP.GE.AND.EX P1, PT, R2, UR15, PT, P1 ;  /* 0x0000000f02007c0c */ /* 0x000fda000bf26310 */
[----:B------:R-:W-:Y:S05]  /*29d0*/  @P1 BRA `(.L_x_2271) ;  /* 0x0000000000481947 */ /* 0x000fea0003800000 */
[----:B------:R-:W1:Y:S01]  /*29e0*/  LDCU.64 UR10, c[0x0][0x3e0] ;  /* 0x00007c00ff0a77ac */ /* 0x000e620008000a00 */
[----:B------:R-:W-:Y:S01]  /*29f0*/  FADD.FTZ R20, R5, -UR5 ;  /* 0x8000000505147e21 */ /* 0x000fe20008010000 */
[----:B0-----:R-:W-:Y:S02]  /*2a00*/  IMAD.MOV.U32 R3, RZ, RZ, R33 ;  /* 0x000000ffff037224 */ /* 0x001fe400078e0021 */
        /* <DEDUP_REMOVED lines=15> */
.L_x_2271:
[----:B------:R-:W-:Y:S05]  /*2b00*/  BSYNC.RECONVERGENT B1 ;  /* 0x0000000000017941 */ /* 0x000fea0003800200 */
.L_x_2270:
[----:B------:R-:W-:Y:S01]  /*2b10*/  ISETP.GE.U32.AND P3, PT, R0, UR14, PT ;  /* 0x0000000e00007c0c */ /* 0x000fe2000bf66070 */
[----:B------:R-:W-:Y:S01]  /*2b20*/  BSSY.RECONVERGENT B1, `(.L_x_2272) ;  /* 0x0000023000017945 */ /* 0x000fe20003800200 */
[----:B01----:R-:W-:Y:S02]  /*2b30*/  SHF.R.S32.HI R3, RZ, 0x1f, R0 ;  /* 0x0000001fff037819 */ /* 0x003fe40000011400 */
[----:B------:R-:W-:Y:S02]  /*2b40*/  IADD3 R4, PT, PT, R31, 0x80, RZ ;  /* 0x000000801f047810 */ /* 0x000fe40007ffe0ff */
[----:B------:R-:W-:Y:S02]  /*2b50*/  ISETP.GE.AND.EX P3, PT, R3, UR15, PT, P3 ;  /* 0x0000000f03007c0c */ /* 0x000fe4000bf66330 */
[----:B------:R-:W-:Y:S02]  /*2b60*/  IADD3 R5, PT, PT, R31, 0xa0, RZ ;  /* 0x000000a01f057810 */ /* 0x000fe40007ffe0ff */
[----:B------:R-:W-:-:S02]  /*2b70*/  ISETP.GE.U32.AND P1, PT, R4, UR14, PT ;  /* 0x0000000e04007c0c */ /* 0x000fc4000bf26070 */
[----:B------:R-:W-:Y:S02]  /*2b80*/  ISETP.GE.U32.AND P4, PT, R5, UR14, PT ;  /* 0x0000000e05007c0c */ /* 0x000fe4000bf86070 */
[----:B------:R-:W-:Y:S02]  /*2b90*/  ISETP.GE.U32.AND P5, PT, R30, UR14, PT ;  /* 0x0000000e1e007c0c */ /* 0x000fe4000bfa6070 */
[----:B------:R-:W-:Y:S02]  /*2ba0*/  ISETP.GE.U32.AND P2, PT, R29, UR14, PT ;  /* 0x0000000e1d007c0c */ /* 0x000fe4000bf46070 */
[----:B------:R-:W-:Y:S02]  /*2bb0*/  SHF.R.S32.HI R20, RZ, 0x1f, R4 ;  /* 0x0000001fff147819 */ /* 0x000fe40000011404 */
        /* <DEDUP_REMOVED lines=17> */
[----:B------:R-:W-:Y:S01]  /*2cd0*/  IMAD.IADD R3, R3, 0x1, R36 ;  /* 0x0000000103037824 */ /* 0x000fe200078e0224 */
[C---:B-1----:R-:W-:Y:S02]  /*2ce0*/  LEA R36, P3, R2.reuse, UR18, 0x1 ;  /* 0x0000001202247c11 */ /* 0x042fe4000f8608ff */
[----:B------:R-:W-:Y:S02]  /*2cf0*/  FFMA.FTZ R0, R11, R0, R9 ;  /* 0x000000000b007223 */ /* 0x000fe40000010009 */
[----:B------:R-:W-:Y:S01]  /*2d00*/  LEA.HI.X R37, R2, UR19, R3, 0x1, P3 ;  /* 0x0000001302257c11 */ /* 0x000fe200098f0c03 */
[----:B------:R-:W-:-:S04]  /*2d10*/  FMUL.FTZ R3, R6, UR8 ;  /* 0x0000000806037c20 */ /* 0x000fc80008410000 */
[----:B------:R-:W-:-:S05]  /*2d20*/  FFMA.FTZ R3, R10, R3, R8 ;  /* 0x000000030a037223 */ /* 0x000fca0000010008 */
[----:B------:R-:W-:-:S05]  /*2d30*/  F2FP.BF16.F32.PACK_AB R3, R3, R0 ;  /* 0x000000000303723e */ /* 0x000fca00000010ff */
[----:B------:R0:W-:Y:S02]  /*2d40*/  STG.E desc[UR12][R36.64], R3 ;  /* 0x0000000324007986 */ /* 0x0001e4000c10190c */
.L_x_2273:
[----:B------:R-:W-:Y:S05]  /*2d50*/  BSYNC.RECONVERGENT B1 ;  /* 0x0000000000017941 */ /* 0x000fea0003800200 */
.L_x_2272:
        /* <DEDUP_REMOVED lines=20> */
.L_x_2275:
[----:B------:R-:W-:Y:S05]  /*2ea0*/  BSYNC.RECONVERGENT B1 ;  /* 0x0000000000017941 */ /* 0x000fea0003800200 */
.L_x_2274:
        /* <DEDUP_REMOVED lines=15> */
[----:B0-----:R-:W-:-:S03]  /*2fa0*/  LEA R4, P1, R2, UR18, 0x1 ;  /* 0x0000001202047c11 */ /* 0x001fc6000f8208ff */
[----:B------:R-:W-:Y:S01]  /*2fb0*/  IMAD.IADD R5, R3, 0x1, R5 ;  /* 0x0000000103057824 */ /* 0x000fe200078e0205 */
[----:B------:R-:W-:-:S04]  /*2fc0*/  F2FP.BF16.F32.PACK_AB R3, R7, R0 ;  /* 0x000000000703723e */ /* 0x000fc800000010ff */
[----:B------:R-:W-:-:S05]  /*2fd0*/  LEA.HI.X R5, R2, UR19, R5, 0x1, P1 ;  /* 0x0000001302057c11 */ /* 0x000fca00088f0c05 */
[----:B------:R2:W-:Y:S02]  /*2fe0*/  STG.E desc[UR12][R4.64], R3 ;  /* 0x0000000304007986 */ /* 0x0005e4000c10190c */
.L_x_2277:
[----:B------:R-:W-:Y:S05]  /*2ff0*/  BSYNC.RECONVERGENT B1 ;  /* 0x0000000000017941 */ /* 0x000fea0003800200 */
.L_x_2276:
        /* <DEDUP_REMOVED lines=20> */
.L_x_2279:
[----:B------:R-:W-:Y:S05]  /*3140*/  BSYNC.RECONVERGENT B1 ;  /* 0x0000000000017941 */ /* 0x000fea0003800200 */
.L_x_2278:
        /* <DEDUP_REMOVED lines=20> */
.L_x_2265:
        /* <DEDUP_REMOVED lines=33> */
.L_x_2282:
[----:B------:R-:W-:Y:S05]  /*34a0*/  BSYNC.RECONVERGENT B1 ;  /* 0x0000000000017941 */ /* 0x000fea0003800200 */
.L_x_2281:
        /* <DEDUP_REMOVED lines=34> */
.L_x_2284:
[----:B------:R-:W-:Y:S05]  /*36d0*/  BSYNC.RECONVERGENT B1 ;  /* 0x0000000000017941 */ /* 0x000fea0003800200 */
.L_x_2283:
        /* <DEDUP_REMOVED lines=23> */
[----:B------:R-:W-:-:S06]  /*3850*/  MOV R3, R33 ;  /* 0x0000002100037202 */ /* 0x000fcc0000000f00 */
[----:B------:R1:W0:Y:S01]  /*3860*/  MUFU.RCP R36, R37 ;  /* 0x0000002500247308 */ /* 0x0002220000001000 */
[----:B------:R-:W-:-:S04]  /*3870*/  IMAD.WIDE.U32 R2, R20, UR14, R2 ;  /* 0x0000000e14027c25 */ /* 0x000fc8000f8e0002 */
[----:B------:R-:W-:Y:S02]  /*3880*/  IMAD.IADD R5, R3, 0x1, R5 ;  /* 0x0000000103057824 */ /* 0x000fe400078e0205 */
        /* <DEDUP_REMOVED lines=8> */
.L_x_2286:
[----:B------:R-:W-:Y:S05]  /*3910*/  BSYNC.RECONVERGENT B1 ;  /* 0x0000000000017941 */ /* 0x000fea0003800200 */
.L_x_2285:
        /* <DEDUP_REMOVED lines=42> */
.L_x_2288:
[----:B------:R-:W-:Y:S05]  /*3bc0*/  BSYNC.RECONVERGENT B1 ;  /* 0x0000000000017941 */ /* 0x000fea0003800200 */
.L_x_2287:
        /* <DEDUP_REMOVED lines=18> */
[----:B------:R-:W-:-:S06]  /*3cf0*/  IMAD.MOV.U32 R6, RZ, RZ, R34 ;  /* 0x000000ffff067224 */ /* 0x000fcc00078e0022 */
[----:B------:R-:W1:Y:S01]  /*3d00*/  MUFU.RCP R3, R3 ;  /* 0x0000000300037308 */ /* 0x000e620000001000 */
[----:B--2---:R-:W-:Y:S01]  /*3d10*/  FADD.FTZ R13, R7, 1 ;  /* 0x3f800000070d7421 */ /* 0x004fe20000010000 */
[----:B------:R-:W-:-:S06]  /*3d20*/  MOV R7, R33 ;  /* 0x0000002100077202 */ /* 0x000fcc0000000f00 */
[----:B------:R-:W2:Y:S01]  /*3d30*/  MUFU.RCP R13, R13 ;  /* 0x0000000d000d7308 */ /* 0x000ea20000001000 */
[----:B------:R-:W-:-:S04]  /*3d40*/  IMAD.WIDE.U32 R6, R37, UR14, R6 ;  /* 0x0000000e25067c25 */ /* 0x000fc8000f8e0006 */
[----:B------:R-:W-:Y:S02]  /*3d50*/  IMAD R37, R37, UR15, R12 ;  /* 0x0000000f25257c24 */ /* 0x000fe4000f8e020c */
[----:B-1----:R-:W-:Y:S01]  /*3d60*/  FMUL.FTZ R12, R2, R3 ;  /* 0x00000003020c7220 */ /* 0x002fe20000410000 */
[----:B0-----:R-:W-:Y:S02]  /*3d70*/  LEA R2, P1, R6, UR18, 0x1 ;  /* 0x0000001206027c11 */ /* 0x001fe4000f8208ff */
[----:B------:R-:W-:-:S04]  /*3d80*/  IADD3 R37, PT, PT, R7, R37, RZ ;  /* 0x0000002507257210 */ /* 0x000fc80007ffe0ff */
[----:B------:R-:W-:Y:S01]  /*3d90*/  LEA.HI.X R3, R6, UR19, R37, 0x1, P1 ;  /* 0x0000001306037c11 */ /* 0x000fe200088f0c25 */
[----:B--2---:R-:W-:-:S05]  /*3da0*/  FMUL.FTZ R21, R0, R13 ;  /* 0x0000000d00157220 */ /* 0x004fca0000410000 */
[----:B------:R-:W-:-:S05]  /*3db0*/  F2FP.BF16.F32.PACK_AB R21, R21, R12 ;  /* 0x0000000c1515723e */ /* 0x000fca00000010ff */
[----:B------:R2:W-:Y:S02]  /*3dc0*/  STG.E desc[UR12][R2.64], R21 ;  /* 0x0000001502007986 */ /* 0x0005e4000c10190c */
.L_x_2290:
[----:B------:R-:W-:Y:S05]  /*3dd0*/  BSYNC.RECONVERGENT B1 ;  /* 0x0000000000017941 */ /* 0x000fea0003800200 */
.L_x_2289:
        /* <DEDUP_REMOVED lines=30> */
.L_x_2292:
[----:B------:R-:W-:Y:S05]  /*3fc0*/  BSYNC.RECONVERGENT B1 ;  /* 0x0000000000017941 */ /* 0x000fea0003800200 */
.L_x_2291:
[----:B------:R-:W-:Y:S04]  /*3fd0*/  BSSY.RECONVERGENT B1, `(.L_x_2293) ;  /* 0x000001e000017945 */ /* 0x000fe80003800200 */
[----:B------:R-:W-:Y:S05]  /*3fe0*/  @P5 BRA `(.L_x_2294) ;  /* 0x0000000000705947 */ /* 0x000fea0003800000 */
[----:B------:R-:W-:Y:S01]  /*3ff0*/  FADD.FTZ R16, R16, -UR5 ;  /* 0x8000000510107e21 */ /* 0x000fe20008010000 */
[----:B------:R-:W-:Y:S01]  /*4000*/  FADD.FTZ R17, R17, -UR5 ;  /* 0x8000000511117e21 */ /* 0x000fe20008010000 */
[----:B------:R-:W4:Y:S01]  /*4010*/  LDCU.64 UR14, c[0x0][0x3e0] ;  /* 0x00007c00ff0e77ac */ /* 0x000f220008000a00 */
[----:B------:R-:W-:Y:S02]  /*4020*/  IMAD.MOV.U32 R4, RZ, RZ, R34 ;  /* 0x000000ffff047224 */ /* 0x000fe400078e0022 */
        /* <DEDUP_REMOVED lines=8> */
[----:B----4-:R-:W-:Y:S01]  /*40b0*/  IMAD R15, R5, UR14, RZ ;  /* 0x0000000e050f7c24 */ /* 0x010fe2000f8e02ff */
[----:B------:R-:W-:-:S03]  /*40c0*/  MOV R5, R33 ;  /* 0x0000002100057202 */ /* 0x000fc60000000f00 */
        /* <DEDUP_REMOVED lines=14> */
.L_x_2294:
[----:B------:R-:W-:Y:S05]  /*41b0*/  BSYNC.RECONVERGENT B1 ;  /* 0x0000000000017941 */ /* 0x000fea0003800200 */
.L_x_2293:
        /* <DEDUP_REMOVED lines=29> */
.L_x_2280:
[----:B------:R-:W-:Y:S05]  /*4390*/  BSYNC.RECONVERGENT B0 ;  /* 0x0000000000007941 */ /* 0x000fea0003800200 */
.L_x_2264:
        /* <DEDUP_REMOVED lines=8> */
.L_x_2296:
        /* <DEDUP_REMOVED lines=14> */
.L_x_3453:


//--------------------- .text._Z35group_norm_nhwc_fwd_one_pass_kernelI11Bf16IOFp16WLi512ELi14ELi224EEv26Group_norm_nhwc_fwd_params --------------------------
	.section	.text._Z35group_norm_nhwc_fwd_one_pass_kernelI11Bf16IOFp16WLi512ELi14ELi224EEv26Group_norm_nhwc_fwd_params,"ax",@progbits
	.align	128
        .global         _Z35group_norm_nhwc_fwd_one_pass_kernelI11Bf16IOFp16WLi512ELi14ELi224EEv26Group_norm_nhwc_fwd_params
        .type           _Z35group_norm_nhwc_fwd_one_pass_kernelI11Bf16IOFp16WLi512ELi14ELi224EEv26Group_norm_nhwc_fwd_params,@function
        .size           _Z35group_norm_nhwc_fwd_one_pass_kernelI11Bf16IOFp16WLi512ELi14ELi224EEv26Group_norm_nhwc_fwd_params,(.L_x_3454 - _Z35group_norm_nhwc_fwd_one_pass_kernelI11Bf16IOFp16WLi512ELi14ELi224EEv26Group_norm_nhwc_fwd_params)
        .other          _Z35group_norm_nhwc_fwd_one_pass_kernelI11Bf16IOFp16WLi512ELi14ELi224EEv26Group_norm_nhwc_fwd_params,@"STO_CUDA_ENTRY STV_DEFAULT"
_Z35group_norm_nhwc_fwd_one_pass_kernelI11Bf16IOFp16WLi512ELi14ELi224EEv26Group_norm_nhwc_fwd_params:
.text._Z35group_norm_nhwc_fwd_one_pass_kernelI11Bf16IOFp16WLi512ELi14ELi224EEv26Group_norm_nhwc_fwd_params:
        /* <DEDUP_REMOVED lines=43> */
.L_x_2372:
[----:B0-----:R-:W0:Y:S01]  /*02b0*/  LDCU UR5, c[0x0][0x3f8] ;  /* 0x00007f00ff0577ac */ /* 0x001e220008000800 */
[----:B------:R-:W-:Y:S02]  /*02c0*/  IABS R6, UR7 ;  /* 0x0000000700067c13 */ /* 0x000fe40008000000 */
[C---:B------:R-:W-:Y:S01]  /*02d0*/  IADD3 R13, PT, PT, R56.reuse, 0xc0, RZ ;  /* 0x000000c0380d7810 */ /* 0x040fe20007ffe0ff */
[----:B-1----:R-:W1:Y:S01]  /*02e0*/  LDCU.64 UR12, c[0x0][0x3f0] ;  /* 0x00007e00ff0c77ac */ /* 0x002e620008000a00 */
[C---:B------:R-:W-:Y:S02]  /*02f0*/  IADD3 R23, PT, PT, R56.reuse, 0xe0, RZ ;  /* 0x000000e038177810 */ /* 0x040fe40007ffe0ff */
[----:B--234-:R-:W-:Y:S02]  /*0300*/  SHF.R.S32.HI R9, RZ, 0x1f, R13 ;  /* 0x0000001fff097819 */ /* 0x01cfe4000001140d */
[----:B------:R-:W-:Y:S02]  /*0310*/  SHF.R.S32.HI R15, RZ, 0x1f, R23 ;  /* 0x0000001fff0f7819 */ /* 0x000fe40000011417 */
[----:B------:R-:W-:-:S02]  /*0320*/  IADD3 R27, PT, PT, R56, 0x100, RZ ;  /* 0x00000100381b7810 */ /* 0x000fc40007ffe0ff */
[----:B------:R-:W-:Y:S02]  /*0330*/  LOP3.LUT R60, R46, 0xffff, RZ, 0xc0, !PT ;  /* 0x0000ffff2e3c7812 */ /* 0x000fe400078ec0ff */
[----:B------:R-:W-:Y:S02]  /*0340*/  SHF.R.S32.HI R25, RZ, 0x1f, R27 ;  /* 0x0000001fff197819 */ /* 0x000fe4000001141b */
[C---:B------:R-:W-:Y:S01]  /*0350*/  IADD3 R14, PT, PT, R56.reuse, 0x120, RZ ;  /* 0x00000120380e7810 */ /* 0x040fe20007ffe0ff */
[----:B0-----:R-:W-:Y:S01]  /*0360*/  IMAD.U32 R0, RZ, RZ, UR5 ;  /* 0x00000005ff007e24 */ /* 0x001fe2000f8e00ff */
[----:B------:R-:W-:Y:S02]  /*0370*/  IADD3 R12, PT, PT, R56, 0x140, RZ ;  /* 0x00000140380c7810 */ /* 0x000fe40007ffe0ff */
[----:B------:R-:W-:Y:S02]  /*0380*/  SHF.R.S32.HI R19, RZ, 0x1f, R14 ;  /* 0x0000001fff137819 */ /* 0x000fe4000001140e */
        /* <DEDUP_REMOVED lines=50> */
[----:B------:R-:W-:Y:S01]  /*06b0*/  IMAD.U32 R0, RZ, RZ, UR8 ;  /* 0x00000008ff007e24 */ /* 0x000fe2000f8e00ff */
[----:B------:R-:W-:Y:S01]  /*06c0*/  IADD3 R60, P2, PT, R60, UR8, RZ ;  /* 0x000000083c3c7c10 */ /* 0x000fe2000ff5e0ff */
[----:B------:R-:W-:-:S03]  /*06d0*/  UIMAD UR5, UR9, UR13, UR5 ;  /* 0x0000000d090572a4 */ /* 0x000fc6000f8e0205 */
        /* <DEDUP_REMOVED lines=20> */
[----:B------:R-:W-:Y:S02]  /*0820*/  @!P3 IMAD R15, R23, R3, R0 ;  /* 0x00000003170fb224 */ /* 0x000fe400078e0200 */
[----:B-1----:R-:W-:Y:S02]  /*0830*/  @!P4 IMAD R0, R25, R10, RZ ;  /* 0x0000000a1900c224 */ /* 0x002fe400078e02ff */
[----:B------:R-:W-:Y:S01]  /*0840*/  @!P3 IMAD.WIDE.U32 R2, R23, R2, R8 ;  /* 0x000000021702b225 */ /* 0x000fe200078e0008 */
[----:B------:R-:W-:Y:S02]  /*0850*/  @!P4 MOV R8, R60 ;  /* 0x0000003c0008c202 */ /* 0x000fe40000000f00 */
[----:B------:R-:W-:Y:S01]  /*0860*/  @!P4 MOV R9, R59 ;  /* 0x0000003b0009c202 */ /* 0x000fe20000000f00 */
[----:B------:R-:W-:Y:S01]  /*0870*/  @!P4 IMAD R25, R27, R11, R0 ;  /* 0x0000000b1b19c224 */ /* 0x000fe200078e0200 */
[----:B------:R-:W-:Y:S01]  /*0880*/  @!P3 IADD3 R3, PT, PT, R3, R15, RZ ;  /* 0x0000000f0303b210 */ /* 0x000fe20007ffe0ff */
[----:B------:R-:W-:Y:S01]  /*0890*/  VIADD R0, R56, 0x160 ;  /* 0x0000016038007836 */ /* 0x000fe20000000000 */
[----:B0-----:R-:W-:Y:S01]  /*08a0*/  @!P3 LEA R16, P6, R2, R16, 0x1 ;  /* 0x000000100210b211 */ /* 0x001fe200078c08ff */
[----:B------:R-:W-:-:S02]  /*08b0*/  @!P4 IMAD.WIDE.U32 R10, R27, R10, R8 ;  /* 0x0000000a1b0ac225 */ /* 0x000fc400078e0008 */
[----:B------:R-:W0:Y:S01]  /*08c0*/  @!P5 LDC.64 R8, c[0x0][0x390] ;  /* 0x0000e400ff08db82 */ /* 0x000e220000000a00 */
[----:B------:R-:W-:Y:S01]  /*08d0*/  @!P3 LEA.HI.X R17, R2, R17, R3, 0x1, P6 ;  /* 0x000000110211b211 */ /* 0x000fe200030f0c03 */
[----:B------:R-:W-:Y:S01]  /*08e0*/  HFMA2 R15, -RZ, RZ, 0, 0 ;  /* 0x00000000ff0f7431 */ /* 0x000fe200000001ff */
[----:B------:R-:W-:Y:S02]  /*08f0*/  ISETP.GE.U32.AND P2, PT, R0, UR10, PT ;  /* 0x0000000a00007c0c */ /* 0x000fe4000bf46070 */
[----:B------:R-:W-:-:S03]  /*0900*/  SHF.R.S32.HI R23, RZ, 0x1f, R0 ;  /* 0x0000001fff177819 */ /* 0x000fc60000011400 */
[----:B------:R-:W1:Y:S01]  /*0910*/  @!P1 LDC.64 R2, c[0x0][0x3e0] ;  /* 0x0000f800ff029b82 */ /* 0x000e620000000a00 */
[----:B---3--:R-:W-:Y:S01]  /*0920*/  @!P4 LEA R18, P6, R10, R6, 0x1 ;  /* 0x000000060a12c211 */ /* 0x008fe200078c08ff */
[----:B-----5:R-:W-:Y:S01]  /*0930*/  @!P5 IMAD R6, R19, R4, RZ ;  /* 0x000000041306d224 */ /* 0x020fe200078e02ff */
[----:B------:R-:W-:Y:S01]  /*0940*/  ISETP.GE.AND.EX P2, PT, R23, UR11, PT, P2 ;  /* 0x0000000b17007c0c */ /* 0x000fe2000bf46320 */
[----:B------:R2:W3:Y:S01]  /*0950*/  @!P3 LDG.E R15, desc[UR14][R16.64] ;  /* 0x0000000e100fb981 */ /* 0x0004e2000c1e1900 */
[----:B------:R-:W-:Y:S01]  /*0960*/  @!P4 IADD3 R11, PT, PT, R11, R25, RZ ;  /* 0x000000190b0bc210 */ /* 0x000fe20007ffe0ff */
[----:B------:R-:W-:Y:S01]  /*0970*/  @!P5 IMAD R27, R14, R5, R6 ;  /* 0x000000050e1bd224 */ /* 0x000fe200078e0206 */
[----:B------:R-:W-:Y:S02]  /*0980*/  MOV R25, RZ ;  /* 0x000000ff00197202 */ /* 0x000fe40000000f00 */
[----:B------:R-:W-:Y:S02]  /*0990*/  @!P4 LEA.HI.X R19, R10, R7, R11, 0x1, P6 ;  /* 0x000000070a13c211 */ /* 0x000fe400030f0c0b */
[----:B------:R-:W5:Y:S01]  /*09a0*/  @!P1 LDC.64 R6, c[0x0][0x390] ;  /* 0x0000e400ff069b82 */ /* 0x000f620000000a00 */
[----:B------:R-:W-:-:S02]  /*09b0*/  ISETP.GE.U32.AND P3, PT, R55, UR10, PT ;  /* 0x0000000a37007c0c */ /* 0x000fc4000bf66070 */
[----:B------:R-:W-:Y:S01]  /*09c0*/  @!P5 MOV R10, R60 ;  /* 0x0000003c000ad202 */ /* 0x000fe20000000f00 */
[----:B------:R5:W3:Y:S01]  /*09d0*/  @!P4 LDG.E R25, desc[UR14][R18.64] ;  /* 0x0000000e1219c981 */ /* 0x000ae2000c1e1900 */
[----:B------:R-:W-:Y:S02]  /*09e0*/  @!P5 MOV R11, R59 ;  /* 0x0000003b000bd202 */ /* 0x000fe40000000f00 */
[----:B------:R-:W-:Y:S02]  /*09f0*/  ISETP.GE.AND.EX P3, PT, R51, UR11, PT, P3 ;  /* 0x0000000b33007c0c */ /* 0x000fe4000bf66330 */
[----:B------:R-:W-:Y:S01]  /*0a00*/  ISETP.GE.U32.AND P4, PT, R54, UR10, PT ;  /* 0x0000000a36007c0c */ /* 0x000fe2000bf86070 */
[----:B------:R-:W-:Y:S02]  /*0a10*/  @!P5 IMAD.WIDE.U32 R10, R14, R4, R10 ;  /* 0x000000040e0ad225 */ /* 0x000fe400078e000a */
[----:B------:R-:W5:Y:S01]  /*0a20*/  @!P2 LDC.64 R4, c[0x0][0x3e0] ;  /* 0x0000f800ff04ab82 */ /* 0x000f620000000a00 */
[----:B------:R-:W-:-:S02]  /*0a30*/  ISETP.GE.AND.EX P4, PT, R49, UR11, PT, P4 ;  /* 0x0000000b31007c0c */ /* 0x000fc4000bf86340 */
[----:B------:R-:W-:Y:S02]  /*0a40*/  @!P5 IADD3 R11, PT, PT, R11, R27, RZ ;  /* 0x0000001b0b0bd210 */ /* 0x000fe40007ffe0ff */
[C---:B0-----:R-:W-:Y:S01]  /*0a50*/  @!P5 LEA R20, P6, R10.reuse, R8, 0x1 ;  /* 0x000000080a14d211 */ /* 0x041fe200078c08ff */
[----:B-1----:R-:W-:Y:S01]  /*0a60*/  @!P1 IMAD R8, R21, R2, RZ ;  /* 0x0000000215089224 */ /* 0x002fe200078e02ff */
[----:B--2---:R-:W-:Y:S02]  /*0a70*/  @!P1 MOV R16, R60 ;  /* 0x0000003c00109202 */ /* 0x004fe40000000f00 */
[----:B------:R-:W-:Y:S01]  /*0a80*/  @!P1 MOV R17, R59 ;  /* 0x0000003b00119202 */ /* 0x000fe20000000f00 */
[----:B------:R-:W-:Y:S01]  /*0a90*/  IMAD.MOV.U32 R26, RZ, RZ, RZ ;  /* 0x000000ffff1a7224 */ /* 0x000fe200078e00ff */
[----:B------:R-:W-:Y:S01]  /*0aa0*/  @!P5 LEA.HI.X R21, R10, R9, R11, 0x1, P6 ;  /* 0x000000090a15d211 */ /* 0x000fe200030f0c0b */
[C---:B------:R-:W-:Y:S01]  /*0ab0*/  @!P1 IMAD R9, R12.reuse, R3, R8 ;  /* 0x000000030c099224 */ /* 0x040fe200078e0208 */
[----:B------:R-:W0:Y:S01]  /*0ac0*/  @!P3 LDC.64 R10, c[0x0][0x3e0] ;  /* 0x0000f800ff0abb82 */ /* 0x000e220000000a00 */
[----:B------:R-:W-:-:S02]  /*0ad0*/  @!P1 IMAD.WIDE.U32 R16, R12, R2, R16 ;  /* 0x000000020c109225 */ /* 0x000fc400078e0010 */
[----:B------:R1:W2:Y:S03]  /*0ae0*/  @!P5 LDG.E R26, desc[UR14][R20.64] ;  /* 0x0000000e141ad981 */ /* 0x0002a6000c1e1900 */
[----:B------:R-:W-:Y:S02]  /*0af0*/  @!P1 IADD3 R12, PT, PT, R17, R9, RZ ;  /* 0x00000009110c9210 */ /* 0x000fe40007ffe0ff */
[----:B------:R-:W1:Y:S01]  /*0b00*/  @!P2 LDC.64 R2, c[0x0][0x390] ;  /* 0x0000e400ff02ab82 */ /* 0x000e620000000a00 */
[----:B-----5:R-:W-:-:S07]  /*0b10*/  @!P1 LEA R18, P5, R16, R6, 0x1 ;  /* 0x0000000610129211 */ /* 0x020fce00078a08ff */
[----:B------:R-:W5:Y:S01]  /*0b20*/  @!P4 LDC.64 R8, c[0x0][0x3e0] ;  /* 0x0000f800ff08cb82 */ /* 0x000f620000000a00 */
[----:B------:R-:W-:Y:S02]  /*0b30*/  @!P1 LEA.HI.X R19, R16, R7, R12, 0x1, P5 ;  /* 0x0000000710139211 */ /* 0x000fe400028f0c0c */
[----:B------:R-:W-:Y:S01]  /*0b40*/  ISETP.GE.U32.AND P6, PT, R52, UR10, PT ;  /* 0x0000000a34007c0c */ /* 0x000fe2000bfc6070 */
[----:B------:R-:W-:-:S04]  /*0b50*/  @!P2 IMAD R23, R23, R4, RZ ;  /* 0x000000041717a224 */ /* 0x000fc800078e02ff */
[----:B------:R-:W5:Y:S01]  /*0b60*/  @!P3 LDC.64 R16, c[0x0][0x390] ;  /* 0x0000e400ff10bb82 */ /* 0x000f620000000a00 */
[----:B------:R-:W-:Y:S01]  /*0b70*/  ISETP.GE.AND.EX P6, PT, R47, UR11, PT, P6 ;  /* 0x0000000b2f007c0c */ /* 0x000fe2000bfc6360 */
[----:B------:R-:W-:Y:S01]  /*0b80*/  @!P2 IMAD R31, R0, R5, R23 ;  /* 0x00000005001fa224 */ /* 0x000fe200078e0217 */
[----:B------:R-:W-:Y:S01]  /*0b90*/  ISETP.GE.U32.AND P5, PT, R56, UR10, PT ;  /* 0x0000000a38007c0c */ /* 0x000fe2000bfa6070 */
[----:B------:R-:W-:Y:S01]  /*0ba0*/  HFMA2 R29, -RZ, RZ, 0, 0 ;  /* 0x00000000ff1d7431 */ /* 0x000fe200000001ff */
[----:B------:R-:W-:-:S03]  /*0bb0*/  @!P2 MOV R22, R60 ;  /* 0x0000003c0016a202 */ /* 0x000fc60000000f00 */
[----:B------:R-:W5:Y:S01]  /*0bc0*/  @!P4 LDC.64 R6, c[0x0][0x390] ;  /* 0x0000e400ff06cb82 */ /* 0x000f620000000a00 */
[-C--:B------:R-:W-:Y:S02]  /*0bd0*/  @!P2 MOV R23, R59.reuse ;  /* 0x0000003b0017a202 */ /* 0x080fe40000000f00 */
        /* <DEDUP_REMOVED lines=17> */
[----:B------:R-:W-:Y:S01]  /*0cf0*/  @!P3 IMAD.IADD R0, R21, 0x1, R27 ;  /* 0x000000011500b824 */ /* 0x000fe200078e021b */
[----:B------:R-:W-:Y:S01]  /*0d00*/  @!P3 LEA R16, P1, R20, R16, 0x1 ;  /* 0x000000101410b211 */ /* 0x000fe200078208ff */
[----:B------:R-:W-:-:S04]  /*0d10*/  @!P4 IMAD.WIDE.U32 R8, R54, R8, R18 ;  /* 0x000000083608c225 */ /* 0x000fc800078e0012 */
[----:B------:R-:W-:Y:S01]  /*0d20*/  HFMA2 R22, -RZ, RZ, 0, 0 ;  /* 0x00000000ff167431 */ /* 0x000fe200000001ff */
[----:B------:R-:W5:Y:S01]  /*0d30*/  @!P6 LDC.64 R18, c[0x0][0x390] ;  /* 0x0000e400ff12eb82 */ /* 0x000f620000000a00 */
[----:B------:R-:W-:Y:S02]  /*0d40*/  @!P3 LEA.HI.X R17, R20, R17, R0, 0x1, P1 ;  /* 0x000000111411b211 */ /* 0x000fe400008f0c00 */
[----:B------:R-:W-:Y:S02]  /*0d50*/  @!P4 IADD3 R0, PT, PT, R9, R23, RZ ;  /* 0x000000170900c210 */ /* 0x000fe40007ffe0ff */
[C---:B------:R-:W-:Y:S02]  /*0d60*/  @!P4 LEA R20, P1, R8.reuse, R6, 0x1 ;  /* 0x000000060814c211 */ /* 0x040fe400078208ff */
[----:B------:R-:W-:Y:S02]  /*0d70*/  MOV R14, RZ ;  /* 0x000000ff000e7202 */ /* 0x000fe40000000f00 */
[----:B------:R-:W-:Y:S01]  /*0d80*/  @!P4 LEA.HI.X R21, R8, R7, R0, 0x1, P1 ;  /* 0x000000070815c211 */ /* 0x000fe200008f0c00 */
[----:B------:R0:W2:Y:S01]  /*0d90*/  @!P3 LDG.E R22, desc[UR14][R16.64] ;  /* 0x0000000e1016b981 */ /* 0x0000a2000c1e1900 */
[----:B------:R-:W5:Y:S01]  /*0da0*/  @!P5 LDC.64 R6, c[0x0][0x390] ;  /* 0x0000e400ff06db82 */ /* 0x000f620000000a00 */
[----:B------:R-:W-:-:S02]  /*0db0*/  ISETP.GE.U32.AND P3, PT, R50, UR10, PT ;  /* 0x0000000a32007c0c */ /* 0x000fc4000bf66070 */
[----:B------:R5:W2:Y:S01]  /*0dc0*/  @!P4 LDG.E R14, desc[UR14][R20.64] ;  /* 0x0000000e140ec981 */ /* 0x000aa2000c1e1900 */
        /* <DEDUP_REMOVED lines=11> */
[----:B------:R-:W-:Y:S01]  /*0e80*/  @!P5 IMAD R17, R56, R11, R0 ;  /* 0x0000000b3811d224 */ /* 0x000fe200078e0200 */
[----:B-----5:R-:W-:Y:S01]  /*0e90*/  @!P6 LEA R18, P3, R8, R18, 0x1 ;  /* 0x000000120812e211 */ /* 0x020fe200078608ff */
[C---:B------:R-:W-:Y:S02]  /*0ea0*/  @!P5 IMAD.WIDE.U32 R4, R56.reuse, R10, R4 ;  /* 0x0000000a3804d225 */ /* 0x040fe400078e0004 */
[----:B------:R-:W0:Y:S02]  /*0eb0*/  @!P1 LDC.64 R10, c[0x0][0x3e0] ;  /* 0x0000f800ff0a9b82 */ /* 0x000e240000000a00 */
[----:B------:R-:W-:Y:S01]  /*0ec0*/  @!P6 IMAD.IADD R0, R9, 0x1, R23 ;  /* 0x000000010900e824 */ /* 0x000fe200078e0217 */
[----:B------:R-:W-:-:S04]  /*0ed0*/  IADD3 R27, PT, PT, R56, 0x180, RZ ;  /* 0x00000180381b7810 */ /* 0x000fc80007ffe0ff */
[----:B------:R-:W-:Y:S02]  /*0ee0*/  @!P6 LEA.HI.X R19, R8, R19, R0, 0x1, P3 ;  /* 0x000000130813e211 */ /* 0x000fe400018f0c00 */
[----:B------:R-:W-:Y:S01]  /*0ef0*/  @!P5 IADD3 R0, PT, PT, R5, R17, RZ ;  /* 0x000000110500d210 */ /* 0x000fe20007ffe0ff */
[----:B------:R-:W1:Y:S01]  /*0f00*/  @!P4 LDC.64 R8, c[0x0][0x3e0] ;  /* 0x0000f800ff08cb82 */ /* 0x000e620000000a00 */
[C---:B------:R-:W-:Y:S02]  /*0f10*/  @!P5 LEA R20, P3, R4.reuse, R6, 0x1 ;  /* 0x000000060414d211 */ /* 0x040fe400078608ff */
[----:B------:R-:W-:Y:S02]  /*0f20*/  SHF.R.S32.HI R31, RZ, 0x1f, R27 ;  /* 0x0000001fff1f7819 */ /* 0x000fe4000001141b */
[----:B------:R-:W-:Y:S02]  /*0f30*/  @!P5 LEA.HI.X R21, R4, R7, R0, 0x1, P3 ;  /* 0x000000070415d211 */ /* 0x000fe400018f0c00 */
[----:B------:R-:W-:Y:S01]  /*0f40*/  ISETP.GE.U32.AND P3, PT, R27, UR10, PT ;  /* 0x0000000a1b007c0c */ /* 0x000fe2000bf66070 */
[----:B------:R-:W5:Y:S01]  /*0f50*/  @!P1 LDC.64 R16, c[0x0][0x390] ;  /* 0x0000e400ff109b82 */ /* 0x000f620000000a00 */
[----:B------:R-:W-:-:S02]  /*0f60*/  HFMA2 R41, -RZ, RZ, 0, 0 ;  /* 0x00000000ff297431 */ /* 0x000fc400000001ff */
[----:B------:R-:W-:-:S05]  /*0f70*/  ISETP.GE.AND.EX P3, PT, R31, UR11, PT, P3 ;  /* 0x0000000b1f007c0c */ /* 0x000fca000bf66330 */
[----:B------:R-:W4:Y:S01]  /*0f80*/  @!P4 LDC.64 R6, c[0x0][0x390] ;  /* 0x0000e400ff06cb82 */ /* 0x000f220000000a00 */
[----:B0-----:R-:W-:Y:S01]  /*0f90*/  @!P1 IMAD R0, R45, R10, RZ ;  /* 0x0000000a2d009224 */ /* 0x001fe200078e02ff */
[----:B------:R0:W2:Y:S01]  /*0fa0*/  @!P5 LDG.E R41, desc[UR14][R20.64] ;  /* 0x0000000e1429d981 */ /* 0x0000a2000c1e1900 */
[----:B------:R-:W-:Y:S02]  /*0fb0*/  MOV R12, RZ ;  /* 0x000000ff000c7202 */ /* 0x000fe40000000f00 */
[----:B------:R-:W-:-:S03]  /*0fc0*/  @!P1 IMAD R23, R50, R11, R0 ;  /* 0x0000000b32179224 */ /* 0x000fc600078e0200 */
[----:B------:R-:W4:Y:S01]  /*0fd0*/  @!P3 LDC.64 R4, c[0x0][0x3e0] ;  /* 0x0000f800ff04bb82 */ /* 0x000f220000000a00 */
[----:B0-----:R-:W-:Y:S02]  /*0fe0*/  @!P1 MOV R20, R60 ;  /* 0x0000003c00149202 */ /* 0x001fe40000000f00 */
[----:B------:R-:W-:Y:S01]  /*0ff0*/  @!P1 MOV R21, R59 ;  /* 0x0000003b00159202 */ /* 0x000fe20000000f00 */
[----:B-1----:R-:W-:Y:S01]  /*1000*/  @!P4 IMAD R0, R43, R8, RZ ;  /* 0x000000082b00c224 */ /* 0x002fe200078e02ff */
[----:B------:R0:W2:Y:S01]  /*1010*/  @!P6 LDG.E R12, desc[UR14][R18.64] ;  /* 0x0000000e120ce981 */ /* 0x0000a2000c1e1900 */
[----:B------:R-:W-:-:S03]  /*1020*/  @!P1 IMAD.WIDE.U32 R10, R50, R10, R20 ;  /* 0x0000000a320a9225 */ /* 0x000fc600078e0014 */
[----:B------:R-:W1:Y:S01]  /*1030*/  @!P3 LDC.64 R20, c[0x0][0x390] ;  /* 0x0000e400ff14bb82 */ /* 0x000e620000000a00 */
[----:B------:R-:W-:Y:S01]  /*1040*/  @!P4 IMAD R33, R48, R9, R0 ;  /* 0x000000093021c224 */ /* 0x000fe200078e0200 */
[----:B------:R-:W-:Y:S02]  /*1050*/  @!P1 IADD3 R0, PT, PT, R11, R23, RZ ;  /* 0x000000170b009210 */ /* 0x000fe40007ffe0ff */
[----:B0-----:R-:W-:Y:S02]  /*1060*/  @!P4 MOV R18, R60 ;  /* 0x0000003c0012c202 */ /* 0x001fe40000000f00 */
[----:B------:R-:W-:Y:S02]  /*1070*/  @!P4 MOV R19, R59 ;  /* 0x0000003b0013c202 */ /* 0x000fe40000000f00 */
[----:B-----5:R-:W-:Y:S01]  /*1080*/  @!P1 LEA R16, P6, R10, R16, 0x1 ;  /* 0x000000100a109211 */ /* 0x020fe200078c08ff */
[----:B------:R-:W-:-:S03]  /*1090*/  @!P4 IMAD.WIDE.U32 R8, R48, R8, R18 ;  /* 0x000000083008c225 */ /* 0x000fc600078e0012 */
[----:B------:R-:W-:Y:S02]  /*10a0*/  @!P1 LEA.HI.X R17, R10, R17, R0, 0x1, P6 ;  /* 0x000000110a119211 */ /* 0x000fe400030f0c00 */
[----:B------:R-:W-:Y:S02]  /*10b0*/  CS2R R10, SRZ ;  /* 0x00000000000a7805 */ /* 0x000fe4000001ff00 */
[----:B------:R-:W-:Y:S01]  /*10c0*/  IADD3 R35, PT, PT, R56, 0x1a0, RZ ;  /* 0x000001a038237810 */ /* 0x000fe20007ffe0ff */
[----:B------:R-:W-:Y:S01]  /*10d0*/  @!P4 IMAD.IADD R0, R9, 0x1, R33 ;  /* 0x000000010900c824 */ /* 0x000fe200078e0221 */
[----:B----4-:R-:W-:Y:S02]  /*10e0*/  @!P4 LEA R6, P6, R8, R6, 0x1 ;  /* 0x000000060806c211 */ /* 0x010fe400078c08ff */
[----:B------:R-:W-:Y:S01]  /*10f0*/  SHF.R.S32.HI R33, RZ, 0x1f, R35 ;  /* 0x0000001fff217819 */ /* 0x000fe20000011423 */
[----:B------:R-:W4:Y:S01]  /*1100*/  @!P1 LDG.E R10, desc[UR14][R16.64] ;  /* 0x0000000e100a9981 */ /* 0x000f22000c1e1900 */
[----:B------:R-:W-:-:S02]  /*1110*/  ISETP.GE.U32.AND P1, PT, R35, UR10, PT ;  /* 0x0000000a23007c0c */ /* 0x000fc4000bf26070 */
[----:B------:R-:W-:Y:S02]  /*1120*/  @!P4 LEA.HI.X R7, R8, R7, R0, 0x1, P6 ;  /* 0x000000070807c211 */ /* 0x000fe400030f0c00 */
[----:B------:R-:W-:Y:S01]  /*1130*/  IADD3 R23, PT, PT, R56, 0x1c0, RZ ;  /* 0x000001c038177810 */ /* 0x000fe20007ffe0ff */
        /* <DEDUP_REMOVED lines=8> */
[----:B------:R0:W5:Y:S01]  /*11c0*/  @!P2 LDG.E R31, desc[UR14][R2.64] ;  /* 0x0000000e021fa981 */ /* 0x000162000c1e1900 */
[----:B------:R-:W-:-:S04]  /*11d0*/  @!P3 MOV R7, R59 ;  /* 0x0000003b0007b202 */ /* 0x000fc80000000f00 */
[----:B------:R-:W0:Y:S01]  /*11e0*/  @!P1 LDC.64 R18, c[0x0][0x3e0] ;  /* 0x0000f800ff129b82 */ /* 0x000e220000000a00 */
[----:B------:R-:W-:Y:S01]  /*11f0*/  ISETP.GE.AND.EX P4, PT, R57, UR11, PT, P4 ;  /* 0x0000000b39007c0c */ /* 0x000fe2000bf86340 */
        /* <DEDUP_REMOVED lines=9> */
[----:B------:R-:W-:Y:S01]  /*1290*/  ISETP.GE.AND.EX P2, PT, R37, UR11, PT, P2 ;  /* 0x0000000b25007c0c */ /* 0x000fe2000bf46320 */
[----:B------:R-:W-:Y:S02]  /*12a0*/  @!P1 IMAD.MOV.U32 R5, RZ, RZ, R59 ;  /* 0x000000ffff059224 */ /* 0x000fe400078e003b */
[----:B0-----:R-:W-:Y:S02]  /*12b0*/  @!P1 IMAD R0, R33, R18, RZ ;  /* 0x0000001221009224 */ /* 0x001fe400078e02ff */
[----:B------:R-:W-:Y:S01]  /*12c0*/  HFMA2 R33, -RZ, RZ, 0, 0 ;  /* 0x00000000ff217431 */ /* 0x000fe200000001ff */
[----:B------:R-:W-:Y:S01]  /*12d0*/  @!P1 MOV R4, R60 ;  /* 0x0000003c00049202 */ /* 0x000fe20000000f00 */
[----:B------:R-:W0:Y:S08]  /*12e0*/  @!P4 LDC.64 R6, c[0x0][0x390] ;  /* 0x0000e400ff06cb82 */ /* 0x000e300000000a00 */
[----:B------:R-:W0:Y:S01]  /*12f0*/  @!P2 LDC.64 R2, c[0x0][0x3e0] ;  /* 0x0000f800ff02ab82 */ /* 0x000e220000000a00 */
[C---:B------:R-:W-:Y:S01]  /*1300*/  @!P1 IMAD R39, R35.reuse, R19, R0 ;  /* 0x0000001323279224 */ /* 0x040fe200078e0200 */
[----:B------:R1:W5:Y:S01]  /*1310*/  @!P3 LDG.E R33, desc[UR14][R20.64] ;  /* 0x0000000e1421b981 */ /* 0x000362000c1e1900 */
[----:B------:R-:W-:-:S04]  /*1320*/  @!P1 IMAD.WIDE.U32 R18, R35, R18, R4 ;  /* 0x0000001223129225 */ /* 0x000fc800078e0004 */
[----:B------:R-:W-:Y:S02]  /*1330*/  HFMA2 R35, -RZ, RZ, 0, 0 ;  /* 0x00000000ff237431 */ /* 0x000fe400000001ff */
[----:B---3--:R-:W-:Y:S01]  /*1340*/  @!P4 IMAD R0, R57, R16, RZ ;  /* 0x000000103900c224 */ /* 0x008fe200078e02ff */
[----:B------:R-:W3:Y:S01]  /*1350*/  @!P2 LDC.64 R4, c[0x0][0x390] ;  /* 0x0000e400ff04ab82 */ /* 0x000ee20000000a00 */
[----:B-1----:R-:W-:Y:S02]  /*1360*/  @!P1 LEA R8, P3, R18, R8, 0x1 ;  /* 0x0000000812089211 */ /* 0x002fe400078608ff */
[----:B------:R-:W-:Y:S01]  /*1370*/  @!P4 IMAD R57, R23, R17, R0 ;  /* 0x000000111739c224 */ /* 0x000fe200078e0200 */
[----:B------:R-:W-:Y:S02]  /*1380*/  @!P1 IADD3 R0, PT, PT, R19, R39, RZ ;  /* 0x0000002713009210 */ /* 0x000fe40007ffe0ff */
[----:B------:R-:W-:Y:S02]  /*1390*/  @!P4 MOV R20, R60 ;  /* 0x0000003c0014c202 */ /* 0x000fe40000000f00 */
[----:B------:R-:W-:-:S02]  /*13a0*/  @!P4 MOV R21, R59 ;  /* 0x0000003b0015c202 */ /* 0x000fc40000000f00 */
[----:B------:R-:W-:Y:S01]  /*13b0*/  @!P1 LEA.HI.X R9, R18, R9, R0, 0x1, P3 ;  /* 0x0000000912099211 */ /* 0x000fe200018f0c00 */
[----:B------:R-:W-:-:S04]  /*13c0*/  @!P4 IMAD.WIDE.U32 R16, R23, R16, R20 ;  /* 0x000000101710c225 */ /* 0x000fc800078e0014 */
[----:B------:R1:W5:Y:S01]  /*13d0*/  @!P1 LDG.E R35, desc[UR14][R8.64] ;  /* 0x0000000e08239981 */ /* 0x000362000c1e1900 */
[----:B0-----:R-:W-:Y:S01]  /*13e0*/  @!P2 IMAD R18, R37, R2, RZ ;  /* 0x000000022512a224 */ /* 0x001fe200078e02ff */
[----:B------:R-:W-:Y:S02]  /*13f0*/  @!P4 IADD3 R0, PT, PT, R17, R57, RZ ;  /* 0x000000391100c210 */ /* 0x000fe40007ffe0ff */
[C---:B------:R-:W-:Y:S01]  /*1400*/  @!P4 LEA R6, P3, R16.reuse, R6, 0x1 ;  /* 0x000000061006c211 */ /* 0x040fe200078608ff */
[C---:B------:R-:W-:Y:S01]  /*1410*/  @!P2 IMAD R17, R27.reuse, R3, R18 ;  /* 0x000000031b11a224 */ /* 0x040fe200078e0212 */
[----:B-1----:R-:W-:Y:S02]  /*1420*/  @!P2 MOV R8, R60 ;  /* 0x0000003c0008a202 */ /* 0x002fe40000000f00 */
[----:B------:R-:W-:Y:S02]  /*1430*/  @!P2 MOV R9, R59 ;  /* 0x0000003b0009a202 */ /* 0x000fe40000000f00 */
[----:B------:R-:W-:Y:S01]  /*1440*/  MOV R37, RZ ;  /* 0x000000ff00257202 */ /* 0x000fe20000000f00 */
[----:B------:R-:W-:Y:S01]  /*1450*/  @!P2 IMAD.WIDE.U32 R2, R27, R2, R8 ;  /* 0x000000021b02a225 */ /* 0x000fe200078e0008 */
[----:B------:R-:W-:-:S04]  /*1460*/  @!P4 LEA.HI.X R7, R16, R7, R0, 0x1, P3 ;  /* 0x000000071007c211 */ /* 0x000fc800018f0c00 */
[----:B------:R-:W-:Y:S01]  /*1470*/  @!P2 IADD3 R0, PT, PT, R3, R17, RZ ;  /* 0x000000110300a210 */ /* 0x000fe20007ffe0ff */
[----:B------:R-:W-:Y:S01]  /*1480*/  IMAD.MOV.U32 R39, RZ, RZ, RZ ;  /* 0x000000ffff277224 */ /* 0x000fe200078e00ff */
[C---:B---3--:R-:W-:Y:S01]  /*1490*/  @!P2 LEA R16, P1, R2.reuse, R4, 0x1 ;  /* 0x000000040210a211 */ /* 0x048fe200078208ff */
[----:B------:R-:W3:Y:S03]  /*14a0*/  @!P4 LDG.E R37, desc[UR14][R6.64] ;  /* 0x0000000e0625c981 */ /* 0x000ee6000c1e1900 */
        /* <DEDUP_REMOVED lines=8> */
[----:B------:R-:W-:-:S03]  /*1530*/  SHF.L.U32 R26, R26, 0x10, RZ ;  /* 0x000000101a1a7819 */ /* 0x000fc600000006ff */
[----:B------:R-:W-:Y:S01]  /*1540*/  IMAD.U32 R27, R27, 0x10000, RZ ;  /* 0x000100001b1b7824 */ /* 0x000fe200078e00ff */
[C---:B------:R-:W-:Y:S02]  /*1550*/  PRMT R2, R22.reuse, 0x7632, R2 ;  /* 0x0000763216027816 */ /* 0x040fe40000000002 */
[----:B------:R-:W-:Y:S02]  /*1560*/  SHF.L.U32 R3, R22, 0x10, RZ ;  /* 0x0000001016037819 */ /* 0x000fe400000006ff */
        /* <DEDUP_REMOVED lines=27> */
[----:B------:R-:W-:Y:S01]  /*1720*/  FADD.FTZ R19, R7, R6 ;  /* 0x0000000607137221 */ /* 0x000fe20000010000 */
[----:B----4-:R-:W-:-:S04]  /*1730*/  PRMT R9, R10, 0x7632, R9 ;  /* 0x000076320a097816 */ /* 0x010fc80000000009 */
[----:B------:R-:W-:Y:S01]  /*1740*/  SHF.L.U32 R8, R9, 0x10, RZ ;  /* 0x0000001009087819 */ /* 0x000fe200000006ff */
[----:B------:R-:W-:Y:S01]  /*1750*/  IMAD.U32 R9, R10, 0x10000, RZ ;  /* 0x000100000a097824 */ /* 0x000fe200078e00ff */
[----:B-----5:R-:W-:Y:S01]  /*1760*/  PRMT R10, R11, 0x7632, R10 ;  /* 0x000076320b0a7816 */ /* 0x020fe2000000000a */
[----:B------:R-:W-:Y:S01]  /*1770*/  FADD.FTZ R12, R17, R12 ;  /* 0x0000000c110c7221 */ /* 0x000fe20000010000 */
        /* <DEDUP_REMOVED lines=55> */
[----:B------:R-:W-:Y:S01]  /*1af0*/  FMUL.FTZ R18, R32, R32 ;  /* 0x0000002020127220 */ /* 0x000fe20000410000 */
[----:B------:R-:W-:-:S02]  /*1b00*/  PRMT R34, R35, 0x7632, R34 ;  /* 0x0000763223227816 */ /* 0x000fc40000000022 */
[----:B------:R-:W-:Y:S02]  /*1b10*/  FADD.FTZ R16, R17, R16 ;  /* 0x0000001011107221 */ /* 0x000fe40000010000 */
        /* <DEDUP_REMOVED lines=9> */
[----:B---3--:R-:W-:-:S04]  /*1bb0*/  PRMT R36, R37, 0x7632, R36 ;  /* 0x0000763225247816 */ /* 0x008fc80000000024 */
[----:B------:R-:W-:Y:S02]  /*1bc0*/  SHF.L.U32 R36, R36, 0x10, RZ ;  /* 0x0000001024247819 */ /* 0x000fe400000006ff */
[----:B------:R-:W-:Y:S01]  /*1bd0*/  PRMT R38, R39, 0x7632, R38 ;  /* 0x0000763227267816 */ /* 0x000fe20000000026 */
[----:B------:R-:W-:Y:S02]  /*1be0*/  IMAD.U32 R37, R37, 0x10000, RZ ;  /* 0x0001000025257824 */ /* 0x000fe400078e00ff */
[----:B------:R-:W-:Y:S01]  /*1bf0*/  FMUL.FTZ R20, R36, R36 ;  /* 0x0000002424147220 */ /* 0x000fe20000410000 */
        /* <DEDUP_REMOVED lines=50> */
.L_x_2298:
[----:B------:R-:W-:Y:S05]  /*1f20*/  BSYNC.RECONVERGENT B0 ;  /* 0x0000000000007941 */ /* 0x000fea0003800200 */
.L_x_2297:
        /* <DEDUP_REMOVED lines=23> */
.L_x_2300:
[----:B------:R-:W-:Y:S05]  /*20a0*/  BSYNC.RECONVERGENT B0 ;  /* 0x0000000000007941 */ /* 0x000fea0003800200 */
.L_x_2299:
        /* <DEDUP_REMOVED lines=31> */
.L_x_2303:
[----:B----4-:R-:W3:Y:S04]  /*22a0*/  LDG.E.STRONG.GPU R18, desc[UR14][R20.64] ;  /* 0x0000000e14127981 */ /* 0x010ee8000c1ef900 */
[----:B---3--:R-:W-:Y:S01]  /*22b0*/  CCTL.IVALL ;  /* 0x00000000ff00798f */ /* 0x008fe20002000000 */
[----:B------:R-:W-:Y:S05]  /*22c0*/  YIELD ;  /* 0x0000000000007946 */ /* 0x000fea0003800000 */
[----:B------:R-:W-:-:S13]  /*22d0*/  ISETP.NE.AND P1, PT, R18, R23, PT ;  /* 0x000000171200720c */ /* 0x000fda0003f25270 */
[----:B------:R-:W-:Y:S05]  /*22e0*/  @P1 BRA `(.L_x_2303) ;  /* 0xfffffffc00ec1947 */ /* 0x000fea000383ffff */
.L_x_2302:
        /* <DEDUP_REMOVED lines=15> */
.L_x_2305:
[----:B------:R-:W-:Y:S01]  /*23e0*/  ISETP.EQ.OR P1, PT, RZ, UR23, P2 ;  /* 0x00000017ff007c0c */ /* 0x000fe20009722670 */
[----:B------:R-:W-:-:S06]  /*23f0*/  UIADD3 UR26, UPT, UPT, UR5, 0x1, URZ ;  /* 0x00000001051a7890 */ /* 0x000fcc000fffe0ff */
[----:B----4-:R-:W-:-:S04]  /*2400*/  MOV R18, UR26 ;  /* 0x0000001a00127c02 */ /* 0x010fc80008000f00 */
[----:B------:R-:W-:Y:S02]  /*2410*/  ISETP.EQ.OR P6, PT, R18, UR19, P2 ;  /* 0x0000001312007c0c */ /* 0x000fe400097c2670 */
[----:B------:R-:W-:-:S05]  /*2420*/  VOTEU.ALL UP0, P1 ;  /* 0x0000000000ff7886 */ /* 0x000fca0000800000 */
[----:B------:R-:W-:-:S06]  /*2430*/  @!UP0 UIMAD.WIDE.U32 UR24, UR9, 0x8, UR16 ;  /* 0x00000008091888a5 */ /* 0x000fcc000f8e0010 */
[----:B------:R-:W-:Y:S01]  /*2440*/  IMAD.U32 R20, RZ, RZ, UR24 ;  /* 0x00000018ff147e24 */ /* 0x000fe2000f8e00ff */
        /* <DEDUP_REMOVED lines=34> */
[----:B------:R-:W-:Y:S02]  /*2670*/  IMAD.U32 R20, RZ, RZ, UR26 ;  /* 0x0000001aff147e24 */ /* 0x000fe4000f8e00ff */
[----:B------:R-:W-:Y:S02]  /*2680*/  @!P3 FADD.FTZ R17, R17, R21 ;  /* 0x000000151111b221 */ /* 0x000fe40000010000 */
        /* <DEDUP_REMOVED lines=8> */
[----:B------:R-:W-:Y:S02]  /*2710*/  MOV R18, UR24 ;  /* 0x0000001800127c02 */ /* 0x000fe40008000f00 */
        /* <DEDUP_REMOVED lines=39> */
.L_x_2304:
[----:B------:R-:W-:-:S13]  /*2990*/  LOP3.LUT P1, RZ, R40, 0x7, RZ, 0xc0, !PT ;  /* 0x0000000728ff7812 */ /* 0x000fda000782c0ff */
[----:B------:R-:W-:Y:S05]  /*29a0*/  @!P1 BRA `(.L_x_2301) ;  /* 0x0000000400709947 */ /* 0x000fea0003800000 */
[----:B----4-:R-:W-:-:S05]  /*29b0*/  LOP3.LUT R18, R40, 0x7, RZ, 0xc0, !PT ;  /* 0x0000000728127812 */ /* 0x010fca00078ec0ff */
[----:B------:R-:W-:-:S05]  /*29c0*/  VIADD R18, R18, 0xffffffff ;  /* 0xffffffff12127836 */ /* 0x000fca0000000000 */
        /* <DEDUP_REMOVED lines=31> */
[----:B------:R-:W-:Y:S01]  /*2bc0*/  IMAD.U32 R22, RZ, RZ, UR12 ;  /* 0x0000000cff167e24 */ /* 0x000fe2000f8e00ff */
        /* <DEDUP_REMOVED lines=8> */
[----:B------:R-:W-:-:S04]  /*2c50*/  MOV R18, UR5 ;  /* 0x0000000500127c02 */ /* 0x000fc80008000f00 */
[----:B------:R-:W-:Y:S01]  /*2c60*/  IADD3 R18, PT, PT, R18, 0x4, RZ ;  /* 0x0000000412127810 */ /* 0x000fe20007ffe0ff */
[----:B------:R-:W-:-:S03]  /*2c70*/  @!P3 FADD.FTZ R17, R17, R19 ;  /* 0x000000131111b221 */ /* 0x000fc60000010000 */
[----:B------:R-:W-:Y:S01]  /*2c80*/  R2UR UR5, R18 ;  /* 0x00000000120572ca */ /* 0x000fe200000e0000 */
[----:B--2---:R-:W-:Y:S01]  /*2c90*/  @!P4 FADD.FTZ R16, R16, R20 ;  /* 0x000000141010c221 */ /* 0x004fe20000010000 */
[----:B------:R-:W-:-:S03]  /*2ca0*/  @!P4 FADD.FTZ R17, R17, R21 ;  /* 0x000000151111c221 */ /* 0x000fc60000010000 */
[----:B---3--:R-:W-:Y:S01]  /*2cb0*/  @!P6 FADD.FTZ R16, R16, R22 ;  /* 0x000000161010e221 */ /* 0x008fe20000010000 */
[----:B------:R-:W-:-:S09]  /*2cc0*/  @!P6 FADD.FTZ R17, R17, R23 ;  /* 0x000000171111e221 */ /* 0x000fd20000010000 */
.L_x_2306:
        /* <DEDUP_REMOVED lines=21> */
[----:B--2---:R-:W-:-:S05]  /*2e20*/  MOV R22, UR5 ;  /* 0x0000000500167c02 */ /* 0x004fca0008000f00 */
[----:B------:R-:W-:-:S05]  /*2e30*/  VIADD R22, R22, 0x2 ;  /* 0x0000000216167836 */ /* 0x000fca0000000000 */
[----:B------:R-:W-:Y:S01]  /*2e40*/  R2UR UR5, R22 ;  /* 0x00000000160572ca */ /* 0x000fe200000e0000 */
[----:B0-----:R-:W-:Y:S01]  /*2e50*/  @!P3 FADD.FTZ R16, R16, R18 ;  /* 0x000000121010b221 */ /* 0x001fe20000010000 */
[----:B------:R-:W-:-:S03]  /*2e60*/  @!P3 FADD.FTZ R17, R17, R19 ;  /* 0x000000131111b221 */ /* 0x000fc60000010000 */
[----:B---3--:R-:W-:Y:S01]  /*2e70*/  @!P1 FADD.FTZ R16, R16, R20 ;  /* 0x0000001410109221 */ /* 0x008fe20000010000 */
[----:B------:R-:W-:-:S09]  /*2e80*/  @!P1 FADD.FTZ R17, R17, R21 ;  /* 0x0000001511119221 */ /* 0x000fd20000010000 */
.L_x_2307:
        /* <DEDUP_REMOVED lines=13> */
.L_x_2308:
[----:B------:R-:W-:Y:S05]  /*2f60*/  BSYNC.RECONVERGENT B0 ;  /* 0x0000000000007941 */ /* 0x000fea0003800200 */
.L_x_2301:
        /* <DEDUP_REMOVED lines=28> */
[----:B0-----:R-:W-:-:S05]  /*3130*/  MOV R16, UR5 ;  /* 0x0000000500107c02 */ /* 0x001fca0008000f00 */
        /* <DEDUP_REMOVED lines=11> */
[----:B--2---:R-:W-:Y:S02]  /*31f0*/  HADD2.F32 R20, -RZ, R57.H0_H0 ;  /* 0x20000039ff147230 */ /* 0x004fe40000004100 */
[----:B----4-:R-:W-:Y:S02]  /*3200*/  HADD2.F32 R21, -RZ, R62.H0_H0 ;  /* 0x2000003eff157230 */ /* 0x010fe40000004100 */
[----:B-----5:R-:W-:Y:S02]  /*3210*/  HADD2.F32 R23, -RZ, R63.H0_H0 ;  /* 0x2000003fff177230 */ /* 0x020fe40000004100 */
[----:B------:R-:W-:Y:S01]  /*3220*/  HADD2.F32 R22, -RZ, R64.H0_H0 ;  /* 0x20000040ff167230 */ /* 0x000fe20000004100 */
        /* <DEDUP_REMOVED lines=30> */
.L_x_2312:
[----:B------:R-:W-:Y:S05]  /*3410*/  BSYNC.RECONVERGENT B1 ;  /* 0x0000000000017941 */ /* 0x000fea0003800200 */
.L_x_2311:
        /* <DEDUP_REMOVED lines=20> */
.L_x_2314:
[----:B------:R-:W-:Y:S05]  /*3560*/  BSYNC.RECONVERGENT B1 ;  /* 0x0000000000017941 */ /* 0x000fea0003800200 */
.L_x_2313:
        /* <DEDUP_REMOVED lines=22> */
.L_x_2316:
[----:B------:R-:W-:Y:S05]  /*36d0*/  BSYNC.RECONVERGENT B1 ;  /* 0x0000000000017941 */ /* 0x000fea0003800200 */
.L_x_2315:
        /* <DEDUP_REMOVED lines=20> */
.L_x_2318:
[----:B------:R-:W-:Y:S05]  /*3820*/  BSYNC.RECONVERGENT B1 ;  /* 0x0000000000017941 */ /* 0x000fea0003800200 */
.L_x_2317:
        /* <DEDUP_REMOVED lines=38> */
.L_x_2320:
[----:B------:R-:W-:Y:S05]  /*3a90*/  BSYNC.RECONVERGENT B1 ;  /* 0x0000000000017941 */ /* 0x000fea0003800200 */
.L_x_2319:
        /* <DEDUP_REMOVED lines=20> */
.L_x_2322:
[----:B------:R-:W-:Y:S05]  /*3be0*/  BSYNC.RECONVERGENT B1 ;  /* 0x0000000000017941 */ /* 0x000fea0003800200 */
.L_x_2321:
[----:B------:R-:W-:Y:S01]  /*3bf0*/  BSSY.RECONVERGENT B1, `(.L_x_2323) ;  /* 0x0000016000017945 */ /* 0x000fe20003800200 */
[C---:B------:R-:W-:Y:S02]  /*3c00*/  IADD3 R8, PT, PT, R56.reuse, 0x140, RZ ;  /* 0x0000014038087810 */ /* 0x040fe40007ffe0ff */
[----:B------:R-:W-:Y:S01]  /*3c10*/  IADD3 R9, PT, PT, R56, 0x160, RZ ;  /* 0x0000016038097810 */ /* 0x000fe20007ffe0ff */
[----:B------:R-:W-:Y:S06]  /*3c20*/  @P1 BRA `(.L_x_2324) ;  /* 0x0000000000481947 */ /* 0x000fec0003800000 */
        /* <DEDUP_REMOVED lines=13> */
[----:B0-----:R-:W-:-:S03]  /*3d00*/  LEA R4, P1, R2, UR16, 0x1 ;  /* 0x0000001002047c11 */ /* 0x001fc6000f8208ff */
[----:B------:R-:W-:Y:S01]  /*3d10*/  IMAD.IADD R41, R3, 0x1, R41 ;  /* 0x0000000103297824 */ /* 0x000fe200078e0229 */
[----:B------:R-:W-:-:S04]  /*3d20*/  F2FP.BF16.F32.PACK_AB R3, R12, R13 ;  /* 0x0000000d0c03723e */ /* 0x000fc800000010ff */
[----:B------:R-:W-:-:S05]  /*3d30*/  LEA.HI.X R5, R2, UR17, R41, 0x1, P1 ;  /* 0x0000001102057c11 */ /* 0x000fca00088f0c29 */
[----:B------:R3:W-:Y:S02]  /*3d40*/  STG.E desc[UR14][R4.64], R3 ;  /* 0x0000000304007986 */ /* 0x0007e4000c10190e */
.L_x_2324:
[----:B------:R-:W-:Y:S05]  /*3d50*/  BSYNC.RECONVERGENT B1 ;  /* 0x0000000000017941 */ /* 0x000fea0003800200 */
.L_x_2323:
        /* <DEDUP_REMOVED lines=20> */
.L_x_2326:
[----:B------:R-:W-:Y:S05]  /*3ea0*/  BSYNC.RECONVERGENT B1 ;  /* 0x0000000000017941 */ /* 0x000fea0003800200 */
.L_x_2325:
        /* <DEDUP_REMOVED lines=20> */
.L_x_2328:
[----:B------:R-:W-:Y:S05]  /*3ff0*/  BSYNC.RECONVERGENT B1 ;  /* 0x0000000000017941 */ /* 0x000fea0003800200 */
.L_x_2327:
        /* <DEDUP_REMOVED lines=20> */
.L_x_2330:
[----:B------:R-:W-:Y:S05]  /*4140*/  BSYNC.RECONVERGENT B1 ;  /* 0x0000000000017941 */ /* 0x000fea0003800200 */
.L_x_2329:
[----:B------:R-:W-:Y:S01]  /*4150*/  ISETP.GE.U32.AND P5, PT, R8, UR8, PT ;  /* 0x0000000808007c0c */ /* 0x000fe2000bfa6070 */
[C---:B------:R-:W-:Y:S01]  /*4160*/  VIADD R11, R56.reuse, 0x1a0 ;  /* 0x000001a0380b7836 */ /* 0x040fe20000000000 */
[----:B01234-:R-:W-:Y:S01]  /*4170*/  SHF.R.S32.HI R5, RZ, 0x1f, R8 ;  /* 0x0000001fff057819 */ /* 0x01ffe20000011408 */
        /* <DEDUP_REMOVED lines=39> */
.L_x_2332:
[----:B------:R-:W-:Y:S05]  /*43f0*/  BSYNC.RECONVERGENT B1 ;  /* 0x0000000000017941 */ /* 0x000fea0003800200 */
.L_x_2331:
        /* <DEDUP_REMOVED lines=20> */
.L_x_2334:
[----:B------:R-:W-:Y:S05]  /*4540*/  BSYNC.RECONVERGENT B1 ;  /* 0x0000000000017941 */ /* 0x000fea0003800200 */
.L_x_2333:
        /* <DEDUP_REMOVED lines=20> */
.L_x_2336:
[----:B------:R-:W-:Y:S05]  /*4690*/  BSYNC.RECONVERGENT B1 ;  /* 0x0000000000017941 */ /* 0x000fea0003800200 */
.L_x_2335:
        /* <DEDUP_REMOVED lines=20> */
.L_x_2338:
[----:B------:R-:W-:Y:S05]  /*47e0*/  BSYNC.RECONVERGENT B1 ;  /* 0x0000000000017941 */ /* 0x000fea0003800200 */
.L_x_2337:
        /* <DEDUP_REMOVED lines=20> */
.L_x_2340:
[----:B------:R-:W-:Y:S05]  /*4930*/  BSYNC.RECONVERGENT B1 ;  /* 0x0000000000017941 */ /* 0x000fea0003800200 */
.L_x_2339:
        /* <DEDUP_REMOVED lines=19> */
.L_x_2310:
        /* <DEDUP_REMOVED lines=25> */
[----:B------:R-:W-:-:S04]  /*4c00*/  IMAD R63, R56, UR13, R63 ;  /* 0x0000000d383f7c24 */ /* 0x000fc8000f8e023f */
[----:B------:R-:W-:Y:S02]  /*4c10*/  IMAD.IADD R63, R19, 0x1, R63 ;  /* 0x00000001133f7824 */ /* 0x000fe400078e023f */
        /* <DEDUP_REMOVED lines=10> */
.L_x_2343:
[----:B------:R-:W-:Y:S05]  /*4cc0*/  BSYNC.RECONVERGENT B1 ;  /* 0x0000000000017941 */ /* 0x000fea0003800200 */
.L_x_2342:
        /* <DEDUP_REMOVED lines=30> */
.L_x_2345:
[----:B------:R-:W-:Y:S05]  /*4eb0*/  BSYNC.RECONVERGENT B1 ;  /* 0x0000000000017941 */ /* 0x000fea0003800200 */
.L_x_2344:
[----:B------:R-:W-:Y:S01]  /*4ec0*/  BSSY.RECONVERGENT B1, `(.L_x_2346) ;  /* 0x0000020000017945 */ /* 0x000fe20003800200 */
[C---:B------:R-:W-:Y:S02]  /*4ed0*/  IADD3 R0, PT, PT, R56.reuse, 0xc0, RZ ;  /* 0x000000c038007810 */ /* 0x040fe40007ffe0ff */
[----:B0-----:R-:W-:Y:S01]  /*4ee0*/  IADD3 R16, PT, PT, R56, 0xe0, RZ ;  /* 0x000000e038107810 */ /* 0x001fe20007ffe0ff */
[----:B------:R-:W-:Y:S06]  /*4ef0*/  @P2 BRA `(.L_x_2347) ;  /* 0x0000000000702947 */ /* 0x000fec0003800000 */
        /* <DEDUP_REMOVED lines=28> */
.L_x_2347:
[----:B------:R-:W-:Y:S05]  /*50c0*/  BSYNC.RECONVERGENT B1 ;  /* 0x0000000000017941 */ /* 0x000fea0003800200 */
.L_x_2346:
        /* <DEDUP_REMOVED lines=18> */
[----:B------:R-:W-:-:S04]  /*51f0*/  IMAD R19, R52, UR13, R17 ;  /* 0x0000000d34137c24 */ /* 0x000fc8000f8e0211 */
[----:B------:R-:W-:Y:S02]  /*5200*/  IMAD.IADD R19, R5, 0x1, R19 ;  /* 0x0000000105137824 */ /* 0x000fe400078e0213 */
        /* <DEDUP_REMOVED lines=10> */
.L_x_2349:
[----:B------:R-:W-:Y:S05]  /*52b0*/  BSYNC.RECONVERGENT B1 ;  /* 0x0000000000017941 */ /* 0x000fea0003800200 */
.L_x_2348:
        /* <DEDUP_REMOVED lines=48> */
.L_x_2351:
[----:B------:R-:W-:Y:S05]  /*55c0*/  BSYNC.RECONVERGENT B1 ;  /* 0x0000000000017941 */ /* 0x000fea0003800200 */
.L_x_2350:
        /* <DEDUP_REMOVED lines=30> */
.L_x_2353:
[----:B------:R-:W-:Y:S05]  /*57b0*/  BSYNC.RECONVERGENT B1 ;  /* 0x0000000000017941 */ /* 0x000fea0003800200 */
.L_x_2352:
        /* <DEDUP_REMOVED lines=11> */
[----:B------:R-:W-:Y:S02]  /*5870*/  IMAD.MOV.U32 R4, RZ, RZ, R60 ;  /* 0x000000ffff047224 */ /* 0x000fe400078e003c */
        /* <DEDUP_REMOVED lines=20> */
.L_x_2355:
[----:B------:R-:W-:Y:S05]  /*59c0*/  BSYNC.RECONVERGENT B1 ;  /* 0x0000000000017941 */ /* 0x000fea0003800200 */
.L_x_2354:
        /* <DEDUP_REMOVED lines=30> */
.L_x_2357:
[----:B------:R-:W-:Y:S05]  /*5bb0*/  BSYNC.RECONVERGENT B1 ;  /* 0x0000000000017941 */ /* 0x000fea0003800200 */
.L_x_2356:
        /* <DEDUP_REMOVED lines=30> */
.L_x_2359:
[----:B------:R-:W-:Y:S05]  /*5da0*/  BSYNC.RECONVERGENT B1 ;  /* 0x0000000000017941 */ /* 0x000fea0003800200 */
.L_x_2358:
        /* <DEDUP_REMOVED lines=18> */
[----:B------:R-:W-:-:S04]  /*5ed0*/  IMAD R11, R7, UR13, R12 ;  /* 0x0000000d070b7c24 */ /* 0x000fc8000f8e020c */
[----:B------:R-:W-:Y:S02]  /*5ee0*/  IMAD.IADD R11, R3, 0x1, R11 ;  /* 0x00000001030b7824 */ /* 0x000fe400078e020b */
        /* <DEDUP_REMOVED lines=10> */
.L_x_2361:
[----:B------:R-:W-:Y:S05]  /*5f90*/  BSYNC.RECONVERGENT B1 ;  /* 0x0000000000017941 */ /* 0x000fea0003800200 */
.L_x_2360:
[----:B------:R-:W-:Y:S01]  /*5fa0*/  ISETP.GE.U32.AND P5, PT, R8, UR8, PT ;  /* 0x0000000808007c0c */ /* 0x000fe2000bfa6070 */
[----:B------:R-:W-:Y:S01]  /*5fb0*/  BSSY.RECONVERGENT B1, `(.L_x_2362) ;  /* 0x0000033000017945 */ /* 0x000fe20003800200 */
[----:B--234-:R-:W-:Y:S02]  /*5fc0*/  SHF.R.S32.HI R5, RZ, 0x1f, R8 ;  /* 0x0000001fff057819 */ /* 0x01cfe40000011408 */
[C---:B------:R-:W-:Y:S02]  /*5fd0*/  IADD3 R13, PT, PT, R56.reuse, 0x180, RZ ;  /* 0x00000180380d7810 */ /* 0x040fe40007ffe0ff */
[----:B------:R-:W-:Y:S02]  /*5fe0*/  ISETP.GE.AND.EX P5, PT, R5, UR9, PT, P5 ;  /* 0x0000000905007c0c */ /* 0x000fe4000bfa6350 */
[C---:B-1----:R-:W-:Y:S02]  /*5ff0*/  IADD3 R11, PT, PT, R56.reuse, 0x1a0, RZ ;  /* 0x000001a0380b7810 */ /* 0x042fe40007ffe0ff */
        /* <DEDUP_REMOVED lines=46> */
.L_x_2363:
[----:B------:R-:W-:Y:S05]  /*62e0*/  BSYNC.RECONVERGENT B1 ;  /* 0x0000000000017941 */ /* 0x000fea0003800200 */
.L_x_2362:
        /* <DEDUP_REMOVED lines=30> */
.L_x_2365:
[----:B------:R-:W-:Y:S05]  /*64d0*/  BSYNC.RECONVERGENT B1 ;  /* 0x0000000000017941 */ /* 0x000fea0003800200 */
.L_x_2364:
[----:B------:R-:W-:Y:S04]  /*64e0*/  BSSY.RECONVERGENT B1, `(.L_x_2366) ;  /* 0x000001e000017945 */ /* 0x000fe80003800200 */
[----:B------:R-:W-:Y:S05]  /*64f0*/  @P1 BRA `(.L_x_2367) ;  /* 0x0000000000701947 */ /* 0x000fea0003800000 */
[----:B------:R-:W-:Y:S01]  /*6500*/  FADD.FTZ R33, R33, -UR5 ;  /* 0x8000000521217e21 */ /* 0x000fe20008010000 */
[----:B------:R-:W-:Y:S01]  /*6510*/  FADD.FTZ R32, R32, -UR5 ;  /* 0x8000000520207e21 */ /* 0x000fe20008010000 */
[----:B------:R-:W3:Y:S01]  /*6520*/  LDCU.64 UR12, c[0x0][0x3e0] ;  /* 0x00007c00ff0c77ac */ /* 0x000ee20008000a00 */
[----:B0-----:R-:W-:Y:S01]  /*6530*/  MOV R3, R59 ;  /* 0x0000003b00037202 */ /* 0x001fe20000000f00 */
        /* <DEDUP_REMOVED lines=11> */
[----:B------:R-:W-:-:S04]  /*65f0*/  IMAD.MOV.U32 R2, RZ, RZ, R60 ;  /* 0x000000ffff027224 */ /* 0x000fc800078e003c */
[C---:B------:R-:W-:Y:S02]  /*6600*/  IMAD.WIDE.U32 R2, R13.reuse, UR12, R2 ;  /* 0x0000000c0d027c25 */ /* 0x040fe4000f8e0002 */
[----:B------:R-:W1:Y:S02]  /*6610*/  MUFU.RCP R8, R8 ;  /* 0x0000000800087308 */ /* 0x000e640000001000 */
        /* <DEDUP_REMOVED lines=10> */
.L_x_2367:
[----:B------:R-:W-:Y:S05]  /*66c0*/  BSYNC.RECONVERGENT B1 ;  /* 0x0000000000017941 */ /* 0x000fea0003800200 */
.L_x_2366:
        /* <DEDUP_REMOVED lines=30> */
.L_x_2369:
[----:B------:R-:W-:Y:S05]  /*68b0*/  BSYNC.RECONVERGENT B1 ;  /* 0x0000000000017941 */ /* 0x000fea0003800200 */
.L_x_2368:
        /* <DEDUP_REMOVED lines=30> */
.L_x_2371:
[----:B------:R-:W-:Y:S05]  /*6aa0*/  BSYNC.RECONVERGENT B1 ;  /* 0x0000000000017941 */ /* 0x000fea0003800200 */
.L_x_2370:
        /* <DEDUP_REMOVED lines=28> */
.L_x_2341:
[----:B------:R-:W-:Y:S05]  /*6c70*/  BSYNC.RECONVERGENT B0 ;  /* 0x0000000000007941 */ /* 0x000fea0003800200 */
.L_x_2309:
        /* <DEDUP_REMOVED lines=8> */
.L_x_2373:
        /* <DEDUP_REMOVED lines=16> */
.L_x_3454:


//--------------------- .text._Z35group_norm_nhwc_fwd_one_pass_kernelI11Fp16IOFp32WLi64ELi14ELi224EEv26Group_norm_nhwc_fwd_params --------------------------
	.section	.text._Z35group_norm_nhwc_fwd_one_pass_kernelI11Fp16IOFp32WLi64ELi14ELi224EEv26Group_norm_nhwc_fwd_params,"ax",@progbits
	.align	128
        .global         _Z35group_norm_nhwc_fwd_one_pass_kernelI11Fp16IOFp32WLi64ELi14ELi224EEv26Group_norm_nhwc_fwd_params
        .type           _Z35group_norm_nhwc_fwd_one_pass_kernelI11Fp16IOFp32WLi64ELi14ELi224EEv26Group_norm_nhwc_fwd_params,@function
        .size           _Z35group_norm_nhwc_fwd_one_pass_kernelI11Fp16IOFp32WLi64ELi14ELi224EEv26Group_norm_nhwc_fwd_params,(.L_x_3455 - _Z35group_norm_nhwc_fwd_one_pass_kernelI11Fp16IOFp32WLi64ELi14ELi224EEv26Group_norm_nhwc_fwd_params)
        .other          _Z35group_norm_nhwc_fwd_one_pass_kernelI11Fp16IOFp32WLi64ELi14ELi224EEv26Group_norm_nhwc_fwd_params,@"STO_CUDA_ENTRY STV_DEFAULT"
_Z35group_norm_nhwc_fwd_one_pass_kernelI11Fp16IOFp32WLi64ELi14ELi224EEv26Group_norm_nhwc_fwd_params:
.text._Z35group_norm_nhwc_fwd_one_pass_kernelI11Fp16IOFp32WLi64ELi14ELi224EEv26Group_norm_nhwc_fwd_params:
        /* <DEDUP_REMOVED lines=27> */
.L_x_2393:
        /* <DEDUP_REMOVED lines=80> */
[----:B------:R-:W-:Y:S01]  /*06b0*/  ISETP.GT.AND P3, PT, R4, 0xf, PT ;  /* 0x0000000f0400780c */ /* 0x000fe20003f64270 */
[----:B--2---:R-:W-:-:S02]  /*06c0*/  HADD2.F32 R17, -RZ, R18.H1_H1 ;  /* 0x30000012ff117230 */ /* 0x004fc40000004100 */
[----:B------:R-:W-:Y:S02]  /*06d0*/  HADD2.F32 R18, -RZ, R18.H0_H0 ;  /* 0x20000012ff127230 */ /* 0x000fe40000004100 */
[--C-:B---3--:R-:W-:Y:S02]  /*06e0*/  HADD2.F32 R19, -RZ, R24.reuse.H1_H1 ;  /* 0x30000018ff137230 */ /* 0x108fe40000004100 */
[----:B------:R-:W-:Y:S01]  /*06f0*/  FMUL.FTZ R11, R17, R17 ;  /* 0x00000011110b7220 */ /* 0x000fe20000410000 */
[----:B------:R-:W-:Y:S02]  /*0700*/  HADD2.F32 R24, -RZ, R24.H0_H0 ;  /* 0x20000018ff187230 */ /* 0x000fe40000004100 */
[C---:B------:R-:W-:Y:S01]  /*0710*/  FADD.FTZ R5, R18.reuse, R17 ;  /* 0x0000001112057221 */ /* 0x040fe20000010000 */
[----:B------:R-:W-:Y:S01]  /*0720*/  FMUL.FTZ R13, R19, R19 ;  /* 0x00000013130d7220 */ /* 0x000fe20000410000 */
[----:B------:R-:W-:Y:S01]  /*0730*/  FFMA.FTZ R11, R18, R18, R11 ;  /* 0x00000012120b7223 */ /* 0x000fe2000001000b */
[C---:B------:R-:W-:Y:S01]  /*0740*/  FADD.FTZ R6, R24.reuse, R19 ;  /* 0x0000001318067221 */ /* 0x040fe20000010000 */
[----:B------:R-:W-:Y:S01]  /*0750*/  FADD.FTZ R5, RZ, R5 ;  /* 0x00000005ff057221 */ /* 0x000fe20000010000 */
[----:B------:R-:W-:Y:S01]  /*0760*/  FFMA.FTZ R8, R24, R24, R13 ;  /* 0x0000001818087223 */ /* 0x000fe2000001000d */
[----:B------:R-:W-:-:S02]  /*0770*/  FADD.FTZ R11, RZ, R11 ;  /* 0x0000000bff0b7221 */ /* 0x000fc40000010000 */
        /* <DEDUP_REMOVED lines=33> */
[----:B0-----:R-:W-:-:S05]  /*0990*/  @!P2 LEA R5, R6, R5, 0x18 ;  /* 0x000000050605a211 */ /* 0x001fca00078ec0ff */
[----:B------:R-:W-:-:S05]  /*09a0*/  @!P2 IMAD.IADD R4, R4, 0x1, R5 ;  /* 0x000000010404a824 */ /* 0x000fca00078e0205 */
[----:B------:R3:W-:Y:S02]  /*09b0*/  @!P2 STS.64 [R4+0x8], R22 ;  /* 0x000008160400a388 */ /* 0x0007e40000000a00 */
.L_x_2375:
[----:B----4-:R-:W-:Y:S05]  /*09c0*/  BSYNC.RECONVERGENT B0 ;  /* 0x0000000000007941 */ /* 0x010fea0003800200 */
.L_x_2374:
        /* <DEDUP_REMOVED lines=23> */
.L_x_2377:
[----:B------:R-:W-:Y:S05]  /*0b40*/  BSYNC.RECONVERGENT B0 ;  /* 0x0000000000007941 */ /* 0x000fea0003800200 */
.L_x_2376:
        /* <DEDUP_REMOVED lines=17> */
[----:B------:R-:W-:Y:S01]  /*0c60*/  MOV R7, UR12 ;  /* 0x0000000c00077c02 */ /* 0x000fe20008000f00 */
[----:B------:R-:W-:Y:S01]  /*0c70*/  UIMAD.WIDE.U32 UR10, UR10, 0x8, UR16 ;  /* 0x000000080a0a78a5 */ /* 0x000fe2000f8e0010 */
[----:B-1----:R-:W-:-:S03]  /*0c80*/  SEL R9, R2, RZ, !P2 ;  /* 0x000000ff02097207 */ /* 0x002fc60005000000 */
[----:B------:R-:W-:Y:S02]  /*0c90*/  MOV R11, UR5 ;  /* 0x00000005000b7c02 */ /* 0x000fe40008000f00 */
[----:B------:R-:W-:Y:S01]  /*0ca0*/  ISETP.NE.AND P2, PT, R9, -0x1, PT ;  /* 0xffffffff0900780c */ /* 0x000fe20003f45270 */
[----:B------:R-:W-:Y:S02]  /*0cb0*/  IMAD.U32 R6, RZ, RZ, UR10 ;  /* 0x0000000aff067e24 */ /* 0x000fe4000f8e00ff */
        /* <DEDUP_REMOVED lines=8> */
.L_x_2380:
[----:B---3--:R-:W3:Y:S04]  /*0d40*/  LDG.E.STRONG.GPU R6, desc[UR14][R4.64] ;  /* 0x0000000e04067981 */ /* 0x008ee8000c1ef900 */
[----:B---3--:R-:W-:Y:S01]  /*0d50*/  CCTL.IVALL ;  /* 0x00000000ff00798f */ /* 0x008fe20002000000 */
[----:B------:R-:W-:Y:S05]  /*0d60*/  YIELD ;  /* 0x0000000000007946 */ /* 0x000fea0003800000 */
[----:B------:R-:W-:-:S13]  /*0d70*/  ISETP.NE.AND P2, PT, R6, R9, PT ;  /* 0x000000090600720c */ /* 0x000fda0003f45270 */
[----:B------:R-:W-:Y:S05]  /*0d80*/  @P2 BRA `(.L_x_2380) ;  /* 0xfffffffc00ec2947 */ /* 0x000fea000383ffff */
.L_x_2379:
        /* <DEDUP_REMOVED lines=15> */
.L_x_2382:
[----:B------:R-:W-:Y:S01]  /*0e80*/  UIADD3 UR24, UPT, UPT, UR5, 0x1, URZ ;  /* 0x0000000105187890 */ /* 0x000fe2000fffe0ff */
[----:B------:R-:W-:Y:S01]  /*0e90*/  ISETP.EQ.OR P2, PT, RZ, UR23, P3 ;  /* 0x00000017ff007c0c */ /* 0x000fe20009f42670 */
[----:B------:R-:W-:-:S04]  /*0ea0*/  UIADD3 UR25, UPT, UPT, UR5, 0x2, URZ ;  /* 0x0000000205197890 */ /* 0x000fc8000fffe0ff */
[----:B---3--:R-:W-:Y:S01]  /*0eb0*/  IMAD.U32 R4, RZ, RZ, UR24 ;  /* 0x00000018ff047e24 */ /* 0x008fe2000f8e00ff */
[----:B------:R-:W-:Y:S01]  /*0ec0*/  UIADD3 UR24, UPT, UPT, UR5, 0x3, URZ ;  /* 0x0000000305187890 */ /* 0x000fe2000fffe0ff */
[----:B------:R-:W-:-:S03]  /*0ed0*/  MOV R5, UR25 ;  /* 0x0000001900057c02 */ /* 0x000fc60008000f00 */
[----:B------:R-:W-:Y:S02]  /*0ee0*/  ISETP.EQ.OR P4, PT, R4, UR18, P3 ;  /* 0x0000001204007c0c */ /* 0x000fe40009f82670 */
[----:B------:R-:W-:Y:S01]  /*0ef0*/  ISETP.EQ.OR P6, PT, R5, UR18, P3 ;  /* 0x0000001205007c0c */ /* 0x000fe20009fc2670 */
[----:B------:R-:W-:Y:S01]  /*0f00*/  VOTEU.ALL UP1, P2 ;  /* 0x0000000000ff7886 */ /* 0x000fe20001020000 */
[----:B------:R-:W-:-:S04]  /*0f10*/  MOV R4, UR24 ;  /* 0x0000001800047c02 */ /* 0x000fc80008000f00 */
[----:B------:R-:W-:Y:S01]  /*0f20*/  ISETP.EQ.OR P5, PT, R4, UR18, P3 ;  /* 0x0000001204007c0c */ /* 0x000fe20009fa2670 */
[----:B------:R-:W-:-:S04]  /*0f30*/  @!UP1 UIMAD.WIDE.U32 UR24, UR9, 0x8, UR16 ;  /* 0x00000008091898a5 */ /* 0x000fc8000f8e0010 */
[----:B------:R-:W-:Y:S02]  /*0f40*/  VOTEU.ALL UP1, P4 ;  /* 0x0000000000ff7886 */ /* 0x000fe40002020000 */
[----:B------:R-:W-:Y:S01]  /*0f50*/  IMAD.U32 R4, RZ, RZ, UR24 ;  /* 0x00000018ff047e24 */ /* 0x000fe2000f8e00ff */
[----:B------:R-:W-:Y:S01]  /*0f60*/  MOV R5, UR25 ;  /* 0x0000001900057c02 */ /* 0x000fe20008000f00 */
[----:B------:R-:W-:Y:S01]  /*0f70*/  VOTEU.ALL UP2, P6 ;  /* 0x0000000000ff7886 */ /* 0x000fe20003040000 */
[----:B------:R-:W-:-:S03]  /*0f80*/  @!UP1 UIMAD.WIDE.U32 UR24, UR22, 0x8, UR16 ;  /* 0x00000008161898a5 */ /* 0x000fc6000f8e0010 */
[----:B------:R-:W-:Y:S01]  /*0f90*/  VOTEU.ALL UP1, P5 ;  /* 0x0000000000ff7886 */ /* 0x000fe20002820000 */
[----:B------:R-:W-:Y:S01]  /*0fa0*/  @!UP2 UIMAD.WIDE.U32 UR26, UR11, 0x8, UR16 ;  /* 0x000000080b1aa8a5 */ /* 0x000fe2000f8e0010 */
[----:B------:R-:W0:Y:S01]  /*0fb0*/  @!P2 LDG.E.64 R4, desc[UR14][R4.64] ;  /* 0x0000000e0404a981 */ /* 0x000e22000c1e1b00 */
[----:B------:R-:W-:Y:S01]  /*0fc0*/  MOV R6, UR24 ;  /* 0x0000001800067c02 */ /* 0x000fe20008000f00 */
[----:B------:R-:W-:Y:S01]  /*0fd0*/  IMAD.U32 R7, RZ, RZ, UR25 ;  /* 0x00000019ff077e24 */ /* 0x000fe2000f8e00ff */
[----:B------:R-:W-:Y:S02]  /*0fe0*/  @!UP1 UIMAD.WIDE.U32 UR24, UR10, 0x8, UR16 ;  /* 0x000000080a1898a5 */ /* 0x000fe4000f8e0010 */
[----:B------:R-:W-:Y:S02]  /*0ff0*/  MOV R8, UR26 ;  /* 0x0000001a00087c02 */ /* 0x000fe40008000f00 */
[----:B-1----:R-:W-:Y:S01]  /*1000*/  MOV R9, UR27 ;  /* 0x0000001b00097c02 */ /* 0x002fe20008000f00 */
[----:B------:R-:W2:Y:S01]  /*1010*/  @!P4 LDG.E.64 R6, desc[UR14][R6.64] ;  /* 0x0000000e0606c981 */ /* 0x000ea2000c1e1b00 */
[----:B------:R-:W-:Y:S01]  /*1020*/  IMAD.U32 R10, RZ, RZ, UR24 ;  /* 0x00000018ff0a7e24 */ /* 0x000fe2000f8e00ff */
[----:B------:R-:W-:-:S03]  /*1030*/  MOV R11, UR25 ;  /* 0x00000019000b7c02 */ /* 0x000fc60008000f00 */
[----:B------:R-:W3:Y:S04]  /*1040*/  @!P6 LDG.E.64 R8, desc[UR14][R8.64] ;  /* 0x0000000e0808e981 */ /* 0x000ee8000c1e1b00 */
[----:B------:R-:W4:Y:S01]  /*1050*/  @!P5 LDG.E.64 R10, desc[UR14][R10.64] ;  /* 0x0000000e0a0ad981 */ /* 0x000f22000c1e1b00 */
[----:B------:R-:W-:Y:S02]  /*1060*/  UIADD3 UR24, UPT, UPT, UR5, 0x4, URZ ;  /* 0x0000000405187890 */ /* 0x000fe4000fffe0ff */
[----:B------:R-:W-:-:S04]  /*1070*/  UIADD3 UR25, UPT, UPT, UR5, 0x5, URZ ;  /* 0x0000000505197890 */ /* 0x000fc8000fffe0ff */
[----:B------:R-:W-:Y:S01]  /*1080*/  MOV R13, UR24 ;  /* 0x00000018000d7c02 */ /* 0x000fe20008000f00 */
[----:B------:R-:W-:Y:S01]  /*1090*/  UIADD3 UR24, UPT, UPT, UR5, 0x6, URZ ;  /* 0x0000000605187890 */ /* 0x000fe2000fffe0ff */
[----:B0-----:R-:W-:Y:S01]  /*10a0*/  @!P2 FADD.FTZ R22, R22, R4 ;  /* 0x000000041616a221 */ /* 0x001fe20000010000 */
[----:B------:R-:W-:Y:S01]  /*10b0*/  @!P2 FADD.FTZ R23, R23, R5 ;  /* 0x000000051717a221 */ /* 0x000fe20000010000 */
[----:B------:R-:W-:Y:S01]  /*10c0*/  ISETP.EQ.OR P2, PT, R13, UR18, P3 ;  /* 0x000000120d007c0c */ /* 0x000fe20009f42670 */
[----:B------:R-:W-:Y:S01]  /*10d0*/  IMAD.U32 R4, RZ, RZ, UR25 ;  /* 0x00000019ff047e24 */ /* 0x000fe2000f8e00ff */
[----:B------:R-:W-:Y:S01]  /*10e0*/  UIADD3 UR25, UPT, UPT, UR5, 0x7, URZ ;  /* 0x0000000705197890 */ /* 0x000fe2000fffe0ff */
[----:B--2---:R-:W-:Y:S01]  /*10f0*/  @!P4 FADD.FTZ R22, R22, R6 ;  /* 0x000000061616c221 */ /* 0x004fe20000010000 */
[----:B------:R-:W-:Y:S02]  /*1100*/  @!P4 FADD.FTZ R23, R23, R7 ;  /* 0x000000071717c221 */ /* 0x000fe40000010000 */
[----:B------:R-:W-:-:S02]  /*1110*/  ISETP.EQ.OR P4, PT, R4, UR18, P3 ;  /* 0x0000001204007c0c */ /* 0x000fc40009f82670 */
[----:B------:R-:W-:Y:S01]  /*1120*/  MOV R4, UR24 ;  /* 0x0000001800047c02 */ /* 0x000fe20008000f00 */
[----:B---3--:R-:W-:Y:S01]  /*1130*/  @!P6 FADD.FTZ R22, R22, R8 ;  /* 0x000000081616e221 */ /* 0x008fe20000010000 */
[----:B------:R-:W-:Y:S01]  /*1140*/  @!P6 FADD.FTZ R23, R23, R9 ;  /* 0x000000091717e221 */ /* 0x000fe20000010000 */
[----:B------:R-:W-:Y:S02]  /*1150*/  MOV R5, UR25 ;  /* 0x0000001900057c02 */ /* 0x000fe40008000f00 */
[----:B------:R-:W-:Y:S01]  /*1160*/  VOTEU.ALL UP1, P2 ;  /* 0x0000000000ff7886 */ /* 0x000fe20001020000 */
[----:B------:R-:W-:Y:S01]  /*1170*/  ISETP.EQ.OR P6, PT, R4, UR18, P3 ;  /* 0x0000001204007c0c */ /* 0x000fe20009fc2670 */
[----:B----4-:R-:W-:Y:S01]  /*1180*/  @!P5 FADD.FTZ R22, R22, R10 ;  /* 0x0000000a1616d221 */ /* 0x010fe20000010000 */
[----:B------:R-:W-:Y:S01]  /*1190*/  @!P5 FADD.FTZ R23, R23, R11 ;  /* 0x0000000b1717d221 */ /* 0x000fe20000010000 */
[----:B------:R-:W-:Y:S01]  /*11a0*/  ISETP.EQ.OR P5, PT, R5, UR18, P3 ;  /* 0x0000001205007c0c */ /* 0x000fe20009fa2670 */
[----:B------:R-:W-:Y:S01]  /*11b0*/  @!UP1 UIMAD.WIDE.U32 UR24, UR21, 0x8, UR16 ;  /* 0x00000008151898a5 */ /* 0x000fe2000f8e0010 */
[----:B------:R-:W-:-:S05]  /*11c0*/  VOTEU.ALL UP2, P4 ;  /* 0x0000000000ff7886 */ /* 0x000fca0002040000 */
[----:B------:R-:W-:Y:S01]  /*11d0*/  MOV R4, UR24 ;  /* 0x0000001800047c02 */ /* 0x000fe20008000f00 */
[----:B------:R-:W-:Y:S01]  /*11e0*/  IMAD.U32 R5, RZ, RZ, UR25 ;  /* 0x00000019ff057e24 */ /* 0x000fe2000f8e00ff */
[----:B------:R-:W-:Y:S01]  /*11f0*/  @!UP2 UIMAD.WIDE.U32 UR26, UR20, 0x8, UR16 ;  /* 0x00000008141aa8a5 */ /* 0x000fe2000f8e0010 */
[----:B------:R-:W-:-:S03]  /*1200*/  VOTEU.ALL UP1, P6 ;  /* 0x0000000000ff7886 */ /* 0x000fc60003020000 */
[----:B------:R-:W-:Y:S01]  /*1210*/  VOTEU.ALL UP2, P5 ;  /* 0x0000000000ff7886 */ /* 0x000fe20002840000 */
[----:B------:R-:W2:Y:S01]  /*1220*/  @!P2 LDG.E.64 R4, desc[UR14][R4.64] ;  /* 0x0000000e0404a981 */ /* 0x000ea2000c1e1b00 */
[----:B------:R-:W-:Y:S01]  /*1230*/  MOV R6, UR26 ;  /* 0x0000001a00067c02 */ /* 0x000fe20008000f00 */
[----:B------:R-:W-:Y:S01]  /*1240*/  @!UP1 UIMAD.WIDE.U32 UR24, UR13, 0x8, UR16 ;  /* 0x000000080d1898a5 */ /* 0x000fe2000f8e0010 */
[----:B------:R-:W-:Y:S01]  /*1250*/  MOV R7, UR27 ;  /* 0x0000001b00077c02 */ /* 0x000fe20008000f00 */
[----:B------:R-:W-:-:S04]  /*1260*/  @!UP2 UIMAD.WIDE.U32 UR26, UR12, 0x8, UR16 ;  /* 0x000000080c1aa8a5 */ /* 0x000fc8000f8e0010 */
[----:B------:R-:W-:Y:S01]  /*1270*/  MOV R8, UR24 ;  /* 0x0000001800087c02 */ /* 0x000fe20008000f00 */
[----:B------:R-:W-:Y:S01]  /*1280*/  IMAD.U32 R9, RZ, RZ, UR25 ;  /* 0x00000019ff097e24 */ /* 0x000fe2000f8e00ff */
[----:B------:R-:W3:Y:S01]  /*1290*/  @!P4 LDG.E.64 R6, desc[UR14][R6.64] ;  /* 0x0000000e0606c981 */ /* 0x000ee2000c1e1b00 */
[----:B------:R-:W-:Y:S02]  /*12a0*/  MOV R10, UR26 ;  /* 0x0000001a000a7c02 */ /* 0x000fe40008000f00 */
[----:B------:R-:W-:Y:S02]  /*12b0*/  MOV R11, UR27 ;  /* 0x0000001b000b7c02 */ /* 0x000fe40008000f00 */
[----:B------:R-:W4:Y:S04]  /*12c0*/  @!P6 LDG.E.64 R8, desc[UR14][R8.64] ;  /* 0x0000000e0808e981 */ /* 0x000f28000c1e1b00 */
        /* <DEDUP_REMOVED lines=22> */
.L_x_2381:
[----:B---3--:R-:W-:-:S04]  /*1430*/  LOP3.LUT R4, R2, 0x7, RZ, 0xc0, !PT ;  /* 0x0000000702047812 */ /* 0x008fc800078ec0ff */
[----:B------:R-:W-:-:S13]  /*1440*/  ISETP.NE.AND P2, PT, R4, RZ, PT ;  /* 0x000000ff0400720c */ /* 0x000fda0003f45270 */
[----:B------:R-:W-:Y:S05]  /*1450*/  @!P2 BRA `(.L_x_2378) ;  /* 0x00000004006ca947 */ /* 0x000fea0003800000 */
[----:B------:R-:W-:Y:S02]  /*1460*/  IADD3 R4, PT, PT, R4, -0x1, RZ ;  /* 0xffffffff04047810 */ /* 0x000fe40007ffe0ff */
[----:B------:R-:W-:Y:S02]  /*1470*/  LOP3.LUT P2, R10, R2, 0x3, RZ, 0xc0, !PT ;  /* 0x00000003020a7812 */ /* 0x000fe4000784c0ff */
[----:B------:R-:W-:-:S13]  /*1480*/  ISETP.GE.U32.AND P4, PT, R4, 0x3, PT ;  /* 0x000000030400780c */ /* 0x000fda0003f86070 */
[----:B------:R-:W-:Y:S05]  /*1490*/  @!P4 BRA `(.L_x_2383) ;  /* 0x0000000000b8c947 */ /* 0x000fea0003800000 */
[----:B------:R-:W-:-:S05]  /*14a0*/  IMAD.U32 R4, RZ, RZ, UR5 ;  /* 0x00000005ff047e24 */ /* 0x000fca000f8e00ff */
[----:B------:R-:W-:-:S13]  /*14b0*/  ISETP.EQ.OR P6, PT, R4, UR18, P3 ;  /* 0x0000001204007c0c */ /* 0x000fda0009fc2670 */
[----:B------:R-:W-:-:S05]  /*14c0*/  VOTEU.ALL UP1, P6 ;  /* 0x0000000000ff7886 */ /* 0x000fca0003020000 */
[----:B------:R-:W-:-:S04]  /*14d0*/  @!UP1 UIMAD UR10, UR5, UR19, UR6 ;  /* 0x00000013050a92a4 */ /* 0x000fc8000f8e0206 */
[----:B------:R-:W-:-:S06]  /*14e0*/  @!UP1 UIMAD.WIDE.U32 UR10, UR10, 0x8, UR16 ;  /* 0x000000080a0a98a5 */ /* 0x000fcc000f8e0010 */
[----:B------:R-:W-:Y:S02]  /*14f0*/  MOV R4, UR10 ;  /* 0x0000000a00047c02 */ /* 0x000fe40008000f00 */
[----:B------:R-:W-:-:S06]  /*1500*/  MOV R5, UR11 ;  /* 0x0000000b00057c02 */ /* 0x000fcc0008000f00 */
[----:B------:R-:W0:Y:S01]  /*1510*/  @!P6 LDG.E.64 R4, desc[UR14][R4.64] ;  /* 0x0000000e0404e981 */ /* 0x000e22000c1e1b00 */
[----:B------:R-:W-:Y:S02]  /*1520*/  UIADD3 UR10, UPT, UPT, UR5, 0x1, URZ ;  /* 0x00000001050a7890 */ /* 0x000fe4000fffe0ff */
[----:B------:R-:W-:Y:S02]  /*1530*/  UIADD3 UR12, UPT, UPT, UR5, 0x2, URZ ;  /* 0x00000002050c7890 */ /* 0x000fe4000fffe0ff */
[----:B------:R-:W-:Y:S02]  /*1540*/  UIADD3 UR9, UPT, UPT, UR5, 0x3, URZ ;  /* 0x0000000305097890 */ /* 0x000fe4000fffe0ff */
[----:B------:R-:W-:Y:S02]  /*1550*/  MOV R6, UR10 ;  /* 0x0000000a00067c02 */ /* 0x000fe40008000f00 */
[----:B------:R-:W-:Y:S02]  /*1560*/  IMAD.U32 R7, RZ, RZ, UR12 ;  /* 0x0000000cff077e24 */ /* 0x000fe4000f8e00ff */
[----:B------:R-:W-:-:S02]  /*1570*/  ISETP.EQ.OR P5, PT, R6, UR18, P3 ;  /* 0x0000001206007c0c */ /* 0x000fc40009fa2670 */
[----:B------:R-:W-:Y:S02]  /*1580*/  MOV R6, UR9 ;  /* 0x0000000900067c02 */ /* 0x000fe40008000f00 */
[----:B------:R-:W-:-:S09]  /*1590*/  ISETP.EQ.OR P4, PT, R7, UR18, P3 ;  /* 0x0000001207007c0c */ /* 0x000fd20009f82670 */
[----:B------:R-:W-:-:S04]  /*15a0*/  VOTEU.ALL UP1, P5 ;  /* 0x0000000000ff7886 */ /* 0x000fc80002820000 */
[----:B------:R-:W-:Y:S01]  /*15b0*/  VOTEU.ALL UP2, P4 ;  /* 0x0000000000ff7886 */ /* 0x000fe20002040000 */
[----:B------:R-:W-:-:S04]  /*15c0*/  @!UP1 UIMAD UR10, UR10, UR19, UR6 ;  /* 0x000000130a0a92a4 */ /* 0x000fc8000f8e0206 */
        /* <DEDUP_REMOVED lines=15> */
[----:B------:R-:W-:Y:S02]  /*16c0*/  MOV R6, UR10 ;  /* 0x0000000a00067c02 */ /* 0x000fe40008000f00 */
[----:B------:R-:W-:-:S06]  /*16d0*/  MOV R7, UR11 ;  /* 0x0000000b00077c02 */ /* 0x000fcc0008000f00 */
[----:B------:R-:W5:Y:S01]  /*16e0*/  @!P6 LDG.E.64 R6, desc[UR14][R6.64] ;  /* 0x0000000e0606e981 */ /* 0x000f62000c1e1b00 */
[----:B------:R-:W-:-:S05]  /*16f0*/  IMAD.U32 R11, RZ, RZ, UR5 ;  /* 0x00000005ff0b7e24 */ /* 0x000fca000f8e00ff */
        /* <DEDUP_REMOVED lines=8> */
.L_x_2383:
        /* <DEDUP_REMOVED lines=13> */
[----:B------:R-:W-:Y:S01]  /*1850*/  IMAD.U32 R4, RZ, RZ, UR12 ;  /* 0x0000000cff047e24 */ /* 0x000fe2000f8e00ff */
[----:B------:R-:W-:Y:S01]  /*1860*/  @!UP2 UIMAD.WIDE.U32 UR10, UR10, 0x8, UR16 ;  /* 0x000000080a0aa8a5 */ /* 0x000fe2000f8e0010 */
[----:B------:R-:W-:-:S05]  /*1870*/  MOV R5, UR13 ;  /* 0x0000000d00057c02 */ /* 0x000fca0008000f00 */
        /* <DEDUP_REMOVED lines=11> */
.L_x_2384:
[----:B------:R-:W-:Y:S01]  /*1930*/  MOV R5, UR5 ;  /* 0x0000000500057c02 */ /* 0x000fe20008000f00 */
[----:B------:R-:W-:Y:S01]  /*1940*/  BSSY.RECONVERGENT B0, `(.L_x_2378) ;  /* 0x000000c000007945 */ /* 0x000fe20003800200 */
[----:B------:R-:W-:Y:S02]  /*1950*/  LOP3.LUT R4, R2, 0x1, RZ, 0xc0, !PT ;  /* 0x0000000102047812 */ /* 0x000fe400078ec0ff */
[----:B------:R-:W-:-:S04]  /*1960*/  ISETP.EQ.OR P2, PT, R5, UR18, P3 ;  /* 0x0000001205007c0c */ /* 0x000fc80009f42670 */
[----:B------:R-:W-:-:S13]  /*1970*/  ISETP.NE.U32.OR P2, PT, R4, 0x1, P2 ;  /* 0x000000010400780c */ /* 0x000fda0001745470 */
[----:B------:R-:W-:Y:S05]  /*1980*/  @P2 BRA `(.L_x_2385) ;  /* 0x00000000001c2947 */ /* 0x000fea0003800000 */
[----:B------:R-:W-:Y:S01]  /*1990*/  UIMAD UR9, UR19, UR5, UR6 ;  /* 0x00000005130972a4 */ /* 0x000fe2000f8e0206 */
[----:B------:R-:W-:-:S05]  /*19a0*/  HFMA2 R5, -RZ, RZ, 0, 4.76837158203125e-07 ;  /* 0x00000008ff057431 */ /* 0x000fca00000001ff */
[----:B------:R-:W-:-:S04]  /*19b0*/  IMAD.U32 R4, RZ, RZ, UR9 ;  /* 0x00000009ff047e24 */ /* 0x000fc8000f8e00ff */
[----:B------:R-:W-:-:S06]  /*19c0*/  IMAD.WIDE.U32 R4, R4, R5, UR16 ;  /* 0x0000001004047e25 */ /* 0x000fcc000f8e0005 */
[----:B------:R-:W0:Y:S02]  /*19d0*/  LDG.E.64 R4, desc[UR14][R4.64] ;  /* 0x0000000e04047981 */ /* 0x000e24000c1e1b00 */
[----:B0-----:R-:W-:Y:S01]  /*19e0*/  FADD.FTZ R22, R22, R4 ;  /* 0x0000000416167221 */ /* 0x001fe20000010000 */
[----:B------:R-:W-:-:S07]  /*19f0*/  FADD.FTZ R23, R23, R5 ;  /* 0x0000000517177221 */ /* 0x000fce0000010000 */
.L_x_2385:
[----:B------:R-:W-:Y:S05]  /*1a00*/  BSYNC.RECONVERGENT B0 ;  /* 0x0000000000007941 */ /* 0x000fea0003800200 */
.L_x_2378:
[----:B---3--:R-:W-:Y:S01]  /*1a10*/  LOP3.LUT R4, R0, 0xffff, RZ, 0xc0, !PT ;  /* 0x0000ffff00047812 */ /* 0x008fe200078ec0ff */
[----:B------:R-:W3:Y:S01]  /*1a20*/  S2UR UR9, SR_CgaCtaId ;  /* 0x00000000000979c3 */ /* 0x000ee20000008800 */
[----:B------:R-:W4:Y:S01]  /*1a30*/  LDCU UR10, c[0x0][0x414] ;  /* 0x00008280ff0a77ac */ /* 0x000f220008000800 */
[----:B------:R-:W-:Y:S02]  /*1a40*/  IMAD.U32 R15, RZ, RZ, UR8 ;  /* 0x00000008ff0f7e24 */ /* 0x000fe4000f8e00ff */
        /* <DEDUP_REMOVED lines=11> */
[----:B------:R-:W-:-:S04]  /*1b00*/  PRMT R9, R9, 0x7710, RZ ;  /* 0x0000771009097816 */ /* 0x000fc800000000ff */
[----:B------:R-:W-:Y:S01]  /*1b10*/  IADD3 R9, PT, PT, R9, R0, RZ ;  /* 0x0000000009097210 */ /* 0x000fe20007ffe0ff */
[----:B0-----:R-:W-:Y:S01]  /*1b20*/  @P0 IMAD.WIDE R10, R15, 0x8, R10 ;  /* 0x000000080f0a0825 */ /* 0x001fe200078e020a */
[----:B------:R-:W-:Y:S02]  /*1b30*/  @!P3 STS.64 [UR5+0x48], R22 ;  /* 0x00004816ff00b988 */ /* 0x000fe40008000a05 */
[----:B------:R-:W-:-:S04]  /*1b40*/  SHF.L.U32 R9, R9, 0x1, RZ ;  /* 0x0000000109097819 */ /* 0x000fc800000006ff */
[----:B------:R-:W-:Y:S01]  /*1b50*/  LOP3.LUT R13, R9, 0xffff, RZ, 0xc0, !PT ;  /* 0x0000ffff090d7812 */ /* 0x000fe200078ec0ff */
[----:B------:R-:W-:-:S03]  /*1b60*/  @P0 FMUL.FTZ R9, R23, UR10 ;  /* 0x0000000a17090c20 */ /* 0x000fc60008410000 */
[----:B------:R-:W-:Y:S02]  /*1b70*/  IADD3 R13, PT, PT, R16, R13, RZ ;  /* 0x0000000d100d7210 */ /* 0x000fe40007ffe0ff */
        /* <DEDUP_REMOVED lines=17> */
[----:B------:R-:W-:-:S06]  /*1c90*/  MOV R13, 0x3f800000 ;  /* 0x3f800000000d7802 */ /* 0x000fcc0000000f00 */
        /* <DEDUP_REMOVED lines=27> */
.L_x_2389:
[----:B------:R-:W-:Y:S05]  /*1e50*/  BSYNC.RECONVERGENT B1 ;  /* 0x0000000000017941 */ /* 0x000fea0003800200 */
.L_x_2388:
        /* <DEDUP_REMOVED lines=11> */
[----:B------:R-:W-:Y:S01]  /*1f10*/  F2FP.F16.F32.PACK_AB R7, R12, R11 ;  /* 0x0000000b0c07723e */ /* 0x000fe200000000ff */
        /* <DEDUP_REMOVED lines=8> */
.L_x_2387:
        /* <DEDUP_REMOVED lines=28> */
[----:B------:R-:W-:-:S05]  /*2160*/  F2FP.F16.F32.PACK_AB R23, R23, R16 ;  /* 0x000000101717723e */ /* 0x000fca00000000ff */
[----:B------:R2:W-:Y:S02]  /*2170*/  STG.E desc[UR14][R10.64], R23 ;  /* 0x000000170a007986 */ /* 0x0005e4000c10190e */
.L_x_2392:
[----:B------:R-:W-:Y:S05]  /*2180*/  BSYNC.RECONVERGENT B1 ;  /* 0x0000000000017941 */ /* 0x000fea0003800200 */
.L_x_2391:
        /* <DEDUP_REMOVED lines=30> */
[----:B------:R-:W-:-:S05]  /*2370*/  F2FP.F16.F32.PACK_AB R9, R12, R9 ;  /* 0x000000090c09723e */ /* 0x000fca00000000ff */
[----:B------:R4:W-:Y:S02]  /*2380*/  STG.E desc[UR14][R4.64], R9 ;  /* 0x0000000904007986 */ /* 0x0009e4000c10190e */
.L_x_2390:
[----:B------:R-:W-:Y:S05]  /*2390*/  BSYNC.RECONVERGENT B0 ;  /* 0x0000000000007941 */ /* 0x000fea0003800200 */
.L_x_2386:
[----:B------:R-:W-:Y:S02]  /*23a0*/  UIADD3 UR8, UPT, UPT, UR19, UR8, URZ ;  /* 0x0000000813087290 */ /* 0x000fe4000fffe0ff */
[----:B------:R-:W-:Y:S02]  /*23b0*/  UIADD3 UR4, UPT, UPT, UR4, 0x1, URZ ;  /* 0x0000000104047890 */ /* 0x000fe4000fffe0ff */
[----:B------:R-:W-:-:S09]  /*23c0*/  UISETP.GE.AND UP1, UPT, UR8, UR7, UPT ;  /* 0x000000070800728c */ /* 0x000fd2000bf26270 */
[----:B------:R-:W-:Y:S05]  /*23d0*/  BRA.U !UP1, `(.L_x_2393) ;  /* 0xffffffdd09747547 */ /* 0x000fea000b83ffff */
[----:B------:R-:W-:Y:S05]  /*23e0*/  EXIT ;  /* 0x000000000000794d */ /* 0x000fea0003800000 */
.L_x_2394:
        /* <DEDUP_REMOVED lines=9> */
.L_x_3455:


//--------------------- .text._Z35group_norm_nhwc_fwd_one_pass_kernelI11Fp16IOFp32WLi128ELi14ELi224EEv26Group_norm_nhwc_fwd_params --------------------------
	.section	.text._Z35group_norm_nhwc_fwd_one_pass_kernelI11Fp16IOFp32WLi128ELi14ELi224EEv26Group_norm_nhwc_fwd_params,"ax",@progbits
	.align	128
        .global         _Z35group_norm_nhwc_fwd_one_pass_kernelI11Fp16IOFp32WLi128ELi14ELi224EEv26Group_norm_nhwc_fwd_params
        .type           _Z35group_norm_nhwc_fwd_one_pass_kernelI11Fp16IOFp32WLi128ELi14ELi224EEv26Group_norm_nhwc_fwd_params,@function
        .size           _Z35group_norm_nhwc_fwd_one_pass_kernelI11Fp16IOFp32WLi128ELi14ELi224EEv26Group_norm_nhwc_fwd_params,(.L_x_3456 - _Z35group_norm_nhwc_fwd_one_pass_kernelI11Fp16IOFp32WLi128ELi14ELi224EEv26Group_norm_nhwc_fwd_params)
        .other          _Z35group_norm_nhwc_fwd_one_pass_kernelI11Fp16IOFp32WLi128ELi14ELi224EEv26Group_norm_nhwc_fwd_params,@"STO_CUDA_ENTRY STV_DEFAULT"
_Z35group_norm_nhwc_fwd_one_pass_kernelI11Fp16IOFp32WLi128ELi14ELi224EEv26Group_norm_nhwc_fwd_params:
.text._Z35group_norm_nhwc_fwd_one_pass_kernelI11Fp16IOFp32WLi128ELi14ELi224EEv26Group_norm_nhwc_fwd_params:
        /* <DEDUP_REMOVED lines=37> */
[----:B------:R-:W-:Y:S02]  /*0250*/  SHF.R.S32.HI R4, RZ, 0x1f, R0 ;  /* 0x0000001fff047819 */ /* 0x000fe40000011400 */
[----:B------:R-:W-:-:S02]  /*0260*/  IADD3 R3, PT, PT, RZ, -R3, RZ ;  /* 0x80000003ff037210 */ /* 0x000fc40007ffe0ff */
[----:B------:R-:W-:Y:S02]  /*0270*/  SHF.R.S32.HI R4, RZ, 0x1f, R25 ;  /* 0x0000001fff047819 */ /* 0x000fe40000011419 */
[----:B------:R-:W-:Y:S02]  /*0280*/  PRMT R28, R3, 0x7710, RZ ;  /* 0x00007710031c7816 */ /* 0x000fe400000000ff */
[----:B------:R-:W-:Y:S02]  /*0290*/  SHF.R.S32.HI R3, RZ, 0x1f, R27 ;  /* 0x0000001fff037819 */ /* 0x000fe4000001141b */
[----:B------:R-:W-:Y:S02]  /*02a0*/  IADD3 R28, PT, PT, R28, R5, RZ ;  /* 0x000000051c1c7210 */ /* 0x000fe40007ffe0ff */
[----:B------:R-:W-:-:S03]  /*02b0*/  SHF.R.S32.HI R5, RZ, 0x1f, R26 ;  /* 0x0000001fff057819 */ /* 0x000fc6000001141a */
[----:B------:R-:W-:-:S07]  /*02c0*/  IMAD.SHL.U32 R28, R28, 0x2, RZ ;  /* 0x000000021c1c7824 */ /* 0x000fce00078e00ff */
.L_x_2422:
[----:B-1----:R-:W1:Y:S01]  /*02d0*/  LDCU UR5, c[0x0][0x3f8] ;  /* 0x00007f00ff0577ac */ /* 0x002e620008000800 */
[----:B-----5:R-:W-:Y:S02]  /*02e0*/  IABS R8, UR10 ;  /* 0x0000000a00087c13 */ /* 0x020fe40008000000 */
[----:B----4-:R-:W-:Y:S01]  /*02f0*/  SHF.R.S32.HI R9, RZ, 0x1f, R26 ;  /* 0x0000001fff097819 */ /* 0x010fe2000001141a */
[----:B--2---:R-:W2:Y:S01]  /*0300*/  LDCU.64 UR14, c[0x0][0x3e8] ;  /* 0x00007d00ff0e77ac */ /* 0x004ea20008000a00 */
[----:B------:R-:W-:Y:S02]  /*0310*/  R2UR UR11, R8 ;  /* 0x00000000080b72ca */ /* 0x000fe400000e0000 */
[----:B------:R-:W-:Y:S01]  /*0320*/  SHF.R.S32.HI R20, RZ, 0x1f, R0 ;  /* 0x0000001fff147819 */ /* 0x000fe20000011400 */
[----:B---3--:R-:W3:Y:S01]  /*0330*/  LDCU.64 UR20, c[0x0][0x3f0] ;  /* 0x00007e00ff1477ac */ /* 0x008ee20008000a00 */
[----:B------:R-:W-:Y:S02]  /*0340*/  LOP3.LUT R29, R28, 0xffff, RZ, 0xc0, !PT ;  /* 0x0000ffff1c1d7812 */ /* 0x000fe400078ec0ff */
[----:B------:R-:W-:-:S02]  /*0350*/  SHF.R.S32.HI R23, RZ, 0x1f, R25 ;  /* 0x0000001fff177819 */ /* 0x000fc40000011419 */
[----:B------:R-:W-:Y:S02]  /*0360*/  SHF.R.S32.HI R22, RZ, 0x1f, R27 ;  /* 0x0000001fff167819 */ /* 0x000fe4000001141b */
[----:B01----:R-:W-:-:S04]  /*0370*/  MOV R3, UR5 ;  /* 0x0000000500037c02 */ /* 0x003fc80008000f00 */
[----:B------:R-:W-:Y:S02]  /*0380*/  IABS R6, R3 ;  /* 0x0000000300067213 */ /* 0x000fe40000000000 */
[----:B--2---:R-:W-:Y:S02]  /*0390*/  ISETP.GE.U32.AND P2, PT, R26, UR14, PT ;  /* 0x0000000e1a007c0c */ /* 0x004fe4000bf46070 */
[----:B------:R-:W1:Y:S01]  /*03a0*/  I2F.RP R3, R6 ;  /* 0x0000000600037306 */ /* 0x000e620000209400 */
[----:B------:R-:W-:Y:S02]  /*03b0*/  ISETP.GE.U32.AND P3, PT, R25, UR14, PT ;  /* 0x0000000e19007c0c */ /* 0x000fe4000bf66070 */
[----:B------:R-:W-:Y:S02]  /*03c0*/  ISETP.GE.AND.EX P2, PT, R9, UR15, PT, P2 ;  /* 0x0000000f09007c0c */ /* 0x000fe4000bf46320 */
[----:B------:R-:W-:-:S03]  /*03d0*/  ISETP.GE.AND.EX P3, PT, R23, UR15, PT, P3 ;  /* 0x0000000f17007c0c */ /* 0x000fc6000bf66330 */
[----:B-1----:R-:W1:Y:S08]  /*03e0*/  MUFU.RCP R3, R3 ;  /* 0x0000000300037308 */ /* 0x002e700000001000 */
[----:B------:R-:W2:Y:S08]  /*03f0*/  @!P2 LDC.64 R12, c[0x0][0x390] ;  /* 0x0000e400ff0cab82 */ /* 0x000eb00000000a00 */
[----:B------:R-:W4:Y:S01]  /*0400*/  @!P3 LDC.64 R10, c[0x0][0x3e0] ;  /* 0x0000f800ff0abb82 */ /* 0x000f220000000a00 */
[----:B-1----:R-:W-:-:S04]  /*0410*/  IADD3 R4, PT, PT, R3, 0xffffffe, RZ ;  /* 0x0ffffffe03047810 */ /* 0x002fc80007ffe0ff */
[----:B------:R1:W5:Y:S02]  /*0420*/  F2I.FTZ.U32.TRUNC.NTZ R5, R4 ;  /* 0x0000000400057305 */ /* 0x000364000021f000 */
[----:B-1----:R-:W-:-:S05]  /*0430*/  IMAD.MOV.U32 R4, RZ, RZ, RZ ;  /* 0x000000ffff047224 */ /* 0x002fca00078e00ff */
[----:B------:R-:W-:Y:S02]  /*0440*/  R2UR UR12, R4 ;  /* 0x00000000040c72ca */ /* 0x000fe400000e0000 */
[----:B-----5:R-:W-:Y:S02]  /*0450*/  R2UR UR13, R5 ;  /* 0x00000000050d72ca */ /* 0x020fe400000e0000 */
        /* <DEDUP_REMOVED lines=16> */
[----:B------:R-:W5:Y:S11]  /*0560*/  @!P3 LDC.64 R6, c[0x0][0x390] ;  /* 0x0000e400ff06bb82 */ /* 0x000f760000000a00 */
[----:B------:R-:W-:Y:S01]  /*0570*/  VOTEU.ANY UP1, P1 ;  /* 0x0000000000ff7886 */ /* 0x000fe20000820100 */
[----:B------:R-:W-:-:S04]  /*0580*/  ISETP.GE.U32.AND P1, PT, R0, UR14, PT ;  /* 0x0000000e00007c0c */ /* 0x000fc8000bf26070 */
[----:B------:R-:W-:Y:S01]  /*0590*/  @UP1 UIADD3 UR13, UPT, UPT, UR13, 0x1, URZ ;  /* 0x000000010d0d1890 */ /* 0x000fe2000fffe0ff */
[----:B------:R-:W-:Y:S01]  /*05a0*/  ISETP.GE.AND.EX P1, PT, R20, UR15, PT, P1 ;  /* 0x0000000f14007c0c */ /* 0x000fe2000bf26310 */
[----:B------:R-:W-:Y:S02]  /*05b0*/  UISETP.NE.AND UP1, UPT, UR5, URZ, UPT ;  /* 0x000000ff0500728c */ /* 0x000fe4000bf25270 */
[----:B------:R-:W-:-:S09]  /*05c0*/  @!UP2 UIADD3 UR13, UPT, UPT, -UR13, URZ, URZ ;  /* 0x000000ff0d0da290 */ /* 0x000fd2000fffe1ff */
[----:B------:R-:W-:Y:S01]  /*05d0*/  @!UP1 ULOP3.LUT UR13, URZ, UR5, URZ, 0x33, !UPT ;  /* 0x00000005ff0d9292 */ /* 0x000fe2000f8e33ff */
[----:B------:R-:W0:Y:S03]  /*05e0*/  @!P1 LDC.64 R14, c[0x0][0x3e0] ;  /* 0x0000f800ff0e9b82 */ /* 0x000e260000000a00 */
[----:B------:R-:W-:-:S04]  /*05f0*/  UIADD3 UR11, UPT, UPT, -UR13, URZ, URZ ;  /* 0x000000ff0d0b7290 */ /* 0x000fc8000fffe1ff */
[----:B------:R-:W-:Y:S02]  /*0600*/  UIMAD UR11, UR5, UR11, UR10 ;  /* 0x0000000b050b72a4 */ /* 0x000fe4000f8e020a */
[----:B------:R-:W-:Y:S02]  /*0610*/  USHF.R.S32.HI UR5, URZ, 0x1f, UR13 ;  /* 0x0000001fff057899 */ /* 0x000fe4000801140d */
[----:B------:R-:W-:Y:S02]  /*0620*/  UIMAD UR11, UR11, 0xe, URZ ;  /* 0x0000000e0b0b78a4 */ /* 0x000fe4000f8e02ff */
[----:B---3--:R-:W-:-:S04]  /*0630*/  UIMAD UR5, UR5, UR20, URZ ;  /* 0x00000014050572a4 */ /* 0x008fc8000f8e02ff */
[----:B------:R-:W-:Y:S01]  /*0640*/  IADD3 R18, P4, PT, R29, UR11, RZ ;  /* 0x0000000b1d127c10 */ /* 0x000fe2000ff9e0ff */
[----:B------:R-:W-:Y:S01]  /*0650*/  UIMAD UR5, UR13, UR21, UR5 ;  /* 0x000000150d0572a4 */ /* 0x000fe2000f8e0205 */
[----:B------:R-:W-:-:S04]  /*0660*/  MOV R3, UR11 ;  /* 0x0000000b00037c02 */ /* 0x000fc80008000f00 */
[----:B------:R-:W-:Y:S01]  /*0670*/  LEA.HI.X.SX32 R19, R3, RZ, 0x1, P4 ;  /* 0x000000ff03137211 */ /* 0x000fe200020f0eff */
[----:B------:R-:W-:Y:S01]  /*0680*/  IMAD.U32 R3, RZ, RZ, UR20 ;  /* 0x00000014ff037e24 */ /* 0x000fe2000f8e00ff */
[----:B------:R-:W-:-:S03]  /*0690*/  ISETP.GE.U32.AND P4, PT, R27, UR14, PT ;  /* 0x0000000e1b007c0c */ /* 0x000fc6000bf86070 */
[----:B------:R-:W-:Y:S01]  /*06a0*/  IMAD.WIDE.U32 R18, R3, UR13, R18 ;  /* 0x0000000d03127c25 */ /* 0x000fe2000f8e0012 */
[----:B------:R-:W-:-:S03]  /*06b0*/  ISETP.GE.AND.EX P4, PT, R22, UR15, PT, P4 ;  /* 0x0000000f16007c0c */ /* 0x000fc6000bf86340 */
[----:B-1----:R-:W-:Y:S01]  /*06c0*/  @!P2 IMAD R3, R9, R4, RZ ;  /* 0x000000040903a224 */ /* 0x002fe200078e02ff */
[----:B------:R-:W-:Y:S01]  /*06d0*/  IADD3 R17, PT, PT, R19, UR5, RZ ;  /* 0x0000000513117c10 */ /* 0x000fe2000fffe0ff */
[----:B------:R-:W1:Y:S01]  /*06e0*/  @!P1 LDC.64 R8, c[0x0][0x390] ;  /* 0x0000e400ff089b82 */ /* 0x000e620000000a00 */
[----:B------:R-:W-:Y:S01]  /*06f0*/  @!P2 MOV R16, R18 ;  /* 0x000000120010a202 */ /* 0x000fe20000000f00 */
[----:B------:R-:W-:Y:S01]  /*0700*/  @!P2 IMAD R3, R26, R5, R3 ;  /* 0x000000051a03a224 */ /* 0x000fe200078e0203 */
[----:B------:R-:W-:-:S03]  /*0710*/  @!P1 MOV R21, R17 ;  /* 0x0000001100159202 */ /* 0x000fc60000000f00 */
[----:B------:R-:W-:-:S05]  /*0720*/  @!P2 IMAD.WIDE.U32 R4, R26, R4, R16 ;  /* 0x000000041a04a225 */ /* 0x000fca00078e0010 */
[----:B------:R-:W-:Y:S01]  /*0730*/  @!P2 IADD3 R5, PT, PT, R5, R3, RZ ;  /* 0x000000030505a210 */ /* 0x000fe20007ffe0ff */
[----:B0-----:R-:W-:Y:S01]  /*0740*/  @!P1 IMAD R3, R20, R14, RZ ;  /* 0x0000000e14039224 */ /* 0x001fe200078e02ff */
[----:B--2---:R-:W-:Y:S01]  /*0750*/  @!P2 LEA R12, P5, R4, R12, 0x1 ;  /* 0x0000000c040ca211 */ /* 0x004fe200078a08ff */
[----:B------:R-:W-:Y:S02]  /*0760*/  @!P1 IMAD.MOV.U32 R20, RZ, RZ, R18 ;  /* 0x000000ffff149224 */ /* 0x000fe400078e0012 */
[----:B------:R-:W-:Y:S01]  /*0770*/  @!P1 IMAD R3, R0, R15, R3 ;  /* 0x0000000f00039224 */ /* 0x000fe200078e0203 */
[----:B------:R-:W-:Y:S01]  /*0780*/  @!P2 LEA.HI.X R13, R4, R13, R5, 0x1, P5 ;  /* 0x0000000d040da211 */ /* 0x000fe200028f0c05 */
[----:B------:R-:W-:Y:S01]  /*0790*/  @!P1 IMAD.WIDE.U32 R14, R0, R14, R20 ;  /* 0x0000000e000e9225 */ /* 0x000fe200078e0014 */
[----:B------:R-:W0:Y:S03]  /*07a0*/  @!P4 LDC.64 R4, c[0x0][0x3e0] ;  /* 0x0000f800ff04cb82 */ /* 0x000e260000000a00 */
[----:B------:R-:W-:Y:S01]  /*07b0*/  HFMA2 R24, -RZ, RZ, 0, 0 ;  /* 0x00000000ff187431 */ /* 0x000fe200000001ff */
[----:B------:R-:W-:Y:S01]  /*07c0*/  @!P3 MOV R21, R17 ;  /* 0x000000110015b202 */ /* 0x000fe20000000f00 */
[----:B----4-:R-:W-:Y:S01]  /*07d0*/  @!P3 IMAD R20, R23, R10, RZ ;  /* 0x0000000a1714b224 */ /* 0x010fe200078e02ff */
[----:B------:R-:W-:Y:S01]  /*07e0*/  @!P1 IADD3 R3, PT, PT, R15, R3, RZ ;  /* 0x000000030f039210 */ /* 0x000fe20007ffe0ff */
[----:B------:R-:W-:Y:S01]  /*07f0*/  HFMA2 R23, -RZ, RZ, 0, 0 ;  /* 0x00000000ff177431 */ /* 0x000fe200000001ff */
[----:B-1----:R-:W-:Y:S01]  /*0800*/  @!P1 LEA R8, P5, R14, R8, 0x1 ;  /* 0x000000080e089211 */ /* 0x002fe200078a08ff */
[----:B------:R-:W-:-:S02]  /*0810*/  @!P3 IMAD R11, R25, R11, R20 ;  /* 0x0000000b190bb224 */ /* 0x000fc400078e0214 */
[----:B------:R-:W-:Y:S01]  /*0820*/  @!P3 IMAD.MOV.U32 R20, RZ, RZ, R18 ;  /* 0x000000ffff14b224 */ /* 0x000fe200078e0012 */
[----:B------:R-:W-:Y:S02]  /*0830*/  @!P1 LEA.HI.X R9, R14, R9, R3, 0x1, P5 ;  /* 0x000000090e099211 */ /* 0x000fe400028f0c03 */
[----:B------:R-:W1:Y:S01]  /*0840*/  @!P4 LDC.64 R14, c[0x0][0x390] ;  /* 0x0000e400ff0ecb82 */ /* 0x000e620000000a00 */
[----:B------:R-:W-:Y:S02]  /*0850*/  @!P3 IMAD.WIDE.U32 R20, R25, R10, R20 ;  /* 0x0000000a1914b225 */ /* 0x000fe400078e0014 */
[----:B------:R2:W3:Y:S03]  /*0860*/  @!P1 LDG.E R24, desc[UR18][R8.64] ;  /* 0x0000001208189981 */ /* 0x0004e6000c1e1900 */
[----:B------:R-:W-:Y:S01]  /*0870*/  @!P3 IADD3 R11, PT, PT, R21, R11, RZ ;  /* 0x0000000b150bb210 */ /* 0x000fe20007ffe0ff */
[----:B------:R-:W4:Y:S01]  /*0880*/  @!P2 LDG.E R23, desc[UR18][R12.64] ;  /* 0x000000120c17a981 */ /* 0x000f22000c1e1900 */
[----:B-----5:R-:W-:Y:S01]  /*0890*/  @!P3 LEA R6, P2, R20, R6, 0x1 ;  /* 0x000000061406b211 */ /* 0x020fe200078408ff */
[----:B0-----:R-:W-:Y:S01]  /*08a0*/  @!P4 IMAD R3, R22, R4, RZ ;  /* 0x000000041603c224 */ /* 0x001fe200078e02ff */
[----:B--2---:R-:W-:-:S02]  /*08b0*/  @!P4 MOV R8, R18 ;  /* 0x000000120008c202 */ /* 0x004fc40000000f00 */
[----:B------:R-:W-:Y:S01]  /*08c0*/  @!P4 MOV R9, R17 ;  /* 0x000000110009c202 */ /* 0x000fe20000000f00 */
[C---:B------:R-:W-:Y:S01]  /*08d0*/  @!P4 IMAD R3, R27.reuse, R5, R3 ;  /* 0x000000051b03c224 */ /* 0x040fe200078e0203 */
[----:B------:R-:W-:Y:S01]  /*08e0*/  @!P3 LEA.HI.X R7, R20, R7, R11, 0x1, P2 ;  /* 0x000000071407b211 */ /* 0x000fe200010f0c0b */
[----:B------:R-:W-:Y:S02]  /*08f0*/  IMAD.MOV.U32 R22, RZ, RZ, RZ ;  /* 0x000000ffff167224 */ /* 0x000fe400078e00ff */
[----:B------:R-:W-:-:S04]  /*0900*/  @!P4 IMAD.WIDE.U32 R8, R27, R4, R8 ;  /* 0x000000041b08c225 */ /* 0x000fc800078e0008 */
[----:B------:R0:W2:Y:S01]  /*0910*/  @!P3 LDG.E R22, desc[UR18][R6.64] ;  /* 0x000000120616b981 */ /* 0x0000a2000c1e1900 */
[----:B------:R-:W-:Y:S02]  /*0920*/  @!P4 IADD3 R3, PT, PT, R9, R3, RZ ;  /* 0x000000030903c210 */ /* 0x000fe40007ffe0ff */
[----:B-1----:R-:W-:-:S04]  /*0930*/  @!P4 LEA R14, P2, R8, R14, 0x1 ;  /* 0x0000000e080ec211 */ /* 0x002fc800078408ff */
[----:B------:R-:W-:Y:S01]  /*0940*/  @!P4 LEA.HI.X R15, R8, R15, R3, 0x1, P2 ;  /* 0x0000000f080fc211 */ /* 0x000fe200010f0c03 */
[----:B0-----:R-:W-:-:S06]  /*0950*/  IMAD.MOV.U32 R7, RZ, RZ, RZ ;  /* 0x000000ffff077224 */ /* 0x001fcc00078e00ff */
[----:B------:R0:W5:Y:S02]  /*0960*/  @!P4 LDG.E R7, desc[UR18][R14.64] ;  /* 0x000000120e07c981 */ /* 0x000164000c1e1900 */
[----:B0-----:R-:W0:Y:S02]  /*0970*/  S2R R15, SR_LANEID ;  /* 0x00000000000f7919 */ /* 0x001e240000000000 */
[C---:B0-----:R-:W-:Y:S02]  /*0980*/  ISETP.GT.AND P2, PT, R15.reuse, 0x1e, PT ;  /* 0x0000001e0f00780c */ /* 0x041fe40003f44270 */
[----:B------:R-:W-:Y:S01]  /*0990*/  ISETP.GT.AND P3, PT, R15, 0xf, PT ;  /* 0x0000000f0f00780c */ /* 0x000fe20003f64270 */
[----:B------:R-:W-:Y:S01]  /*09a0*/  BSSY.RECONVERGENT B0, `(.L_x_2395) ;  /* 0x000003c000007945 */ /* 0x000fe20003800200 */
[--C-:B---3--:R-:W-:Y:S02]  /*09b0*/  HADD2.F32 R3, -RZ, R24.reuse.H1_H1 ;  /* 0x30000018ff037230 */ /* 0x108fe40000004100 */
[----:B------:R-:W-:-:S02]  /*09c0*/  HADD2.F32 R24, -RZ, R24.H0_H0 ;  /* 0x20000018ff187230 */ /* 0x000fc40000004100 */
[--C-:B----4-:R-:W-:Y:S02]  /*09d0*/  HADD2.F32 R4, -RZ, R23.reuse.H1_H1 ;  /* 0x30000017ff047230 */ /* 0x110fe40000004100 */
[----:B------:R-:W-:Y:S01]  /*09e0*/  FMUL.FTZ R9, R3, R3 ;  /* 0x0000000303097220 */ /* 0x000fe20000410000 */
[----:B------:R-:W-:Y:S02]  /*09f0*/  HADD2.F32 R23, -RZ, R23.H0_H0 ;  /* 0x20000017ff177230 */ /* 0x000fe40000004100 */
[----:B------:R-:W-:Y:S01]  /*0a00*/  FMUL.FTZ R10, R4, R4 ;  /* 0x00000004040a7220 */ /* 0x000fe20000410000 */
[C---:B------:R-:W-:Y:S01]  /*0a10*/  FFMA.FTZ R6, R24.reuse, R24, R9 ;  /* 0x0000001818067223 */ /* 0x040fe20000010009 */
[----:B------:R-:W-:Y:S02]  /*0a20*/  FADD.FTZ R11, R24, R3 ;  /* 0x00000003180b7221 */ /* 0x000fe40000010000 */
[C---:B------:R-:W-:Y:S01]  /*0a30*/  FFMA.FTZ R9, R23.reuse, R23, R10 ;  /* 0x0000001717097223 */ /* 0x040fe2000001000a */
[----:B------:R-:W-:Y:S01]  /*0a40*/  FADD.FTZ R6, RZ, R6 ;  /* 0x00000006ff067221 */ /* 0x000fe20000010000 */
[----:B------:R-:W-:Y:S01]  /*0a50*/  FADD.FTZ R8, R23, R4 ;  /* 0x0000000417087221 */ /* 0x000fe20000010000 */
[----:B------:R-:W-:-:S02]  /*0a60*/  FADD.FTZ R11, RZ, R11 ;  /* 0x0000000bff0b7221 */ /* 0x000fc40000010000 */
[----:B------:R-:W-:Y:S01]  /*0a70*/  FADD.FTZ R9, R6, R9 ;  /* 0x0000000906097221 */ /* 0x000fe20000010000 */
[--C-:B--2---:R-:W-:Y:S02]  /*0a80*/  HADD2.F32 R5, -RZ, R22.reuse.H1_H1 ;  /* 0x30000016ff057230 */ /* 0x104fe40000004100 */
[----:B------:R-:W-:-:S03]  /*0a90*/  HADD2.F32 R22, -RZ, R22.H0_H0 ;  /* 0x20000016ff167230 */ /* 0x000fc60000004100 */
[----:B------:R-:W-:Y:S01]  /*0aa0*/  FMUL.FTZ R12, R5, R5 ;  /* 0x00000005050c7220 */ /* 0x000fe20000410000 */
[----:B------:R-:W-:Y:S01]  /*0ab0*/  FADD.FTZ R8, R11, R8 ;  /* 0x000000080b087221 */ /* 0x000fe20000010000 */
[C---:B------:R-:W-:Y:S02]  /*0ac0*/  FADD.FTZ R10, R22.reuse, R5 ;  /* 0x00000005160a7221 */ /* 0x040fe40000010000 */
[----:B------:R-:W-:Y:S01]  /*0ad0*/  FFMA.FTZ R12, R22, R22, R12 ;  /* 0x00000016160c7223 */ /* 0x000fe2000001000c */
[--C-:B-----5:R-:W-:Y:S02]  /*0ae0*/  HADD2.F32 R6, -RZ, R7.reuse.H1_H1 ;  /* 0x30000007ff067230 */ /* 0x120fe40000004100 */
[----:B------:R-:W-:-:S03]  /*0af0*/  HADD2.F32 R7, -RZ, R7.H0_H0 ;  /* 0x20000007ff077230 */ /* 0x000fc60000004100 */
[----:B------:R-:W-:Y:S01]  /*0b00*/  FMUL.FTZ R11, R6, R6 ;  /* 0x00000006060b7220 */ /* 0x000fe20000410000 */
[----:B------:R-:W-:Y:S01]  /*0b10*/  FADD.FTZ R8, R8, R10 ;  /* 0x0000000a08087221 */ /* 0x000fe20000010000 */
        /* <DEDUP_REMOVED lines=21> */
[----:B------:R-:W-:Y:S01]  /*0c70*/  ISETP.GT.AND P2, PT, R15, 0x17, PT ;  /* 0x000000170f00780c */ /* 0x000fe20003f44270 */
        /* <DEDUP_REMOVED lines=14> */
.L_x_2396:
[----:B------:R-:W-:Y:S05]  /*0d60*/  BSYNC.RECONVERGENT B0 ;  /* 0x0000000000007941 */ /* 0x000fea0003800200 */
.L_x_2395:
[----:B------:R-:W4:Y:S01]  /*0d70*/  S2R R8, SR_TID.X ;  /* 0x0000000000087919 */ /* 0x000f220000002100 */
[----:B------:R-:W-:Y:S01]  /*0d80*/  BSSY.RECONVERGENT B0, `(.L_x_2397) ;  /* 0x0000017000007945 */ /* 0x000fe20003800200 */
[----:B------:R-:W-:Y:S01]  /*0d90*/  BAR.SYNC.DEFER_BLOCKING 0x0 ;  /* 0x0000000000007b1d */ /* 0x000fe20000010000 */
[----:B------:R-:W-:Y:S02]  /*0da0*/  ISETP.GE.U32.AND P2, PT, R2, 0x2, PT ;  /* 0x000000020200780c */ /* 0x000fe40003f46070 */
[----:B----4-:R-:W-:-:S13]  /*0db0*/  ISETP.NE.AND P3, PT, R8, RZ, PT ;  /* 0x000000ff0800720c */ /* 0x010fda0003f65270 */
[----:B------:R-:W-:Y:S05]  /*0dc0*/  @P3 BRA `(.L_x_2398) ;  /* 0x0000000000483947 */ /* 0x000fea0003800000 */
[----:B------:R-:W4:Y:S01]  /*0dd0*/  S2UR UR12, SR_CgaCtaId ;  /* 0x00000000000c79c3 */ /* 0x000f220000008800 */
[----:B------:R-:W-:Y:S02]  /*0de0*/  UMOV UR5, 0x400 ;  /* 0x0000040000057882 */ /* 0x000fe40000000000 */
[----:B----4-:R-:W-:-:S09]  /*0df0*/  ULEA UR5, UR12, UR5, 0x18 ;  /* 0x000000050c057291 */ /* 0x010fd2000f8ec0ff */
[----:B---3--:R-:W3:Y:S04]  /*0e00*/  LDS.128 R12, [UR5+0x10] ;  /* 0x00001005ff0c7984 */ /* 0x008ee80008000c00 */
[----:B-12---:R-:W1:Y:S01]  /*0e10*/  LDS.128 R8, [UR5+0x20] ;  /* 0x00002005ff087984 */ /* 0x006e620008000c00 */
[----:B---3--:R-:W-:Y:S01]  /*0e20*/  FADD.FTZ R12, R20, R12 ;  /* 0x0000000c140c7221 */ /* 0x008fe20000010000 */
[----:B------:R-:W-:-:S03]  /*0e30*/  FADD.FTZ R13, R21, R13 ;  /* 0x0000000d150d7221 */ /* 0x000fc60000010000 */
[----:B------:R-:W-:Y:S01]  /*0e40*/  FADD.FTZ R12, R12, R14 ;  /* 0x0000000e0c0c7221 */ /* 0x000fe20000010000 */
[----:B0-----:R-:W-:-:S03]  /*0e50*/  FADD.FTZ R20, R13, R15 ;  /* 0x0000000f0d147221 */ /* 0x001fc60000010000 */
[----:B-1----:R-:W-:Y:S01]  /*0e60*/  FADD.FTZ R8, R12, R8 ;  /* 0x000000080c087221 */ /* 0x002fe20000010000 */
        /* <DEDUP_REMOVED lines=8> */
.L_x_2398:
[----:B------:R-:W-:Y:S05]  /*0ef0*/  BSYNC.RECONVERGENT B0 ;  /* 0x0000000000007941 */ /* 0x000fea0003800200 */
.L_x_2397:
[----:B------:R-:W-:Y:S05]  /*0f00*/  @!P2 BRA `(.L_x_2399) ;  /* 0x0000000c00b4a947 */ /* 0x000fea0003800000 */
[----:B------:R-:W4:Y:S01]  /*0f10*/  LDC.64 R8, c[0x0][0x3b8] ;  /* 0x0000ee00ff087b82 */ /* 0x000f220000000a00 */
[----:B------:R-:W-:Y:S01]  /*0f20*/  ULOP3.LUT UR5, UR4, 0x1, URZ, 0xc0, !UPT ;  /* 0x0000000104057892 */ /* 0x000fe2000f8ec0ff */
[----:B------:R-:W-:-:S03]  /*0f30*/  ISETP.GE.U32.AND P2, PT, R2, 0x8, PT ;  /* 0x000000080200780c */ /* 0x000fc60003f46070 */
[----:B------:R-:W-:-:S06]  /*0f40*/  UIMAD UR5, UR5, UR22, URZ ;  /* 0x00000016050572a4 */ /* 0x000fcc000f8e02ff */
[----:B-1----:R-:W-:-:S05]  /*0f50*/  IMAD R10, R2, UR5, RZ ;  /* 0x00000005020a7c24 */ /* 0x002fca000f8e02ff */
[----:B------:R-:W-:-:S05]  /*0f60*/  SHF.L.U32 R10, R10, 0x1, RZ ;  /* 0x000000010a0a7819 */ /* 0x000fca00000006ff */
[----:B----4-:R-:W-:-:S03]  /*0f70*/  IMAD.WIDE R8, R10, 0x4, R8 ;  /* 0x000000040a087825 */ /* 0x010fc600078e0208 */
[----:B------:R-:W-:Y:S02]  /*0f80*/  R2UR UR20, R8 ;  /* 0x00000000081472ca */ /* 0x000fe400000e0000 */
[----:B------:R-:W-:Y:S01]  /*0f90*/  R2UR UR21, R9 ;  /* 0x00000000091572ca */ /* 0x000fe200000e0000 */
[----:B------:R-:W-:-:S14]  /*0fa0*/  @P3 BRA `(.L_x_2400) ;  /* 0x00000000006c3947 */ /* 0x000fdc0003800000 */
[----:B------:R-:W1:Y:S01]  /*0fb0*/  LDC.64 R8, c[0x0][0x3b0] ;  /* 0x0000ec00ff087b82 */ /* 0x000e620000000a00 */
[----:B------:R-:W-:Y:S02]  /*0fc0*/  UIADD3 UR15, UPT, UPT, UR5, UR6, URZ ;  /* 0x00000006050f7290 */ /* 0x000fe4000fffe0ff */
[----:B------:R-:W-:Y:S02]  /*0fd0*/  UIMAD UR12, UR17, UR22, UR6 ;  /* 0x00000016110c72a4 */ /* 0x000fe4000f8e0206 */
[----:B------:R-:W-:Y:S02]  /*0fe0*/  ULOP3.LUT UP1, UR14, UR4, 0x2, URZ, 0xc0, !UPT ;  /* 0x00000002040e7892 */ /* 0x000fe4000f82c0ff */
[----:B------:R-:W-:Y:S01]  /*0ff0*/  MOV R10, UR15 ;  /* 0x0000000f000a7c02 */ /* 0x000fe20008000f00 */
[----:B------:R-:W-:Y:S01]  /*1000*/  UIMAD.WIDE.U32 UR12, UR12, 0x8, UR20 ;  /* 0x000000080c0c78a5 */ /* 0x000fe2000f8e0014 */
[----:B------:R-:W-:Y:S01]  /*1010*/  MOV R12, UR15 ;  /* 0x0000000f000c7c02 */ /* 0x000fe20008000f00 */
[----:B------:R-:W-:-:S04]  /*1020*/  UIADD3 UR14, UPT, UPT, -UR14, 0x1, URZ ;  /* 0x000000010e0e7890 */ /* 0x000fc8000fffe1ff */
[----:B--2---:R-:W-:Y:S02]  /*1030*/  MOV R11, UR13 ;  /* 0x0000000d000b7c02 */ /* 0x004fe40008000f00 */
[----:B-1----:R-:W-:Y:S01]  /*1040*/  LEA R8, P4, R10, R8, 0x2 ;  /* 0x000000080a087211 */ /* 0x002fe200078810ff */
        /* <DEDUP_REMOVED lines=9> */
[----:B-1----:R-:W-:-:S04]  /*10e0*/  SEL R10, R2, RZ, !P4 ;  /* 0x000000ff020a7207 */ /* 0x002fc80006000000 */
[----:B------:R-:W-:-:S13]  /*10f0*/  ISETP.NE.AND P4, PT, R10, -0x1, PT ;  /* 0xffffffff0a00780c */ /* 0x000fda0003f85270 */
[----:B----4-:R-:W-:Y:S05]  /*1100*/  @!P4 BRA `(.L_x_2400) ;  /* 0x000000000014c947 */ /* 0x010fea0003800000 */
.L_x_2401:
[----:B------:R-:W2:Y:S04]  /*1110*/  LDG.E.STRONG.GPU R11, desc[UR18][R8.64] ;  /* 0x00000012080b7981 */ /* 0x000ea8000c1ef900 */
[----:B--2---:R-:W-:Y:S01]  /*1120*/  CCTL.IVALL ;  /* 0x00000000ff00798f */ /* 0x004fe20002000000 */
[----:B------:R-:W-:Y:S05]  /*1130*/  YIELD ;  /* 0x0000000000007946 */ /* 0x000fea0003800000 */
[----:B------:R-:W-:-:S13]  /*1140*/  ISETP.NE.AND P4, PT, R11, R10, PT ;  /* 0x0000000a0b00720c */ /* 0x000fda0003f85270 */
[----:B------:R-:W-:Y:S05]  /*1150*/  @P4 BRA `(.L_x_2401) ;  /* 0xfffffffc00ec4947 */ /* 0x000fea000383ffff */
.L_x_2400:
        /* <DEDUP_REMOVED lines=15> */
.L_x_2403:
[----:B------:R-:W-:Y:S01]  /*1250*/  ISETP.EQ.OR P4, PT, RZ, UR24, P3 ;  /* 0x00000018ff007c0c */ /* 0x000fe20009f82670 */
[----:B------:R-:W-:-:S06]  /*1260*/  UIADD3 UR27, UPT, UPT, UR5, 0x1, URZ ;  /* 0x00000001051b7890 */ /* 0x000fcc000fffe0ff */
[----:B------:R-:W-:-:S06]  /*1270*/  MOV R10, UR27 ;  /* 0x0000001b000a7c02 */ /* 0x000fcc0008000f00 */
[----:B------:R-:W-:-:S05]  /*1280*/  VOTEU.ALL UP1, P4 ;  /* 0x0000000000ff7886 */ /* 0x000fca0002020000 */
[----:B------:R-:W-:-:S06]  /*1290*/  @!UP1 UIMAD.WIDE.U32 UR28, UR12, 0x8, UR20 ;  /* 0x000000080c1c98a5 */ /* 0x000fcc000f8e0014 */
[----:B------:R-:W-:Y:S01]  /*12a0*/  MOV R8, UR28 ;  /* 0x0000001c00087c02 */ /* 0x000fe20008000f00 */
[----:B------:R-:W-:-:S06]  /*12b0*/  IMAD.U32 R9, RZ, RZ, UR29 ;  /* 0x0000001dff097e24 */ /* 0x000fcc000f8e00ff */
[----:B------:R-:W0:Y:S01]  /*12c0*/  @!P4 LDG.E.64 R8, desc[UR18][R8.64] ;  /* 0x000000120808c981 */ /* 0x000e22000c1e1b00 */
[----:B------:R-:W-:-:S13]  /*12d0*/  ISETP.EQ.OR P5, PT, R10, UR17, P3 ;  /* 0x000000110a007c0c */ /* 0x000fda0009fa2670 */
[----:B------:R-:W-:-:S05]  /*12e0*/  VOTEU.ALL UP1, P5 ;  /* 0x0000000000ff7886 */ /* 0x000fca0002820000 */
[----:B------:R-:W-:-:S06]  /*12f0*/  @!UP1 UIMAD.WIDE.U32 UR28, UR23, 0x8, UR20 ;  /* 0x00000008171c98a5 */ /* 0x000fcc000f8e0014 */
[----:B------:R-:W-:Y:S02]  /*1300*/  MOV R12, UR28 ;  /* 0x0000001c000c7c02 */ /* 0x000fe40008000f00 */
[----:B---3--:R-:W-:-:S06]  /*1310*/  MOV R13, UR29 ;  /* 0x0000001d000d7c02 */ /* 0x008fcc0008000f00 */
[----:B------:R-:W3:Y:S01]  /*1320*/  @!P5 LDG.E.64 R12, desc[UR18][R12.64] ;  /* 0x000000120c0cd981 */ /* 0x000ee2000c1e1b00 */
[----:B------:R-:W-:-:S06]  /*1330*/  UIADD3 UR27, UPT, UPT, UR5, 0x2, URZ ;  /* 0x00000002051b7890 */ /* 0x000fcc000fffe0ff */
[----:B------:R-:W-:Y:S01]  /*1340*/  IMAD.U32 R10, RZ, RZ, UR27 ;  /* 0x0000001bff0a7e24 */ /* 0x000fe2000f8e00ff */
[----:B------:R-:W-:-:S04]  /*1350*/  UIADD3 UR27, UPT, UPT, UR5, 0x3, URZ ;  /* 0x00000003051b7890 */ /* 0x000fc8000fffe0ff */
[----:B------:R-:W-:-:S13]  /*1360*/  ISETP.EQ.OR P6, PT, R10, UR17, P3 ;  /* 0x000000110a007c0c */ /* 0x000fda0009fc2670 */
[----:B------:R-:W-:-:S05]  /*1370*/  VOTEU.ALL UP1, P6 ;  /* 0x0000000000ff7886 */ /* 0x000fca0003020000 */
[----:B------:R-:W-:-:S06]  /*1380*/  @!UP1 UIMAD.WIDE.U32 UR28, UR16, 0x8, UR20 ;  /* 0x00000008101c98a5 */ /* 0x000fcc000f8e0014 */
[----:B------:R-:W-:Y:S02]  /*1390*/  MOV R10, UR28 ;  /* 0x0000001c000a7c02 */ /* 0x000fe40008000f00 */
[----:B--2---:R-:W-:-:S06]  /*13a0*/  MOV R11, UR29 ;  /* 0x0000001d000b7c02 */ /* 0x004fcc0008000f00 */
[----:B------:R-:W2:Y:S01]  /*13b0*/  @!P6 LDG.E.64 R10, desc[UR18][R10.64] ;  /* 0x000000120a0ae981 */ /* 0x000ea2000c1e1b00 */
[----:B0-----:R-:W-:Y:S01]  /*13c0*/  @!P4 FADD.FTZ R20, R20, R8 ;  /* 0x000000081414c221 */ /* 0x001fe20000010000 */
[----:B------:R-:W-:Y:S01]  /*13d0*/  MOV R8, UR27 ;  /* 0x0000001b00087c02 */ /* 0x000fe20008000f00 */
[----:B------:R-:W-:Y:S01]  /*13e0*/  UIADD3 UR27, UPT, UPT, UR5, 0x4, URZ ;  /* 0x00000004051b7890 */ /* 0x000fe2000fffe0ff */
[----:B------:R-:W-:Y:S02]  /*13f0*/  @!P4 FADD.FTZ R21, R21, R9 ;  /* 0x000000091515c221 */ /* 0x000fe40000010000 */
[----:B------:R-:W-:-:S03]  /*1400*/  ISETP.EQ.OR P2, PT, R8, UR17, P3 ;  /* 0x0000001108007c0c */ /* 0x000fc60009f42670 */
[----:B------:R-:W-:-:S10]  /*1410*/  IMAD.U32 R8, RZ, RZ, UR27 ;  /* 0x0000001bff087e24 */ /* 0x000fd4000f8e00ff */
        /* <DEDUP_REMOVED lines=8> */
[----:B---3--:R-:W-:Y:S01]  /*14a0*/  @!P5 FADD.FTZ R20, R20, R12 ;  /* 0x0000000c1414d221 */ /* 0x008fe20000010000 */
[----:B------:R-:W-:-:S04]  /*14b0*/  @!P5 FADD.FTZ R21, R21, R13 ;  /* 0x0000000d1515d221 */ /* 0x000fc80000010000 */
[----:B------:R-:W-:Y:S01]  /*14c0*/  MOV R12, UR28 ;  /* 0x0000001c000c7c02 */ /* 0x000fe20008000f00 */
[----:B------:R-:W-:-:S06]  /*14d0*/  IMAD.U32 R13, RZ, RZ, UR29 ;  /* 0x0000001dff0d7e24 */ /* 0x000fcc000f8e00ff */
[----:B------:R-:W3:Y:S01]  /*14e0*/  @!P4 LDG.E.64 R12, desc[UR18][R12.64] ;  /* 0x000000120c0cc981 */ /* 0x000ee2000c1e1b00 */
[----:B------:R-:W-:Y:S02]  /*14f0*/  UIADD3 UR27, UPT, UPT, UR5, 0x5, URZ ;  /* 0x00000005051b7890 */ /* 0x000fe4000fffe0ff */
[----:B------:R-:W-:Y:S01]  /*1500*/  UIADD3 UR28, UPT, UPT, UR5, 0x6, URZ ;  /* 0x00000006051c7890 */ /* 0x000fe2000fffe0ff */
[----:B--2---:R-:W-:-:S03]  /*1510*/  @!P6 FADD.FTZ R20, R20, R10 ;  /* 0x0000000a1414e221 */ /* 0x004fc60000010000 */
[----:B------:R-:W-:Y:S01]  /*1520*/  MOV R10, UR27 ;  /* 0x0000001b000a7c02 */ /* 0x000fe20008000f00 */
        /* <DEDUP_REMOVED lines=11> */
[----:B------:R-:W2:Y:S01]  /*15e0*/  @!P5 LDG.E.64 R10, desc[UR18][R10.64] ;  /* 0x000000120a0ad981 */ /* 0x000ea2000c1e1b00 */
        /* <DEDUP_REMOVED lines=9> */
[----:B---3--:R-:W-:Y:S01]  /*1680*/  @!P4 FADD.FTZ R20, R20, R12 ;  /* 0x0000000c1414c221 */ /* 0x008fe20000010000 */
[----:B------:R-:W-:-:S04]  /*1690*/  @!P4 FADD.FTZ R21, R21, R13 ;  /* 0x0000000d1515c221 */ /* 0x000fc80000010000 */
[----:B------:R-:W-:Y:S01]  /*16a0*/  IMAD.U32 R12, RZ, RZ, UR28 ;  /* 0x0000001cff0c7e24 */ /* 0x000fe2000f8e00ff */
[----:B------:R-:W-:-:S06]  /*16b0*/  MOV R13, UR29 ;  /* 0x0000001d000d7c02 */ /* 0x000fcc0008000f00 */
[----:B------:R-:W3:Y:S01]  /*16c0*/  @!P2 LDG.E.64 R12, desc[UR18][R12.64] ;  /* 0x000000120c0ca981 */ /* 0x000ee2000c1e1b00 */
        /* <DEDUP_REMOVED lines=13> */
[----:B--2---:R-:W-:Y:S01]  /*17a0*/  @!P5 FADD.FTZ R20, R20, R10 ;  /* 0x0000000a1414d221 */ /* 0x004fe20000010000 */
[----:B------:R-:W-:-:S03]  /*17b0*/  @!P5 FADD.FTZ R21, R21, R11 ;  /* 0x0000000b1515d221 */ /* 0x000fc60000010000 */
[----:B---3--:R-:W-:Y:S01]  /*17c0*/  @!P2 FADD.FTZ R20, R20, R12 ;  /* 0x0000000c1414a221 */ /* 0x008fe20000010000 */
[----:B------:R-:W-:Y:S01]  /*17d0*/  @!P2 FADD.FTZ R21, R21, R13 ;  /* 0x0000000d1515a221 */ /* 0x000fe20000010000 */
[----:B------:R-:W-:Y:S06]  /*17e0*/  @P4 BRA `(.L_x_2403) ;  /* 0xfffffff800984947 */ /* 0x000fec000383ffff */
[----:B------:R-:W-:-:S15]  /*17f0*/  R2UR UR5, R14 ;  /* 0x000000000e0572ca */ /* 0x000fde00000e0000 */
.L_x_2402:
        /* <DEDUP_REMOVED lines=11> */
[----:B------:R-:W-:Y:S01]  /*18b0*/  IMAD.U32 R8, RZ, RZ, UR12 ;  /* 0x0000000cff087e24 */ /* 0x000fe2000f8e00ff */
[----:B------:R-:W-:Y:S01]  /*18c0*/  UIADD3 UR12, UPT, UPT, UR5, 0x1, URZ ;  /* 0x00000001050c7890 */ /* 0x000fe2000fffe0ff */
[----:B------:R-:W-:Y:S01]  /*18d0*/  MOV R9, UR13 ;  /* 0x0000000d00097c02 */ /* 0x000fe20008000f00 */
[----:B------:R-:W-:Y:S02]  /*18e0*/  UIADD3 UR14, UPT, UPT, UR5, 0x2, URZ ;  /* 0x00000002050e7890 */ /* 0x000fe4000fffe0ff */
[----:B------:R-:W-:Y:S02]  /*18f0*/  UIADD3 UR16, UPT, UPT, UR5, 0x3, URZ ;  /* 0x0000000305107890 */ /* 0x000fe4000fffe0ff */
[----:B--2---:R-:W-:Y:S01]  /*1900*/  MOV R11, UR12 ;  /* 0x0000000c000b7c02 */ /* 0x004fe20008000f00 */
[----:B------:R-:W0:Y:S01]  /*1910*/  @!P2 LDG.E.64 R8, desc[UR18][R8.64] ;  /* 0x000000120808a981 */ /* 0x000e22000c1e1b00 */
[----:B------:R-:W-:Y:S02]  /*1920*/  MOV R10, UR14 ;  /* 0x0000000e000a7c02 */ /* 0x000fe40008000f00 */
[----:B------:R-:W-:Y:S01]  /*1930*/  ISETP.EQ.OR P4, PT, R11, UR17, P3 ;  /* 0x000000110b007c0c */ /* 0x000fe20009f82670 */
[----:B------:R-:W-:Y:S01]  /*1940*/  IMAD.U32 R11, RZ, RZ, UR16 ;  /* 0x00000010ff0b7e24 */ /* 0x000fe2000f8e00ff */
[----:B------:R-:W-:-:S04]  /*1950*/  ISETP.EQ.OR P5, PT, R10, UR17, P3 ;  /* 0x000000110a007c0c */ /* 0x000fc80009fa2670 */
[----:B------:R-:W-:-:S07]  /*1960*/  ISETP.EQ.OR P6, PT, R11, UR17, P3 ;  /* 0x000000110b007c0c */ /* 0x000fce0009fc2670 */
[----:B------:R-:W-:Y:S02]  /*1970*/  VOTEU.ALL UP1, P4 ;  /* 0x0000000000ff7886 */ /* 0x000fe40002020000 */
[----:B------:R-:W-:-:S03]  /*1980*/  VOTEU.ALL UP2, P5 ;  /* 0x0000000000ff7886 */ /* 0x000fc60002840000 */
[----:B------:R-:W-:Y:S01]  /*1990*/  @!UP1 UIMAD UR12, UR12, UR22, UR6 ;  /* 0x000000160c0c92a4 */ /* 0x000fe2000f8e0206 */
[----:B------:R-:W-:Y:S01]  /*19a0*/  VOTEU.ALL UP3, P6 ;  /* 0x0000000000ff7886 */ /* 0x000fe20003060000 */
[----:B------:R-:W-:Y:S02]  /*19b0*/  @!UP2 UIMAD UR14, UR14, UR22, UR6 ;  /* 0x000000160e0ea2a4 */ /* 0x000fe4000f8e0206 */
[----:B------:R-:W-:Y:S02]  /*19c0*/  @!UP1 UIMAD.WIDE.U32 UR12, UR12, 0x8, UR20 ;  /* 0x000000080c0c98a5 */ /* 0x000fe4000f8e0014 */
[----:B------:R-:W-:Y:S02]  /*19d0*/  @!UP2 UIMAD.WIDE.U32 UR14, UR14, 0x8, UR20 ;  /* 0x000000080e0ea8a5 */ /* 0x000fe4000f8e0014 */
[----:B------:R-:W-:Y:S02]  /*19e0*/  @!UP3 UIMAD UR16, UR16, UR22, UR6 ;  /* 0x000000161010b2a4 */ /* 0x000fe4000f8e0206 */
[----:B------:R-:W-:-:S02]  /*19f0*/  MOV R10, UR12 ;  /* 0x0000000c000a7c02 */ /* 0x000fc40008000f00 */
[----:B------:R-:W-:Y:S01]  /*1a00*/  MOV R11, UR13 ;  /* 0x0000000d000b7c02 */ /* 0x000fe20008000f00 */
[----:B------:R-:W-:Y:S01]  /*1a10*/  @!UP3 UIMAD.WIDE.U32 UR12, UR16, 0x8, UR20 ;  /* 0x00000008100cb8a5 */ /* 0x000fe2000f8e0014 */
[----:B------:R-:W-:Y:S02]  /*1a20*/  MOV R12, UR14 ;  /* 0x0000000e000c7c02 */ /* 0x000fe40008000f00 */
[----:B---3--:R-:W-:Y:S02]  /*1a30*/  MOV R13, UR15 ;  /* 0x0000000f000d7c02 */ /* 0x008fe40008000f00 */
[----:B------:R-:W2:Y:S01]  /*1a40*/  @!P4 LDG.E.64 R10, desc[UR18][R10.64] ;  /* 0x000000120a0ac981 */ /* 0x000ea2000c1e1b00 */
[----:B------:R-:W-:Y:S01]  /*1a50*/  IMAD.U32 R14, RZ, RZ, UR12 ;  /* 0x0000000cff0e7e24 */ /* 0x000fe2000f8e00ff */
[----:B------:R-:W-:Y:S02]  /*1a60*/  MOV R15, UR13 ;  /* 0x0000000d000f7c02 */ /* 0x000fe40008000f00 */
[----:B------:R-:W3:Y:S04]  /*1a70*/  @!P5 LDG.E.64 R12, desc[UR18][R12.64] ;  /* 0x000000120c0cd981 */ /* 0x000ee8000c1e1b00 */
[----:B------:R-:W4:Y:S01]  /*1a80*/  @!P6 LDG.E.64 R14, desc[UR18][R14.64] ;  /* 0x000000120e0ee981 */ /* 0x000f22000c1e1b00 */
[----:B0-----:R-:W-:Y:S01]  /*1a90*/  @!P2 FADD.FTZ R20, R20, R8 ;  /* 0x000000081414a221 */ /* 0x001fe20000010000 */
        /* <DEDUP_REMOVED lines=10> */
.L_x_2404:
[----:B------:R-:W-:-:S13]  /*1b40*/  LOP3.LUT P2, R8, R2, 0x3, RZ, 0xc0, !PT ;  /* 0x0000000302087812 */ /* 0x000fda000784c0ff */
        /* <DEDUP_REMOVED lines=15> */
[----:B--2---:R-:W-:-:S05]  /*1c40*/  MOV R11, UR15 ;  /* 0x0000000f000b7c02 */ /* 0x004fca0008000f00 */
[----:B------:R-:W-:Y:S01]  /*1c50*/  MOV R8, UR12 ;  /* 0x0000000c00087c02 */ /* 0x000fe20008000f00 */
[----:B------:R-:W0:Y:S01]  /*1c60*/  @!P4 LDG.E.64 R10, desc[UR18][R10.64] ;  /* 0x000000120a0ac981 */ /* 0x000e22000c1e1b00 */
[----:B------:R-:W-:-:S06]  /*1c70*/  MOV R9, UR13 ;  /* 0x0000000d00097c02 */ /* 0x000fcc0008000f00 */
[----:B------:R-:W2:Y:S01]  /*1c80*/  @!P2 LDG.E.64 R8, desc[UR18][R8.64] ;  /* 0x000000120808a981 */ /* 0x000ea2000c1e1b00 */
[----:B------:R-:W-:-:S05]  /*1c90*/  IMAD.U32 R12, RZ, RZ, UR5 ;  /* 0x00000005ff0c7e24 */ /* 0x000fca000f8e00ff */
[----:B------:R-:W-:-:S04]  /*1ca0*/  IADD3 R12, PT, PT, R12, 0x2, RZ ;  /* 0x000000020c0c7810 */ /* 0x000fc80007ffe0ff */
[----:B------:R-:W-:Y:S01]  /*1cb0*/  R2UR UR5, R12 ;  /* 0x000000000c0572ca */ /* 0x000fe200000e0000 */
[----:B0--3--:R-:W-:Y:S01]  /*1cc0*/  @!P4 FADD.FTZ R20, R20, R10 ;  /* 0x0000000a1414c221 */ /* 0x009fe20000010000 */
[----:B------:R-:W-:-:S03]  /*1cd0*/  @!P4 FADD.FTZ R21, R21, R11 ;  /* 0x0000000b1515c221 */ /* 0x000fc60000010000 */
[----:B--2---:R-:W-:Y:S01]  /*1ce0*/  @!P2 FADD.FTZ R20, R20, R8 ;  /* 0x000000081414a221 */ /* 0x004fe20000010000 */
[----:B------:R-:W-:-:S09]  /*1cf0*/  @!P2 FADD.FTZ R21, R21, R9 ;  /* 0x000000091515a221 */ /* 0x000fd20000010000 */
.L_x_2405:
        /* <DEDUP_REMOVED lines=8> */
[----:B------:R-:W-:-:S05]  /*1d80*/  MOV R9, UR12 ;  /* 0x0000000c00097c02 */ /* 0x000fca0008000f00 */
[----:B------:R-:W-:-:S06]  /*1d90*/  IMAD.WIDE.U32 R8, R9, R8, UR20 ;  /* 0x0000001409087e25 */ /* 0x000fcc000f8e0008 */
[----:B------:R-:W0:Y:S02]  /*1da0*/  LDG.E.64 R8, desc[UR18][R8.64] ;  /* 0x0000001208087981 */ /* 0x000e24000c1e1b00 */
[----:B0--3--:R-:W-:Y:S01]  /*1db0*/  FADD.FTZ R20, R20, R8 ;  /* 0x0000000814147221 */ /* 0x009fe20000010000 */
[----:B------:R-:W-:-:S07]  /*1dc0*/  FADD.FTZ R21, R21, R9 ;  /* 0x0000000915157221 */ /* 0x000fce0000010000 */
.L_x_2406:
[----:B------:R-:W-:Y:S05]  /*1dd0*/  BSYNC.RECONVERGENT B0 ;  /* 0x0000000000007941 */ /* 0x000fea0003800200 */
.L_x_2399:
[----:B------:R-:W4:Y:S01]  /*1de0*/  @P0 LDC.64 R8, c[0x0][0x388] ;  /* 0x0000e200ff080b82 */ /* 0x000f220000000a00 */
[----:B------:R-:W2:Y:S01]  /*1df0*/  LDCU UR13, c[0x0][0x414] ;  /* 0x00008280ff0d77ac */ /* 0x000ea20008000800 */
[----:B-1----:R-:W-:Y:S01]  /*1e00*/  IMAD.U32 R10, RZ, RZ, UR10 ;  /* 0x0000000aff0a7e24 */ /* 0x002fe2000f8e00ff */
[----:B------:R-:W-:Y:S01]  /*1e10*/  IADD3 R29, PT, PT, R29, UR11, RZ ;  /* 0x0000000b1d1d7c10 */ /* 0x000fe2000fffe0ff */
[----:B------:R-:W-:-:S04]  /*1e20*/  UMOV UR5, 0x400 ;  /* 0x0000040000057882 */ /* 0x000fc80000000000 */
[----:B------:R-:W1:Y:S01]  /*1e30*/  S2UR UR12, SR_CgaCtaId ;  /* 0x00000000000c79c3 */ /* 0x000e620000008800 */
[----:B--2---:R-:W-:Y:S01]  /*1e40*/  @P0 FMUL.FTZ R11, R21, UR13 ;  /* 0x0000000d150b0c20 */ /* 0x004fe20008410000 */
[----:B----4-:R-:W-:-:S04]  /*1e50*/  @P0 IMAD.WIDE R8, R10, 0x8, R8 ;  /* 0x000000080a080825 */ /* 0x010fc800078e0208 */
[----:B------:R-:W-:-:S05]  /*1e60*/  @P0 FMUL.FTZ R10, R20, UR13 ;  /* 0x0000000d140a0c20 */ /* 0x000fca0008410000 */
[----:B------:R2:W-:Y:S01]  /*1e70*/  @P0 STG.E.64 desc[UR18][R8.64], R10 ;  /* 0x0000000a08000986 */ /* 0x0005e2000c101b12 */
[----:B-1----:R-:W-:-:S09]  /*1e80*/  ULEA UR5, UR12, UR5, 0x18 ;  /* 0x000000050c057291 */ /* 0x002fd2000f8ec0ff */
[----:B------:R-:W-:Y:S01]  /*1e90*/  @!P3 STS.64 [UR5+0x48], R20 ;  /* 0x00004814ff00b988 */ /* 0x000fe20008000a05 */
[----:B--2---:R-:W1:Y:S08]  /*1ea0*/  LDC.64 R10, c[0x0][0x398] ;  /* 0x0000e600ff0a7b82 */ /* 0x004e700000000a00 */
[----:B------:R-:W-:Y:S08]  /*1eb0*/  BAR.SYNC.DEFER_BLOCKING 0x0 ;  /* 0x0000000000007b1d */ /* 0x000ff00000010000 */
[----:B------:R-:W2:Y:S01]  /*1ec0*/  LDC.64 R8, c[0x0][0x3a0] ;  /* 0x0000e800ff087b82 */ /* 0x000ea20000000a00 */
[C---:B-1----:R-:W-:Y:S01]  /*1ed0*/  IMAD.WIDE R10, R29.reuse, 0x4, R10 ;  /* 0x000000041d0a7825 */ /* 0x042fe200078e020a */
[----:B---3--:R-:W0:Y:S05]  /*1ee0*/  LDS.64 R12, [UR5+0x48] ;  /* 0x00004805ff0c7984 */ /* 0x008e2a0008000a00 */
[----:B------:R-:W5:Y:S01]  /*1ef0*/  LDG.E.64 R10, desc[UR18][R10.64] ;  /* 0x000000120a0a7981 */ /* 0x000f62000c1e1b00 */
[----:B--2---:R-:W-:-:S06]  /*1f00*/  IMAD.WIDE R8, R29, 0x4, R8 ;  /* 0x000000041d087825 */ /* 0x004fcc00078e0208 */
[----:B------:R-:W5:Y:S01]  /*1f10*/  LDG.E.64 R8, desc[UR18][R8.64] ;  /* 0x0000001208087981 */ /* 0x000f62000c1e1b00 */
[----:B0-----:R-:W-:-:S04]  /*1f20*/  FMUL.FTZ R20, R12, UR13 ;  /* 0x0000000d0c147c20 */ /* 0x001fc80008410000 */
        /* <DEDUP_REMOVED lines=39> */
[----:B------:R-:W-:Y:S01]  /*21a0*/  F2FP.F16.F32.PACK_AB R3, R21, R3 ;  /* 0x000000031503723e */ /* 0x000fe200000000ff */
[----:B------:R-:W-:-:S04]  /*21b0*/  IMAD.WIDE.U32 R12, R0, UR20, R12 ;  /* 0x00000014000c7c25 */ /* 0x000fc8000f8e000c */
[----:B------:R-:W-:-:S05]  /*21c0*/  IMAD R14, R0, UR21, R14 ;  /* 0x00000015000e7c24 */ /* 0x000fca000f8e020e */
[----:B------:R-:W-:Y:S02]  /*21d0*/  IADD3 R13, PT, PT, R13, R14, RZ ;  /* 0x0000000e0d0d7210 */ /* 0x000fe40007ffe0ff */
[----:B-1----:R-:W-:-:S04]  /*21e0*/  LEA R14, P2, R12, UR12, 0x1 ;  /* 0x0000000c0c0e7c11 */ /* 0x002fc8000f8408ff */
[----:B------:R-:W-:-:S05]  /*21f0*/  LEA.HI.X R15, R12, UR13, R13, 0x1, P2 ;  /* 0x0000000d0c0f7c11 */ /* 0x000fca00090f0c0d */
[----:B------:R0:W-:Y:S04]  /*2200*/  STG.E desc[UR18][R14.64], R3 ;  /* 0x000000030e007986 */ /* 0x0001e8000c101912 */
.L_x_2410:
[----:B------:R-:W-:Y:S05]  /*2210*/  BSYNC.RECONVERGENT B1 ;  /* 0x0000000000017941 */ /* 0x000fea0003800200 */
.L_x_2409:
        /* <DEDUP_REMOVED lines=14> */
[----:B------:R-:W-:Y:S01]  /*2300*/  F2FP.F16.F32.PACK_AB R3, R3, R21 ;  /* 0x000000150303723e */ /* 0x000fe200000000ff */
[----:B------:R-:W-:-:S04]  /*2310*/  IMAD.WIDE.U32 R12, R26, UR12, R12 ;  /* 0x0000000c1a0c7c25 */ /* 0x000fc8000f8e000c */
[----:B------:R-:W-:Y:S01]  /*2320*/  IMAD R4, R26, UR13, R4 ;  /* 0x0000000d1a047c24 */ /* 0x000fe2000f8e0204 */
[----:B0-----:R-:W-:-:S04]  /*2330*/  LEA R14, P2, R12, UR20, 0x1 ;  /* 0x000000140c0e7c11 */ /* 0x001fc8000f8408ff */
[----:B------:R-:W-:-:S04]  /*2340*/  IADD3 R4, PT, PT, R13, R4, RZ ;  /* 0x000000040d047210 */ /* 0x000fc80007ffe0ff */
[----:B------:R-:W-:-:S05]  /*2350*/  LEA.HI.X R15, R12, UR21, R4, 0x1, P2 ;  /* 0x000000150c0f7c11 */ /* 0x000fca00090f0c04 */
[----:B------:R1:W-:Y:S02]  /*2360*/  STG.E desc[UR18][R14.64], R3 ;  /* 0x000000030e007986 */ /* 0x0003e4000c101912 */
.L_x_2412:
[----:B------:R-:W-:Y:S05]  /*2370*/  BSYNC.RECONVERGENT B1 ;  /* 0x0000000000017941 */ /* 0x000fea0003800200 */
.L_x_2411:
[----:B------:R-:W-:Y:S04]  /*2380*/  BSSY.RECONVERGENT B1, `(.L_x_2413) ;  /* 0x0000015000017945 */ /* 0x000fe80003800200 */
[----:B------:R-:W-:Y:S05]  /*2390*/  @P4 BRA `(.L_x_2414) ;  /* 0x00000000004c4947 */ /* 0x000fea0003800000 */
[----:B------:R-:W2:Y:S01]  /*23a0*/  LDCU.64 UR12, c[0x0][0x3e0] ;  /* 0x00007c00ff0c77ac */ /* 0x000ea20008000a00 */
[----:B------:R-:W-:Y:S01]  /*23b0*/  SHF.R.S32.HI R12, RZ, 0x1f, R25 ;  /* 0x0000001fff0c7819 */ /* 0x000fe20000011419 */
[--C-:B01----:R-:W-:Y:S01]  /*23c0*/  FADD.FTZ R3, R5, -R20.reuse ;  /* 0x8000001405037221 */ /* 0x103fe20000010000 */
[----:B------:R-:W-:Y:S01]  /*23d0*/  MOV R4, R18 ;  /* 0x0000001200047202 */ /* 0x000fe20000000f00 */
[----:B------:R-:W0:Y:S01]  /*23e0*/  LDCU.64 UR20, c[0x0][0x380] ;  /* 0x00007000ff1477ac */ /* 0x000e220008000a00 */
[----:B------:R-:W-:Y:S01]  /*23f0*/  MOV R5, R17 ;  /* 0x0000001100057202 */ /* 0x000fe20000000f00 */
[----:B------:R-:W-:Y:S01]  /*2400*/  FADD.FTZ R14, R22, -R20 ;  /* 0x80000014160e7221 */ /* 0x000fe20000010000 */
[----:B------:R-:W-:-:S03]  /*2410*/  FMUL.FTZ R3, R3, UR5 ;  /* 0x0000000503037c20 */ /* 0x000fc60008410000 */
[----:B------:R-:W-:Y:S01]  /*2420*/  FMUL.FTZ R14, R14, UR5 ;  /* 0x000000050e0e7c20 */ /* 0x000fe20008410000 */
[----:B-----5:R-:W-:-:S03]  /*2430*/  FFMA.FTZ R3, R11, R3, R9 ;  /* 0x000000030b037223 */ /* 0x020fc60000010009 */
[----:B------:R-:W-:Y:S01]  /*2440*/  FFMA.FTZ R14, R10, R14, R8 ;  /* 0x0000000e0a0e7223 */ /* 0x000fe20000010008 */
[----:B--2---:R-:W-:-:S04]  /*2450*/  IMAD R13, R12, UR12, RZ ;  /* 0x0000000c0c0d7c24 */ /* 0x004fc8000f8e02ff */
[----:B------:R-:W-:Y:S01]  /*2460*/  F2FP.F16.F32.PACK_AB R3, R3, R14 ;  /* 0x0000000e0303723e */ /* 0x000fe200000000ff */
[----:B------:R-:W-:-:S04]  /*2470*/  IMAD.WIDE.U32 R4, R25, UR12, R4 ;  /* 0x0000000c19047c25 */ /* 0x000fc8000f8e0004 */
[----:B------:R-:W-:Y:S01]  /*2480*/  IMAD R13, R25, UR13, R13 ;  /* 0x0000000d190d7c24 */ /* 0x000fe2000f8e020d */
[----:B0-----:R-:W-:-:S03]  /*2490*/  LEA R12, P2, R4, UR20, 0x1 ;  /* 0x00000014040c7c11 */ /* 0x001fc6000f8408ff */
[----:B------:R-:W-:-:S05]  /*24a0*/  IMAD.IADD R13, R5, 0x1, R13 ;  /* 0x00000001050d7824 */ /* 0x000fca00078e020d */
[----:B------:R-:W-:-:S05]  /*24b0*/  LEA.HI.X R13, R4, UR21, R13, 0x1, P2 ;  /* 0x00000015040d7c11 */ /* 0x000fca00090f0c0d */
[----:B------:R2:W-:Y:S02]  /*24c0*/  STG.E desc[UR18][R12.64], R3 ;  /* 0x000000030c007986 */ /* 0x0005e4000c101912 */
.L_x_2414:
[----:B------:R-:W-:Y:S05]  /*24d0*/  BSYNC.RECONVERGENT B1 ;  /* 0x0000000000017941 */ /* 0x000fea0003800200 */
.L_x_2413:
        /* <DEDUP_REMOVED lines=19> */
.L_x_2408:
        /* <DEDUP_REMOVED lines=31> */
[----:B--2---:R-:W-:Y:S02]  /*2800*/  MOV R13, R17 ;  /* 0x00000011000d7202 */ /* 0x004fe40000000f00 */
[----:B0-----:R-:W-:Y:S01]  /*2810*/  MOV R12, R18 ;  /* 0x00000012000c7202 */ /* 0x001fe20000000f00 */
[----:B---3--:R-:W-:-:S04]  /*2820*/  FMUL.FTZ R3, R3, R15 ;  /* 0x0000000f03037220 */ /* 0x008fc80000410000 */
[----:B------:R-:W-:-:S04]  /*2830*/  IMAD.WIDE.U32 R12, R0, UR12, R12 ;  /* 0x0000000c000c7c25 */ /* 0x000fc8000f8e000c */
[----:B----4-:R-:W-:Y:S01]  /*2840*/  FMUL.FTZ R21, R14, R21 ;  /* 0x000000150e157220 */ /* 0x010fe20000410000 */
[----:B------:R-:W-:Y:S01]  /*2850*/  IMAD.IADD R24, R13, 0x1, R24 ;  /* 0x000000010d187824 */ /* 0x000fe200078e0218 */
[----:B-1----:R-:W-:-:S03]  /*2860*/  LEA R14, P1, R12, UR14, 0x1 ;  /* 0x0000000e0c0e7c11 */ /* 0x002fc6000f8208ff */
[----:B------:R-:W-:Y:S02]  /*2870*/  F2FP.F16.F32.PACK_AB R3, R21, R3 ;  /* 0x000000031503723e */ /* 0x000fe400000000ff */
[----:B------:R-:W-:-:S05]  /*2880*/  LEA.HI.X R15, R12, UR15, R24, 0x1, P1 ;  /* 0x0000000f0c0f7c11 */ /* 0x000fca00088f0c18 */
[----:B------:R0:W-:Y:S03]  /*2890*/  STG.E desc[UR18][R14.64], R3 ;  /* 0x000000030e007986 */ /* 0x0001e6000c101912 */
.L_x_2417:
[----:B------:R-:W-:Y:S05]  /*28a0*/  BSYNC.RECONVERGENT B1 ;  /* 0x0000000000017941 */ /* 0x000fea0003800200 */
.L_x_2416:
        /* <DEDUP_REMOVED lines=17> */
[----:B0-----:R-:W-:Y:S01]  /*29c0*/  MOV R13, R17 ;  /* 0x00000011000d7202 */ /* 0x001fe20000000f00 */
[----:B---3--:R-:W-:-:S06]  /*29d0*/  FADD.FTZ R12, R12, 1 ;  /* 0x3f8000000c0c7421 */ /* 0x008fcc0000010000 */
        /* <DEDUP_REMOVED lines=10> */
[----:B------:R-:W-:-:S05]  /*2a80*/  F2FP.F16.F32.PACK_AB R23, R3, R23 ;  /* 0x000000170317723e */ /* 0x000fca00000000ff */
[----:B------:R1:W-:Y:S02]  /*2a90*/  STG.E desc[UR18][R14.64], R23 ;  /* 0x000000170e007986 */ /* 0x0003e4000c101912 */
.L_x_2419:
[----:B------:R-:W-:Y:S05]  /*2aa0*/  BSYNC.RECONVERGENT B1 ;  /* 0x0000000000017941 */ /* 0x000fea0003800200 */
.L_x_2418:
        /* <DEDUP_REMOVED lines=9> */
[----:B------:R-:W-:Y:S02]  /*2b40*/  IMAD.MOV.U32 R5, RZ, RZ, R17 ;  /* 0x000000ffff057224 */ /* 0x000fe400078e0011 */
        /* <DEDUP_REMOVED lines=13> */
[----:B------:R-:W-:-:S05]  /*2c20*/  IMAD.WIDE.U32 R4, R25, UR12, R4 ;  /* 0x0000000c19047c25 */ /* 0x000fca000f8e0004 */
[----:B------:R-:W-:Y:S01]  /*2c30*/  IADD3 R15, PT, PT, R5, R15, RZ ;  /* 0x0000000f050f7210 */ /* 0x000fe20007ffe0ff */
[----:B-1----:R-:W-:Y:S01]  /*2c40*/  FMUL.FTZ R3, R12, R3 ;  /* 0x000000030c037220 */ /* 0x002fe20000410000 */
[----:B0-----:R-:W-:Y:S01]  /*2c50*/  LEA R12, P1, R4, UR14, 0x1 ;  /* 0x0000000e040c7c11 */ /* 0x001fe2000f8208ff */
[----:B--2---:R-:W-:-:S03]  /*2c60*/  FMUL.FTZ R14, R13, R14 ;  /* 0x0000000e0d0e7220 */ /* 0x004fc60000410000 */
[----:B------:R-:W-:Y:S02]  /*2c70*/  LEA.HI.X R13, R4, UR15, R15, 0x1, P1 ;  /* 0x0000000f040d7c11 */ /* 0x000fe400088f0c0f */
[----:B------:R-:W-:-:S05]  /*2c80*/  F2FP.F16.F32.PACK_AB R3, R3, R14 ;  /* 0x0000000e0303723e */ /* 0x000fca00000000ff */
[----:B------:R2:W-:Y:S02]  /*2c90*/  STG.E desc[UR18][R12.64], R3 ;  /* 0x000000030c007986 */ /* 0x0005e4000c101912 */
.L_x_2421:
[----:B------:R-:W-:Y:S05]  /*2ca0*/  BSYNC.RECONVERGENT B1 ;  /* 0x0000000000017941 */ /* 0x000fea0003800200 */
.L_x_2420:
        /* <DEDUP_REMOVED lines=27> */
[----:B------:R-:W-:-:S05]  /*2e60*/  F2FP.F16.F32.PACK_AB R9, R9, R8 ;  /* 0x000000080909723e */ /* 0x000fca00000000ff */
[----:B------:R4:W-:Y:S02]  /*2e70*/  STG.E desc[UR18][R6.64], R9 ;  /* 0x0000000906007986 */ /* 0x0009e4000c101912 */
.L_x_2415:
[----:B------:R-:W-:Y:S05]  /*2e80*/  BSYNC.RECONVERGENT B0 ;  /* 0x0000000000007941 */ /* 0x000fea0003800200 */
.L_x_2407:
[----:B------:R-:W-:Y:S02]  /*2e90*/  UIADD3 UR10, UPT, UPT, UR22, UR10, URZ ;  /* 0x0000000a160a7290 */ /* 0x000fe4000fffe0ff */
[----:B------:R-:W-:Y:S02]  /*2ea0*/  UIADD3 UR4, UPT, UPT, UR4, 0x1, URZ ;  /* 0x0000000104047890 */ /* 0x000fe4000fffe0ff */
[----:B------:R-:W-:-:S09]  /*2eb0*/  UISETP.GE.AND UP1, UPT, UR10, UR7, UPT ;  /* 0x000000070a00728c */ /* 0x000fd2000bf26270 */
[----:B------:R-:W-:Y:S05]  /*2ec0*/  BRA.U !UP1, `(.L_x_2422) ;  /* 0xffffffd509007547 */ /* 0x000fea000b83ffff */
[----:B------:R-:W-:Y:S05]  /*2ed0*/  EXIT ;  /* 0x000000000000794d */ /* 0x000fea0003800000 */
.L_x_2423:
        /* <DEDUP_REMOVED lines=10> */
.L_x_3456:


//--------------------- .text._Z35group_norm_nhwc_fwd_one_pass_kernelI11Fp16IOFp32WLi256ELi14ELi224EEv26Group_norm_nhwc_fwd_params --------------------------
	.section	.text._Z35group_norm_nhwc_fwd_one_pass_kernelI11Fp16IOFp32WLi256ELi14ELi224EEv26Group_norm_nhwc_fwd_params,"ax",@progbits
	.align	128
        .global         _Z35group_norm_nhwc_fwd_one_pass_kernelI11Fp16IOFp32WLi256ELi14ELi224EEv26Group_norm_nhwc_fwd_params
        .type           _Z35group_norm_nhwc_fwd_one_pass_kernelI11Fp16IOFp32WLi256ELi14ELi224EEv26Group_norm_nhwc_fwd_params,@function
        .size           _Z35group_norm_nhwc_fwd_one_pass_kernelI11Fp16IOFp32WLi256ELi14ELi224EEv26Group_norm_nhwc_fwd_params,(.L_x_3457 - _Z35group_norm_nhwc_fwd_one_pass_kernelI11Fp16IOFp32WLi256ELi14ELi224EEv26Group_norm_nhwc_fwd_params)
        .other          _Z35group_norm_nhwc_fwd_one_pass_kernelI11Fp16IOFp32WLi256ELi14ELi224EEv26Group_norm_nhwc_fwd_params,@"STO_CUDA_ENTRY STV_DEFAULT"
_Z35group_norm_nhwc_fwd_one_pass_kernelI11Fp16IOFp32WLi256ELi14ELi224EEv26Group_norm_nhwc_fwd_params:
.text._Z35group_norm_nhwc_fwd_one_pass_kernelI11Fp16IOFp32WLi256ELi14ELi224EEv26Group_norm_nhwc_fwd_params:
        /* <DEDUP_REMOVED lines=27> */
[C---:B------:R-:W-:Y:S02]  /*01b0*/  IADD3 R32, PT, PT, R2.reuse, 0xe0, RZ ;  /* 0x000000e002207810 */ /* 0x040fe40007ffe0ff */
[----:B------:R-:W-:Y:S02]  /*01c0*/  SHF.R.S32.HI R35, RZ, 0x1f, R2 ;  /* 0x0000001fff237819 */ /* 0x000fe40000011402 */
[----:B------:R-:W-:Y:S02]  /*01d0*/  IADD3 R3, PT, PT, RZ, -R3, RZ ;  /* 0x80000003ff037210 */ /* 0x000fe40007ffe0ff */
[----:B------:R-:W-:Y:S02]  /*01e0*/  IADD3 R31, PT, PT, R2, 0xc0, RZ ;  /* 0x000000c0021f7810 */ /* 0x000fe40007ffe0ff */
[----:B------:R-:W-:Y:S02]  /*01f0*/  PRMT R33, R3, 0x7710, RZ ;  /* 0x0000771003217816 */ /* 0x000fe400000000ff */
[----:B------:R-:W-:-:S02]  /*0200*/  SHF.R.S32.HI R34, RZ, 0x1f, R32 ;  /* 0x0000001fff227819 */ /* 0x000fc40000011420 */
[----:B------:R-:W-:-:S04]  /*0210*/  IADD3 R33, PT, PT, R33, R4, RZ ;  /* 0x0000000421217210 */ /* 0x000fc80007ffe0ff */
[----:B----4-:R-:W-:-:S07]  /*0220*/  SHF.L.U32 R33, R33, 0x1, RZ ;  /* 0x0000000121217819 */ /* 0x010fce00000006ff */
.L_x_2467:
[----:B------:R-:W1:Y:S01]  /*0230*/  LDCU UR5, c[0x0][0x3f8] ;  /* 0x00007f00ff0577ac */ /* 0x000e620008000800 */
[----:B-----5:R-:W-:Y:S02]  /*0240*/  IABS R8, UR7 ;  /* 0x0000000700087c13 */ /* 0x020fe40008000000 */
[----:B------:R-:W-:Y:S01]  /*0250*/  IADD3 R15, PT, PT, R2, 0x20, RZ ;  /* 0x00000020020f7810 */ /* 0x000fe20007ffe0ff */
[----:B--2---:R-:W2:Y:S01]  /*0260*/  LDCU.64 UR14, c[0x0][0x3e8] ;  /* 0x00007d00ff0e77ac */ /* 0x004ea20008000a00 */
[----:B------:R-:W-:Y:S02]  /*0270*/  R2UR UR10, R8 ;  /* 0x00000000080a72ca */ /* 0x000fe400000e0000 */
[----:B------:R-:W-:Y:S02]  /*0280*/  SHF.R.S32.HI R17, RZ, 0x1f, R15 ;  /* 0x0000001fff117819 */ /* 0x000fe4000001140f */
[----:B------:R-:W-:Y:S02]  /*0290*/  IADD3 R25, PT, PT, R2, 0x40, RZ ;  /* 0x0000004002197810 */ /* 0x000fe40007ffe0ff */
[----:B------:R-:W-:-:S02]  /*02a0*/  LOP3.LUT R18, R33, 0xffff, RZ, 0xc0, !PT ;  /* 0x0000ffff21127812 */ /* 0x000fc400078ec0ff */
[----:B0-----:R-:W-:Y:S02]  /*02b0*/  SHF.R.S32.HI R23, RZ, 0x1f, R25 ;  /* 0x0000001fff177819 */ /* 0x001fe40000011419 */
[----:B------:R-:W-:Y:S02]  /*02c0*/  IADD3 R8, PT, PT, R2, 0x60, RZ ;  /* 0x0000006002087810 */ /* 0x000fe40007ffe0ff */
[----:B-1-34-:R-:W-:Y:S02]  /*02d0*/  MOV R3, UR5 ;  /* 0x0000000500037c02 */ /* 0x01afe40008000f00 */
[----:B------:R-:W-:Y:S02]  /*02e0*/  SHF.R.S32.HI R20, RZ, 0x1f, R8 ;  /* 0x0000001fff147819 */ /* 0x000fe40000011408 */
[----:B------:R-:W-:Y:S02]  /*02f0*/  IABS R6, R3 ;  /* 0x0000000300067213 */ /* 0x000fe40000000000 */
[----:B--2---:R-:W-:-:S02]  /*0300*/  ISETP.GE.U32.AND P4, PT, R15, UR14, PT ;  /* 0x0000000e0f007c0c */ /* 0x004fc4000bf86070 */
[----:B------:R-:W1:Y:S01]  /*0310*/  I2F.RP R3, R6 ;  /* 0x0000000600037306 */ /* 0x000e620000209400 */
[----:B------:R-:W-:Y:S02]  /*0320*/  ISETP.GE.U32.AND P5, PT, R25, UR14, PT ;  /* 0x0000000e19007c0c */ /* 0x000fe4000bfa6070 */
[----:B------:R-:W-:Y:S02]  /*0330*/  ISETP.GE.AND.EX P4, PT, R17, UR15, PT, P4 ;  /* 0x0000000f11007c0c */ /* 0x000fe4000bf86340 */
[----:B------:R-:W-:Y:S02]  /*0340*/  ISETP.GE.AND.EX P5, PT, R23, UR15, PT, P5 ;  /* 0x0000000f17007c0c */ /* 0x000fe4000bfa6350 */
[----:B------:R-:W-:Y:S02]  /*0350*/  ISETP.GE.U32.AND P2, PT, R8, UR14, PT ;  /* 0x0000000e08007c0c */ /* 0x000fe4000bf46070 */
[----:B------:R-:W-:Y:S02]  /*0360*/  ISETP.GE.U32.AND P3, PT, R2, UR14, PT ;  /* 0x0000000e02007c0c */ /* 0x000fe4000bf66070 */
[----:B------:R-:W-:-:S02]  /*0370*/  ISETP.GE.AND.EX P2, PT, R20, UR15, PT, P2 ;  /* 0x0000000f14007c0c */ /* 0x000fc4000bf46320 */
[----:B------:R-:W-:Y:S01]  /*0380*/  ISETP.GE.AND.EX P3, PT, R35, UR15, PT, P3 ;  /* 0x0000000f23007c0c */ /* 0x000fe2000bf66330 */
[----:B-1----:R-:W1:Y:S04]  /*0390*/  MUFU.RCP R3, R3 ;  /* 0x0000000300037308 */ /* 0x002e680000001000 */
[----:B------:R-:W2:Y:S08]  /*03a0*/  @!P5 LDC.64 R12, c[0x0][0x3e0] ;  /* 0x0000f800ff0cdb82 */ /* 0x000eb00000000a00 */
[----:B------:R-:W3:Y:S01]  /*03b0*/  @!P5 LDC.64 R10, c[0x0][0x390] ;  /* 0x0000e400ff0adb82 */ /* 0x000ee20000000a00 */
[----:B-1----:R-:W-:-:S04]  /*03c0*/  IADD3 R4, PT, PT, R3, 0xffffffe, RZ ;  /* 0x0ffffffe03047810 */ /* 0x002fc80007ffe0ff */
[----:B------:R1:W4:Y:S02]  /*03d0*/  F2I.FTZ.U32.TRUNC.NTZ R5, R4 ;  /* 0x0000000400057305 */ /* 0x000324000021f000 */
[----:B-1----:R-:W-:Y:S01]  /*03e0*/  HFMA2 R4, -RZ, RZ, 0, 0 ;  /* 0x00000000ff047431 */ /* 0x002fe200000001ff */
[----:B----4-:R-:W-:Y:S02]  /*03f0*/  R2UR UR9, R5 ;  /* 0x00000000050972ca */ /* 0x010fe400000e0000 */
[----:B------:R-:W-:Y:S02]  /*0400*/  IADD3 R7, PT, PT, RZ, -R5, RZ ;  /* 0x80000005ff077210 */ /* 0x000fe40007ffe0ff */
[----:B------:R-:W-:-:S03]  /*0410*/  R2UR UR8, R4 ;  /* 0x00000000040872ca */ /* 0x000fc600000e0000 */
[----:B------:R-:W-:-:S10]  /*0420*/  IMAD R7, R7, R6, RZ ;  /* 0x0000000607077224 */ /* 0x000fd400078e02ff */
[----:B------:R-:W-:Y:S02]  /*0430*/  IMAD.HI.U32 R7, R5, R7, UR8 ;  /* 0x0000000805077e27 */ /* 0x000fe4000f8e0007 */
[----:B------:R-:W1:Y:S03]  /*0440*/  @!P4 LDC.64 R4, c[0x0][0x3e0] ;  /* 0x0000f800ff04cb82 */ /* 0x000e660000000a00 */
[----:B------:R-:W-:-:S13]  /*0450*/  R2UR UR8, R7 ;  /* 0x00000000070872ca */ /* 0x000fda00000e0000 */
[----:B------:R-:W-:Y:S02]  /*0460*/  UIMAD.WIDE.U32 UR8, UR8, UR10, URZ ;  /* 0x0000000a080872a5 */ /* 0x000fe4000f8e00ff */
[----:B------:R-:W-:-:S04]  /*0470*/  ULOP3.LUT UR8, UR7, UR5, URZ, 0x3c, !UPT ;  /* 0x0000000507087292 */ /* 0x000fc8000f8e3cff */
[----:B------:R-:W-:Y:S01]  /*0480*/  IADD3 R3, PT, PT, RZ, -UR9, RZ ;  /* 0x80000009ff037c10 */ /* 0x000fe2000fffe0ff */
[----:B-1----:R-:W-:-:S04]  /*0490*/  @!P4 IMAD R14, R17, R4, RZ ;  /* 0x00000004110ec224 */ /* 0x002fc800078e02ff */
[C---:B------:R-:W-:Y:S01]  /*04a0*/  IMAD R3, R6.reuse, R3, UR10 ;  /* 0x0000000a06037e24 */ /* 0x040fe2000f8e0203 */
[----:B------:R-:W1:Y:S01]  /*04b0*/  LDCU.64 UR10, c[0x0][0x3f0] ;  /* 0x00007e00ff0a77ac */ /* 0x000e620008000a00 */
[----:B------:R-:W-:Y:S02]  /*04c0*/  @!P4 IMAD R21, R15, R5, R14 ;  /* 0x000000050f15c224 */ /* 0x000fe400078e020e */
[----:B--2---:R-:W-:Y:S01]  /*04d0*/  @!P5 IMAD R14, R23, R12, RZ ;  /* 0x0000000c170ed224 */ /* 0x004fe200078e02ff */
[----:B------:R-:W-:Y:S01]  /*04e0*/  ISETP.GT.U32.AND P1, PT, R6, R3, PT ;  /* 0x000000030600720c */ /* 0x000fe20003f24070 */
[----:B------:R-:W2:Y:S02]  /*04f0*/  @!P2 LDC.64 R22, c[0x0][0x3e0] ;  /* 0x0000f800ff16ab82 */ /* 0x000ea40000000a00 */
[----:B------:R-:W-:-:S10]  /*0500*/  @!P5 IMAD R27, R25, R13, R14 ;  /* 0x0000000d191bd224 */ /* 0x000fd400078e020e */
[----:B------:R-:W-:Y:S01]  /*0510*/  VOTEU.ANY UP0, P1 ;  /* 0x0000000000ff7886 */ /* 0x000fe20000800100 */
[----:B------:R-:W-:Y:S02]  /*0520*/  PLOP3.LUT P1, PT, PT, PT, UP0, 0x80, 0x8 ;  /* 0x000000000008781c */ /* 0x000fe40003f2f008 */
[----:B-1----:R-:W-:Y:S02]  /*0530*/  MOV R9, UR10 ;  /* 0x0000000a00097c02 */ /* 0x002fe40008000f00 */
[----:B------:R-:W-:Y:S02]  /*0540*/  @!UP0 UIADD3 UR9, UPT, UPT, UR9, 0x1, URZ ;  /* 0x0000000109098890 */ /* 0x000fe4000fffe0ff */
[----:B------:R-:W-:-:S07]  /*0550*/  UISETP.GE.AND UP0, UPT, UR8, URZ, UPT ;  /* 0x000000ff0800728c */ /* 0x000fce000bf06270 */
[----:B------:R-:W-:-:S05]  /*0560*/  @!P1 IMAD.IADD R3, R3, 0x1, -R6 ;  /* 0x0000000103039824 */ /* 0x000fca00078e0a06 */
[----:B------:R-:W-:Y:S02]  /*0570*/  ISETP.GE.U32.AND P1, PT, R3, R6, PT ;  /* 0x000000060300720c */ /* 0x000fe40003f26070 */
[----:B------:R-:W-:-:S11]  /*0580*/  IADD3 R3, PT, PT, R2, 0x80, RZ ;  /* 0x0000008002037810 */ /* 0x000fd60007ffe0ff */
[----:B------:R-:W-:-:S05]  /*0590*/  VOTEU.ANY UP1, P1 ;  /* 0x0000000000ff7886 */ /* 0x000fca0000820100 */
[----:B------:R-:W-:Y:S02]  /*05a0*/  @UP1 UIADD3 UR9, UPT, UPT, UR9, 0x1, URZ ;  /* 0x0000000109091890 */ /* 0x000fe4000fffe0ff */
[----:B------:R-:W-:Y:S02]  /*05b0*/  UISETP.NE.AND UP1, UPT, UR5, URZ, UPT ;  /* 0x000000ff0500728c */ /* 0x000fe4000bf25270 */
[----:B------:R-:W-:-:S09]  /*05c0*/  @!UP0 UIADD3 UR9, UPT, UPT, -UR9, URZ, URZ ;  /* 0x000000ff09098290 */ /* 0x000fd2000fffe1ff */
[----:B------:R-:W-:-:S04]  /*05d0*/  @!UP1 ULOP3.LUT UR9, URZ, UR5, URZ, 0x33, !UPT ;  /* 0x00000005ff099292 */ /* 0x000fc8000f8e33ff */
[----:B------:R-:W-:-:S04]  /*05e0*/  UIADD3 UR8, UPT, UPT, -UR9, URZ, URZ ;  /* 0x000000ff09087290 */ /* 0x000fc8000fffe1ff */
[----:B------:R-:W-:Y:S02]  /*05f0*/  UIMAD UR8, UR5, UR8, UR7 ;  /* 0x00000008050872a4 */ /* 0x000fe4000f8e0207 */
[----:B------:R-:W-:Y:S02]  /*0600*/  USHF.R.S32.HI UR5, URZ, 0x1f, UR9 ;  /* 0x0000001fff057899 */ /* 0x000fe40008011409 */
[----:B------:R-:W-:Y:S02]  /*0610*/  UIMAD UR8, UR8, 0xe, URZ ;  /* 0x0000000e080878a4 */ /* 0x000fe4000f8e02ff */
[----:B------:R-:W-:-:S04]  /*0620*/  UIMAD UR5, UR5, UR10, URZ ;  /* 0x0000000a050572a4 */ /* 0x000fc8000f8e02ff */
[----:B------:R-:W-:Y:S01]  /*0630*/  IADD3 R18, P1, PT, R18, UR8, RZ ;  /* 0x0000000812127c10 */ /* 0x000fe2000ff3e0ff */
[----:B------:R-:W-:Y:S01]  /*0640*/  UIMAD UR5, UR9, UR11, UR5 ;  /* 0x0000000b090572a4 */ /* 0x000fe2000f8e0205 */
[----:B------:R-:W-:-:S04]  /*0650*/  MOV R6, UR8 ;  /* 0x0000000800067c02 */ /* 0x000fc80008000f00 */
[----:B------:R-:W-:Y:S02]  /*0660*/  LEA.HI.X.SX32 R19, R6, RZ, 0x1, P1 ;  /* 0x000000ff06137211 */ /* 0x000fe400008f0eff */
[----:B------:R-:W1:Y:S01]  /*0670*/  @!P4 LDC.64 R6, c[0x0][0x390] ;  /* 0x0000e400ff06cb82 */ /* 0x000e620000000a00 */
[----:B------:R-:W-:Y:S01]  /*0680*/  ISETP.GE.U32.AND P1, PT, R3, UR14, PT ;  /* 0x0000000e03007c0c */ /* 0x000fe2000bf26070 */
[----:B------:R-:W-:Y:S01]  /*0690*/  IMAD.WIDE.U32 R18, R9, UR9, R18 ;  /* 0x0000000909127c25 */ /* 0x000fe2000f8e0012 */
[----:B------:R-:W-:-:S04]  /*06a0*/  SHF.R.S32.HI R9, RZ, 0x1f, R3 ;  /* 0x0000001fff097819 */ /* 0x000fc80000011403 */
[----:B------:R-:W-:Y:S02]  /*06b0*/  ISETP.GE.AND.EX P1, PT, R9, UR15, PT, P1 ;  /* 0x0000000f09007c0c */ /* 0x000fe4000bf26310 */
[----:B------:R-:W-:Y:S02]  /*06c0*/  IADD3 R17, PT, PT, R19, UR5, RZ ;  /* 0x0000000513117c10 */ /* 0x000fe4000fffe0ff */
[-C--:B------:R-:W-:Y:S02]  /*06d0*/  @!P4 MOV R16, R18.reuse ;  /* 0x000000120010c202 */ /* 0x080fe40000000f00 */
[----:B------:R-:W-:-:S03]  /*06e0*/  @!P5 MOV R14, R18 ;  /* 0x00000012000ed202 */ /* 0x000fc60000000f00 */
[----:B------:R-:W-:Y:S01]  /*06f0*/  @!P4 IMAD.WIDE.U32 R4, R15, R4, R16 ;  /* 0x000000040f04c225 */ /* 0x000fe200078e0010 */
[----:B------:R-:W-:-:S03]  /*0700*/  @!P5 MOV R15, R17 ;  /* 0x00000011000fd202 */ /* 0x000fc60000000f00 */
[----:B------:R-:W-:Y:S02]  /*0710*/  @!P4 IMAD.IADD R21, R5, 0x1, R21 ;  /* 0x000000010515c824 */ /* 0x000fe400078e0215 */
[----:B------:R-:W-:Y:S01]  /*0720*/  @!P5 IMAD.WIDE.U32 R12, R25, R12, R14 ;  /* 0x0000000c190cd225 */ /* 0x000fe200078e000e */
[C---:B-1----:R-:W-:Y:S01]  /*0730*/  @!P4 LEA R6, P6, R4.reuse, R6, 0x1 ;  /* 0x000000060406c211 */ /* 0x042fe200078c08ff */
[----:B------:R-:W1:Y:S03]  /*0740*/  @!P1 LDC.64 R14, c[0x0][0x3e0] ;  /* 0x0000f800ff0e9b82 */ /* 0x000e660000000a00 */
[----:B------:R-:W-:Y:S02]  /*0750*/  @!P4 LEA.HI.X R7, R4, R7, R21, 0x1, P6 ;  /* 0x000000070407c211 */ /* 0x000fe400030f0c15 */
[----:B------:R-:W-:Y:S02]  /*0760*/  CS2R R4, SRZ ;  /* 0x0000000000047805 */ /* 0x000fe4000001ff00 */
[----:B------:R-:W-:-:S02]  /*0770*/  @!P5 IADD3 R27, PT, PT, R13, R27, RZ ;  /* 0x0000001b0d1bd210 */ /* 0x000fc40007ffe0ff */
[----:B---3--:R-:W-:Y:S01]  /*0780*/  @!P5 LEA R10, P6, R12, R10, 0x1 ;  /* 0x0000000a0c0ad211 */ /* 0x008fe200078c08ff */
[----:B--2---:R-:W-:Y:S01]  /*0790*/  @!P2 IMAD R20, R20, R22, RZ ;  /* 0x000000161414a224 */ /* 0x004fe200078e02ff */
[----:B------:R2:W3:Y:S02]  /*07a0*/  @!P4 LDG.E R4, desc[UR12][R6.64] ;  /* 0x0000000c0604c981 */ /* 0x0004e4000c1e1900 */
[----:B------:R-:W-:Y:S02]  /*07b0*/  @!P5 LEA.HI.X R11, R12, R11, R27, 0x1, P6 ;  /* 0x0000000b0c0bd211 */ /* 0x000fe400030f0c1b */
[----:B------:R-:W4:Y:S01]  /*07c0*/  @!P2 LDC.64 R12, c[0x0][0x390] ;  /* 0x0000e400ff0cab82 */ /* 0x000f220000000a00 */
[----:B------:R-:W-:Y:S02]  /*07d0*/  @!P2 IMAD R23, R8, R23, R20 ;  /* 0x000000170817a224 */ /* 0x000fe400078e0214 */
[----:B------:R5:W3:Y:S01]  /*07e0*/  @!P5 LDG.E R5, desc[UR12][R10.64] ;  /* 0x0000000c0a05d981 */ /* 0x000ae2000c1e1900 */
[----:B------:R-:W-:-:S02]  /*07f0*/  @!P2 MOV R20, R18 ;  /* 0x000000120014a202 */ /* 0x000fc40000000f00 */
[-C--:B------:R-:W-:Y:S02]  /*0800*/  @!P2 MOV R21, R17.reuse ;  /* 0x000000110015a202 */ /* 0x080fe40000000f00 */
[----:B--2---:R-:W2:Y:S08]  /*0810*/  @!P1 LDC.64 R6, c[0x0][0x390] ;  /* 0x0000e400ff069b82 */ /* 0x004eb00000000a00 */
[----:B-----5:R-:W5:Y:S01]  /*0820*/  @!P3 LDC.64 R10, c[0x0][0x3e0] ;  /* 0x0000f800ff0abb82 */ /* 0x020f620000000a00 */
[----:B-1----:R-:W-:Y:S01]  /*0830*/  @!P1 IMAD R24, R9, R14, RZ ;  /* 0x0000000e09189224 */ /* 0x002fe200078e02ff */
[----:B------:R-:W-:Y:S01]  /*0840*/  @!P1 MOV R9, R17 ;  /* 0x0000001100099202 */ /* 0x000fe20000000f00 */
[----:B------:R-:W-:Y:S01]  /*0850*/  @!P2 IMAD.WIDE.U32 R20, R8, R22, R20 ;  /* 0x000000160814a225 */ /* 0x000fe200078e0014 */
[----:B------:R-:W-:-:S02]  /*0860*/  @!P1 MOV R8, R18 ;  /* 0x0000001200089202 */ /* 0x000fc40000000f00 */
[----:B------:R-:W-:Y:S01]  /*0870*/  IADD3 R25, PT, PT, R2, 0xa0, RZ ;  /* 0x000000a002197810 */ /* 0x000fe20007ffe0ff */
[C---:B------:R-:W-:Y:S02]  /*0880*/  @!P1 IMAD R24, R3.reuse, R15, R24 ;  /* 0x0000000f03189224 */ /* 0x040fe400078e0218 */
[----:B------:R-:W-:Y:S01]  /*0890*/  @!P1 IMAD.WIDE.U32 R14, R3, R14, R8 ;  /* 0x0000000e030e9225 */ /* 0x000fe200078e0008 */
[----:B------:R-:W-:Y:S01]  /*08a0*/  ISETP.GE.U32.AND P4, PT, R25, UR14, PT ;  /* 0x0000000e19007c0c */ /* 0x000fe2000bf86070 */
[----:B------:R-:W1:Y:S01]  /*08b0*/  @!P3 LDC.64 R8, c[0x0][0x390] ;  /* 0x0000e400ff08bb82 */ /* 0x000e620000000a00 */
[----:B------:R-:W-:Y:S02]  /*08c0*/  SHF.R.S32.HI R3, RZ, 0x1f, R25 ;  /* 0x0000001fff037819 */ /* 0x000fe40000011419 */
[----:B------:R-:W-:Y:S02]  /*08d0*/  SHF.R.S32.HI R22, RZ, 0x1f, R31 ;  /* 0x0000001fff167819 */ /* 0x000fe4000001141f */
[----:B------:R-:W-:-:S02]  /*08e0*/  ISETP.GE.AND.EX P4, PT, R3, UR15, PT, P4 ;  /* 0x0000000f03007c0c */ /* 0x000fc4000bf86340 */
[----:B------:R-:W-:Y:S02]  /*08f0*/  ISETP.GE.U32.AND P5, PT, R31, UR14, PT ;  /* 0x0000000e1f007c0c */ /* 0x000fe4000bfa6070 */
[----:B------:R-:W-:Y:S02]  /*0900*/  @!P2 IADD3 R23, PT, PT, R21, R23, RZ ;  /* 0x000000171517a210 */ /* 0x000fe40007ffe0ff */
[----:B----4-:R-:W-:Y:S02]  /*0910*/  @!P2 LEA R12, P6, R20, R12, 0x1 ;  /* 0x0000000c140ca211 */ /* 0x010fe400078c08ff */
[----:B------:R-:W-:Y:S02]  /*0920*/  ISETP.GE.AND.EX P5, PT, R22, UR15, PT, P5 ;  /* 0x0000000f16007c0c */ /* 0x000fe4000bfa6350 */
[----:B------:R-:W-:Y:S02]  /*0930*/  @!P2 LEA.HI.X R13, R20, R13, R23, 0x1, P6 ;  /* 0x0000000d140da211 */ /* 0x000fe400030f0c17 */
[----:B------:R-:W-:Y:S01]  /*0940*/  @!P1 IADD3 R24, PT, PT, R15, R24, RZ ;  /* 0x000000180f189210 */ /* 0x000fe20007ffe0ff */
[----:B-----5:R-:W-:Y:S01]  /*0950*/  @!P3 IMAD R15, R35, R10, RZ ;  /* 0x0000000a230fb224 */ /* 0x020fe200078e02ff */
[----:B--2---:R-:W-:Y:S01]  /*0960*/  @!P1 LEA R6, P6, R14, R6, 0x1 ;  /* 0x000000060e069211 */ /* 0x004fe200078c08ff */
[----:B------:R-:W2:Y:S02]  /*0970*/  @!P4 LDC.64 R20, c[0x0][0x3e0] ;  /* 0x0000f800ff14cb82 */ /* 0x000ea40000000a00 */
[----:B------:R-:W-:Y:S01]  /*0980*/  @!P3 IMAD R23, R2, R11, R15 ;  /* 0x0000000b0217b224 */ /* 0x000fe200078e020f */
[----:B------:R-:W-:Y:S01]  /*0990*/  @!P1 LEA.HI.X R7, R14, R7, R24, 0x1, P6 ;  /* 0x000000070e079211 */ /* 0x000fe200030f0c18 */
[----:B------:R-:W-:Y:S01]  /*09a0*/  @!P3 IMAD.MOV.U32 R15, RZ, RZ, R17 ;  /* 0x000000ffff0fb224 */ /* 0x000fe200078e0011 */
[----:B------:R-:W-:Y:S01]  /*09b0*/  @!P3 MOV R14, R18 ;  /* 0x00000012000eb202 */ /* 0x000fe20000000f00 */
[----:B------:R-:W-:-:S04]  /*09c0*/  HFMA2 R30, -RZ, RZ, 0, 0 ;  /* 0x00000000ff1e7431 */ /* 0x000fc800000001ff */
[----:B------:R-:W-:Y:S02]  /*09d0*/  @!P3 IMAD.WIDE.U32 R10, R2, R10, R14 ;  /* 0x0000000a020ab225 */ /* 0x000fe400078e000e */
[----:B------:R-:W4:Y:S01]  /*09e0*/  @!P5 LDC.64 R14, c[0x0][0x3e0] ;  /* 0x0000f800ff0edb82 */ /* 0x000f220000000a00 */
[----:B------:R5:W3:Y:S01]  /*09f0*/  @!P2 LDG.E R30, desc[UR12][R12.64] ;  /* 0x0000000c0c1ea981 */ /* 0x000ae2000c1e1900 */
[----:B------:R-:W-:Y:S01]  /*0a00*/  ISETP.GE.U32.AND P2, PT, R32, UR14, PT ;  /* 0x0000000e20007c0c */ /* 0x000fe2000bf46070 */
[----:B------:R-:W-:-:S03]  /*0a10*/  HFMA2 R24, -RZ, RZ, 0, 0 ;  /* 0x00000000ff187431 */ /* 0x000fc600000001ff */
[----:B------:R-:W-:Y:S02]  /*0a20*/  ISETP.GE.AND.EX P2, PT, R34, UR15, PT, P2 ;  /* 0x0000000f22007c0c */ /* 0x000fe4000bf46320 */
[----:B------:R-:W-:Y:S02]  /*0a30*/  @!P3 IADD3 R11, PT, PT, R11, R23, RZ ;  /* 0x000000170b0bb210 */ /* 0x000fe40007ffe0ff */
[C---:B-1----:R-:W-:Y:S01]  /*0a40*/  @!P3 LEA R8, P6, R10.reuse, R8, 0x1 ;  /* 0x000000080a08b211 */ /* 0x042fe200078c08ff */
[----:B-----5:R-:W1:Y:S01]  /*0a50*/  @!P4 LDC.64 R12, c[0x0][0x390] ;  /* 0x0000e400ff0ccb82 */ /* 0x020e620000000a00 */
[----:B--2---:R-:W-:Y:S02]  /*0a60*/  @!P4 IMAD R26, R3, R20, RZ ;  /* 0x00000014031ac224 */ /* 0x004fe400078e02ff */
[----:B------:R-:W-:Y:S01]  /*0a70*/  @!P3 LEA.HI.X R9, R10, R9, R11, 0x1, P6 ;  /* 0x000000090a09b211 */ /* 0x000fe200030f0c0b */
[----:B------:R-:W-:Y:S02]  /*0a80*/  HFMA2 R28, -RZ, RZ, 0, 0 ;  /* 0x00000000ff1c7431 */ /* 0x000fe400000001ff */
[----:B------:R-:W-:-:S02]  /*0a90*/  @!P4 IMAD R3, R25, R21, R26 ;  /* 0x000000151903c224 */ /* 0x000fc400078e021a */
[----:B------:R-:W2:Y:S01]  /*0aa0*/  @!P5 LDC.64 R10, c[0x0][0x390] ;  /* 0x0000e400ff0adb82 */ /* 0x000ea20000000a00 */
[----:B------:R5:W3:Y:S01]  /*0ab0*/  @!P3 LDG.E R24, desc[UR12][R8.64] ;  /* 0x0000000c0818b981 */ /* 0x000ae2000c1e1900 */
[----:B----4-:R-:W-:Y:S01]  /*0ac0*/  @!P5 IMAD R26, R22, R14, RZ ;  /* 0x0000000e161ad224 */ /* 0x010fe200078e02ff */
[----:B------:R-:W-:Y:S02]  /*0ad0*/  @!P4 MOV R22, R18 ;  /* 0x000000120016c202 */ /* 0x000fe40000000f00 */
[----:B------:R-:W-:Y:S01]  /*0ae0*/  @!P4 MOV R23, R17 ;  /* 0x000000110017c202 */ /* 0x000fe20000000f00 */
[----:B------:R4:W3:Y:S02]  /*0af0*/  @!P1 LDG.E R28, desc[UR12][R6.64] ;  /* 0x0000000c061c9981 */ /* 0x0008e4000c1e1900 */
[----:B-----5:R-:W5:Y:S01]  /*0b00*/  @!P2 LDC.64 R8, c[0x0][0x3e0] ;  /* 0x0000f800ff08ab82 */ /* 0x020f620000000a00 */
[----:B------:R-:W-:Y:S01]  /*0b10*/  @!P4 IMAD.WIDE.U32 R20, R25, R20, R22 ;  /* 0x000000141914c225 */ /* 0x000fe200078e0016 */
[----:B------:R-:W-:-:S02]  /*0b20*/  @!P5 MOV R22, R18 ;  /* 0x000000120016d202 */ /* 0x000fc40000000f00 */
[----:B------:R-:W-:-:S04]  /*0b30*/  @!P5 MOV R23, R17 ;  /* 0x000000110017d202 */ /* 0x000fc80000000f00 */
[----:B----4-:R-:W4:Y:S01]  /*0b40*/  @!P2 LDC.64 R6, c[0x0][0x390] ;  /* 0x0000e400ff06ab82 */ /* 0x010f220000000a00 */
[----:B------:R-:W-:-:S04]  /*0b50*/  @!P5 IMAD.WIDE.U32 R22, R31, R14, R22 ;  /* 0x0000000e1f16d225 */ /* 0x000fc800078e0016 */
[----:B------:R-:W-:Y:S01]  /*0b60*/  HFMA2 R14, -RZ, RZ, 0, 0 ;  /* 0x00000000ff0e7431 */ /* 0x000fe200000001ff */
[----:B------:R-:W-:Y:S02]  /*0b70*/  @!P4 IADD3 R3, PT, PT, R21, R3, RZ ;  /* 0x000000031503c210 */ /* 0x000fe40007ffe0ff */
[----:B-1----:R-:W-:Y:S01]  /*0b80*/  @!P4 LEA R12, P3, R20, R12, 0x1 ;  /* 0x0000000c140cc211 */ /* 0x002fe200078608ff */
[----:B------:R-:W-:-:S03]  /*0b90*/  @!P5 IMAD R15, R31, R15, R26 ;  /* 0x0000000f1f0fd224 */ /* 0x000fc600078e021a */
[----:B------:R-:W-:Y:S02]  /*0ba0*/  @!P4 LEA.HI.X R13, R20, R13, R3, 0x1, P3 ;  /* 0x0000000d140dc211 */ /* 0x000fe400018f0c03 */
[----:B------:R-:W-:Y:S02]  /*0bb0*/  @!P5 IADD3 R15, PT, PT, R23, R15, RZ ;  /* 0x0000000f170fd210 */ /* 0x000fe40007ffe0ff */
[----:B--2---:R-:W-:Y:S01]  /*0bc0*/  @!P5 LEA R10, P3, R22, R10, 0x1 ;  /* 0x0000000a160ad211 */ /* 0x004fe200078608ff */
[----:B------:R1:W2:Y:S01]  /*0bd0*/  @!P4 LDG.E R14, desc[UR12][R12.64] ;  /* 0x0000000c0c0ec981 */ /* 0x0002a2000c1e1900 */
[----:B-----5:R-:W-:Y:S02]  /*0be0*/  @!P2 IMAD R3, R34, R8, RZ ;  /* 0x000000082203a224 */ /* 0x020fe400078e02ff */
[----:B------:R-:W-:Y:S02]  /*0bf0*/  @!P5 LEA.HI.X R11, R22, R11, R15, 0x1, P3 ;  /* 0x0000000b160bd211 */ /* 0x000fe400018f0c0f */
[----:B------:R-:W-:-:S02]  /*0c00*/  MOV R15, RZ ;  /* 0x000000ff000f7202 */ /* 0x000fc40000000f00 */
[----:B-1----:R-:W-:Y:S01]  /*0c10*/  @!P2 MOV R13, R17 ;  /* 0x00000011000da202 */ /* 0x002fe20000000f00 */
[----:B------:R-:W-:-:S03]  /*0c20*/  @!P2 IMAD.MOV.U32 R12, RZ, RZ, R18 ;  /* 0x000000ffff0ca224 */ /* 0x000fc600078e0012 */
[----:B------:R1:W5:Y:S01]  /*0c30*/  @!P5 LDG.E R15, desc[UR12][R10.64] ;  /* 0x0000000c0a0fd981 */ /* 0x000362000c1e1900 */
[C---:B------:R-:W-:Y:S02]  /*0c40*/  @!P2 IMAD R3, R32.reuse, R9, R3 ;  /* 0x000000092003a224 */ /* 0x040fe400078e0203 */
[----:B------:R-:W-:-:S04]  /*0c50*/  @!P2 IMAD.WIDE.U32 R12, R32, R8, R12 ;  /* 0x00000008200ca225 */ /* 0x000fc800078e000c */
[----:B------:R-:W-:Y:S01]  /*0c60*/  HFMA2 R21, -RZ, RZ, 0, 0 ;  /* 0x00000000ff157431 */ /* 0x000fe200000001ff */
[----:B------:R-:W-:Y:S02]  /*0c70*/  @!P2 IADD3 R3, PT, PT, R13, R3, RZ ;  /* 0x000000030d03a210 */ /* 0x000fe40007ffe0ff */
[----:B----4-:R-:W-:-:S04]  /*0c80*/  @!P2 LEA R6, P3, R12, R6, 0x1 ;  /* 0x000000060c06a211 */ /* 0x010fc800078608ff */
[----:B------:R-:W-:-:S05]  /*0c90*/  @!P2 LEA.HI.X R7, R12, R7, R3, 0x1, P3 ;  /* 0x000000070c07a211 */ /* 0x000fca00018f0c03 */
[----:B------:R4:W5:Y:S01]  /*0ca0*/  @!P2 LDG.E R21, desc[UR12][R6.64] ;  /* 0x0000000c0615a981 */ /* 0x000962000c1e1900 */
[----:B------:R-:W0:Y:S02]  /*0cb0*/  S2R R37, SR_LANEID ;  /* 0x0000000000257919 */ /* 0x000e240000000000 */
[----:B0-----:R-:W-:Y:S01]  /*0cc0*/  ISETP.GT.AND P2, PT, R37, 0x1e, PT ;  /* 0x0000001e2500780c */ /* 0x001fe20003f44270 */
[--C-:B---3--:R-:W-:Y:S02]  /*0cd0*/  HADD2.F32 R27, -RZ, R4.reuse.H0_H0 ;  /* 0x20000004ff1b7230 */ /* 0x108fe40000004100 */
[----:B------:R-:W-:Y:S02]  /*0ce0*/  HADD2.F32 R4, -RZ, R4.H1_H1 ;  /* 0x30000004ff047230 */ /* 0x000fe40000004100 */
[----:B------:R-:W-:-:S03]  /*0cf0*/  HADD2.F32 R29, -RZ, R5.H0_H0 ;  /* 0x20000005ff1d7230 */ /* 0x000fc60000004100 */
[----:B-1----:R-:W-:Y:S01]  /*0d00*/  FMUL.FTZ R10, R4, R4 ;  /* 0x00000004040a7220 */ /* 0x002fe20000410000 */
[----:B------:R-:W-:Y:S02]  /*0d10*/  HADD2.F32 R5, -RZ, R5.H1_H1 ;  /* 0x30000005ff057230 */ /* 0x000fe40000004100 */
[C---:B----4-:R-:W-:Y:S01]  /*0d20*/  FADD.FTZ R7, R27.reuse, R4 ;  /* 0x000000041b077221 */ /* 0x050fe20000010000 */
[----:B------:R-:W-:Y:S02]  /*0d30*/  FFMA.FTZ R10, R27, R27, R10 ;  /* 0x0000001b1b0a7223 */ /* 0x000fe4000001000a */
[----:B------:R-:W-:-:S04]  /*0d40*/  FMUL.FTZ R12, R5, R5 ;  /* 0x00000005050c7220 */ /* 0x000fc80000410000 */
[----:B------:R-:W-:Y:S01]  /*0d50*/  FFMA.FTZ R12, R29, R29, R12 ;  /* 0x0000001d1d0c7223 */ /* 0x000fe2000001000c */
[--C-:B------:R-:W-:Y:S02]  /*0d60*/  HADD2.F32 R6, -RZ, R30.reuse.H1_H1 ;  /* 0x3000001eff067230 */ /* 0x100fe40000004100 */
[----:B------:R-:W-:Y:S02]  /*0d70*/  HADD2.F32 R30, -RZ, R30.H0_H0 ;  /* 0x2000001eff1e7230 */ /* 0x000fe40000004100 */
[--C-:B------:R-:W-:Y:S02]  /*0d80*/  HADD2.F32 R3, -RZ, R24.reuse.H1_H1 ;  /* 0x30000018ff037230 */ /* 0x100fe40000004100 */
[----:B------:R-:W-:-:S03]  /*0d90*/  HADD2.F32 R24, -RZ, R24.H0_H0 ;  /* 0x20000018ff187230 */ /* 0x000fc60000004100 */
[----:B------:R-:W-:Y:S02]  /*0da0*/  FMUL.FTZ R9, R3, R3 ;  /* 0x0000000303097220 */ /* 0x000fe40000410000 */
[C---:B------:R-:W-:Y:S02]  /*0db0*/  FADD.FTZ R8, R24.reuse, R3 ;  /* 0x0000000318087221 */ /* 0x040fe40000010000 */
[----:B------:R-:W-:Y:S02]  /*0dc0*/  FFMA.FTZ R9, R24, R24, R9 ;  /* 0x0000001818097223 */ /* 0x000fe40000010009 */
[----:B------:R-:W-:Y:S02]  /*0dd0*/  FADD.FTZ R8, RZ, R8 ;  /* 0x00000008ff087221 */ /* 0x000fe40000010000 */
[----:B------:R-:W-:Y:S01]  /*0de0*/  FADD.FTZ R9, RZ, R9 ;  /* 0x00000009ff097221 */ /* 0x000fe20000010000 */
[----:B------:R-:W-:Y:S01]  /*0df0*/  FMUL.FTZ R11, R6, R6 ;  /* 0x00000006060b7220 */ /* 0x000fe20000410000 */
[----:B------:R-:W-:-:S02]  /*0e00*/  FADD.FTZ R8, R8, R7 ;  /* 0x0000000708087221 */ /* 0x000fc40000010000 */
[----:B------:R-:W-:Y:S01]  /*0e10*/  FADD.FTZ R9, R9, R10 ;  /* 0x0000000a09097221 */ /* 0x000fe20000010000 */
[--C-:B------:R-:W-:Y:S02]  /*0e20*/  HADD2.F32 R7, -RZ, R28.reuse.H1_H1 ;  /* 0x3000001cff077230 */ /* 0x100fe40000004100 */
[----:B------:R-:W-:Y:S01]  /*0e30*/  FFMA.FTZ R11, R30, R30, R11 ;  /* 0x0000001e1e0b7223 */ /* 0x000fe2000001000b */
[----:B------:R-:W-:Y:S01]  /*0e40*/  FADD.FTZ R12, R9, R12 ;  /* 0x0000000c090c7221 */ /* 0x000fe20000010000 */
[----:B------:R-:W-:Y:S01]  /*0e50*/  FADD.FTZ R9, R29, R5 ;  /* 0x000000051d097221 */ /* 0x000fe20000010000 */
[----:B------:R-:W-:Y:S02]  /*0e60*/  HADD2.F32 R28, -RZ, R28.H0_H0 ;  /* 0x2000001cff1c7230 */ /* 0x000fe40000004100 */
[----:B------:R-:W-:Y:S01]  /*0e70*/  FMUL.FTZ R13, R7, R7 ;  /* 0x00000007070d7220 */ /* 0x000fe20000410000 */
[----:B------:R-:W-:Y:S01]  /*0e80*/  FADD.FTZ R11, R12, R11 ;  /* 0x0000000b0c0b7221 */ /* 0x000fe20000010000 */
[----:B------:R-:W-:Y:S01]  /*0e90*/  FADD.FTZ R8, R8, R9 ;  /* 0x0000000908087221 */ /* 0x000fe20000010000 */
[----:B------:R-:W-:Y:S01]  /*0ea0*/  FADD.FTZ R9, R30, R6 ;  /* 0x000000061e097221 */ /* 0x000fe20000010000 */
[----:B------:R-:W-:Y:S01]  /*0eb0*/  FFMA.FTZ R10, R28, R28, R13 ;  /* 0x0000001c1c0a7223 */ /* 0x000fe2000001000d */
[----:B--2---:R-:W-:-:S02]  /*0ec0*/  HADD2.F32 R12, -RZ, R14.H1_H1 ;  /* 0x3000000eff0c7230 */ /* 0x004fc40000004100 */
[----:B------:R-:W-:Y:S02]  /*0ed0*/  HADD2.F32 R13, -RZ, R14.H0_H0 ;  /* 0x2000000eff0d7230 */ /* 0x000fe40000004100 */
[----:B------:R-:W-:Y:S01]  /*0ee0*/  FADD.FTZ R8, R8, R9 ;  /* 0x0000000908087221 */ /* 0x000fe20000010000 */
[----:B------:R-:W-:Y:S01]  /*0ef0*/  FMUL.FTZ R20, R12, R12 ;  /* 0x0000000c0c147220 */ /* 0x000fe20000410000 */
[----:B------:R-:W-:Y:S01]  /*0f00*/  FADD.FTZ R10, R11, R10 ;  /* 0x0000000a0b0a7221 */ /* 0x000fe20000010000 */
[----:B------:R-:W-:Y:S01]  /*0f10*/  FADD.FTZ R9, R28, R7 ;  /* 0x000000071c097221 */ /* 0x000fe20000010000 */
[--C-:B-----5:R-:W-:Y:S02]  /*0f20*/  HADD2.F32 R14, -RZ, R15.reuse.H1_H1 ;  /* 0x3000000fff0e7230 */ /* 0x120fe40000004100 */
[C---:B------:R-:W-:Y:S01]  /*0f30*/  FFMA.FTZ R11, R13.reuse, R13, R20 ;  /* 0x0000000d0d0b7223 */ /* 0x040fe20000010014 */
[----:B------:R-:W-:Y:S02]  /*0f40*/  HADD2.F32 R15, -RZ, R15.H0_H0 ;  /* 0x2000000fff0f7230 */ /* 0x000fe40000004100 */
[----:B------:R-:W-:Y:S01]  /*0f50*/  FADD.FTZ R8, R8, R9 ;  /* 0x0000000908087221 */ /* 0x000fe20000010000 */
[----:B------:R-:W-:Y:S01]  /*0f60*/  FMUL.FTZ R20, R14, R14 ;  /* 0x0000000e0e147220 */ /* 0x000fe20000410000 */
[----:B------:R-:W-:Y:S01]  /*0f70*/  FADD.FTZ R10, R10, R11 ;  /* 0x0000000b0a0a7221 */ /* 0x000fe20000010000 */
[----:B------:R-:W-:-:S02]  /*0f80*/  FADD.FTZ R9, R13, R12 ;  /* 0x0000000c0d097221 */ /* 0x000fc40000010000 */
[C---:B------:R-:W-:Y:S02]  /*0f90*/  FFMA.FTZ R11, R15.reuse, R15, R20 ;  /* 0x0000000f0f0b7223 */ /* 0x040fe40000010014 */
[----:B------:R-:W-:Y:S02]  /*0fa0*/  FADD.FTZ R9, R8, R9 ;  /* 0x0000000908097221 */ /* 0x000fe40000010000 */
[----:B------:R-:W-:Y:S01]  /*0fb0*/  FADD.FTZ R8, R10, R11 ;  /* 0x0000000b0a087221 */ /* 0x000fe20000010000 */
[----:B------:R-:W-:Y:S01]  /*0fc0*/  FADD.FTZ R10, R15, R14 ;  /* 0x0000000e0f0a7221 */ /* 0x000fe20000010000 */
[--C-:B------:R-:W-:Y:S02]  /*0fd0*/  HADD2.F32 R20, -RZ, R21.reuse.H1_H1 ;  /* 0x30000015ff147230 */ /* 0x100fe40000004100 */
[----:B------:R-:W-:-:S03]  /*0fe0*/  HADD2.F32 R21, -RZ, R21.H0_H0 ;  /* 0x20000015ff157230 */ /* 0x000fc60000004100 */
[----:B------:R-:W-:Y:S01]  /*0ff0*/  FMUL.FTZ R22, R20, R20 ;  /* 0x0000001414167220 */ /* 0x000fe20000410000 */
[----:B------:R-:W-:Y:S01]  /*1000*/  FADD.FTZ R9, R9, R10 ;  /* 0x0000000a09097221 */ /* 0x000fe20000010000 */
[C---:B------:R-:W-:Y:S02]  /*1010*/  FADD.FTZ R10, R21.reuse, R20 ;  /* 0x00000014150a7221 */ /* 0x040fe40000010000 */
[----:B------:R-:W-:Y:S02]  /*1020*/  FFMA.FTZ R11, R21, R21, R22 ;  /* 0x00000015150b7223 */ /* 0x000fe40000010016 */
[----:B------:R-:W-:Y:S02]  /*1030*/  FADD.FTZ R9, R9, R10 ;  /* 0x0000000a09097221 */ /* 0x000fe40000010000 */
[----:B------:R-:W-:-:S03]  /*1040*/  FADD.FTZ R8, R8, R11 ;  /* 0x0000000b08087221 */ /* 0x000fc60000010000 */
        /* <DEDUP_REMOVED lines=37> */
.L_x_2425:
[----:B------:R-:W-:Y:S05]  /*12a0*/  BSYNC.RECONVERGENT B0 ;  /* 0x0000000000007941 */ /* 0x000fea0003800200 */
.L_x_2424:
        /* <DEDUP_REMOVED lines=23> */
.L_x_2427:
[----:B------:R-:W-:Y:S05]  /*1420*/  BSYNC.RECONVERGENT B0 ;  /* 0x0000000000007941 */ /* 0x000fea0003800200 */
.L_x_2426:
[----:B------:R-:W-:Y:S05]  /*1430*/  @!P2 BRA `(.L_x_2428) ;  /* 0x0000000c00b0a947 */ /* 0x000fea0003800000 */
[----:B--2---:R-:W2:Y:S01]  /*1440*/  LDC.64 R8, c[0x0][0x3b8] ;  /* 0x0000ee00ff087b82 */ /* 0x004ea20000000a00 */
[----:B------:R-:W-:Y:S01]  /*1450*/  ULOP3.LUT UR5, UR4, 0x1, URZ, 0xc0, !UPT ;  /* 0x0000000104057892 */ /* 0x000fe2000f8ec0ff */
[----:B------:R-:W-:-:S03]  /*1460*/  ISETP.GE.U32.AND P2, PT, R0, 0x8, PT ;  /* 0x000000080000780c */ /* 0x000fc60003f46070 */
[----:B------:R-:W-:-:S06]  /*1470*/  UIMAD UR5, UR5, UR16, URZ ;  /* 0x00000010050572a4 */ /* 0x000fcc000f8e02ff */
[----:B---3--:R-:W-:-:S05]  /*1480*/  IMAD R10, R0, UR5, RZ ;  /* 0x00000005000a7c24 */ /* 0x008fca000f8e02ff */
[----:B------:R-:W-:-:S05]  /*1490*/  SHF.L.U32 R11, R10, 0x1, RZ ;  /* 0x000000010a0b7819 */ /* 0x000fca00000006ff */
        /* <DEDUP_REMOVED lines=12> */
[----:B------:R-:W-:Y:S02]  /*1560*/  MOV R37, UR9 ;  /* 0x0000000900257c02 */ /* 0x000fe40008000f00 */
        /* <DEDUP_REMOVED lines=13> */
.L_x_2430:
[----:B------:R-:W2:Y:S04]  /*1640*/  LDG.E.STRONG.GPU R10, desc[UR12][R8.64] ;  /* 0x0000000c080a7981 */ /* 0x000ea8000c1ef900 */
[----:B--2---:R-:W-:Y:S01]  /*1650*/  CCTL.IVALL ;  /* 0x00000000ff00798f */ /* 0x004fe20002000000 */
[----:B------:R-:W-:Y:S05]  /*1660*/  YIELD ;  /* 0x0000000000007946 */ /* 0x000fea0003800000 */
[----:B------:R-:W-:-:S13]  /*1670*/  ISETP.NE.AND P4, PT, R10, R25, PT ;  /* 0x000000190a00720c */ /* 0x000fda0003f85270 */
[----:B------:R-:W-:Y:S05]  /*1680*/  @P4 BRA `(.L_x_2430) ;  /* 0xfffffffc00ec4947 */ /* 0x000fea000383ffff */
.L_x_2429:
        /* <DEDUP_REMOVED lines=15> */
.L_x_2432:
[----:B------:R-:W-:-:S13]  /*1780*/  ISETP.EQ.OR P2, PT, RZ, UR23, P3 ;  /* 0x00000017ff007c0c */ /* 0x000fda0009f42670 */
[----:B------:R-:W-:-:S05]  /*1790*/  VOTEU.ALL UP0, P2 ;  /* 0x0000000000ff7886 */ /* 0x000fca0001000000 */
[----:B------:R-:W-:-:S06]  /*17a0*/  @!UP0 UIMAD.WIDE.U32 UR24, UR9, 0x8, UR14 ;  /* 0x00000008091888a5 */ /* 0x000fcc000f8e000e */
[----:B------:R-:W-:Y:S01]  /*17b0*/  MOV R10, UR24 ;  /* 0x00000018000a7c02 */ /* 0x000fe20008000f00 */
[----:B------:R-:W-:Y:S01]  /*17c0*/  IMAD.U32 R11, RZ, RZ, UR25 ;  /* 0x00000019ff0b7e24 */ /* 0x000fe2000f8e00ff */
[----:B------:R-:W-:-:S05]  /*17d0*/  UIADD3 UR24, UPT, UPT, UR5, 0x1, URZ ;  /* 0x0000000105187890 */ /* 0x000fca000fffe0ff */
[----:B------:R-:W0:Y:S01]  /*17e0*/  @!P2 LDG.E.64 R10, desc[UR12][R10.64] ;  /* 0x0000000c0a0aa981 */ /* 0x000e22000c1e1b00 */
[----:B------:R-:W-:-:S04]  /*17f0*/  MOV R8, UR24 ;  /* 0x0000001800087c02 */ /* 0x000fc80008000f00 */
[----:B------:R-:W-:-:S13]  /*1800*/  ISETP.EQ.OR P4, PT, R8, UR17, P3 ;  /* 0x0000001108007c0c */ /* 0x000fda0009f82670 */
[----:B------:R-:W-:-:S05]  /*1810*/  VOTEU.ALL UP0, P4 ;  /* 0x0000000000ff7886 */ /* 0x000fca0002000000 */
[----:B------:R-:W-:-:S06]  /*1820*/  @!UP0 UIMAD.WIDE.U32 UR24, UR22, 0x8, UR14 ;  /* 0x00000008161888a5 */ /* 0x000fcc000f8e000e */
[----:B------:R-:W-:Y:S02]  /*1830*/  MOV R8, UR24 ;  /* 0x0000001800087c02 */ /* 0x000fe40008000f00 */
[----:B------:R-:W-:-:S06]  /*1840*/  MOV R9, UR25 ;  /* 0x0000001900097c02 */ /* 0x000fcc0008000f00 */
        /* <DEDUP_REMOVED lines=11> */
[----:B--2---:R-:W-:-:S05]  /*1900*/  @!P4 FADD.FTZ R22, R22, R8 ;  /* 0x000000081616c221 */ /* 0x004fca0000010000 */
[----:B------:R-:W2:Y:S01]  /*1910*/  @!P2 LDG.E.64 R10, desc[UR12][R10.64] ;  /* 0x0000000c0a0aa981 */ /* 0x000ea2000c1e1b00 */
[----:B------:R-:W-:Y:S01]  /*1920*/  MOV R8, UR24 ;  /* 0x0000001800087c02 */ /* 0x000fe20008000f00 */
        /* <DEDUP_REMOVED lines=15> */
[----:B------:R-:W-:Y:S01]  /*1a20*/  IMAD.U32 R11, RZ, RZ, UR25 ;  /* 0x00000019ff0b7e24 */ /* 0x000fe2000f8e00ff */
[----:B------:R-:W-:-:S05]  /*1a30*/  UIADD3 UR24, UPT, UPT, UR5, 0x5, URZ ;  /* 0x0000000505187890 */ /* 0x000fca000fffe0ff */
[----:B------:R-:W2:Y:S01]  /*1a40*/  @!P2 LDG.E.64 R10, desc[UR12][R10.64] ;  /* 0x0000000c0a0aa981 */ /* 0x000ea2000c1e1b00 */
[----:B---3--:R-:W-:Y:S01]  /*1a50*/  @!P4 FADD.FTZ R22, R22, R8 ;  /* 0x000000081616c221 */ /* 0x008fe20000010000 */
        /* <DEDUP_REMOVED lines=45> */
.L_x_2431:
        /* <DEDUP_REMOVED lines=44> */
[----:B------:R-:W-:-:S05]  /*1ff0*/  MOV R25, UR5 ;  /* 0x0000000500197c02 */ /* 0x000fca0008000f00 */
[----:B------:R-:W-:-:S05]  /*2000*/  VIADD R25, R25, 0x4 ;  /* 0x0000000419197836 */ /* 0x000fca0000000000 */
[----:B------:R-:W-:Y:S01]  /*2010*/  R2UR UR5, R25 ;  /* 0x00000000190572ca */ /* 0x000fe200000e0000 */
[----:B---3--:R-:W-:Y:S01]  /*2020*/  @!P5 FADD.FTZ R22, R22, R10 ;  /* 0x0000000a1616d221 */ /* 0x008fe20000010000 */
[----:B------:R-:W-:-:S03]  /*2030*/  @!P5 FADD.FTZ R23, R23, R11 ;  /* 0x0000000b1717d221 */ /* 0x000fc60000010000 */
[----:B--2---:R-:W-:Y:S01]  /*2040*/  @!P6 FADD.FTZ R22, R22, R8 ;  /* 0x000000081616e221 */ /* 0x004fe20000010000 */
[----:B------:R-:W-:-:S09]  /*2050*/  @!P6 FADD.FTZ R23, R23, R9 ;  /* 0x000000091717e221 */ /* 0x000fd20000010000 */
.L_x_2433:
[----:B------:R-:W-:-:S13]  /*2060*/  LOP3.LUT P2, R8, R0, 0x3, RZ, 0xc0, !PT ;  /* 0x0000000300087812 */ /* 0x000fda000784c0ff */
[----:B------:R-:W-:Y:S05]  /*2070*/  @!P2 BRA `(.L_x_2428) ;  /* 0x0000000000a0a947 */ /* 0x000fea0003800000 */
[----:B------:R-:W-:-:S13]  /*2080*/  ISETP.NE.AND P2, PT, R8, 0x1, PT ;  /* 0x000000010800780c */ /* 0x000fda0003f45270 */
        /* <DEDUP_REMOVED lines=18> */
[----:B-1----:R-:W-:-:S04]  /*21b0*/  MOV R25, UR5 ;  /* 0x0000000500197c02 */ /* 0x002fc80008000f00 */
[----:B------:R-:W-:-:S04]  /*21c0*/  IADD3 R25, PT, PT, R25, 0x2, RZ ;  /* 0x0000000219197810 */ /* 0x000fc80007ffe0ff */
[----:B------:R-:W-:Y:S01]  /*21d0*/  R2UR UR5, R25 ;  /* 0x00000000190572ca */ /* 0x000fe200000e0000 */
[----:B0-----:R-:W-:Y:S01]  /*21e0*/  @!P4 FADD.FTZ R22, R22, R8 ;  /* 0x000000081616c221 */ /* 0x001fe20000010000 */
[----:B------:R-:W-:-:S03]  /*21f0*/  @!P4 FADD.FTZ R23, R23, R9 ;  /* 0x000000091717c221 */ /* 0x000fc60000010000 */
[----:B--2---:R-:W-:Y:S01]  /*2200*/  @!P2 FADD.FTZ R22, R22, R10 ;  /* 0x0000000a1616a221 */ /* 0x004fe20000010000 */
[----:B------:R-:W-:-:S09]  /*2210*/  @!P2 FADD.FTZ R23, R23, R11 ;  /* 0x0000000b1717a221 */ /* 0x000fd20000010000 */
.L_x_2434:
        /* <DEDUP_REMOVED lines=13> */
.L_x_2435:
[----:B------:R-:W-:Y:S05]  /*22f0*/  BSYNC.RECONVERGENT B0 ;  /* 0x0000000000007941 */ /* 0x000fea0003800200 */
.L_x_2428:
        /* <DEDUP_REMOVED lines=54> */
[----:B------:R-:W-:Y:S02]  /*2660*/  F2FP.F16.F32.PACK_AB R3, R22, R3 ;  /* 0x000000031603723e */ /* 0x000fe400000000ff */
[----:B------:R-:W-:Y:S01]  /*2670*/  MOV R22, R18 ;  /* 0x0000001200167202 */ /* 0x000fe20000000f00 */
[----:B0-----:R-:W-:-:S04]  /*2680*/  IMAD R24, R35, UR18, RZ ;  /* 0x0000001223187c24 */ /* 0x001fc8000f8e02ff */
[----:B------:R-:W-:-:S04]  /*2690*/  IMAD.WIDE.U32 R22, R2, UR18, R22 ;  /* 0x0000001202167c25 */ /* 0x000fc8000f8e0016 */
[----:B------:R-:W-:Y:S01]  /*26a0*/  IMAD R25, R2, UR19, R24 ;  /* 0x0000001302197c24 */ /* 0x000fe2000f8e0218 */
[----:B-1----:R-:W-:-:S04]  /*26b0*/  LEA R24, P1, R22, UR10, 0x1 ;  /* 0x0000000a16187c11 */ /* 0x002fc8000f8208ff */
[----:B------:R-:W-:-:S04]  /*26c0*/  IADD3 R23, PT, PT, R23, R25, RZ ;  /* 0x0000001917177210 */ /* 0x000fc80007ffe0ff */
[----:B------:R-:W-:-:S05]  /*26d0*/  LEA.HI.X R25, R22, UR11, R23, 0x1, P1 ;  /* 0x0000000b16197c11 */ /* 0x000fca00088f0c17 */
[----:B------:R0:W-:Y:S02]  /*26e0*/  STG.E desc[UR12][R24.64], R3 ;  /* 0x0000000318007986 */ /* 0x0001e4000c10190c */
.L_x_2439:
[----:B------:R-:W-:Y:S05]  /*26f0*/  BSYNC.RECONVERGENT B1 ;  /* 0x0000000000017941 */ /* 0x000fea0003800200 */
.L_x_2438:
        /* <DEDUP_REMOVED lines=22> */
[----:B------:R-:W-:-:S05]  /*2860*/  F2FP.F16.F32.PACK_AB R3, R4, R3 ;  /* 0x000000030403723e */ /* 0x000fca00000000ff */
[----:B------:R0:W-:Y:S02]  /*2870*/  STG.E desc[UR12][R24.64], R3 ;  /* 0x0000000318007986 */ /* 0x0001e4000c10190c */
.L_x_2441:
[----:B------:R-:W-:Y:S05]  /*2880*/  BSYNC.RECONVERGENT B1 ;  /* 0x0000000000017941 */ /* 0x000fea0003800200 */
.L_x_2440:
        /* <DEDUP_REMOVED lines=22> */
[----:B------:R-:W-:-:S05]  /*29f0*/  F2FP.F16.F32.PACK_AB R3, R24, R29 ;  /* 0x0000001d1803723e */ /* 0x000fca00000000ff */
[----:B------:R1:W-:Y:S02]  /*2a00*/  STG.E desc[UR12][R22.64], R3 ;  /* 0x0000000316007986 */ /* 0x0003e4000c10190c */
.L_x_2443:
[----:B------:R-:W-:Y:S05]  /*2a10*/  BSYNC.RECONVERGENT B1 ;  /* 0x0000000000017941 */ /* 0x000fea0003800200 */
.L_x_2442:
        /* <DEDUP_REMOVED lines=34> */
[----:B------:R-:W-:-:S05]  /*2c40*/  F2FP.F16.F32.PACK_AB R5, R6, R5 ;  /* 0x000000050605723e */ /* 0x000fca00000000ff */
[----:B------:R0:W-:Y:S02]  /*2c50*/  STG.E desc[UR12][R22.64], R5 ;  /* 0x0000000516007986 */ /* 0x0001e4000c10190c */
.L_x_2445:
[----:B------:R-:W-:Y:S05]  /*2c60*/  BSYNC.RECONVERGENT B1 ;  /* 0x0000000000017941 */ /* 0x000fea0003800200 */
.L_x_2444:
        /* <DEDUP_REMOVED lines=20> */
.L_x_2447:
[----:B------:R-:W-:Y:S05]  /*2db0*/  BSYNC.RECONVERGENT B1 ;  /* 0x0000000000017941 */ /* 0x000fea0003800200 */
.L_x_2446:
        /* <DEDUP_REMOVED lines=17> */
[----:B------:R-:W-:Y:S02]  /*2ed0*/  F2FP.F16.F32.PACK_AB R3, R12, R3 ;  /* 0x000000030c03723e */ /* 0x000fe400000000ff */
[----:B------:R-:W-:-:S05]  /*2ee0*/  LEA.HI.X R7, R4, UR19, R7, 0x1, P1 ;  /* 0x0000001304077c11 */ /* 0x000fca00088f0c07 */
[----:B------:R2:W-:Y:S02]  /*2ef0*/  STG.E desc[UR12][R6.64], R3 ;  /* 0x0000000306007986 */ /* 0x0005e4000c10190c */
.L_x_2449:
[----:B------:R-:W-:Y:S05]  /*2f00*/  BSYNC.RECONVERGENT B1 ;  /* 0x0000000000017941 */ /* 0x000fea0003800200 */
.L_x_2448:
        /* <DEDUP_REMOVED lines=13> */
[----:B------:R-:W-:Y:S01]  /*2fe0*/  F2FP.F16.F32.PACK_AB R3, R14, R3 ;  /* 0x000000030e03723e */ /* 0x000fe200000000ff */
[----:B------:R-:W-:-:S04]  /*2ff0*/  IMAD.WIDE.U32 R4, R31, UR10, R4 ;  /* 0x0000000a1f047c25 */ /* 0x000fc8000f8e0004 */
[----:B------:R-:W-:Y:S01]  /*3000*/  IMAD R7, R31, UR11, R6 ;  /* 0x0000000b1f077c24 */ /* 0x000fe2000f8e0206 */
[----:B0-----:R-:W-:-:S04]  /*3010*/  LEA R6, P1, R4, UR18, 0x1 ;  /* 0x0000001204067c11 */ /* 0x001fc8000f8208ff */
[----:B------:R-:W-:-:S04]  /*3020*/  IADD3 R7, PT, PT, R5, R7, RZ ;  /* 0x0000000705077210 */ /* 0x000fc80007ffe0ff */
[----:B------:R-:W-:-:S05]  /*3030*/  LEA.HI.X R7, R4, UR19, R7, 0x1, P1 ;  /* 0x0000001304077c11 */ /* 0x000fca00088f0c07 */
[----:B------:R3:W-:Y:S02]  /*3040*/  STG.E desc[UR12][R6.64], R3 ;  /* 0x0000000306007986 */ /* 0x0007e4000c10190c */
.L_x_2451:
[----:B------:R-:W-:Y:S05]  /*3050*/  BSYNC.RECONVERGENT B1 ;  /* 0x0000000000017941 */ /* 0x000fea0003800200 */
.L_x_2450:
        /* <DEDUP_REMOVED lines=10> */
[----:B--23--:R-:W-:Y:S02]  /*3100*/  IMAD R3, R34, UR10, RZ ;  /* 0x0000000a22037c24 */ /* 0x00cfe4000f8e02ff */
[----:B------:R-:W-:-:S04]  /*3110*/  IMAD.WIDE.U32 R4, R32, UR10, R4 ;  /* 0x0000000a20047c25 */ /* 0x000fc8000f8e0004 */
[----:B------:R-:W-:Y:S02]  /*3120*/  IMAD R7, R32, UR11, R3 ;  /* 0x0000000b20077c24 */ /* 0x000fe4000f8e0203 */
[----:B------:R-:W-:Y:S01]  /*3130*/  FFMA.FTZ R3, R8, R21, R10 ;  /* 0x0000001508037223 */ /* 0x000fe2000001000a */
[----:B0-----:R-:W-:Y:S02]  /*3140*/  LEA R6, P1, R4, UR14, 0x1 ;  /* 0x0000000e04067c11 */ /* 0x001fe4000f8208ff */
[----:B------:R-:W-:Y:S02]  /*3150*/  IADD3 R7, PT, PT, R5, R7, RZ ;  /* 0x0000000705077210 */ /* 0x000fe40007ffe0ff */
[----:B------:R-:W-:Y:S02]  /*3160*/  F2FP.F16.F32.PACK_AB R3, R20, R3 ;  /* 0x000000031403723e */ /* 0x000fe400000000ff */
[----:B------:R-:W-:-:S05]  /*3170*/  LEA.HI.X R7, R4, UR15, R7, 0x1, P1 ;  /* 0x0000000f04077c11 */ /* 0x000fca00088f0c07 */
[----:B------:R4:W-:Y:S01]  /*3180*/  STG.E desc[UR12][R6.64], R3 ;  /* 0x0000000306007986 */ /* 0x0009e2000c10190c */
[----:B------:R-:W-:Y:S05]  /*3190*/  BRA `(.L_x_2452) ;  /* 0x00000010003c7947 */ /* 0x000fea0003800000 */
.L_x_2437:
        /* <DEDUP_REMOVED lines=26> */
[----:B------:R-:W-:Y:S02]  /*3340*/  F2FP.F16.F32.PACK_AB R3, R3, R22 ;  /* 0x000000160303723e */ /* 0x000fe400000000ff */
[----:B------:R-:W-:-:S05]  /*3350*/  MOV R22, R18 ;  /* 0x0000001200167202 */ /* 0x000fca0000000f00 */
[----:B------:R-:W-:-:S05]  /*3360*/  IMAD.WIDE.U32 R22, R2, UR14, R22 ;  /* 0x0000000e02167c25 */ /* 0x000fca000f8e0016 */
[----:B------:R-:W-:Y:S02]  /*3370*/  IADD3 R23, PT, PT, R23, R37, RZ ;  /* 0x0000002517177210 */ /* 0x000fe40007ffe0ff */
[----:B-1----:R-:W-:-:S04]  /*3380*/  LEA R24, P2, R22, UR18, 0x1 ;  /* 0x0000001216187c11 */ /* 0x002fc8000f8408ff */
[----:B------:R-:W-:-:S05]  /*3390*/  LEA.HI.X R25, R22, UR19, R23, 0x1, P2 ;  /* 0x0000001316197c11 */ /* 0x000fca00090f0c17 */
[----:B------:R0:W-:Y:S04]  /*33a0*/  STG.E desc[UR12][R24.64], R3 ;  /* 0x0000000318007986 */ /* 0x0001e8000c10190c */
.L_x_2454:
[----:B------:R-:W-:Y:S05]  /*33b0*/  BSYNC.RECONVERGENT B1 ;  /* 0x0000000000017941 */ /* 0x000fea0003800200 */
.L_x_2453:
        /* <DEDUP_REMOVED lines=32> */
[----:B------:R-:W-:-:S05]  /*35c0*/  F2FP.F16.F32.PACK_AB R3, R4, R3 ;  /* 0x000000030403723e */ /* 0x000fca00000000ff */
[----:B------:R0:W-:Y:S02]  /*35d0*/  STG.E desc[UR12][R24.64], R3 ;  /* 0x0000000318007986 */ /* 0x0001e4000c10190c */
.L_x_2456:
[----:B------:R-:W-:Y:S05]  /*35e0*/  BSYNC.RECONVERGENT B1 ;  /* 0x0000000000017941 */ /* 0x000fea0003800200 */
.L_x_2455:
        /* <DEDUP_REMOVED lines=26> */
[----:B------:R-:W-:-:S05]  /*3790*/  IMAD.WIDE.U32 R4, R3, UR14, R4 ;  /* 0x0000000e03047c25 */ /* 0x000fca000f8e0004 */
[----:B------:R-:W-:Y:S01]  /*37a0*/  IADD3 R27, PT, PT, R5, R27, RZ ;  /* 0x0000001b051b7210 */ /* 0x000fe20007ffe0ff */
[----:B--2---:R-:W-:Y:S01]  /*37b0*/  FMUL.FTZ R3, R23, R25 ;  /* 0x0000001917037220 */ /* 0x004fe20000410000 */
[----:B0-----:R-:W-:Y:S01]  /*37c0*/  FMUL.FTZ R24, R22, R24 ;  /* 0x0000001816187220 */ /* 0x001fe20000410000 */
[----:B-1----:R-:W-:-:S04]  /*37d0*/  LEA R22, P2, R4, UR18, 0x1 ;  /* 0x0000001204167c11 */ /* 0x002fc8000f8408ff */
[----:B------:R-:W-:Y:S02]  /*37e0*/  LEA.HI.X R23, R4, UR19, R27, 0x1, P2 ;  /* 0x0000001304177c11 */ /* 0x000fe400090f0c1b */
[----:B------:R-:W-:-:S05]  /*37f0*/  F2FP.F16.F32.PACK_AB R3, R3, R24 ;  /* 0x000000180303723e */ /* 0x000fca00000000ff */
[----:B------:R0:W-:Y:S02]  /*3800*/  STG.E desc[UR12][R22.64], R3 ;  /* 0x0000000316007986 */ /* 0x0001e4000c10190c */
.L_x_2458:
[----:B------:R-:W-:Y:S05]  /*3810*/  BSYNC.RECONVERGENT B1 ;  /* 0x0000000000017941 */ /* 0x000fea0003800200 */
.L_x_2457:
        /* <DEDUP_REMOVED lines=41> */
[----:B------:R-:W-:-:S05]  /*3ab0*/  F2FP.F16.F32.PACK_AB R27, R6, R27 ;  /* 0x0000001b061b723e */ /* 0x000fca00000000ff */
[----:B------:R0:W-:Y:S02]  /*3ac0*/  STG.E desc[UR12][R22.64], R27 ;  /* 0x0000001b16007986 */ /* 0x0001e4000c10190c */
.L_x_2460:
[----:B------:R-:W-:Y:S05]  /*3ad0*/  BSYNC.RECONVERGENT B1 ;  /* 0x0000000000017941 */ /* 0x000fea0003800200 */
.L_x_2459:
        /* <DEDUP_REMOVED lines=29> */
[----:B------:R-:W-:-:S05]  /*3cb0*/  F2FP.F16.F32.PACK_AB R27, R27, R26 ;  /* 0x0000001a1b1b723e */ /* 0x000fca00000000ff */
[----:B------:R1:W-:Y:S02]  /*3cc0*/  STG.E desc[UR12][R6.64], R27 ;  /* 0x0000001b06007986 */ /* 0x0003e4000c10190c */
.L_x_2462:
[----:B------:R-:W-:Y:S05]  /*3cd0*/  BSYNC.RECONVERGENT B1 ;  /* 0x0000000000017941 */ /* 0x000fea0003800200 */
.L_x_2461:
        /* <DEDUP_REMOVED lines=28> */
[----:B------:R-:W-:-:S05]  /*3ea0*/  F2FP.F16.F32.PACK_AB R3, R24, R3 ;  /* 0x000000031803723e */ /* 0x000fca00000000ff */
[----:B------:R2:W-:Y:S02]  /*3eb0*/  STG.E desc[UR12][R6.64], R3 ;  /* 0x0000000306007986 */ /* 0x0005e4000c10190c */
.L_x_2464:
[----:B------:R-:W-:Y:S05]  /*3ec0*/  BSYNC.RECONVERGENT B1 ;  /* 0x0000000000017941 */ /* 0x000fea0003800200 */
.L_x_2463:
        /* <DEDUP_REMOVED lines=18> */
[----:B------:R-:W-:-:S06]  /*3ff0*/  MOV R4, R18 ;  /* 0x0000001200047202 */ /* 0x000fcc0000000f00 */
[----:B------:R-:W1:Y:S01]  /*4000*/  MUFU.RCP R12, R12 ;  /* 0x0000000c000c7308 */ /* 0x000e620000001000 */
[----:B------:R-:W-:-:S04]  /*4010*/  IMAD.WIDE.U32 R4, R31, UR14, R4 ;  /* 0x0000000e1f047c25 */ /* 0x000fc8000f8e0004 */
[----:B0-----:R-:W-:Y:S01]  /*4020*/  FADD.FTZ R13, R6, 1 ;  /* 0x3f800000060d7421 */ /* 0x001fe20000010000 */
[----:B--2---:R-:W-:-:S05]  /*4030*/  LEA R6, P1, R4, UR18, 0x1 ;  /* 0x0000001204067c11 */ /* 0x004fca000f8208ff */
[----:B------:R-:W0:Y:S01]  /*4040*/  MUFU.RCP R13, R13 ;  /* 0x0000000d000d7308 */ /* 0x000e220000001000 */
[----:B------:R-:W-:-:S04]  /*4050*/  IADD3 R7, PT, PT, R5, R7, RZ ;  /* 0x0000000705077210 */ /* 0x000fc80007ffe0ff */
[----:B------:R-:W-:Y:S01]  /*4060*/  LEA.HI.X R7, R4, UR19, R7, 0x1, P1 ;  /* 0x0000001304077c11 */ /* 0x000fe200088f0c07 */
[----:B-1----:R-:W-:Y:S01]  /*4070*/  FMUL.FTZ R3, R3, R12 ;  /* 0x0000000c03037220 */ /* 0x002fe20000410000 */
[----:B0-----:R-:W-:-:S05]  /*4080*/  FMUL.FTZ R14, R14, R13 ;  /* 0x0000000d0e0e7220 */ /* 0x001fca0000410000 */
[----:B------:R-:W-:-:S05]  /*4090*/  F2FP.F16.F32.PACK_AB R3, R14, R3 ;  /* 0x000000030e03723e */ /* 0x000fca00000000ff */
[----:B------:R3:W-:Y:S02]  /*40a0*/  STG.E desc[UR12][R6.64], R3 ;  /* 0x0000000306007986 */ /* 0x0007e4000c10190c */
.L_x_2466:
[----:B------:R-:W-:Y:S05]  /*40b0*/  BSYNC.RECONVERGENT B1 ;  /* 0x0000000000017941 */ /* 0x000fea0003800200 */
.L_x_2465:
        /* <DEDUP_REMOVED lines=27> */
[----:B------:R-:W-:-:S05]  /*4270*/  F2FP.F16.F32.PACK_AB R3, R10, R3 ;  /* 0x000000030a03723e */ /* 0x000fca00000000ff */
[----:B------:R0:W-:Y:S02]  /*4280*/  STG.E desc[UR12][R6.64], R3 ;  /* 0x0000000306007986 */ /* 0x0001e4000c10190c */
.L_x_2452:
[----:B------:R-:W-:Y:S05]  /*4290*/  BSYNC.RECONVERGENT B0 ;  /* 0x0000000000007941 */ /* 0x000fea0003800200 */
.L_x_2436:
        /* <DEDUP_REMOVED lines=8> */
.L_x_2468:
        /* <DEDUP_REMOVED lines=14> */
.L_x_3457:


//--------------------- .text._Z35group_norm_nhwc_fwd_one_pass_kernelI11Fp16IOFp32WLi512ELi14ELi224EEv26Group_norm_nhwc_fwd_params --------------------------
	.section	.text._Z35group_norm_nhwc_fwd_one_pass_kernelI11Fp16IOFp32WLi512ELi14ELi224EEv26Group_norm_nhwc_fwd_params,"ax",@progbits
	.align	128
        .global         _Z35group_norm_nhwc_fwd_one_pass_kernelI11Fp16IOFp32WLi512ELi14ELi224EEv26Group_norm_nhwc_fwd_params
        .type           _Z35group_norm_nhwc_fwd_one_pass_kernelI11Fp16IOFp32WLi512ELi14ELi224EEv26Group_norm_nhwc_fwd_params,@function
        .size           _Z35group_norm_nhwc_fwd_one_pass_kernelI11Fp16IOFp32WLi512ELi14ELi224EEv26Group_norm_nhwc_fwd_params,(.L_x_3458 - _Z35group_norm_nhwc_fwd_one_pass_kernelI11Fp16IOFp32WLi512ELi14ELi224EEv26Group_norm_nhwc_fwd_params)
        .other          _Z35group_norm_nhwc_fwd_one_pass_kernelI11Fp16IOFp32WLi512ELi14ELi224EEv26Group_norm_nhwc_fwd_params,@"STO_CUDA_ENTRY STV_DEFAULT"
_Z35group_norm_nhwc_fwd_one_pass_kernelI11Fp16IOFp32WLi512ELi14ELi224EEv26Group_norm_nhwc_fwd_params:
.text._Z35group_norm_nhwc_fwd_one_pass_kernelI11Fp16IOFp32WLi512ELi14ELi224EEv26Group_norm_nhwc_fwd_params:
        /* <DEDUP_REMOVED lines=26> */
[----:B------:R-:W-:-:S03]  /*01a0*/  IMAD R56, R3, UR17, R56 ;  /* 0x0000001103387c24 */ /* 0x000fc6000f8e0238 */
[----:B------:R-:W-:Y:S02]  /*01b0*/  LEA R0, R0, -R0, 0x3 ;  /* 0x8000000000007211 */ /* 0x000fe400078e18ff */
[C---:B------:R-:W-:Y:S02]  /*01c0*/  IADD3 R55, PT, PT, R56.reuse, 0x20, RZ ;  /* 0x0000002038377810 */ /* 0x040fe40007ffe0ff */
[----:B------:R-:W-:Y:S02]  /*01d0*/  IADD3 R0, PT, PT, RZ, -R0, RZ ;  /* 0x80000000ff007210 */ /* 0x000fe40007ffe0ff */
[----:B------:R-:W-:Y:S02]  /*01e0*/  IADD3 R54, PT, PT, R56, 0x40, RZ ;  /* 0x0000004038367810 */ /* 0x000fe40007ffe0ff */
[----:B------:R-:W-:Y:S02]  /*01f0*/  PRMT R3, R0, 0x7710, RZ ;  /* 0x0000771000037816 */ /* 0x000fe400000000ff */
[----:B------:R-:W-:-:S02]  /*0200*/  IADD3 R52, PT, PT, R56, 0x60, RZ ;  /* 0x0000006038347810 */ /* 0x000fc40007ffe0ff */
[C---:B------:R-:W-:Y:S02]  /*0210*/  IADD3 R50, PT, PT, R56.reuse, 0x80, RZ ;  /* 0x0000008038327810 */ /* 0x040fe40007ffe0ff */
[----:B------:R-:W-:Y:S02]  /*0220*/  IADD3 R48, PT, PT, R56, 0xa0, RZ ;  /* 0x000000a038307810 */ /* 0x000fe40007ffe0ff */
[----:B------:R-:W-:Y:S02]  /*0230*/  IADD3 R46, PT, PT, R3, R44, RZ ;  /* 0x0000002c032e7210 */ /* 0x000fe40007ffe0ff */
[----:B------:R-:W-:Y:S02]  /*0240*/  SHF.R.S32.HI R53, RZ, 0x1f, R56 ;  /* 0x0000001fff357819 */ /* 0x000fe40000011438 */
[----:B------:R-:W-:Y:S02]  /*0250*/  SHF.R.S32.HI R51, RZ, 0x1f, R55 ;  /* 0x0000001fff337819 */ /* 0x000fe40000011437 */
[----:B------:R-:W-:-:S02]  /*0260*/  SHF.R.S32.HI R49, RZ, 0x1f, R54 ;  /* 0x0000001fff317819 */ /* 0x000fc40000011436 */
[----:B------:R-:W-:Y:S02]  /*0270*/  SHF.R.S32.HI R47, RZ, 0x1f, R52 ;  /* 0x0000001fff2f7819 */ /* 0x000fe40000011434 */
[----:B------:R-:W-:Y:S02]  /*0280*/  SHF.R.S32.HI R45, RZ, 0x1f, R50 ;  /* 0x0000001fff2d7819 */ /* 0x000fe40000011432 */
[----:B------:R-:W-:Y:S02]  /*0290*/  SHF.R.S32.HI R43, RZ, 0x1f, R48 ;  /* 0x0000001fff2b7819 */ /* 0x000fe40000011430 */
[----:B---3--:R-:W-:-:S07]  /*02a0*/  SHF.L.U32 R46, R46, 0x1, RZ ;  /* 0x000000012e2e7819 */ /* 0x008fce00000006ff */
.L_x_2544:
[----:B0-----:R-:W0:Y:S01]  /*02b0*/  LDCU UR5, c[0x0][0x3f8] ;  /* 0x00007f00ff0577ac */ /* 0x001e220008000800 */
[----:B------:R-:W-:Y:S01]  /*02c0*/  IABS R6, UR7 ;  /* 0x0000000700067c13 */ /* 0x000fe20008000000 */
[----:B------:R-:W-:Y:S01]  /*02d0*/  HFMA2 R13, -RZ, RZ, 0, 0 ;  /* 0x00000000ff0d7431 */ /* 0x000fe200000001ff */
[C---:B--234-:R-:W-:Y:S01]  /*02e0*/  IADD3 R9, PT, PT, R56.reuse, 0xc0, RZ ;  /* 0x000000c038097810 */ /* 0x05cfe20007ffe0ff */
[----:B------:R-:W1:Y:S01]  /*02f0*/  LDCU.64 UR12, c[0x0][0x3e8] ;  /* 0x00007d00ff0c77ac */ /* 0x000e620008000a00 */
[C---:B-----5:R-:W-:Y:S02]  /*0300*/  IADD3 R19, PT, PT, R56.reuse, 0xe0, RZ ;  /* 0x000000e038137810 */ /* 0x060fe40007ffe0ff */
[----:B------:R-:W-:Y:S02]  /*0310*/  IADD3 R29, PT, PT, R56, 0x100, RZ ;  /* 0x00000100381d7810 */ /* 0x000fe40007ffe0ff */
[----:B------:R-:W-:Y:S02]  /*0320*/  SHF.R.S32.HI R21, RZ, 0x1f, R19 ;  /* 0x0000001fff157819 */ /* 0x000fe40000011413 */
[----:B------:R-:W-:-:S02]  /*0330*/  LOP3.LUT R60, R46, 0xffff, RZ, 0xc0, !PT ;  /* 0x0000ffff2e3c7812 */ /* 0x000fc400078ec0ff */
[----:B------:R-:W-:Y:S02]  /*0340*/  SHF.R.S32.HI R27, RZ, 0x1f, R29 ;  /* 0x0000001fff1b7819 */ /* 0x000fe4000001141d */
[----:B------:R-:W-:Y:S02]  /*0350*/  IADD3 R12, PT, PT, R56, 0x120, RZ ;  /* 0x00000120380c7810 */ /* 0x000fe40007ffe0ff */
[----:B0-----:R-:W-:Y:S02]  /*0360*/  MOV R0, UR5 ;  /* 0x0000000500007c02 */ /* 0x001fe40008000f00 */
[----:B------:R-:W-:Y:S02]  /*0370*/  SHF.R.S32.HI R25, RZ, 0x1f, R12 ;  /* 0x0000001fff197819 */ /* 0x000fe4000001140c */
[----:B------:R-:W-:Y:S02]  /*0380*/  IABS R5, R0 ;  /* 0x0000000000057213 */ /* 0x000fe40000000000 */
[----:B-1----:R-:W-:-:S02]  /*0390*/  ISETP.GE.U32.AND P4, PT, R19, UR12, PT ;  /* 0x0000000c13007c0c */ /* 0x002fc4000bf86070 */
[----:B------:R-:W0:Y:S01]  /*03a0*/  I2F.RP R0, R5 ;  /* 0x0000000500007306 */ /* 0x000e220000209400 */
[----:B------:R-:W-:Y:S02]  /*03b0*/  ISETP.GE.U32.AND P3, PT, R29, UR12, PT ;  /* 0x0000000c1d007c0c */ /* 0x000fe4000bf66070 */
[----:B------:R-:W-:Y:S02]  /*03c0*/  ISETP.GE.AND.EX P4, PT, R21, UR13, PT, P4 ;  /* 0x0000000d15007c0c */ /* 0x000fe4000bf86340 */
[----:B------:R-:W-:Y:S02]  /*03d0*/  ISETP.GE.AND.EX P3, PT, R27, UR13, PT, P3 ;  /* 0x0000000d1b007c0c */ /* 0x000fe4000bf66330 */
[----:B------:R-:W-:-:S04]  /*03e0*/  ISETP.GE.U32.AND P5, PT, R12, UR12, PT ;  /* 0x0000000c0c007c0c */ /* 0x000fc8000bfa6070 */
[----:B------:R-:W-:Y:S01]  /*03f0*/  ISETP.GE.AND.EX P5, PT, R25, UR13, PT, P5 ;  /* 0x0000000d19007c0c */ /* 0x000fe2000bfa6350 */
[----:B0-----:R-:W0:Y:S04]  /*0400*/  MUFU.RCP R0, R0 ;  /* 0x0000000000007308 */ /* 0x001e280000001000 */
[----:B------:R-:W1:Y:S08]  /*0410*/  @!P4 LDC.64 R14, c[0x0][0x3e0] ;  /* 0x0000f800ff0ecb82 */ /* 0x000e700000000a00 */
[----:B------:R-:W2:Y:S01]  /*0420*/  @!P3 LDC.64 R16, c[0x0][0x3e0] ;  /* 0x0000f800ff10bb82 */ /* 0x000ea20000000a00 */
[----:B0-----:R-:W-:-:S04]  /*0430*/  IADD3 R2, PT, PT, R0, 0xffffffe, RZ ;  /* 0x0ffffffe00027810 */ /* 0x001fc80007ffe0ff */
[----:B------:R0:W3:Y:S02]  /*0440*/  F2I.FTZ.U32.TRUNC.NTZ R3, R2 ;  /* 0x0000000200037305 */ /* 0x0000e4000021f000 */
[----:B0-----:R-:W-:Y:S01]  /*0450*/  HFMA2 R2, -RZ, RZ, 0, 0 ;  /* 0x00000000ff027431 */ /* 0x001fe200000001ff */
[----:B---3--:R-:W-:Y:S02]  /*0460*/  R2UR UR9, R3 ;  /* 0x00000000030972ca */ /* 0x008fe400000e0000 */
[----:B------:R-:W-:Y:S02]  /*0470*/  IADD3 R4, PT, PT, RZ, -R3, RZ ;  /* 0x80000003ff047210 */ /* 0x000fe40007ffe0ff */
[----:B------:R-:W-:-:S03]  /*0480*/  R2UR UR8, R2 ;  /* 0x00000000020872ca */ /* 0x000fc600000e0000 */
[----:B------:R-:W-:Y:S01]  /*0490*/  IMAD R7, R4, R5, RZ ;  /* 0x0000000504077224 */ /* 0x000fe200078e02ff */
[----:B------:R-:W-:Y:S01]  /*04a0*/  MOV R4, R6 ;  /* 0x0000000600047202 */ /* 0x000fe20000000f00 */
[----:B-1----:R-:W-:-:S03]  /*04b0*/  @!P4 IMAD R6, R21, R14, RZ ;  /* 0x0000000e1506c224 */ /* 0x002fc600078e02ff */
[----:B------:R-:W-:-:S05]  /*04c0*/  R2UR UR10, R4 ;  /* 0x00000000040a72ca */ /* 0x000fca00000e0000 */
[----:B------:R-:W-:-:S05]  /*04d0*/  IMAD.HI.U32 R7, R3, R7, UR8 ;  /* 0x0000000803077e27 */ /* 0x000fca000f8e0007 */
[----:B------:R-:W-:Y:S02]  /*04e0*/  R2UR UR8, R7 ;  /* 0x00000000070872ca */ /* 0x000fe400000e0000 */
[----:B------:R-:W-:-:S11]  /*04f0*/  SHF.R.S32.HI R7, RZ, 0x1f, R9 ;  /* 0x0000001fff077819 */ /* 0x000fd60000011409 */
        /* <DEDUP_REMOVED lines=8> */
[----:B0-----:R-:W-:Y:S02]  /*0580*/  MOV R11, UR10 ;  /* 0x0000000a000b7c02 */ /* 0x001fe40008000f00 */
[----:B------:R-:W-:Y:S02]  /*0590*/  @!UP0 UIADD3 UR9, UPT, UPT, UR9, 0x1, URZ ;  /* 0x0000000109098890 */ /* 0x000fe4000fffe0ff */
[----:B------:R-:W-:-:S07]  /*05a0*/  UISETP.GE.AND UP0, UPT, UR8, URZ, UPT ;  /* 0x000000ff0800728c */ /* 0x000fce000bf06270 */
[----:B------:R-:W-:-:S04]  /*05b0*/  @!P1 IADD3 R0, PT, PT, R0, -R5, RZ ;  /* 0x8000000500009210 */ /* 0x000fc80007ffe0ff */
[----:B------:R-:W-:-:S13]  /*05c0*/  ISETP.GE.U32.AND P1, PT, R0, R5, PT ;  /* 0x000000050000720c */ /* 0x000fda0003f26070 */
        /* <DEDUP_REMOVED lines=9> */
[----:B------:R-:W-:Y:S01]  /*0660*/  UIMAD UR8, UR5, UR8, UR7 ;  /* 0x00000008050872a4 */ /* 0x000fe2000f8e0207 */
[----:B------:R-:W1:Y:S01]  /*0670*/  @!P1 LDC.64 R2, c[0x0][0x390] ;  /* 0x0000e400ff029b82 */ /* 0x000e620000000a00 */
[----:B------:R-:W-:Y:S02]  /*0680*/  USHF.R.S32.HI UR5, URZ, 0x1f, UR9 ;  /* 0x0000001fff057899 */ /* 0x000fe40008011409 */
[----:B------:R-:W-:Y:S02]  /*0690*/  UIMAD UR8, UR8, 0xe, URZ ;  /* 0x0000000e080878a4 */ /* 0x000fe4000f8e02ff */
[----:B------:R-:W-:-:S04]  /*06a0*/  UIMAD UR5, UR5, UR10, URZ ;  /* 0x0000000a050572a4 */ /* 0x000fc8000f8e02ff */
[----:B------:R-:W-:Y:S01]  /*06b0*/  IADD3 R60, P2, PT, R60, UR8, RZ ;  /* 0x000000083c3c7c10 */ /* 0x000fe2000ff5e0ff */
[----:B------:R-:W-:Y:S01]  /*06c0*/  UIMAD UR5, UR9, UR11, UR5 ;  /* 0x0000000b090572a4 */ /* 0x000fe2000f8e0205 */
[----:B------:R-:W-:-:S04]  /*06d0*/  MOV R0, UR8 ;  /* 0x0000000800007c02 */ /* 0x000fc80008000f00 */
[----:B------:R-:W-:Y:S01]  /*06e0*/  LEA.HI.X.SX32 R61, R0, RZ, 0x1, P2 ;  /* 0x000000ff003d7211 */ /* 0x000fe200010f0eff */
[----:B0-----:R-:W-:Y:S02]  /*06f0*/  @!P1 IMAD R0, R7, R4, RZ ;  /* 0x0000000407009224 */ /* 0x001fe400078e02ff */
[----:B------:R-:W-:Y:S02]  /*0700*/  IMAD.WIDE.U32 R60, R11, UR9, R60 ;  /* 0x000000090b3c7c25 */ /* 0x000fe4000f8e003c */
[----:B------:R-:W0:Y:S02]  /*0710*/  @!P4 LDC.64 R10, c[0x0][0x390] ;  /* 0x0000e400ff0acb82 */ /* 0x000e240000000a00 */
[----:B------:R-:W-:Y:S01]  /*0720*/  @!P1 IMAD R7, R9, R5, R0 ;  /* 0x0000000509079224 */ /* 0x000fe200078e0200 */
[----:B------:R-:W-:Y:S02]  /*0730*/  IADD3 R59, PT, PT, R61, UR5, RZ ;  /* 0x000000053d3b7c10 */ /* 0x000fe4000fffe0ff */
[----:B------:R-:W-:-:S02]  /*0740*/  @!P1 MOV R58, R60 ;  /* 0x0000003c003a9202 */ /* 0x000fc40000000f00 */
[----:B------:R-:W-:-:S03]  /*0750*/  IADD3 R0, PT, PT, R56, 0x140, RZ ;  /* 0x0000014038007810 */ /* 0x000fc60007ffe0ff */
[----:B------:R-:W-:Y:S01]  /*0760*/  @!P1 IMAD.WIDE.U32 R4, R9, R4, R58 ;  /* 0x0000000409049225 */ /* 0x000fe200078e003a */
[----:B------:R-:W-:Y:S01]  /*0770*/  SHF.R.S32.HI R23, RZ, 0x1f, R0 ;  /* 0x0000001fff177819 */ /* 0x000fe20000011400 */
[----:B------:R-:W3:Y:S03]  /*0780*/  @!P5 LDC.64 R8, c[0x0][0x3e0] ;  /* 0x0000f800ff08db82 */ /* 0x000ee60000000a00 */
[----:B------:R-:W-:Y:S02]  /*0790*/  @!P1 IADD3 R5, PT, PT, R5, R7, RZ ;  /* 0x0000000705059210 */ /* 0x000fe40007ffe0ff */
[----:B-1----:R-:W-:-:S04]  /*07a0*/  @!P1 LEA R2, P2, R4, R2, 0x1 ;  /* 0x0000000204029211 */ /* 0x002fc800078408ff */
[----:B------:R-:W-:Y:S02]  /*07b0*/  @!P1 LEA.HI.X R3, R4, R3, R5, 0x1, P2 ;  /* 0x0000000304039211 */ /* 0x000fe400010f0c05 */
[----:B------:R-:W1:Y:S01]  /*07c0*/  @!P3 LDC.64 R4, c[0x0][0x390] ;  /* 0x0000e400ff04bb82 */ /* 0x000e620000000a00 */
[----:B------:R-:W-:Y:S02]  /*07d0*/  ISETP.GE.U32.AND P2, PT, R0, UR12, PT ;  /* 0x0000000c00007c0c */ /* 0x000fe4000bf46070 */
[----:B------:R4:W5:Y:S01]  /*07e0*/  @!P1 LDG.E R13, desc[UR14][R2.64] ;  /* 0x0000000e020d9981 */ /* 0x000962000c1e1900 */
[----:B------:R-:W-:Y:S01]  /*07f0*/  @!P4 IMAD R7, R19, R15, R6 ;  /* 0x0000000f1307c224 */ /* 0x000fe200078e0206 */
[----:B------:R-:W-:Y:S01]  /*0800*/  ISETP.GE.AND.EX P1, PT, R23, UR13, PT, P2 ;  /* 0x0000000d17007c0c */ /* 0x000fe2000bf26320 */
[----:B--2---:R-:W-:Y:S01]  /*0810*/  @!P3 IMAD R6, R27, R16, RZ ;  /* 0x000000101b06b224 */ /* 0x004fe200078e02ff */
[----:B------:R-:W-:-:S03]  /*0820*/  IADD3 R30, PT, PT, R56, 0x160, RZ ;  /* 0x00000160381e7810 */ /* 0x000fc60007ffe0ff */
[----:B------:R-:W-:Y:S01]  /*0830*/  @!P3 IMAD R27, R29, R17, R6 ;  /* 0x000000111d1bb224 */ /* 0x000fe200078e0206 */
[----:B------:R-:W-:Y:S02]  /*0840*/  ISETP.GE.U32.AND P2, PT, R30, UR12, PT ;  /* 0x0000000c1e007c0c */ /* 0x000fe4000bf46070 */
[----:B----4-:R-:W-:Y:S01]  /*0850*/  @!P4 MOV R2, R60 ;  /* 0x0000003c0002c202 */ /* 0x010fe20000000f00 */
[----:B---3--:R-:W-:Y:S01]  /*0860*/  @!P5 IMAD R25, R25, R8, RZ ;  /* 0x000000081919d224 */ /* 0x008fe200078e02ff */
[-C--:B------:R-:W-:Y:S02]  /*0870*/  @!P4 MOV R3, R59.reuse ;  /* 0x0000003b0003c202 */ /* 0x080fe40000000f00 */
[----:B------:R-:W-:Y:S01]  /*0880*/  SHF.R.S32.HI R21, RZ, 0x1f, R30 ;  /* 0x0000001fff157819 */ /* 0x000fe2000001141e */
[----:B------:R-:W-:Y:S01]  /*0890*/  @!P4 IMAD.WIDE.U32 R14, R19, R14, R2 ;  /* 0x0000000e130ec225 */ /* 0x000fe200078e0002 */
[----:B------:R-:W-:Y:S02]  /*08a0*/  @!P3 MOV R2, R60 ;  /* 0x0000003c0002b202 */ /* 0x000fe40000000f00 */
[----:B------:R-:W-:-:S02]  /*08b0*/  @!P3 MOV R3, R59 ;  /* 0x0000003b0003b202 */ /* 0x000fc40000000f00 */
[----:B------:R-:W-:Y:S02]  /*08c0*/  @!P4 IADD3 R15, PT, PT, R15, R7, RZ ;  /* 0x000000070f0fc210 */ /* 0x000fe40007ffe0ff */
[C---:B0-----:R-:W-:Y:S01]  /*08d0*/  @!P4 LEA R18, P6, R14.reuse, R10, 0x1 ;  /* 0x0000000a0e12c211 */ /* 0x041fe200078c08ff */
[----:B------:R-:W-:Y:S01]  /*08e0*/  @!P3 IMAD.WIDE.U32 R16, R29, R16, R2 ;  /* 0x000000101d10b225 */ /* 0x000fe200078e0002 */
[----:B------:R-:W0:Y:S01]  /*08f0*/  @!P5 LDC.64 R6, c[0x0][0x390] ;  /* 0x0000e400ff06db82 */ /* 0x000e220000000a00 */
[----:B------:R-:W-:Y:S02]  /*0900*/  ISETP.GE.AND.EX P2, PT, R21, UR13, PT, P2 ;  /* 0x0000000d15007c0c */ /* 0x000fe4000bf46320 */
[----:B------:R-:W-:Y:S02]  /*0910*/  @!P4 LEA.HI.X R19, R14, R11, R15, 0x1, P6 ;  /* 0x0000000b0e13c211 */ /* 0x000fe400030f0c0f */
[----:B------:R-:W-:Y:S02]  /*0920*/  CS2R R14, SRZ ;  /* 0x00000000000e7805 */ /* 0x000fe4000001ff00 */
[----:B------:R-:W-:Y:S01]  /*0930*/  @!P3 IADD3 R11, PT, PT, R17, R27, RZ ;  /* 0x0000001b110bb210 */ /* 0x000fe20007ffe0ff */
[----:B------:R-:W-:-:S02]  /*0940*/  @!P5 IMAD R27, R12, R9, R25 ;  /* 0x000000090c1bd224 */ /* 0x000fc400078e0219 */
[----:B------:R-:W-:Y:S01]  /*0950*/  HFMA2 R25, -RZ, RZ, 0, 0 ;  /* 0x00000000ff197431 */ /* 0x000fe200000001ff */
[----:B------:R-:W2:Y:S01]  /*0960*/  @!P1 LDC.64 R2, c[0x0][0x3e0] ;  /* 0x0000f800ff029b82 */ /* 0x000ea20000000a00 */
[C---:B-1----:R-:W-:Y:S01]  /*0970*/  @!P3 LEA R10, P6, R16.reuse, R4, 0x1 ;  /* 0x00000004100ab211 */ /* 0x042fe200078c08ff */
[----:B------:R-:W3:Y:S01]  /*0980*/  @!P4 LDG.E R15, desc[UR14][R18.64] ;  /* 0x0000000e120fc981 */ /* 0x000ee2000c1e1900 */
[----:B------:R-:W-:Y:S02]  /*0990*/  ISETP.GE.U32.AND P4, PT, R55, UR12, PT ;  /* 0x0000000c37007c0c */ /* 0x000fe4000bf86070 */
[----:B------:R-:W-:Y:S02]  /*09a0*/  @!P3 LEA.HI.X R11, R16, R5, R11, 0x1, P6 ;  /* 0x00000005100bb211 */ /* 0x000fe400030f0c0b */
[----:B------:R-:W-:Y:S01]  /*09b0*/  @!P5 MOV R16, R60 ;  /* 0x0000003c0010d202 */ /* 0x000fe20000000f00 */
[----:B------:R-:W1:Y:S01]  /*09c0*/  @!P1 LDC.64 R4, c[0x0][0x390] ;  /* 0x0000e400ff049b82 */ /* 0x000e620000000a00 */
[----:B------:R-:W-:Y:S01]  /*09d0*/  @!P5 MOV R17, R59 ;  /* 0x0000003b0011d202 */ /* 0x000fe20000000f00 */
[----:B------:R4:W5:Y:S01]  /*09e0*/  @!P3 LDG.E R25, desc[UR14][R10.64] ;  /* 0x0000000e0a19b981 */ /* 0x000962000c1e1900 */
[----:B------:R-:W-:-:S02]  /*09f0*/  ISETP.GE.AND.EX P3, PT, R51, UR13, PT, P4 ;  /* 0x0000000d33007c0c */ /* 0x000fc4000bf66340 */
[----:B------:R-:W-:Y:S01]  /*0a00*/  ISETP.GE.U32.AND P4, PT, R54, UR12, PT ;  /* 0x0000000c36007c0c */ /* 0x000fe2000bf86070 */
[----:B------:R-:W-:Y:S02]  /*0a10*/  @!P5 IMAD.WIDE.U32 R16, R12, R8, R16 ;  /* 0x000000080c10d225 */ /* 0x000fe400078e0010 */
[----:B------:R-:W1:Y:S01]  /*0a20*/  @!P2 LDC.64 R8, c[0x0][0x3e0] ;  /* 0x0000f800ff08ab82 */ /* 0x000e620000000a00 */
[----:B------:R-:W-:Y:S02]  /*0a30*/  ISETP.GE.AND.EX P4, PT, R49, UR13, PT, P4 ;  /* 0x0000000d31007c0c */ /* 0x000fe4000bf86340 */
[----:B------:R-:W-:Y:S01]  /*0a40*/  @!P5 IADD3 R12, PT, PT, R17, R27, RZ ;  /* 0x0000001b110cd210 */ /* 0x000fe20007ffe0ff */
[----:B------:R-:W-:Y:S01]  /*0a50*/  HFMA2 R27, -RZ, RZ, 0, 0 ;  /* 0x00000000ff1b7431 */ /* 0x000fe200000001ff */
[----:B----4-:R-:W-:Y:S02]  /*0a60*/  @!P1 MOV R10, R60 ;  /* 0x0000003c000a9202 */ /* 0x010fe40000000f00 */
[----:B------:R-:W-:Y:S01]  /*0a70*/  @!P1 MOV R11, R59 ;  /* 0x0000003b000b9202 */ /* 0x000fe20000000f00 */
[----:B------:R-:W4:Y:S01]  /*0a80*/  @!P3 LDC.64 R18, c[0x0][0x3e0] ;  /* 0x0000f800ff12bb82 */ /* 0x000f220000000a00 */
[----:B0-----:R-:W-:Y:S01]  /*0a90*/  @!P5 LEA R6, P6, R16, R6, 0x1 ;  /* 0x000000061006d211 */ /* 0x001fe200078c08ff */
[----:B--2---:R-:W-:-:S02]  /*0aa0*/  @!P1 IMAD R23, R23, R2, RZ ;  /* 0x0000000217179224 */ /* 0x004fc400078e02ff */
[----:B------:R-:W-:Y:S01]  /*0ab0*/  @!P1 IMAD.WIDE.U32 R10, R0, R2, R10 ;  /* 0x00000002000a9225 */ /* 0x000fe200078e000a */
[----:B------:R-:W-:-:S03]  /*0ac0*/  @!P5 LEA.HI.X R7, R16, R7, R12, 0x1, P6 ;  /* 0x000000071007d211 */ /* 0x000fc600030f0c0c */
[----:B------:R-:W-:Y:S01]  /*0ad0*/  @!P1 IMAD R3, R0, R3, R23 ;  /* 0x0000000300039224 */ /* 0x000fe200078e0217 */
[----:B------:R-:W0:Y:S01]  /*0ae0*/  @!P4 LDC.64 R16, c[0x0][0x3e0] ;  /* 0x0000f800ff10cb82 */ /* 0x000e220000000a00 */
[----:B------:R2:W3:Y:S01]  /*0af0*/  @!P5 LDG.E R27, desc[UR14][R6.64] ;  /* 0x0000000e061bd981 */ /* 0x0004e2000c1e1900 */
[----:B-1----:R-:W-:Y:S02]  /*0b00*/  @!P1 LEA R22, P5, R10, R4, 0x1 ;  /* 0x000000040a169211 */ /* 0x002fe400078a08ff */
[----:B------:R-:W-:Y:S02]  /*0b10*/  @!P1 IADD3 R0, PT, PT, R11, R3, RZ ;  /* 0x000000030b009210 */ /* 0x000fe40007ffe0ff */
[----:B------:R-:W-:Y:S02]  /*0b20*/  ISETP.GE.U32.AND P6, PT, R52, UR12, PT ;  /* 0x0000000c34007c0c */ /* 0x000fe4000bfc6070 */
[----:B------:R-:W1:Y:S01]  /*0b30*/  @!P2 LDC.64 R2, c[0x0][0x390] ;  /* 0x0000e400ff02ab82 */ /* 0x000e620000000a00 */
[----:B------:R-:W-:-:S02]  /*0b40*/  @!P1 LEA.HI.X R23, R10, R5, R0, 0x1, P5 ;  /* 0x000000050a179211 */ /* 0x000fc400028f0c00 */
[----:B------:R-:W-:Y:S01]  /*0b50*/  ISETP.GE.AND.EX P6, PT, R47, UR13, PT, P6 ;  /* 0x0000000d2f007c0c */ /* 0x000fe2000bfc6360 */
[----:B------:R-:W-:Y:S01]  /*0b60*/  @!P2 IMAD R21, R21, R8, RZ ;  /* 0x000000081515a224 */ /* 0x000fe200078e02ff */
[----:B------:R-:W-:-:S03]  /*0b70*/  ISETP.GE.U32.AND P5, PT, R56, UR12, PT ;  /* 0x0000000c38007c0c */ /* 0x000fc6000bfa6070 */
[----:B------:R-:W0:Y:S01]  /*0b80*/  @!P3 LDC.64 R10, c[0x0][0x390] ;  /* 0x0000e400ff0abb82 */ /* 0x000e220000000a00 */
[----:B------:R-:W-:Y:S02]  /*0b90*/  @!P2 MOV R4, R60 ;  /* 0x0000003c0004a202 */ /* 0x000fe40000000f00 */
[----:B------:R-:W-:Y:S01]  /*0ba0*/  @!P2 MOV R5, R59 ;  /* 0x0000003b0005a202 */ /* 0x000fe20000000f00 */
[C---:B------:R-:W-:Y:S01]  /*0bb0*/  @!P2 IMAD R21, R30.reuse, R9, R21 ;  /* 0x000000091e15a224 */ /* 0x040fe200078e0215 */
[----:B------:R-:W-:Y:S01]  /*0bc0*/  ISETP.GE.AND.EX P5, PT, R53, UR13, PT, P5 ;  /* 0x0000000d35007c0c */ /* 0x000fe2000bfa6350 */
[----:B------:R-:W-:Y:S02]  /*0bd0*/  HFMA2 R29, -RZ, RZ, 0, 0 ;  /* 0x00000000ff1d7431 */ /* 0x000fe400000001ff */
[----:B----4-:R-:W-:Y:S01]  /*0be0*/  @!P3 IMAD R0, R51, R18, RZ ;  /* 0x000000123300b224 */ /* 0x010fe200078e02ff */
[----:B--2---:R-:W2:Y:S01]  /*0bf0*/  @!P6 LDC.64 R6, c[0x0][0x3e0] ;  /* 0x0000f800ff06eb82 */ /* 0x004ea20000000a00 */
[----:B------:R-:W-:Y:S01]  /*0c00*/  @!P2 IMAD.WIDE.U32 R30, R30, R8, R4 ;  /* 0x000000081e1ea225 */ /* 0x000fe200078e0004 */
[----:B------:R-:W-:-:S03]  /*0c10*/  @!P3 MOV R20, R60 ;  /* 0x0000003c0014b202 */ /* 0x000fc60000000f00 */
[----:B------:R-:W-:Y:S01]  /*0c20*/  @!P3 IMAD R33, R55, R19, R0 ;  /* 0x000000133721b224 */ /* 0x000fe200078e0200 */
[----:B------:R-:W-:Y:S02]  /*0c30*/  @!P2 IADD3 R0, PT, PT, R31, R21, RZ ;  /* 0x000000151f00a210 */ /* 0x000fe40007ffe0ff */
[----:B------:R-:W4:Y:S01]  /*0c40*/  @!P4 LDC.64 R4, c[0x0][0x390] ;  /* 0x0000e400ff04cb82 */ /* 0x000f220000000a00 */
[----:B------:R-:W-:Y:S01]  /*0c50*/  @!P3 MOV R21, R59 ;  /* 0x0000003b0015b202 */ /* 0x000fe20000000f00 */
[----:B------:R0:W3:Y:S01]  /*0c60*/  @!P1 LDG.E R29, desc[UR14][R22.64] ;  /* 0x0000000e161d9981 */ /* 0x0000e2000c1e1900 */
[C---:B-1----:R-:W-:Y:S01]  /*0c70*/  @!P2 LEA R2, P1, R30.reuse, R2, 0x1 ;  /* 0x000000021e02a211 */ /* 0x042fe200078208ff */
[----:B0-----:R-:W-:Y:S02]  /*0c80*/  @!P4 IMAD R12, R49, R16, RZ ;  /* 0x00000010310cc224 */ /* 0x001fe400078e02ff */
[----:B------:R-:W-:Y:S02]  /*0c90*/  @!P3 IMAD.WIDE.U32 R20, R55, R18, R20 ;  /* 0x000000123714b225 */ /* 0x000fe400078e0014 */
[----:B------:R-:W0:Y:S01]  /*0ca0*/  @!P5 LDC.64 R8, c[0x0][0x3e0] ;  /* 0x0000f800ff08db82 */ /* 0x000e220000000a00 */
[----:B------:R-:W-:-:S02]  /*0cb0*/  @!P2 LEA.HI.X R3, R30, R3, R0, 0x1, P1 ;  /* 0x000000031e03a211 */ /* 0x000fc400008f0c00 */
[----:B------:R-:W-:Y:S02]  /*0cc0*/  @!P4 MOV R22, R60 ;  /* 0x0000003c0016c202 */ /* 0x000fe40000000f00 */
[----:B------:R-:W-:Y:S01]  /*0cd0*/  @!P4 MOV R23, R59 ;  /* 0x0000003b0017c202 */ /* 0x000fe20000000f00 */
[----:B------:R-:W-:Y:S02]  /*0ce0*/  @!P4 IMAD R31, R54, R17, R12 ;  /* 0x00000011361fc224 */ /* 0x000fe400078e020c */
[----:B------:R-:W1:Y:S01]  /*0cf0*/  @!P6 LDC.64 R18, c[0x0][0x390] ;  /* 0x0000e400ff12eb82 */ /* 0x000e620000000a00 */
[----:B------:R-:W-:Y:S02]  /*0d00*/  @!P3 IADD3 R0, PT, PT, R21, R33, RZ ;  /* 0x000000211500b210 */ /* 0x000fe40007ffe0ff */
[----:B------:R-:W-:Y:S01]  /*0d10*/  @!P3 LEA R10, P1, R20, R10, 0x1 ;  /* 0x0000000a140ab211 */ /* 0x000fe200078208ff */
[----:B------:R-:W-:-:S04]  /*0d20*/  @!P4 IMAD.WIDE.U32 R16, R54, R16, R22 ;  /* 0x000000103610c225 */ /* 0x000fc800078e0016 */
[----:B------:R-:W-:Y:S01]  /*0d30*/  HFMA2 R22, -RZ, RZ, 0, 0 ;  /* 0x00000000ff167431 */ /* 0x000fe200000001ff */
[----:B------:R-:W-:Y:S02]  /*0d40*/  @!P3 LEA.HI.X R11, R20, R11, R0, 0x1, P1 ;  /* 0x0000000b140bb211 */ /* 0x000fe400008f0c00 */
[----:B------:R-:W1:Y:S01]  /*0d50*/  @!P5 LDC.64 R20, c[0x0][0x390] ;  /* 0x0000e400ff14db82 */ /* 0x000e620000000a00 */
[----:B------:R-:W-:Y:S01]  /*0d60*/  @!P4 IADD3 R0, PT, PT, R17, R31, RZ ;  /* 0x0000001f1100c210 */ /* 0x000fe20007ffe0ff */
[----:B--2---:R-:W-:Y:S01]  /*0d70*/  @!P6 IMAD R12, R47, R6, RZ ;  /* 0x000000062f0ce224 */ /* 0x004fe200078e02ff */
[C---:B----4-:R-:W-:Y:S01]  /*0d80*/  @!P4 LEA R4, P1, R16.reuse, R4, 0x1 ;  /* 0x000000041004c211 */ /* 0x050fe200078208ff */
[----:B------:R2:W4:Y:S03]  /*0d90*/  @!P3 LDG.E R22, desc[UR14][R10.64] ;  /* 0x0000000e0a16b981 */ /* 0x000526000c1e1900 */
[----:B------:R-:W-:Y:S01]  /*0da0*/  @!P4 LEA.HI.X R5, R16, R5, R0, 0x1, P1 ;  /* 0x000000051005c211 */ /* 0x000fe200008f0c00 */
[----:B------:R-:W-:Y:S01]  /*0db0*/  @!P6 IMAD R23, R52, R7, R12 ;  /* 0x000000073417e224 */ /* 0x000fe200078e020c */
[----:B------:R-:W-:Y:S01]  /*0dc0*/  ISETP.GE.U32.AND P3, PT, R50, UR12, PT ;  /* 0x0000000c32007c0c */ /* 0x000fe2000bf66070 */
[----:B0-----:R-:W-:-:S02]  /*0dd0*/  @!P5 IMAD R0, R53, R8, RZ ;  /* 0x000000083500d224 */ /* 0x001fc400078e02ff */
[----:B------:R0:W4:Y:S01]  /*0de0*/  @!P4 LDG.E R14, desc[UR14][R4.64] ;  /* 0x0000000e040ec981 */ /* 0x000122000c1e1900 */
[----:B--2---:R-:W-:Y:S02]  /*0df0*/  @!P6 MOV R10, R60 ;  /* 0x0000003c000ae202 */ /* 0x004fe40000000f00 */
[-C--:B------:R-:W-:Y:S02]  /*0e00*/  @!P6 MOV R11, R59.reuse ;  /* 0x0000003b000be202 */ /* 0x080fe40000000f00 */
[----:B------:R-:W-:Y:S01]  /*0e10*/  ISETP.GE.AND.EX P3, PT, R45, UR13, PT, P3 ;  /* 0x0000000d2d007c0c */ /* 0x000fe2000bf66330 */
[----:B------:R-:W-:Y:S01]  /*0e20*/  @!P6 IMAD.WIDE.U32 R6, R52, R6, R10 ;  /* 0x000000063406e225 */ /* 0x000fe200078e000a */
[----:B------:R-:W-:Y:S02]  /*0e30*/  @!P5 MOV R10, R60 ;  /* 0x0000003c000ad202 */ /* 0x000fe40000000f00 */
[----:B------:R-:W-:Y:S01]  /*0e40*/  @!P5 MOV R11, R59 ;  /* 0x0000003b000bd202 */ /* 0x000fe20000000f00 */
[----:B------:R-:W-:Y:S01]  /*0e50*/  @!P5 IMAD R17, R56, R9, R0 ;  /* 0x000000093811d224 */ /* 0x000fe200078e0200 */
[----:B------:R-:W-:-:S02]  /*0e60*/  ISETP.GE.U32.AND P4, PT, R48, UR12, PT ;  /* 0x0000000c30007c0c */ /* 0x000fc4000bf86070 */
[----:B------:R-:W-:Y:S01]  /*0e70*/  @!P6 IADD3 R0, PT, PT, R7, R23, RZ ;  /* 0x000000170700e210 */ /* 0x000fe20007ffe0ff */
[----:B------:R-:W-:Y:S01]  /*0e80*/  @!P5 IMAD.WIDE.U32 R8, R56, R8, R10 ;  /* 0x000000083808d225 */ /* 0x000fe200078e000a */
[----:B-1----:R-:W-:-:S03]  /*0e90*/  @!P6 LEA R18, P1, R6, R18, 0x1 ;  /* 0x000000120612e211 */ /* 0x002fc600078208ff */
[----:B------:R-:W1:Y:S01]  /*0ea0*/  @!P3 LDC.64 R10, c[0x0][0x3e0] ;  /* 0x0000f800ff0abb82 */ /* 0x000e620000000a00 */
[----:B------:R-:W-:Y:S02]  /*0eb0*/  ISETP.GE.AND.EX P4, PT, R43, UR13, PT, P4 ;  /* 0x0000000d2b007c0c */ /* 0x000fe4000bf86340 */
[----:B------:R-:W-:Y:S02]  /*0ec0*/  @!P6 LEA.HI.X R19, R6, R19, R0, 0x1, P1 ;  /* 0x000000130613e211 */ /* 0x000fe400008f0c00 */
[----:B------:R-:W-:Y:S02]  /*0ed0*/  @!P5 IADD3 R0, PT, PT, R9, R17, RZ ;  /* 0x000000110900d210 */ /* 0x000fe40007ffe0ff */
[----:B------:R-:W-:Y:S01]  /*0ee0*/  @!P5 LEA R20, P1, R8, R20, 0x1 ;  /* 0x000000140814d211 */ /* 0x000fe200078208ff */
[----:B------:R-:W2:Y:S01]  /*0ef0*/  @!P3 LDC.64 R16, c[0x0][0x390] ;  /* 0x0000e400ff10bb82 */ /* 0x000ea20000000a00 */
[----:B------:R-:W-:Y:S02]  /*0f00*/  IADD3 R33, PT, PT, R56, 0x180, RZ ;  /* 0x0000018038217810 */ /* 0x000fe40007ffe0ff */
[----:B------:R-:W-:-:S02]  /*0f10*/  @!P5 LEA.HI.X R21, R8, R21, R0, 0x1, P1 ;  /* 0x000000150815d211 */ /* 0x000fc400008f0c00 */
[----:B------:R-:W-:Y:S02]  /*0f20*/  ISETP.GE.U32.AND P1, PT, R33, UR12, PT ;  /* 0x0000000c21007c0c */ /* 0x000fe4000bf26070 */
[----:B------:R-:W-:Y:S01]  /*0f30*/  SHF.R.S32.HI R35, RZ, 0x1f, R33 ;  /* 0x0000001fff237819 */ /* 0x000fe20000011421 */
[----:B------:R-:W2:Y:S03]  /*0f40*/  @!P4 LDC.64 R8, c[0x0][0x3e0] ;  /* 0x0000f800ff08cb82 */ /* 0x000ea60000000a00 */
[----:B------:R-:W-:Y:S01]  /*0f50*/  ISETP.GE.AND.EX P1, PT, R35, UR13, PT, P1 ;  /* 0x0000000d23007c0c */ /* 0x000fe2000bf26310 */
[----:B------:R-:W-:-:S04]  /*0f60*/  HFMA2 R41, -RZ, RZ, 0, 0 ;  /* 0x00000000ff297431 */ /* 0x000fc800000001ff */
[----:B------:R-:W2:Y:S01]  /*0f70*/  @!P4 LDC.64 R6, c[0x0][0x390] ;  /* 0x0000e400ff06cb82 */ /* 0x000ea20000000a00 */
[----:B-1----:R-:W-:Y:S01]  /*0f80*/  @!P3 IMAD R0, R45, R10, RZ ;  /* 0x0000000a2d00b224 */ /* 0x002fe200078e02ff */
[----:B------:R-:W-:Y:S01]  /*0f90*/  MOV R12, RZ ;  /* 0x000000ff000c7202 */ /* 0x000fe20000000f00 */
[----:B------:R1:W4:Y:S05]  /*0fa0*/  @!P5 LDG.E R41, desc[UR14][R20.64] ;  /* 0x0000000e1429d981 */ /* 0x00032a000c1e1900 */
[----:B0-----:R-:W0:Y:S01]  /*0fb0*/  @!P1 LDC.64 R4, c[0x0][0x3e0] ;  /* 0x0000f800ff049b82 */ /* 0x001e220000000a00 */
[----:B------:R-:W-:Y:S01]  /*0fc0*/  @!P3 IMAD R23, R50, R11, R0 ;  /* 0x0000000b3217b224 */ /* 0x000fe200078e0200 */
[----:B------:R2:W4:Y:S01]  /*0fd0*/  @!P6 LDG.E R12, desc[UR14][R18.64] ;  /* 0x0000000e120ce981 */ /* 0x000522000c1e1900 */
[----:B-1----:R-:W-:-:S02]  /*0fe0*/  @!P3 MOV R20, R60 ;  /* 0x0000003c0014b202 */ /* 0x002fc40000000f00 */
[-C--:B------:R-:W-:Y:S01]  /*0ff0*/  @!P3 MOV R21, R59.reuse ;  /* 0x0000003b0015b202 */ /* 0x080fe20000000f00 */
[----:B--2---:R-:W-:Y:S01]  /*1000*/  @!P4 IMAD R0, R43, R8, RZ ;  /* 0x000000082b00c224 */ /* 0x004fe200078e02ff */
[----:B------:R-:W-:Y:S01]  /*1010*/  @!P4 MOV R18, R60 ;  /* 0x0000003c0012c202 */ /* 0x000fe20000000f00 */
[----:B------:R-:W-:Y:S01]  /*1020*/  @!P3 IMAD.WIDE.U32 R10, R50, R10, R20 ;  /* 0x0000000a320ab225 */ /* 0x000fe200078e0014 */
[----:B------:R-:W-:Y:S02]  /*1030*/  @!P4 MOV R19, R59 ;  /* 0x0000003b0013c202 */ /* 0x000fe40000000f00 */
[----:B------:R-:W1:Y:S01]  /*1040*/  @!P1 LDC.64 R20, c[0x0][0x390] ;  /* 0x0000e400ff149b82 */ /* 0x000e620000000a00 */
[----:B------:R-:W-:Y:S01]  /*1050*/  @!P4 IMAD R31, R48, R9, R0 ;  /* 0x00000009301fc224 */ /* 0x000fe200078e0200 */
[----:B------:R-:W-:Y:S02]  /*1060*/  @!P3 IADD3 R0, PT, PT, R11, R23, RZ ;  /* 0x000000170b00b210 */ /* 0x000fe40007ffe0ff */
[----:B------:R-:W-:Y:S01]  /*1070*/  @!P3 LEA R16, P6, R10, R16, 0x1 ;  /* 0x000000100a10b211 */ /* 0x000fe200078c08ff */
[----:B------:R-:W-:-:S03]  /*1080*/  @!P4 IMAD.WIDE.U32 R8, R48, R8, R18 ;  /* 0x000000083008c225 */ /* 0x000fc600078e0012 */
[----:B------:R-:W-:Y:S02]  /*1090*/  @!P3 LEA.HI.X R17, R10, R17, R0, 0x1, P6 ;  /* 0x000000110a11b211 */ /* 0x000fe400030f0c00 */
[----:B------:R-:W-:Y:S01]  /*10a0*/  CS2R R10, SRZ ;  /* 0x00000000000a7805 */ /* 0x000fe2000001ff00 */
[----:B0-----:R-:W-:Y:S01]  /*10b0*/  @!P1 IMAD R24, R35, R4, RZ ;  /* 0x0000000423189224 */ /* 0x001fe200078e02ff */
[----:B------:R-:W-:Y:S02]  /*10c0*/  @!P4 IADD3 R0, PT, PT, R9, R31, RZ ;  /* 0x0000001f0900c210 */ /* 0x000fe40007ffe0ff */
[----:B------:R-:W-:Y:S02]  /*10d0*/  @!P4 LEA R6, P6, R8, R6, 0x1 ;  /* 0x000000060806c211 */ /* 0x000fe400078c08ff */
[----:B------:R-:W-:Y:S01]  /*10e0*/  IADD3 R35, PT, PT, R56, 0x1a0, RZ ;  /* 0x000001a038237810 */ /* 0x000fe20007ffe0ff */
[----:B------:R-:W2:Y:S01]  /*10f0*/  @!P3 LDG.E R10, desc[UR14][R16.64] ;  /* 0x0000000e100ab981 */ /* 0x000ea2000c1e1900 */
[----:B------:R-:W-:-:S02]  /*1100*/  @!P4 LEA.HI.X R7, R8, R7, R0, 0x1, P6 ;  /* 0x000000070807c211 */ /* 0x000fc400030f0c00 */
[----:B------:R-:W-:Y:S02]  /*1110*/  ISETP.GE.U32.AND P3, PT, R35, UR12, PT ;  /* 0x0000000c23007c0c */ /* 0x000fe4000bf66070 */
[----:B------:R-:W-:Y:S01]  /*1120*/  SHF.R.S32.HI R57, RZ, 0x1f, R35 ;  /* 0x0000001fff397819 */ /* 0x000fe20000011423 */
[----:B------:R0:W2:Y:S01]  /*1130*/  @!P4 LDG.E R11, desc[UR14][R6.64] ;  /* 0x0000000e060bc981 */ /* 0x0000a2000c1e1900 */
[----:B------:R-:W-:Y:S01]  /*1140*/  IADD3 R23, PT, PT, R56, 0x1c0, RZ ;  /* 0x000001c038177810 */ /* 0x000fe20007ffe0ff */
[----:B------:R-:W-:Y:S01]  /*1150*/  HFMA2 R31, -RZ, RZ, 0, 0 ;  /* 0x00000000ff1f7431 */ /* 0x000fe200000001ff */
[----:B------:R-:W-:Y:S02]  /*1160*/  ISETP.GE.AND.EX P3, PT, R57, UR13, PT, P3 ;  /* 0x0000000d39007c0c */ /* 0x000fe4000bf66330 */
[----:B------:R-:W-:Y:S02]  /*1170*/  ISETP.GE.U32.AND P4, PT, R23, UR12, PT ;  /* 0x0000000c17007c0c */ /* 0x000fe4000bf86070 */
[----:B------:R-:W-:-:S02]  /*1180*/  SHF.R.S32.HI R63, RZ, 0x1f, R23 ;  /* 0x0000001fff3f7819 */ /* 0x000fc40000011417 */
[----:B0-----:R-:W-:Y:S02]  /*1190*/  @!P1 MOV R6, R60 ;  /* 0x0000003c00069202 */ /* 0x001fe40000000f00 */
[----:B------:R-:W-:Y:S01]  /*11a0*/  @!P1 MOV R7, R59 ;  /* 0x0000003b00079202 */ /* 0x000fe20000000f00 */
[----:B------:R-:W-:Y:S01]  /*11b0*/  @!P1 IMAD R37, R33, R5, R24 ;  /* 0x0000000521259224 */ /* 0x000fe200078e0218 */
[----:B------:R-:W-:Y:S01]  /*11c0*/  ISETP.GE.AND.EX P4, PT, R63, UR13, PT, P4 ;  /* 0x0000000d3f007c0c */ /* 0x000fe2000bf86340 */
[----:B------:R0:W2:Y:S01]  /*11d0*/  @!P2 LDG.E R31, desc[UR14][R2.64] ;  /* 0x0000000e021fa981 */ /* 0x0000a2000c1e1900 */
[----:B------:R-:W-:Y:S01]  /*11e0*/  IADD3 R39, PT, PT, R56, 0x1e0, RZ ;  /* 0x000001e038277810 */ /* 0x000fe20007ffe0ff */
[----:B------:R-:W-:Y:S01]  /*11f0*/  @!P1 IMAD.WIDE.U32 R4, R33, R4, R6 ;  /* 0x0000000421049225 */ /* 0x000fe200078e0006 */
[----:B------:R-:W5:Y:S04]  /*1200*/  @!P3 LDC.64 R18, c[0x0][0x3e0] ;  /* 0x0000f800ff12bb82 */ /* 0x000f680000000a00 */
[----:B------:R-:W-:-:S02]  /*1210*/  @!P1 IADD3 R0, PT, PT, R5, R37, RZ ;  /* 0x0000002505009210 */ /* 0x000fc40007ffe0ff */
[C---:B-1----:R-:W-:Y:S02]  /*1220*/  @!P1 LEA R20, P2, R4.reuse, R20, 0x1 ;  /* 0x0000001404149211 */ /* 0x042fe400078408ff */
[----:B------:R-:W-:Y:S01]  /*1230*/  SHF.R.S32.HI R37, RZ, 0x1f, R39 ;  /* 0x0000001fff257819 */ /* 0x000fe20000011427 */
[----:B------:R-:W1:Y:S01]  /*1240*/  @!P4 LDC.64 R16, c[0x0][0x3e0] ;  /* 0x0000f800ff10cb82 */ /* 0x000e620000000a00 */
[----:B------:R-:W-:Y:S02]  /*1250*/  @!P1 LEA.HI.X R21, R4, R21, R0, 0x1, P2 ;  /* 0x0000001504159211 */ /* 0x000fe400010f0c00 */
[----:B------:R-:W-:-:S04]  /*1260*/  ISETP.GE.U32.AND P2, PT, R39, UR12, PT ;  /* 0x0000000c27007c0c */ /* 0x000fc8000bf46070 */
[----:B------:R-:W-:Y:S01]  /*1270*/  ISETP.GE.AND.EX P2, PT, R37, UR13, PT, P2 ;  /* 0x0000000d25007c0c */ /* 0x000fe2000bf46320 */
[----:B------:R-:W3:Y:S01]  /*1280*/  @!P3 LDC.64 R8, c[0x0][0x390] ;  /* 0x0000e400ff08bb82 */ /* 0x000ee20000000a00 */
[----:B------:R-:W-:Y:S01]  /*1290*/  HFMA2 R33, -RZ, RZ, 0, 0 ;  /* 0x00000000ff217431 */ /* 0x000fe200000001ff */
[----:B------:R-:W-:Y:S02]  /*12a0*/  @!P3 MOV R4, R60 ;  /* 0x0000003c0004b202 */ /* 0x000fe40000000f00 */
[----:B------:R-:W-:Y:S01]  /*12b0*/  @!P3 MOV R5, R59 ;  /* 0x0000003b0005b202 */ /* 0x000fe20000000f00 */
[----:B-----5:R-:W-:-:S03]  /*12c0*/  @!P3 IMAD R0, R57, R18, RZ ;  /* 0x000000123900b224 */ /* 0x020fc600078e02ff */
[----:B------:R-:W5:Y:S08]  /*12d0*/  @!P4 LDC.64 R6, c[0x0][0x390] ;  /* 0x0000e400ff06cb82 */ /* 0x000f700000000a00 */
[----:B0-----:R-:W0:Y:S01]  /*12e0*/  @!P2 LDC.64 R2, c[0x0][0x3e0] ;  /* 0x0000f800ff02ab82 */ /* 0x001e220000000a00 */
[----:B------:R-:W-:Y:S01]  /*12f0*/  @!P3 IMAD R57, R35, R19, R0 ;  /* 0x000000132339b224 */ /* 0x000fe200078e0200 */
[----:B------:R3:W2:Y:S01]  /*1300*/  @!P1 LDG.E R33, desc[UR14][R20.64] ;  /* 0x0000000e14219981 */ /* 0x0006a2000c1e1900 */
[----:B-1----:R-:W-:-:S02]  /*1310*/  @!P4 IMAD R0, R63, R16, RZ ;  /* 0x000000103f00c224 */ /* 0x002fc400078e02ff */
[----:B------:R-:W-:-:S03]  /*1320*/  @!P3 IMAD.WIDE.U32 R18, R35, R18, R4 ;  /* 0x000000122312b225 */ /* 0x000fc600078e0004 */
[----:B------:R-:W1:Y:S01]  /*1330*/  @!P2 LDC.64 R4, c[0x0][0x390] ;  /* 0x0000e400ff04ab82 */ /* 0x000e620000000a00 */
[----:B------:R-:W-:Y:S02]  /*1340*/  @!P4 IMAD R63, R23, R17, R0 ;  /* 0x00000011173fc224 */ /* 0x000fe400078e0200 */
[----:B------:R-:W-:Y:S01]  /*1350*/  HFMA2 R35, -RZ, RZ, 0, 0 ;  /* 0x00000000ff237431 */ /* 0x000fe200000001ff */
[----:B------:R-:W-:Y:S02]  /*1360*/  @!P3 IADD3 R0, PT, PT, R19, R57, RZ ;  /* 0x000000391300b210 */ /* 0x000fe40007ffe0ff */
[----:B---3--:R-:W-:Y:S02]  /*1370*/  @!P3 LEA R8, P1, R18, R8, 0x1 ;  /* 0x000000081208b211 */ /* 0x008fe400078208ff */
[----:B------:R-:W-:Y:S02]  /*1380*/  @!P4 MOV R20, R60 ;  /* 0x0000003c0014c202 */ /* 0x000fe40000000f00 */
[----:B------:R-:W-:-:S02]  /*1390*/  @!P4 MOV R21, R59 ;  /* 0x0000003b0015c202 */ /* 0x000fc40000000f00 */
[----:B------:R-:W-:Y:S01]  /*13a0*/  @!P3 LEA.HI.X R9, R18, R9, R0, 0x1, P1 ;  /* 0x000000091209b211 */ /* 0x000fe200008f0c00 */
[----:B------:R-:W-:-:S04]  /*13b0*/  @!P4 IMAD.WIDE.U32 R16, R23, R16, R20 ;  /* 0x000000101710c225 */ /* 0x000fc800078e0014 */
[----:B------:R3:W2:Y:S01]  /*13c0*/  @!P3 LDG.E R35, desc[UR14][R8.64] ;  /* 0x0000000e0823b981 */ /* 0x0006a2000c1e1900 */
[----:B0-----:R-:W-:Y:S01]  /*13d0*/  @!P2 IMAD R18, R37, R2, RZ ;  /* 0x000000022512a224 */ /* 0x001fe200078e02ff */
[----:B------:R-:W-:Y:S02]  /*13e0*/  @!P4 IADD3 R0, PT, PT, R17, R63, RZ ;  /* 0x0000003f1100c210 */ /* 0x000fe40007ffe0ff */
[C---:B-----5:R-:W-:Y:S01]  /*13f0*/  @!P4 LEA R6, P1, R16.reuse, R6, 0x1 ;  /* 0x000000061006c211 */ /* 0x060fe200078208ff */
[C---:B------:R-:W-:Y:S01]  /*1400*/  @!P2 IMAD R17, R39.reuse, R3, R18 ;  /* 0x000000032711a224 */ /* 0x040fe200078e0212 */
[----:B---3--:R-:W-:Y:S02]  /*1410*/  @!P2 MOV R8, R60 ;  /* 0x0000003c0008a202 */ /* 0x008fe40000000f00 */
[----:B------:R-:W-:Y:S02]  /*1420*/  @!P2 MOV R9, R59 ;  /* 0x0000003b0009a202 */ /* 0x000fe40000000f00 */
[----:B------:R-:W-:Y:S01]  /*1430*/  MOV R37, RZ ;  /* 0x000000ff00257202 */ /* 0x000fe20000000f00 */
[----:B------:R-:W-:Y:S01]  /*1440*/  @!P2 IMAD.WIDE.U32 R2, R39, R2, R8 ;  /* 0x000000022702a225 */ /* 0x000fe200078e0008 */
[----:B------:R-:W-:-:S03]  /*1450*/  @!P4 LEA.HI.X R7, R16, R7, R0, 0x1, P1 ;  /* 0x000000071007c211 */ /* 0x000fc600008f0c00 */
[----:B------:R-:W-:Y:S01]  /*1460*/  HFMA2 R39, -RZ, RZ, 0, 0 ;  /* 0x00000000ff277431 */ /* 0x000fe200000001ff */
[----:B------:R-:W-:Y:S01]  /*1470*/  @!P2 IADD3 R0, PT, PT, R3, R17, RZ ;  /* 0x000000110300a210 */ /* 0x000fe20007ffe0ff */
[----:B------:R0:W3:Y:S01]  /*1480*/  @!P4 LDG.E R37, desc[UR14][R6.64] ;  /* 0x0000000e0625c981 */ /* 0x0000e2000c1e1900 */
[----:B-1----:R-:W-:-:S04]  /*1490*/  @!P2 LEA R16, P1, R2, R4, 0x1 ;  /* 0x000000040210a211 */ /* 0x002fc800078208ff */
[----:B------:R-:W-:-:S05]  /*14a0*/  @!P2 LEA.HI.X R17, R2, R5, R0, 0x1, P1 ;  /* 0x000000050211a211 */ /* 0x000fca00008f0c00 */
[----:B------:R1:W5:Y:S01]  /*14b0*/  @!P2 LDG.E R39, desc[UR14][R16.64] ;  /* 0x0000000e1027a981 */ /* 0x000362000c1e1900 */
[--C-:B------:R-:W-:Y:S02]  /*14c0*/  HADD2.F32 R24, -RZ, R25.reuse.H0_H0 ;  /* 0x20000019ff187230 */ /* 0x100fe40000004100 */
[----:B------:R-:W-:Y:S02]  /*14d0*/  HADD2.F32 R25, -RZ, R25.H1_H1 ;  /* 0x30000019ff197230 */ /* 0x000fe40000004100 */
[--C-:B------:R-:W-:Y:S02]  /*14e0*/  HADD2.F32 R26, -RZ, R27.reuse.H1_H1 ;  /* 0x3000001bff1a7230 */ /* 0x100fe40000004100 */
[----:B------:R-:W-:Y:S02]  /*14f0*/  HADD2.F32 R27, -RZ, R27.H0_H0 ;  /* 0x2000001bff1b7230 */ /* 0x000fe40000004100 */
[--C-:B----4-:R-:W-:Y:S02]  /*1500*/  HADD2.F32 R2, -RZ, R22.reuse.H0_H0 ;  /* 0x20000016ff027230 */ /* 0x110fe40000004100 */
[----:B------:R-:W-:-:S02]  /*1510*/  HADD2.F32 R3, -RZ, R22.H1_H1 ;  /* 0x30000016ff037230 */ /* 0x000fc40000004100 */
[----:B------:R-:W-:-:S03]  /*1520*/  HADD2.F32 R4, -RZ, R14.H0_H0 ;  /* 0x2000000eff047230 */ /* 0x000fc60000004100 */
[----:B0-----:R-:W-:Y:S01]  /*1530*/  FADD.FTZ R7, R2, R3 ;  /* 0x0000000302077221 */ /* 0x001fe20000010000 */
[----:B------:R-:W-:Y:S02]  /*1540*/  HADD2.F32 R5, -RZ, R14.H1_H1 ;  /* 0x3000000eff057230 */ /* 0x000fe40000004100 */
[----:B------:R-:W-:-:S03]  /*1550*/  FMUL.FTZ R9, R3, R3 ;  /* 0x0000000303097220 */ /* 0x000fc60000410000 */
[----:B------:R-:W-:Y:S01]  /*1560*/  FADD.FTZ R14, R4, R5 ;  /* 0x00000005040e7221 */ /* 0x000fe20000010000 */
[----:B------:R-:W-:Y:S01]  /*1570*/  FFMA.FTZ R9, R2, R2, R9 ;  /* 0x0000000202097223 */ /* 0x000fe20000010009 */
[----:B-1----:R-:W-:-:S04]  /*1580*/  FMUL.FTZ R17, R5, R5 ;  /* 0x0000000505117220 */ /* 0x002fc80000410000 */
[----:B------:R-:W-:Y:S01]  /*1590*/  FFMA.FTZ R17, R4, R4, R17 ;  /* 0x0000000404117223 */ /* 0x000fe20000010011 */
[--C-:B------:R-:W-:Y:S02]  /*15a0*/  HADD2.F32 R0, -RZ, R41.reuse.H1_H1 ;  /* 0x30000029ff007230 */ /* 0x100fe40000004100 */
[----:B------:R-:W-:-:S03]  /*15b0*/  HADD2.F32 R41, -RZ, R41.H0_H0 ;  /* 0x20000029ff297230 */ /* 0x000fc60000004100 */
[----:B------:R-:W-:Y:S02]  /*15c0*/  FMUL.FTZ R8, R0, R0 ;  /* 0x0000000000087220 */ /* 0x000fe40000410000 */
[C---:B------:R-:W-:Y:S02]  /*15d0*/  FADD.FTZ R6, R41.reuse, R0 ;  /* 0x0000000029067221 */ /* 0x040fe40000010000 */
[----:B------:R-:W-:Y:S02]  /*15e0*/  FFMA.FTZ R8, R41, R41, R8 ;  /* 0x0000002929087223 */ /* 0x000fe40000010008 */
[----:B------:R-:W-:Y:S02]  /*15f0*/  FADD.FTZ R6, RZ, R6 ;  /* 0x00000006ff067221 */ /* 0x000fe40000010000 */
[----:B------:R-:W-:Y:S02]  /*1600*/  FADD.FTZ R8, RZ, R8 ;  /* 0x00000008ff087221 */ /* 0x000fe40000010000 */
[----:B------:R-:W-:Y:S01]  /*1610*/  FADD.FTZ R7, R6, R7 ;  /* 0x0000000706077221 */ /* 0x000fe20000010000 */
[----:B------:R-:W-:-:S02]  /*1620*/  HADD2.F32 R6, -RZ, R12.H1_H1 ;  /* 0x3000000cff067230 */ /* 0x000fc40000004100 */
[----:B------:R-:W-:Y:S01]  /*1630*/  FADD.FTZ R8, R8, R9 ;  /* 0x0000000908087221 */ /* 0x000fe20000010000 */
[----:B------:R-:W-:Y:S01]  /*1640*/  FADD.FTZ R14, R7, R14 ;  /* 0x0000000e070e7221 */ /* 0x000fe20000010000 */
[----:B------:R-:W-:Y:S02]  /*1650*/  HADD2.F32 R7, -RZ, R12.H0_H0 ;  /* 0x2000000cff077230 */ /* 0x000fe40000004100 */
[----:B------:R-:W-:Y:S01]  /*1660*/  FADD.FTZ R17, R8, R17 ;  /* 0x0000001108117221 */ /* 0x000fe20000010000 */
[----:B------:R-:W-:Y:S02]  /*1670*/  FMUL.FTZ R12, R6, R6 ;  /* 0x00000006060c7220 */ /* 0x000fe40000410000 */
[C---:B------:R-:W-:Y:S02]  /*1680*/  FADD.FTZ R19, R7.reuse, R6 ;  /* 0x0000000607137221 */ /* 0x040fe40000010000 */
[----:B------:R-:W-:Y:S02]  /*1690*/  FFMA.FTZ R12, R7, R7, R12 ;  /* 0x00000007070c7223 */ /* 0x000fe4000001000c */
[----:B------:R-:W-:Y:S01]  /*16a0*/  FADD.FTZ R14, R14, R19 ;  /* 0x000000130e0e7221 */ /* 0x000fe20000010000 */
[----:B--2---:R-:W-:-:S02]  /*16b0*/  HADD2.F32 R8, -RZ, R10.H0_H0 ;  /* 0x2000000aff087230 */ /* 0x004fc40000004100 */
[----:B------:R-:W-:Y:S02]  /*16c0*/  HADD2.F32 R9, -RZ, R10.H1_H1 ;  /* 0x3000000aff097230 */ /* 0x000fe40000004100 */
[----:B------:R-:W-:Y:S01]  /*16d0*/  FADD.FTZ R17, R17, R12 ;  /* 0x0000000c11117221 */ /* 0x000fe20000010000 */
[--C-:B------:R-:W-:Y:S02]  /*16e0*/  HADD2.F32 R10, -RZ, R11.reuse.H0_H0 ;  /* 0x2000000bff0a7230 */ /* 0x100fe40000004100 */
[----:B------:R-:W-:Y:S01]  /*16f0*/  FADD.FTZ R19, R8, R9 ;  /* 0x0000000908137221 */ /* 0x000fe20000010000 */
[----:B------:R-:W-:Y:S02]  /*1700*/  HADD2.F32 R11, -RZ, R11.H1_H1 ;  /* 0x3000000bff0b7230 */ /* 0x000fe40000004100 */
[----:B------:R-:W-:Y:S01]  /*1710*/  FMUL.FTZ R21, R9, R9 ;  /* 0x0000000909157220 */ /* 0x000fe20000410000 */
[--C-:B------:R-:W-:Y:S02]  /*1720*/  HADD2.F32 R12, -RZ, R13.reuse.H0_H0 ;  /* 0x2000000dff0c7230 */ /* 0x100fe40000004100 */
[----:B------:R-:W-:Y:S01]  /*1730*/  FADD.FTZ R14, R14, R19 ;  /* 0x000000130e0e7221 */ /* 0x000fe20000010000 */
[----:B------:R-:W-:-:S02]  /*1740*/  HADD2.F32 R13, -RZ, R13.H1_H1 ;  /* 0x3000000dff0d7230 */ /* 0x000fc40000004100 */
[----:B------:R-:W-:Y:S01]  /*1750*/  FFMA.FTZ R16, R8, R8, R21 ;  /* 0x0000000808107223 */ /* 0x000fe20000010015 */
[----:B------:R-:W-:Y:S01]  /*1760*/  FADD.FTZ R19, R10, R11 ;  /* 0x0000000b0a137221 */ /* 0x000fe20000010000 */
[----:B------:R-:W-:Y:S02]  /*1770*/  FMUL.FTZ R21, R11, R11 ;  /* 0x0000000b0b157220 */ /* 0x000fe40000410000 */
[----:B------:R-:W-:Y:S01]  /*1780*/  FADD.FTZ R16, R17, R16 ;  /* 0x0000001011107221 */ /* 0x000fe20000010000 */
[----:B------:R-:W-:Y:S01]  /*1790*/  FADD.FTZ R14, R14, R19 ;  /* 0x000000130e0e7221 */ /* 0x000fe20000010000 */
[----:B------:R-:W-:Y:S01]  /*17a0*/  FADD.FTZ R17, R12, R13 ;  /* 0x0000000d0c117221 */ /* 0x000fe20000010000 */
[----:B------:R-:W-:Y:S01]  /*17b0*/  FFMA.FTZ R21, R10, R10, R21 ;  /* 0x0000000a0a157223 */ /* 0x000fe20000010015 */
[----:B------:R-:W-:Y:S02]  /*17c0*/  FMUL.FTZ R19, R13, R13 ;  /* 0x0000000d0d137220 */ /* 0x000fe40000410000 */
[----:B------:R-:W-:Y:S01]  /*17d0*/  FADD.FTZ R17, R14, R17 ;  /* 0x000000110e117221 */ /* 0x000fe20000010000 */
[----:B------:R-:W-:-:S02]  /*17e0*/  HADD2.F32 R14, -RZ, R15.H1_H1 ;  /* 0x3000000fff0e7230 */ /* 0x000fc40000004100 */
[----:B------:R-:W-:Y:S01]  /*17f0*/  FADD.FTZ R16, R16, R21 ;  /* 0x0000001510107221 */ /* 0x000fe20000010000 */
[----:B------:R-:W-:Y:S02]  /*1800*/  HADD2.F32 R15, -RZ, R15.H0_H0 ;  /* 0x2000000fff0f7230 */ /* 0x000fe40000004100 */
[----:B------:R-:W-:Y:S01]  /*1810*/  FFMA.FTZ R19, R12, R12, R19 ;  /* 0x0000000c0c137223 */ /* 0x000fe20000010013 */
[----:B------:R-:W-:Y:S01]  /*1820*/  FMUL.FTZ R20, R14, R14 ;  /* 0x0000000e0e147220 */ /* 0x000fe20000410000 */
[----:B------:R-:W-:Y:S02]  /*1830*/  FMUL.FTZ R21, R25, R25 ;  /* 0x0000001919157220 */ /* 0x000fe40000410000 */
[----:B------:R-:W-:Y:S01]  /*1840*/  FADD.FTZ R16, R16, R19 ;  /* 0x0000001310107221 */ /* 0x000fe20000010000 */
[C---:B------:R-:W-:Y:S01]  /*1850*/  FFMA.FTZ R19, R15.reuse, R15, R20 ;  /* 0x0000000f0f137223 */ /* 0x040fe20000010014 */
[----:B------:R-:W-:Y:S01]  /*1860*/  FADD.FTZ R18, R15, R14 ;  /* 0x0000000e0f127221 */ /* 0x000fe20000010000 */
[----:B------:R-:W-:Y:S01]  /*1870*/  FFMA.FTZ R21, R24, R24, R21 ;  /* 0x0000001818157223 */ /* 0x000fe20000010015 */
[----:B------:R-:W-:-:S02]  /*1880*/  HADD2.F32 R28, -RZ, R29.H1_H1 ;  /* 0x3000001dff1c7230 */ /* 0x000fc40000004100 */
[----:B------:R-:W-:Y:S01]  /*1890*/  FADD.FTZ R16, R16, R19 ;  /* 0x0000001310107221 */ /* 0x000fe20000010000 */
[----:B------:R-:W-:Y:S01]  /*18a0*/  FMUL.FTZ R20, R26, R26 ;  /* 0x0000001a1a147220 */ /* 0x000fe20000410000 */
[----:B------:R-:W-:Y:S01]  /*18b0*/  FADD.FTZ R17, R17, R18 ;  /* 0x0000001211117221 */ /* 0x000fe20000010000 */
[----:B------:R-:W-:Y:S02]  /*18c0*/  HADD2.F32 R29, -RZ, R29.H0_H0 ;  /* 0x2000001dff1d7230 */ /* 0x000fe40000004100 */
[----:B------:R-:W-:Y:S01]  /*18d0*/  FADD.FTZ R16, R16, R21 ;  /* 0x0000001510107221 */ /* 0x000fe20000010000 */
[----:B------:R-:W-:Y:S01]  /*18e0*/  FFMA.FTZ R19, R27, R27, R20 ;  /* 0x0000001b1b137223 */ /* 0x000fe20000010014 */
[----:B------:R-:W-:Y:S01]  /*18f0*/  FADD.FTZ R18, R24, R25 ;  /* 0x0000001918127221 */ /* 0x000fe20000010000 */
[----:B------:R-:W-:Y:S02]  /*1900*/  FMUL.FTZ R20, R28, R28 ;  /* 0x0000001c1c147220 */ /* 0x000fe40000410000 */
[----:B------:R-:W-:Y:S01]  /*1910*/  FADD.FTZ R16, R16, R19 ;  /* 0x0000001310107221 */ /* 0x000fe20000010000 */
[----:B------:R-:W-:Y:S01]  /*1920*/  FADD.FTZ R17, R17, R18 ;  /* 0x0000001211117221 */ /* 0x000fe20000010000 */
[----:B------:R-:W-:Y:S01]  /*1930*/  FFMA.FTZ R19, R29, R29, R20 ;  /* 0x0000001d1d137223 */ /* 0x000fe20000010014 */
[----:B------:R-:W-:Y:S01]  /*1940*/  FADD.FTZ R18, R27, R26 ;  /* 0x0000001a1b127221 */ /* 0x000fe20000010000 */
[----:B------:R-:W-:-:S02]  /*1950*/  HADD2.F32 R30, -RZ, R31.H1_H1 ;  /* 0x3000001fff1e7230 */ /* 0x000fc40000004100 */
[----:B------:R-:W-:Y:S01]  /*1960*/  FADD.FTZ R19, R16, R19 ;  /* 0x0000001310137221 */ /* 0x000fe20000010000 */
[----:B------:R-:W-:Y:S01]  /*1970*/  FADD.FTZ R17, R17, R18 ;  /* 0x0000001211117221 */ /* 0x000fe20000010000 */
[----:B------:R-:W-:Y:S02]  /*1980*/  HADD2.F32 R31, -RZ, R31.H0_H0 ;  /* 0x2000001fff1f7230 */ /* 0x000fe40000004100 */
[----:B------:R-:W-:Y:S01]  /*1990*/  FADD.FTZ R16, R29, R28 ;  /* 0x0000001c1d107221 */ /* 0x000fe20000010000 */
[----:B------:R-:W-:Y:S01]  /*19a0*/  FMUL.FTZ R18, R30, R30 ;  /* 0x0000001e1e127220 */ /* 0x000fe20000410000 */
[--C-:B------:R-:W-:Y:S02]  /*19b0*/  HADD2.F32 R32, -RZ, R33.reuse.H1_H1 ;  /* 0x30000021ff207230 */ /* 0x100fe40000004100 */
[----:B------:R-:W-:Y:S01]  /*19c0*/  FADD.FTZ R16, R17, R16 ;  /* 0x0000001011107221 */ /* 0x000fe20000010000 */
[----:B------:R-:W-:Y:S01]  /*19d0*/  FFMA.FTZ R18, R31, R31, R18 ;  /* 0x0000001f1f127223 */ /* 0x000fe20000010012 */
[----:B------:R-:W-:-:S02]  /*19e0*/  HADD2.F32 R33, -RZ, R33.H0_H0 ;  /* 0x20000021ff217230 */ /* 0x000fc40000004100 */
[----:B------:R-:W-:Y:S01]  /*19f0*/  FADD.FTZ R17, R31, R30 ;  /* 0x0000001e1f117221 */ /* 0x000fe20000010000 */
[----:B------:R-:W-:Y:S01]  /*1a00*/  FMUL.FTZ R20, R32, R32 ;  /* 0x0000002020147220 */ /* 0x000fe20000410000 */
[----:B------:R-:W-:Y:S02]  /*1a10*/  FADD.FTZ R18, R19, R18 ;  /* 0x0000001213127221 */ /* 0x000fe40000010000 */
[----:B------:R-:W-:Y:S01]  /*1a20*/  FADD.FTZ R16, R16, R17 ;  /* 0x0000001110107221 */ /* 0x000fe20000010000 */
[C---:B------:R-:W-:Y:S01]  /*1a30*/  FFMA.FTZ R19, R33.reuse, R33, R20 ;  /* 0x0000002121137223 */ /* 0x040fe20000010014 */
[----:B------:R-:W-:-:S03]  /*1a40*/  FADD.FTZ R17, R33, R32 ;  /* 0x0000002021117221 */ /* 0x000fc60000010000 */
[----:B------:R-:W-:Y:S01]  /*1a50*/  FADD.FTZ R18, R18, R19 ;  /* 0x0000001312127221 */ /* 0x000fe20000010000 */
[----:B------:R-:W-:Y:S01]  /*1a60*/  FADD.FTZ R16, R16, R17 ;  /* 0x0000001110107221 */ /* 0x000fe20000010000 */
[--C-:B------:R-:W-:Y:S02]  /*1a70*/  HADD2.F32 R34, -RZ, R35.reuse.H1_H1 ;  /* 0x30000023ff227230 */ /* 0x100fe40000004100 */
[----:B------:R-:W-:-:S03]  /*1a80*/  HADD2.F32 R35, -RZ, R35.H0_H0 ;  /* 0x20000023ff237230 */ /* 0x000fc60000004100 */
[----:B------:R-:W-:Y:S02]  /*1a90*/  FMUL.FTZ R20, R34, R34 ;  /* 0x0000002222147220 */ /* 0x000fe40000410000 */
[C---:B------:R-:W-:Y:S02]  /*1aa0*/  FADD.FTZ R17, R35.reuse, R34 ;  /* 0x0000002223117221 */ /* 0x040fe40000010000 */
[----:B------:R-:W-:Y:S02]  /*1ab0*/  FFMA.FTZ R19, R35, R35, R20 ;  /* 0x0000002323137223 */ /* 0x000fe40000010014 */
[----:B------:R-:W-:Y:S02]  /*1ac0*/  FADD.FTZ R16, R16, R17 ;  /* 0x0000001110107221 */ /* 0x000fe40000010000 */
[----:B------:R-:W-:Y:S01]  /*1ad0*/  FADD.FTZ R18, R18, R19 ;  /* 0x0000001312127221 */ /* 0x000fe20000010000 */
[--C-:B---3--:R-:W-:Y:S02]  /*1ae0*/  HADD2.F32 R36, -RZ, R37.reuse.H1_H1 ;  /* 0x30000025ff247230 */ /* 0x108fe40000004100 */
[----:B------:R-:W-:-:S03]  /*1af0*/  HADD2.F32 R37, -RZ, R37.H0_H0 ;  /* 0x20000025ff257230 */ /* 0x000fc60000004100 */
[----:B------:R-:W-:Y:S01]  /*1b00*/  FMUL.FTZ R20, R36, R36 ;  /* 0x0000002424147220 */ /* 0x000fe20000410000 */
[----:B-----5:R-:W-:-:S03]  /*1b10*/  HADD2.F32 R38, -RZ, R39.H1_H1 ;  /* 0x30000027ff267230 */ /* 0x020fc60000004100 */
[C---:B------:R-:W-:Y:S01]  /*1b20*/  FFMA.FTZ R19, R37.reuse, R37, R20 ;  /* 0x0000002525137223 */ /* 0x040fe20000010014 */
[----:B------:R-:W-:Y:S02]  /*1b30*/  HADD2.F32 R39, -RZ, R39.H0_H0 ;  /* 0x20000027ff277230 */ /* 0x000fe40000004100 */
        /* <DEDUP_REMOVED lines=45> */
.L_x_2470:
[----:B------:R-:W-:Y:S05]  /*1e10*/  BSYNC.RECONVERGENT B0 ;  /* 0x0000000000007941 */ /* 0x000fea0003800200 */
.L_x_2469:
        /* <DEDUP_REMOVED lines=23> */
.L_x_2472:
[----:B------:R-:W-:Y:S05]  /*1f90*/  BSYNC.RECONVERGENT B0 ;  /* 0x0000000000007941 */ /* 0x000fea0003800200 */
.L_x_2471:
        /* <DEDUP_REMOVED lines=31> */
.L_x_2475:
[----:B----4-:R-:W3:Y:S04]  /*2190*/  LDG.E.STRONG.GPU R18, desc[UR14][R20.64] ;  /* 0x0000000e14127981 */ /* 0x010ee8000c1ef900 */
[----:B---3--:R-:W-:Y:S01]  /*21a0*/  CCTL.IVALL ;  /* 0x00000000ff00798f */ /* 0x008fe20002000000 */
[----:B------:R-:W-:Y:S05]  /*21b0*/  YIELD ;  /* 0x0000000000007946 */ /* 0x000fea0003800000 */
[----:B------:R-:W-:-:S13]  /*21c0*/  ISETP.NE.AND P1, PT, R18, R23, PT ;  /* 0x000000171200720c */ /* 0x000fda0003f25270 */
[----:B------:R-:W-:Y:S05]  /*21d0*/  @P1 BRA `(.L_x_2475) ;  /* 0xfffffffc00ec1947 */ /* 0x000fea000383ffff */
.L_x_2474:
        /* <DEDUP_REMOVED lines=15> */
.L_x_2477:
        /* <DEDUP_REMOVED lines=91> */
.L_x_2476:
        /* <DEDUP_REMOVED lines=52> */
.L_x_2478:
        /* <DEDUP_REMOVED lines=28> */
.L_x_2479:
        /* <DEDUP_REMOVED lines=13> */
.L_x_2480:
[----:B------:R-:W-:Y:S05]  /*2e50*/  BSYNC.RECONVERGENT B0 ;  /* 0x0000000000007941 */ /* 0x000fea0003800200 */
.L_x_2473:
        /* <DEDUP_REMOVED lines=66> */
[----:B------:R-:W-:-:S05]  /*3280*/  F2FP.F16.F32.PACK_AB R17, R0, R17 ;  /* 0x000000110011723e */ /* 0x000fca00000000ff */
[----:B------:R0:W-:Y:S02]  /*3290*/  STG.E desc[UR14][R22.64], R17 ;  /* 0x0000001116007986 */ /* 0x0001e4000c10190e */
.L_x_2484:
[----:B------:R-:W-:Y:S05]  /*32a0*/  BSYNC.RECONVERGENT B1 ;  /* 0x0000000000017941 */ /* 0x000fea0003800200 */
.L_x_2483:
[----:B------:R-:W-:Y:S04]  /*32b0*/  BSSY.RECONVERGENT B1, `(.L_x_2485) ;  /* 0x0000014000017945 */ /* 0x000fe80003800200 */
[----:B------:R-:W-:Y:S05]  /*32c0*/  @P3 BRA `(.L_x_2486) ;  /* 0x0000000000483947 */ /* 0x000fea0003800000 */
[----:B------:R-:W1:Y:S01]  /*32d0*/  LDCU.64 UR12, c[0x0][0x3e0] ;  /* 0x00007c00ff0c77ac */ /* 0x000e620008000a00 */
[----:B------:R-:W-:Y:S01]  /*32e0*/  MOV R16, R60 ;  /* 0x0000003c00107202 */ /* 0x000fe20000000f00 */
[----:B------:R-:W-:Y:S01]  /*32f0*/  FADD.FTZ R2, R2, -UR5 ;  /* 0x8000000502027e21 */ /* 0x000fe20008010000 */
[----:B0-----:R-:W-:Y:S01]  /*3300*/  MOV R17, R59 ;  /* 0x0000003b00117202 */ /* 0x001fe20000000f00 */
[----:B------:R-:W0:Y:S01]  /*3310*/  LDCU.64 UR18, c[0x0][0x380] ;  /* 0x00007000ff1277ac */ /* 0x000e220008000a00 */
[----:B-1----:R-:W-:Y:S02]  /*3320*/  IMAD R0, R51, UR12, RZ ;  /* 0x0000000c33007c24 */ /* 0x002fe4000f8e02ff */
[----:B------:R-:W-:-:S04]  /*3330*/  IMAD.WIDE.U32 R16, R55, UR12, R16 ;  /* 0x0000000c37107c25 */ /* 0x000fc8000f8e0010 */
[----:B------:R-:W-:Y:S02]  /*3340*/  IMAD R23, R55, UR13, R0 ;  /* 0x0000000d37177c24 */ /* 0x000fe4000f8e0200 */
[----:B------:R-:W-:Y:S01]  /*3350*/  FADD.FTZ R0, R3, -UR5 ;  /* 0x8000000503007e21 */ /* 0x000fe20008010000 */
[----:B------:R-:W-:Y:S01]  /*3360*/  FMUL.FTZ R3, R2, UR10 ;  /* 0x0000000a02037c20 */ /* 0x000fe20008410000 */
[----:B0-----:R-:W-:Y:S02]  /*3370*/  LEA R22, P2, R16, UR18, 0x1 ;  /* 0x0000001210167c11 */ /* 0x001fe4000f8408ff */
[----:B------:R-:W-:Y:S01]  /*3380*/  FMUL.FTZ R0, R0, UR10 ;  /* 0x0000000a00007c20 */ /* 0x000fe20008410000 */
[----:B-----5:R-:W-:Y:S01]  /*3390*/  FFMA.FTZ R3, R18, R3, R20 ;  /* 0x0000000312037223 */ /* 0x020fe20000010014 */
[----:B------:R-:W-:Y:S02]  /*33a0*/  IADD3 R23, PT, PT, R17, R23, RZ ;  /* 0x0000001711177210 */ /* 0x000fe40007ffe0ff */
[----:B------:R-:W-:-:S02]  /*33b0*/  FFMA.FTZ R0, R19, R0, R21 ;  /* 0x0000000013007223 */ /* 0x000fc40000010015 */
[----:B------:R-:W-:-:S03]  /*33c0*/  LEA.HI.X R23, R16, UR19, R23, 0x1, P2 ;  /* 0x0000001310177c11 */ /* 0x000fc600090f0c17 */
[----:B------:R-:W-:-:S05]  /*33d0*/  F2FP.F16.F32.PACK_AB R3, R0, R3 ;  /* 0x000000030003723e */ /* 0x000fca00000000ff */
[----:B------:R1:W-:Y:S02]  /*33e0*/  STG.E desc[UR14][R22.64], R3 ;  /* 0x0000000316007986 */ /* 0x0003e4000c10190e */
.L_x_2486:
[----:B------:R-:W-:Y:S05]  /*33f0*/  BSYNC.RECONVERGENT B1 ;  /* 0x0000000000017941 */ /* 0x000fea0003800200 */
.L_x_2485:
        /* <DEDUP_REMOVED lines=10> */
[----:B0-----:R-:W-:Y:S02]  /*34a0*/  IMAD R17, R49, UR12, RZ ;  /* 0x0000000c31117c24 */ /* 0x001fe4000f8e02ff */
[----:B------:R-:W-:-:S04]  /*34b0*/  IMAD.WIDE.U32 R2, R54, UR12, R2 ;  /* 0x0000000c36027c25 */ /* 0x000fc8000f8e0002 */
[----:B------:R-:W-:Y:S01]  /*34c0*/  IMAD R17, R54, UR13, R17 ;  /* 0x0000000d36117c24 */ /* 0x000fe2000f8e0211 */
[----:B-1----:R-:W-:-:S04]  /*34d0*/  LEA R16, P2, R2, UR18, 0x1 ;  /* 0x0000001202107c11 */ /* 0x002fc8000f8408ff */
[----:B------:R-:W-:Y:S01]  /*34e0*/  IADD3 R17, PT, PT, R3, R17, RZ ;  /* 0x0000001103117210 */ /* 0x000fe20007ffe0ff */
[----:B------:R-:W-:-:S03]  /*34f0*/  FMUL.FTZ R3, R4, UR10 ;  /* 0x0000000a04037c20 */ /* 0x000fc60008410000 */
[----:B------:R-:W-:Y:S01]  /*3500*/  LEA.HI.X R17, R2, UR19, R17, 0x1, P2 ;  /* 0x0000001302117c11 */ /* 0x000fe200090f0c11 */
[----:B------:R-:W-:Y:S01]  /*3510*/  FMUL.FTZ R2, R5, UR10 ;  /* 0x0000000a05027c20 */ /* 0x000fe20008410000 */
[----:B-----5:R-:W-:-:S03]  /*3520*/  FFMA.FTZ R3, R18, R3, R20 ;  /* 0x0000000312037223 */ /* 0x020fc60000010014 */
[----:B------:R-:W-:-:S05]  /*3530*/  FFMA.FTZ R2, R19, R2, R21 ;  /* 0x0000000213027223 */ /* 0x000fca0000010015 */
[----:B------:R-:W-:-:S05]  /*3540*/  F2FP.F16.F32.PACK_AB R3, R2, R3 ;  /* 0x000000030203723e */ /* 0x000fca00000000ff */
[----:B------:R0:W-:Y:S02]  /*3550*/  STG.E desc[UR14][R16.64], R3 ;  /* 0x0000000310007986 */ /* 0x0001e4000c10190e */
.L_x_2488:
[----:B------:R-:W-:Y:S05]  /*3560*/  BSYNC.RECONVERGENT B1 ;  /* 0x0000000000017941 */ /* 0x000fea0003800200 */
.L_x_2487:
        /* <DEDUP_REMOVED lines=20> */
.L_x_2490:
[----:B------:R-:W-:Y:S05]  /*36b0*/  BSYNC.RECONVERGENT B1 ;  /* 0x0000000000017941 */ /* 0x000fea0003800200 */
.L_x_2489:
        /* <DEDUP_REMOVED lines=10> */
[----:B------:R-:W-:Y:S02]  /*3760*/  SHF.R.S32.HI R41, RZ, 0x1f, R0 ;  /* 0x0000001fff297819 */ /* 0x000fe40000011400 */
[----:B0-----:R-:W-:Y:S02]  /*3770*/  SHF.R.S32.HI R16, RZ, 0x1f, R22 ;  /* 0x0000001fff107819 */ /* 0x001fe40000011416 */
        /* <DEDUP_REMOVED lines=26> */
.L_x_2492:
[----:B------:R-:W-:Y:S05]  /*3920*/  BSYNC.RECONVERGENT B1 ;  /* 0x0000000000017941 */ /* 0x000fea0003800200 */
.L_x_2491:
        /* <DEDUP_REMOVED lines=8> */
[----:B--2---:R-:W-:Y:S02]  /*39b0*/  IMAD R5, R43, UR12, RZ ;  /* 0x0000000c2b057c24 */ /* 0x004fe4000f8e02ff */
[----:B------:R-:W-:-:S04]  /*39c0*/  IMAD.WIDE.U32 R2, R48, UR12, R2 ;  /* 0x0000000c30027c25 */ /* 0x000fc8000f8e0002 */
[----:B------:R-:W-:Y:S01]  /*39d0*/  IMAD R5, R48, UR13, R5 ;  /* 0x0000000d30057c24 */ /* 0x000fe2000f8e0205 */
[----:B0-----:R-:W-:-:S04]  /*39e0*/  LEA R4, P2, R2, UR18, 0x1 ;  /* 0x0000001202047c11 */ /* 0x001fc8000f8408ff */
        /* <DEDUP_REMOVED lines=8> */
.L_x_2494:
[----:B------:R-:W-:Y:S05]  /*3a70*/  BSYNC.RECONVERGENT B1 ;  /* 0x0000000000017941 */ /* 0x000fea0003800200 */
.L_x_2493:
        /* <DEDUP_REMOVED lines=10> */
[----:B------:R-:W-:-:S04]  /*3b20*/  FMUL.FTZ R5, R12, UR10 ;  /* 0x0000000a0c057c20 */ /* 0x000fc80008410000 */
[----:B-----5:R-:W-:Y:S01]  /*3b30*/  FFMA.FTZ R10, R18, R5, R20 ;  /* 0x00000005120a7223 */ /* 0x020fe20000010014 */
[----:B---3--:R-:W-:Y:S02]  /*3b40*/  IMAD R41, R41, UR12, RZ ;  /* 0x0000000c29297c24 */ /* 0x008fe4000f8e02ff */
[----:B------:R-:W-:-:S04]  /*3b50*/  IMAD.WIDE.U32 R2, R0, UR12, R2 ;  /* 0x0000000c00027c25 */ /* 0x000fc8000f8e0002 */
[----:B------:R-:W-:Y:S02]  /*3b60*/  IMAD R41, R0, UR13, R41 ;  /* 0x0000000d00297c24 */ /* 0x000fe4000f8e0229 */
[----:B------:R-:W-:Y:S01]  /*3b70*/  FMUL.FTZ R0, R13, UR10 ;  /* 0x0000000a0d007c20 */ /* 0x000fe20008410000 */
[----:B0-----:R-:W-:-:S03]  /*3b80*/  LEA R4, P1, R2, UR18, 0x1 ;  /* 0x0000001202047c11 */ /* 0x001fc6000f8208ff */
[----:B------:R-:W-:Y:S01]  /*3b90*/  FFMA.FTZ R11, R19, R0, R21 ;  /* 0x00000000130b7223 */ /* 0x000fe20000010015 */
[----:B------:R-:W-:-:S04]  /*3ba0*/  IADD3 R41, PT, PT, R3, R41, RZ ;  /* 0x0000002903297210 */ /* 0x000fc80007ffe0ff */
[----:B------:R-:W-:Y:S02]  /*3bb0*/  LEA.HI.X R5, R2, UR19, R41, 0x1, P1 ;  /* 0x0000001302057c11 */ /* 0x000fe400088f0c29 */
[----:B------:R-:W-:-:S05]  /*3bc0*/  F2FP.F16.F32.PACK_AB R3, R11, R10 ;  /* 0x0000000a0b03723e */ /* 0x000fca00000000ff */
[----:B------:R3:W-:Y:S02]  /*3bd0*/  STG.E desc[UR14][R4.64], R3 ;  /* 0x0000000304007986 */ /* 0x0007e4000c10190e */
.L_x_2496:
[----:B------:R-:W-:Y:S05]  /*3be0*/  BSYNC.RECONVERGENT B1 ;  /* 0x0000000000017941 */ /* 0x000fea0003800200 */
.L_x_2495:
        /* <DEDUP_REMOVED lines=20> */
.L_x_2498:
[----:B------:R-:W-:Y:S05]  /*3d30*/  BSYNC.RECONVERGENT B1 ;  /* 0x0000000000017941 */ /* 0x000fea0003800200 */
.L_x_2497:
        /* <DEDUP_REMOVED lines=9> */
[----:B------:R-:W-:-:S04]  /*3dd0*/  FMUL.FTZ R0, R25, UR10 ;  /* 0x0000000a19007c20 */ /* 0x000fc80008410000 */
[----:B-----5:R-:W-:Y:S01]  /*3de0*/  FFMA.FTZ R11, R19, R0, R21 ;  /* 0x00000000130b7223 */ /* 0x020fe20000010015 */
[----:B------:R-:W-:Y:S02]  /*3df0*/  IMAD R17, R17, UR12, RZ ;  /* 0x0000000c11117c24 */ /* 0x000fe4000f8e02ff */
[----:B------:R-:W-:-:S04]  /*3e00*/  IMAD.WIDE.U32 R2, R6, UR12, R2 ;  /* 0x0000000c06027c25 */ /* 0x000fc8000f8e0002 */
[----:B------:R-:W-:Y:S02]  /*3e10*/  IMAD R17, R6, UR13, R17 ;  /* 0x0000000d06117c24 */ /* 0x000fe4000f8e0211 */
[----:B------:R-:W-:Y:S01]  /*3e20*/  FFMA.FTZ R6, R18, R5, R20 ;  /* 0x0000000512067223 */ /* 0x000fe20000010014 */
[C---:B0-----:R-:W-:Y:S02]  /*3e30*/  LEA R4, P1, R2.reuse, UR18, 0x1 ;  /* 0x0000001202047c11 */ /* 0x041fe4000f8208ff */
[----:B------:R-:W-:Y:S02]  /*3e40*/  IADD3 R17, PT, PT, R3, R17, RZ ;  /* 0x0000001103117210 */ /* 0x000fe40007ffe0ff */
[----:B------:R-:W-:Y:S02]  /*3e50*/  F2FP.F16.F32.PACK_AB R3, R11, R6 ;  /* 0x000000060b03723e */ /* 0x000fe400000000ff */
[----:B------:R-:W-:-:S05]  /*3e60*/  LEA.HI.X R5, R2, UR19, R17, 0x1, P1 ;  /* 0x0000001302057c11 */ /* 0x000fca00088f0c11 */
[----:B------:R0:W-:Y:S02]  /*3e70*/  STG.E desc[UR14][R4.64], R3 ;  /* 0x0000000304007986 */ /* 0x0001e4000c10190e */
.L_x_2500:
[----:B------:R-:W-:Y:S05]  /*3e80*/  BSYNC.RECONVERGENT B1 ;  /* 0x0000000000017941 */ /* 0x000fea0003800200 */
.L_x_2499:
        /* <DEDUP_REMOVED lines=17> */
[----:B------:R-:W-:Y:S02]  /*3fa0*/  F2FP.F16.F32.PACK_AB R3, R26, R27 ;  /* 0x0000001b1a03723e */ /* 0x000fe400000000ff */
[----:B------:R-:W-:-:S05]  /*3fb0*/  LEA.HI.X R5, R2, UR19, R7, 0x1, P1 ;  /* 0x0000001302057c11 */ /* 0x000fca00088f0c07 */
[----:B------:R0:W-:Y:S02]  /*3fc0*/  STG.E desc[UR14][R4.64], R3 ;  /* 0x0000000304007986 */ /* 0x0001e4000c10190e */
.L_x_2502:
[----:B------:R-:W-:Y:S05]  /*3fd0*/  BSYNC.RECONVERGENT B1 ;  /* 0x0000000000017941 */ /* 0x000fea0003800200 */
.L_x_2501:
        /* <DEDUP_REMOVED lines=42> */
.L_x_2504:
[----:B------:R-:W-:Y:S05]  /*4280*/  BSYNC.RECONVERGENT B1 ;  /* 0x0000000000017941 */ /* 0x000fea0003800200 */
.L_x_2503:
        /* <DEDUP_REMOVED lines=20> */
.L_x_2506:
[----:B------:R-:W-:Y:S05]  /*43d0*/  BSYNC.RECONVERGENT B1 ;  /* 0x0000000000017941 */ /* 0x000fea0003800200 */
.L_x_2505:
        /* <DEDUP_REMOVED lines=20> */
.L_x_2508:
[----:B------:R-:W-:Y:S05]  /*4520*/  BSYNC.RECONVERGENT B1 ;  /* 0x0000000000017941 */ /* 0x000fea0003800200 */
.L_x_2507:
        /* <DEDUP_REMOVED lines=20> */
.L_x_2510:
[----:B------:R-:W-:Y:S05]  /*4670*/  BSYNC.RECONVERGENT B1 ;  /* 0x0000000000017941 */ /* 0x000fea0003800200 */
.L_x_2509:
        /* <DEDUP_REMOVED lines=20> */
.L_x_2512:
[----:B------:R-:W-:Y:S05]  /*47c0*/  BSYNC.RECONVERGENT B1 ;  /* 0x0000000000017941 */ /* 0x000fea0003800200 */
.L_x_2511:
        /* <DEDUP_REMOVED lines=10> */
[----:B------:R-:W-:Y:S01]  /*4870*/  F2FP.F16.F32.PACK_AB R5, R38, R5 ;  /* 0x000000052605723e */ /* 0x000fe200000000ff */
        /* <DEDUP_REMOVED lines=8> */
.L_x_2482:
        /* <DEDUP_REMOVED lines=35> */
[----:B------:R-:W-:-:S05]  /*4b30*/  F2FP.F16.F32.PACK_AB R41, R62, R41 ;  /* 0x000000293e29723e */ /* 0x000fca00000000ff */
[----:B------:R0:W-:Y:S02]  /*4b40*/  STG.E desc[UR14][R16.64], R41 ;  /* 0x0000002910007986 */ /* 0x0001e4000c10190e */
.L_x_2515:
[----:B------:R-:W-:Y:S05]  /*4b50*/  BSYNC.RECONVERGENT B1 ;  /* 0x0000000000017941 */ /* 0x000fea0003800200 */
.L_x_2514:
[----:B------:R-:W-:Y:S04]  /*4b60*/  BSSY.RECONVERGENT B1, `(.L_x_2516) ;  /* 0x000001e000017945 */ /* 0x000fe80003800200 */
[----:B------:R-:W-:Y:S05]  /*4b70*/  @P1 BRA `(.L_x_2517) ;  /* 0x0000000000701947 */ /* 0x000fea0003800000 */
[----:B------:R-:W-:Y:S01]  /*4b80*/  FADD.FTZ R2, R2, -UR5 ;  /* 0x8000000502027e21 */ /* 0x000fe20008010000 */
[----:B------:R-:W-:Y:S01]  /*4b90*/  FADD.FTZ R3, R3, -UR5 ;  /* 0x8000000503037e21 */ /* 0x000fe20008010000 */
[----:B------:R-:W1:Y:S02]  /*4ba0*/  LDCU.64 UR12, c[0x0][0x3e0] ;  /* 0x00007c00ff0c77ac */ /* 0x000e640008000a00 */
[----:B0-----:R-:W-:Y:S01]  /*4bb0*/  FMUL.FTZ R17, R2, UR10 ;  /* 0x0000000a02117c20 */ /* 0x001fe20008410000 */
[----:B------:R-:W-:Y:S01]  /*4bc0*/  FMUL.FTZ R16, R3, UR10 ;  /* 0x0000000a03107c20 */ /* 0x000fe20008410000 */
[----:B------:R-:W0:Y:S02]  /*4bd0*/  LDCU.64 UR18, c[0x0][0x380] ;  /* 0x00007000ff1277ac */ /* 0x000e240008000a00 */
[----:B-----5:R-:W-:Y:S01]  /*4be0*/  FFMA.FTZ R0, R18, R17, R20 ;  /* 0x0000001112007223 */ /* 0x020fe20000010014 */
[----:B------:R-:W-:Y:S01]  /*4bf0*/  FFMA.FTZ R62, R19, R16, R21 ;  /* 0x00000010133e7223 */ /* 0x000fe20000010015 */
[----:B------:R-:W-:-:S02]  /*4c00*/  MOV R16, R60 ;  /* 0x0000003c00107202 */ /* 0x000fc40000000f00 */
[----:B------:R-:W-:Y:S01]  /*4c10*/  FMUL.FTZ R2, R0, -1.4426950216293334961 ;  /* 0xbfb8aa3b00027820 */ /* 0x000fe20000410000 */
[----:B------:R-:W-:Y:S01]  /*4c20*/  FMUL.FTZ R22, R62, -1.4426950216293334961 ;  /* 0xbfb8aa3b3e167820 */ /* 0x000fe20000410000 */
[----:B------:R-:W-:-:S04]  /*4c30*/  MOV R17, R59 ;  /* 0x0000003b00117202 */ /* 0x000fc80000000f00 */
        /* <DEDUP_REMOVED lines=14> */
[----:B------:R-:W-:-:S05]  /*4d20*/  F2FP.F16.F32.PACK_AB R41, R41, R0 ;  /* 0x000000002929723e */ /* 0x000fca00000000ff */
[----:B------:R1:W-:Y:S02]  /*4d30*/  STG.E desc[UR14][R2.64], R41 ;  /* 0x0000002902007986 */ /* 0x0003e4000c10190e */
.L_x_2517:
[----:B------:R-:W-:Y:S05]  /*4d40*/  BSYNC.RECONVERGENT B1 ;  /* 0x0000000000017941 */ /* 0x000fea0003800200 */
.L_x_2516:
        /* <DEDUP_REMOVED lines=11> */
[----:B-----5:R-:W-:Y:S01]  /*4e00*/  FFMA.FTZ R2, R18, R3, R20 ;  /* 0x0000000312027223 */ /* 0x020fe20000010014 */
        /* <DEDUP_REMOVED lines=18> */
[----:B------:R-:W-:-:S05]  /*4f30*/  F2FP.F16.F32.PACK_AB R41, R41, R22 ;  /* 0x000000162929723e */ /* 0x000fca00000000ff */
[----:B------:R0:W-:Y:S02]  /*4f40*/  STG.E desc[UR14][R2.64], R41 ;  /* 0x0000002902007986 */ /* 0x0001e4000c10190e */
.L_x_2519:
[----:B------:R-:W-:Y:S05]  /*4f50*/  BSYNC.RECONVERGENT B1 ;  /* 0x0000000000017941 */ /* 0x000fea0003800200 */
.L_x_2518:
        /* <DEDUP_REMOVED lines=30> */
.L_x_2521:
[----:B------:R-:W-:Y:S05]  /*5140*/  BSYNC.RECONVERGENT B1 ;  /* 0x0000000000017941 */ /* 0x000fea0003800200 */
.L_x_2520:
        /* <DEDUP_REMOVED lines=46> */
[----:B------:R-:W-:-:S05]  /*5430*/  F2FP.F16.F32.PACK_AB R57, R57, R8 ;  /* 0x000000083939723e */ /* 0x000fca00000000ff */
[----:B------:R0:W-:Y:S02]  /*5440*/  STG.E desc[UR14][R2.64], R57 ;  /* 0x0000003902007986 */ /* 0x0001e4000c10190e */
.L_x_2523:
[----:B------:R-:W-:Y:S05]  /*5450*/  BSYNC.RECONVERGENT B1 ;  /* 0x0000000000017941 */ /* 0x000fea0003800200 */
.L_x_2522:
        /* <DEDUP_REMOVED lines=28> */
[----:B------:R-:W-:-:S05]  /*5620*/  F2FP.F16.F32.PACK_AB R9, R10, R9 ;  /* 0x000000090a09723e */ /* 0x000fca00000000ff */
[----:B------:R1:W-:Y:S02]  /*5630*/  STG.E desc[UR14][R2.64], R9 ;  /* 0x0000000902007986 */ /* 0x0003e4000c10190e */
.L_x_2525:
[----:B------:R-:W-:Y:S05]  /*5640*/  BSYNC.RECONVERGENT B1 ;  /* 0x0000000000017941 */ /* 0x000fea0003800200 */
.L_x_2524:
        /* <DEDUP_REMOVED lines=32> */
.L_x_2527:
[----:B------:R-:W-:Y:S05]  /*5850*/  BSYNC.RECONVERGENT B1 ;  /* 0x0000000000017941 */ /* 0x000fea0003800200 */
.L_x_2526:
        /* <DEDUP_REMOVED lines=30> */
.L_x_2529:
[----:B------:R-:W-:Y:S05]  /*5a40*/  BSYNC.RECONVERGENT B1 ;  /* 0x0000000000017941 */ /* 0x000fea0003800200 */
.L_x_2528:
[----:B------:R-:W-:Y:S04]  /*5a50*/  BSSY.RECONVERGENT B1, `(.L_x_2530) ;  /* 0x000001e000017945 */ /* 0x000fe80003800200 */
[----:B------:R-:W-:Y:S05]  /*5a60*/  @P3 BRA `(.L_x_2531) ;  /* 0x0000000000703947 */ /* 0x000fea0003800000 */
[----:B------:R-:W-:Y:S01]  /*5a70*/  FADD.FTZ R24, R24, -UR5 ;  /* 0x8000000518187e21 */ /* 0x000fe20008010000 */
[----:B------:R-:W-:Y:S01]  /*5a80*/  FADD.FTZ R25, R25, -UR5 ;  /* 0x8000000519197e21 */ /* 0x000fe20008010000 */
[----:B------:R-:W3:Y:S02]  /*5a90*/  LDCU.64 UR12, c[0x0][0x3e0] ;  /* 0x00007c00ff0c77ac */ /* 0x000ee40008000a00 */
[----:B01----:R-:W-:Y:S01]  /*5aa0*/  FMUL.FTZ R3, R24, UR10 ;  /* 0x0000000a18037c20 */ /* 0x003fe20008410000 */
[----:B------:R-:W-:Y:S01]  /*5ab0*/  FMUL.FTZ R2, R25, UR10 ;  /* 0x0000000a19027c20 */ /* 0x000fe20008410000 */
[----:B------:R-:W0:Y:S02]  /*5ac0*/  LDCU.64 UR18, c[0x0][0x380] ;  /* 0x00007000ff1277ac */ /* 0x000e240008000a00 */
[----:B--2--5:R-:W-:Y:S01]  /*5ad0*/  FFMA.FTZ R5, R18, R3, R20 ;  /* 0x0000000312057223 */ /* 0x024fe20000010014 */
[----:B------:R-:W-:Y:S01]  /*5ae0*/  FFMA.FTZ R12, R19, R2, R21 ;  /* 0x00000002130c7223 */ /* 0x000fe20000010015 */
[----:B------:R-:W-:-:S02]  /*5af0*/  MOV R2, R60 ;  /* 0x0000003c00027202 */ /* 0x000fc40000000f00 */
[----:B------:R-:W-:Y:S01]  /*5b00*/  FMUL.FTZ R0, R5, -1.4426950216293334961 ;  /* 0xbfb8aa3b05007820 */ /* 0x000fe20000410000 */
[----:B------:R-:W-:Y:S01]  /*5b10*/  FMUL.FTZ R4, R12, -1.4426950216293334961 ;  /* 0xbfb8aa3b0c047820 */ /* 0x000fe20000410000 */
[----:B------:R-:W-:-:S04]  /*5b20*/  MOV R3, R59 ;  /* 0x0000003b00037202 */ /* 0x000fc80000000f00 */
        /* <DEDUP_REMOVED lines=14> */
[----:B------:R-:W-:-:S05]  /*5c10*/  F2FP.F16.F32.PACK_AB R13, R13, R0 ;  /* 0x000000000d0d723e */ /* 0x000fca00000000ff */
[----:B------:R3:W-:Y:S02]  /*5c20*/  STG.E desc[UR14][R4.64], R13 ;  /* 0x0000000d04007986 */ /* 0x0007e4000c10190e */
.L_x_2531:
[----:B------:R-:W-:Y:S05]  /*5c30*/  BSYNC.RECONVERGENT B1 ;  /* 0x0000000000017941 */ /* 0x000fea0003800200 */
.L_x_2530:
        /* <DEDUP_REMOVED lines=10> */
[----:B-----5:R-:W-:Y:S01]  /*5ce0*/  FFMA.FTZ R27, R18, R27, R20 ;  /* 0x0000001b121b7223 */ /* 0x020fe20000010014 */
[----:B--23--:R-:W-:-:S03]  /*5cf0*/  FFMA.FTZ R5, R19, R26, R21 ;  /* 0x0000001a13057223 */ /* 0x00cfc60000010015 */
        /* <DEDUP_REMOVED lines=16> */
[----:B------:R-:W-:-:S05]  /*5e00*/  F2FP.F16.F32.PACK_AB R7, R7, R0 ;  /* 0x000000000707723e */ /* 0x000fca00000000ff */
[----:B------:R4:W-:Y:S02]  /*5e10*/  STG.E desc[UR14][R4.64], R7 ;  /* 0x0000000704007986 */ /* 0x0009e4000c10190e */
.L_x_2533:
[----:B------:R-:W-:Y:S05]  /*5e20*/  BSYNC.RECONVERGENT B1 ;  /* 0x0000000000017941 */ /* 0x000fea0003800200 */
.L_x_2532:
        /* <DEDUP_REMOVED lines=50> */
[----:B------:R-:W-:-:S05]  /*6150*/  F2FP.F16.F32.PACK_AB R23, R23, R8 ;  /* 0x000000081717723e */ /* 0x000fca00000000ff */
[----:B------:R1:W-:Y:S02]  /*6160*/  STG.E desc[UR14][R4.64], R23 ;  /* 0x0000001704007986 */ /* 0x0003e4000c10190e */
.L_x_2535:
[----:B------:R-:W-:Y:S05]  /*6170*/  BSYNC.RECONVERGENT B1 ;  /* 0x0000000000017941 */ /* 0x000fea0003800200 */
.L_x_2534:
        /* <DEDUP_REMOVED lines=28> */
[----:B------:R-:W-:-:S05]  /*6340*/  F2FP.F16.F32.PACK_AB R9, R22, R9 ;  /* 0x000000091609723e */ /* 0x000fca00000000ff */
[----:B------:R2:W-:Y:S02]  /*6350*/  STG.E desc[UR14][R4.64], R9 ;  /* 0x0000000904007986 */ /* 0x0005e4000c10190e */
.L_x_2537:
[----:B------:R-:W-:Y:S05]  /*6360*/  BSYNC.RECONVERGENT B1 ;  /* 0x0000000000017941 */ /* 0x000fea0003800200 */
.L_x_2536:
        /* <DEDUP_REMOVED lines=28> */
[----:B------:R-:W-:-:S05]  /*6530*/  F2FP.F16.F32.PACK_AB R9, R14, R9 ;  /* 0x000000090e09723e */ /* 0x000fca00000000ff */
[----:B------:R3:W-:Y:S02]  /*6540*/  STG.E desc[UR14][R4.64], R9 ;  /* 0x0000000904007986 */ /* 0x0007e4000c10190e */
.L_x_2539:
[----:B------:R-:W-:Y:S05]  /*6550*/  BSYNC.RECONVERGENT B1 ;  /* 0x0000000000017941 */ /* 0x000fea0003800200 */
.L_x_2538:
        /* <DEDUP_REMOVED lines=30> */
.L_x_2541:
[----:B------:R-:W-:Y:S05]  /*6740*/  BSYNC.RECONVERGENT B1 ;  /* 0x0000000000017941 */ /* 0x000fea0003800200 */
.L_x_2540:
        /* <DEDUP_REMOVED lines=28> */
[----:B------:R-:W-:-:S05]  /*6910*/  F2FP.F16.F32.PACK_AB R7, R7, R0 ;  /* 0x000000000707723e */ /* 0x000fca00000000ff */
[----:B------:R0:W-:Y:S02]  /*6920*/  STG.E desc[UR14][R4.64], R7 ;  /* 0x0000000704007986 */ /* 0x0001e4000c10190e */
.L_x_2543:
[----:B------:R-:W-:Y:S05]  /*6930*/  BSYNC.RECONVERGENT B1 ;  /* 0x0000000000017941 */ /* 0x000fea0003800200 */
.L_x_2542:
        /* <DEDUP_REMOVED lines=26> */
[----:B------:R-:W-:-:S05]  /*6ae0*/  F2FP.F16.F32.PACK_AB R7, R7, R0 ;  /* 0x000000000707723e */ /* 0x000fca00000000ff */
[----:B------:R0:W-:Y:S02]  /*6af0*/  STG.E desc[UR14][R2.64], R7 ;  /* 0x0000000702007986 */ /* 0x0001e4000c10190e */
.L_x_2513:
[----:B------:R-:W-:Y:S05]  /*6b00*/  BSYNC.RECONVERGENT B0 ;  /* 0x0000000000007941 */ /* 0x000fea0003800200 */
.L_x_2481:
        /* <DEDUP_REMOVED lines=8> */
.L_x_2545:
        /* <DEDUP_REMOVED lines=15> */
.L_x_3458:


//--------------------- .text._Z35group_norm_nhwc_fwd_one_pass_kernelI11Fp16IOBf16WLi64ELi14ELi224EEv26Group_norm_nhwc_fwd_params --------------------------
	.section	.text._Z35group_norm_nhwc_fwd_one_pass_kernelI11Fp16IOBf16WLi64ELi14ELi224EEv26Group_norm_nhwc_fwd_params,"ax",@progbits
	.align	128
        .global         _Z35group_norm_nhwc_fwd_one_pass_kernelI11Fp16IOBf16WLi64ELi14ELi224EEv26Group_norm_nhwc_fwd_params
        .type           _Z35group_norm_nhwc_fwd_one_pass_kernelI11Fp16IOBf16WLi64ELi14ELi224EEv26Group_norm_nhwc_fwd_params,@function
        .size           _Z35group_norm_nhwc_fwd_one_pass_kernelI11Fp16IOBf16WLi64ELi14ELi224EEv26Group_norm_nhwc_fwd_params,(.L_x_3459 - _Z35group_norm_nhwc_fwd_one_pass_kernelI11Fp16IOBf16WLi64ELi14ELi224EEv26Group_norm_nhwc_fwd_params)
        .other          _Z35group_norm_nhwc_fwd_one_pass_kernelI11Fp16IOBf16WLi64ELi14ELi224EEv26Group_norm_nhwc_fwd_params,@"STO_CUDA_ENTRY STV_DEFAULT"
_Z35group_norm_nhwc_fwd_one_pass_kernelI11Fp16IOBf16WLi64ELi14ELi224EEv26Group_norm_nhwc_fwd_params:
.text._Z35group_norm_nhwc_fwd_one_pass_kernelI11Fp16IOBf16WLi64ELi14ELi224EEv26Group_norm_nhwc_fwd_params:
        /* <DEDUP_REMOVED lines=27> */
.L_x_2565:
        /* <DEDUP_REMOVED lines=129> */
.L_x_2547:
[----:B----4-:R-:W-:Y:S05]  /*09c0*/  BSYNC.RECONVERGENT B0 ;  /* 0x0000000000007941 */ /* 0x010fea0003800200 */
.L_x_2546:
        /* <DEDUP_REMOVED lines=23> */
.L_x_2549:
[----:B------:R-:W-:Y:S05]  /*0b40*/  BSYNC.RECONVERGENT B0 ;  /* 0x0000000000007941 */ /* 0x000fea0003800200 */
.L_x_2548:
        /* <DEDUP_REMOVED lines=31> */
.L_x_2552:
[----:B---3--:R-:W3:Y:S04]  /*0d40*/  LDG.E.STRONG.GPU R6, desc[UR14][R4.64] ;  /* 0x0000000e04067981 */ /* 0x008ee8000c1ef900 */
[----:B---3--:R-:W-:Y:S01]  /*0d50*/  CCTL.IVALL ;  /* 0x00000000ff00798f */ /* 0x008fe20002000000 */
[----:B------:R-:W-:Y:S05]  /*0d60*/  YIELD ;  /* 0x0000000000007946 */ /* 0x000fea0003800000 */
[----:B------:R-:W-:-:S13]  /*0d70*/  ISETP.NE.AND P2, PT, R6, R9, PT ;  /* 0x000000090600720c */ /* 0x000fda0003f45270 */
[----:B------:R-:W-:Y:S05]  /*0d80*/  @P2 BRA `(.L_x_2552) ;  /* 0xfffffffc00ec2947 */ /* 0x000fea000383ffff */
.L_x_2551:
        /* <DEDUP_REMOVED lines=15> */
.L_x_2554:
        /* <DEDUP_REMOVED lines=53> */
[----:B------:R-:W-:Y:S01]  /*11d0*/  IMAD.U32 R4, RZ, RZ, UR24 ;  /* 0x00000018ff047e24 */ /* 0x000fe2000f8e00ff */
[----:B------:R-:W-:Y:S01]  /*11e0*/  MOV R5, UR25 ;  /* 0x0000001900057c02 */ /* 0x000fe20008000f00 */
[----:B------:R-:W-:Y:S01]  /*11f0*/  @!UP2 UIMAD.WIDE.U32 UR26, UR20, 0x8, UR16 ;  /* 0x00000008141aa8a5 */ /* 0x000fe2000f8e0010 */
[----:B------:R-:W-:-:S03]  /*1200*/  VOTEU.ALL UP1, P6 ;  /* 0x0000000000ff7886 */ /* 0x000fc60003020000 */
[----:B------:R-:W-:Y:S01]  /*1210*/  VOTEU.ALL UP2, P5 ;  /* 0x0000000000ff7886 */ /* 0x000fe20002840000 */
[----:B------:R-:W2:Y:S01]  /*1220*/  @!P2 LDG.E.64 R4, desc[UR14][R4.64] ;  /* 0x0000000e0404a981 */ /* 0x000ea2000c1e1b00 */
[----:B------:R-:W-:Y:S01]  /*1230*/  MOV R6, UR26 ;  /* 0x0000001a00067c02 */ /* 0x000fe20008000f00 */
[----:B------:R-:W-:Y:S01]  /*1240*/  @!UP1 UIMAD.WIDE.U32 UR24, UR13, 0x8, UR16 ;  /* 0x000000080d1898a5 */ /* 0x000fe2000f8e0010 */
[----:B------:R-:W-:Y:S01]  /*1250*/  IMAD.U32 R7, RZ, RZ, UR27 ;  /* 0x0000001bff077e24 */ /* 0x000fe2000f8e00ff */
[----:B------:R-:W-:-:S04]  /*1260*/  @!UP2 UIMAD.WIDE.U32 UR26, UR12, 0x8, UR16 ;  /* 0x000000080c1aa8a5 */ /* 0x000fc8000f8e0010 */
[----:B------:R-:W-:Y:S01]  /*1270*/  MOV R8, UR24 ;  /* 0x0000001800087c02 */ /* 0x000fe20008000f00 */
[----:B------:R-:W3:Y:S01]  /*1280*/  @!P4 LDG.E.64 R6, desc[UR14][R6.64] ;  /* 0x0000000e0606c981 */ /* 0x000ee2000c1e1b00 */
[----:B------:R-:W-:Y:S01]  /*1290*/  MOV R9, UR25 ;  /* 0x0000001900097c02 */ /* 0x000fe20008000f00 */
[----:B------:R-:W-:Y:S01]  /*12a0*/  IMAD.U32 R10, RZ, RZ, UR26 ;  /* 0x0000001aff0a7e24 */ /* 0x000fe2000f8e00ff */
[----:B------:R-:W-:-:S04]  /*12b0*/  MOV R11, UR27 ;  /* 0x0000001b000b7c02 */ /* 0x000fc80008000f00 */
[----:B------:R-:W4:Y:S04]  /*12c0*/  @!P6 LDG.E.64 R8, desc[UR14][R8.64] ;  /* 0x0000000e0808e981 */ /* 0x000f28000c1e1b00 */
[----:B------:R-:W5:Y:S01]  /*12d0*/  @!P5 LDG.E.64 R10, desc[UR14][R10.64] ;  /* 0x0000000e0a0ad981 */ /* 0x000f62000c1e1b00 */
[----:B------:R-:W-:Y:S02]  /*12e0*/  UIADD3 UR5, UPT, UPT, UR5, 0x8, URZ ;  /* 0x0000000805057890 */ /* 0x000fe4000fffe0ff */
[----:B------:R-:W-:Y:S02]  /*12f0*/  UIADD3 UR23, UPT, UPT, UR23, 0x8, URZ ;  /* 0x0000000817177890 */ /* 0x000fe4000fffe0ff */
[----:B------:R-:W-:Y:S02]  /*1300*/  ULEA UR9, UR19, UR9, 0x3 ;  /* 0x0000000913097291 */ /* 0x000fe4000f8e18ff */
[----:B------:R-:W-:-:S02]  /*1310*/  ULEA UR22, UR19, UR22, 0x3 ;  /* 0x0000001613167291 */ /* 0x000fc4000f8e18ff */
[----:B------:R-:W-:Y:S02]  /*1320*/  ULEA UR11, UR19, UR11, 0x3 ;  /* 0x0000000b130b7291 */ /* 0x000fe4000f8e18ff */
[----:B------:R-:W-:Y:S02]  /*1330*/  ULEA UR10, UR19, UR10, 0x3 ;  /* 0x0000000a130a7291 */ /* 0x000fe4000f8e18ff */
[----:B------:R-:W-:Y:S02]  /*1340*/  ULEA UR21, UR19, UR21, 0x3 ;  /* 0x0000001513157291 */ /* 0x000fe4000f8e18ff */
[----:B------:R-:W-:Y:S02]  /*1350*/  ULEA UR20, UR19, UR20, 0x3 ;  /* 0x0000001413147291 */ /* 0x000fe4000f8e18ff */
[----:B------:R-:W-:Y:S02]  /*1360*/  ULEA UR13, UR19, UR13, 0x3 ;  /* 0x0000000d130d7291 */ /* 0x000fe4000f8e18ff */
[----:B------:R-:W-:Y:S01]  /*1370*/  ULEA UR12, UR19, UR12, 0x3 ;  /* 0x0000000c130c7291 */ /* 0x000fe2000f8e18ff */
[----:B--2---:R-:W-:Y:S01]  /*1380*/  @!P2 FADD.FTZ R22, R22, R4 ;  /* 0x000000041616a221 */ /* 0x004fe20000010000 */
[----:B------:R-:W-:Y:S01]  /*1390*/  @!P2 FADD.FTZ R23, R23, R5 ;  /* 0x000000051717a221 */ /* 0x000fe20000010000 */
[----:B------:R-:W-:-:S02]  /*13a0*/  ISETP.NE.AND P2, PT, R12, UR5, PT ;  /* 0x000000050c007c0c */ /* 0x000fc4000bf45270 */
        /* <DEDUP_REMOVED lines=8> */
.L_x_2553:
        /* <DEDUP_REMOVED lines=18> */
[----:B------:R-:W-:Y:S02]  /*1550*/  IMAD.U32 R6, RZ, RZ, UR10 ;  /* 0x0000000aff067e24 */ /* 0x000fe4000f8e00ff */
[----:B------:R-:W-:-:S03]  /*1560*/  MOV R7, UR12 ;  /* 0x0000000c00077c02 */ /* 0x000fc60008000f00 */
[----:B------:R-:W-:Y:S02]  /*1570*/  ISETP.EQ.OR P5, PT, R6, UR18, P3 ;  /* 0x0000001206007c0c */ /* 0x000fe40009fa2670 */
[----:B------:R-:W-:Y:S02]  /*1580*/  ISETP.EQ.OR P4, PT, R7, UR18, P3 ;  /* 0x0000001207007c0c */ /* 0x000fe40009f82670 */
[----:B------:R-:W-:-:S09]  /*1590*/  MOV R6, UR9 ;  /* 0x0000000900067c02 */ /* 0x000fd20008000f00 */
[----:B------:R-:W-:Y:S02]  /*15a0*/  VOTEU.ALL UP1, P5 ;  /* 0x0000000000ff7886 */ /* 0x000fe40002820000 */
[----:B------:R-:W-:-:S03]  /*15b0*/  VOTEU.ALL UP2, P4 ;  /* 0x0000000000ff7886 */ /* 0x000fc60002040000 */
[----:B------:R-:W-:Y:S02]  /*15c0*/  @!UP1 UIMAD UR10, UR10, UR19, UR6 ;  /* 0x000000130a0a92a4 */ /* 0x000fe4000f8e0206 */
[----:B------:R-:W-:Y:S02]  /*15d0*/  @!UP2 UIMAD UR12, UR12, UR19, UR6 ;  /* 0x000000130c0ca2a4 */ /* 0x000fe4000f8e0206 */
[----:B------:R-:W-:Y:S02]  /*15e0*/  @!UP1 UIMAD.WIDE.U32 UR10, UR10, 0x8, UR16 ;  /* 0x000000080a0a98a5 */ /* 0x000fe4000f8e0010 */
[----:B------:R-:W-:-:S06]  /*15f0*/  @!UP2 UIMAD.WIDE.U32 UR12, UR12, 0x8, UR16 ;  /* 0x000000080c0ca8a5 */ /* 0x000fcc000f8e0010 */
[----:B------:R-:W-:Y:S02]  /*1600*/  MOV R8, UR12 ;  /* 0x0000000c00087c02 */ /* 0x000fe40008000f00 */
[----:B-1----:R-:W-:-:S06]  /*1610*/  MOV R9, UR13 ;  /* 0x0000000d00097c02 */ /* 0x002fcc0008000f00 */
[----:B------:R-:W3:Y:S01]  /*1620*/  @!P4 LDG.E.64 R8, desc[UR14][R8.64] ;  /* 0x0000000e0808c981 */ /* 0x000ee2000c1e1b00 */
[----:B0-----:R-:W-:Y:S01]  /*1630*/  @!P6 FADD.FTZ R22, R22, R4 ;  /* 0x000000041616e221 */ /* 0x001fe20000010000 */
[----:B------:R-:W-:Y:S01]  /*1640*/  @!P6 FADD.FTZ R23, R23, R5 ;  /* 0x000000051717e221 */ /* 0x000fe20000010000 */
[----:B------:R-:W-:Y:S01]  /*1650*/  ISETP.EQ.OR P6, PT, R6, UR18, P3 ;  /* 0x0000001206007c0c */ /* 0x000fe20009fc2670 */
[----:B------:R-:W-:Y:S01]  /*1660*/  IMAD.U32 R5, RZ, RZ, UR11 ;  /* 0x0000000bff057e24 */ /* 0x000fe2000f8e00ff */
[----:B------:R-:W-:-:S06]  /*1670*/  MOV R4, UR10 ;  /* 0x0000000a00047c02 */ /* 0x000fcc0008000f00 */
[----:B------:R-:W4:Y:S05]  /*1680*/  @!P5 LDG.E.64 R4, desc[UR14][R4.64] ;  /* 0x0000000e0404d981 */ /* 0x000f2a000c1e1b00 */
        /* <DEDUP_REMOVED lines=15> */
.L_x_2555:
        /* <DEDUP_REMOVED lines=27> */
.L_x_2556:
        /* <DEDUP_REMOVED lines=13> */
.L_x_2557:
[----:B------:R-:W-:Y:S05]  /*1a00*/  BSYNC.RECONVERGENT B0 ;  /* 0x0000000000007941 */ /* 0x000fea0003800200 */
.L_x_2550:
        /* <DEDUP_REMOVED lines=44> */
[----:B--2---:R-:W-:Y:S02]  /*1cd0*/  SHF.L.U32 R8, R25, 0x10, RZ ;  /* 0x0000001019087819 */ /* 0x004fe400000006ff */
        /* <DEDUP_REMOVED lines=29> */
.L_x_2561:
[----:B------:R-:W-:Y:S05]  /*1eb0*/  BSYNC.RECONVERGENT B1 ;  /* 0x0000000000017941 */ /* 0x000fea0003800200 */
.L_x_2560:
        /* <DEDUP_REMOVED lines=15> */
[----:B------:R-:W-:Y:S02]  /*1fb0*/  F2FP.F16.F32.PACK_AB R7, R14, R7 ;  /* 0x000000070e07723e */ /* 0x000fe400000000ff */
[----:B------:R-:W-:-:S05]  /*1fc0*/  LEA.HI.X R5, R20, UR13, R5, 0x1, P1 ;  /* 0x0000000d14057c11 */ /* 0x000fca00088f0c05 */
[----:B------:R1:W-:Y:S01]  /*1fd0*/  STG.E desc[UR14][R4.64], R7 ;  /* 0x0000000704007986 */ /* 0x0003e2000c10190e */
[----:B------:R-:W-:Y:S05]  /*1fe0*/  BRA `(.L_x_2562) ;  /* 0x0000000000fc7947 */ /* 0x000fea0003800000 */
.L_x_2559:
        /* <DEDUP_REMOVED lines=28> */
[----:B------:R-:W-:-:S05]  /*21b0*/  F2FP.F16.F32.PACK_AB R23, R23, R16 ;  /* 0x000000101717723e */ /* 0x000fca00000000ff */
[----:B------:R0:W-:Y:S02]  /*21c0*/  STG.E desc[UR14][R12.64], R23 ;  /* 0x000000170c007986 */ /* 0x0001e4000c10190e */
.L_x_2564:
[----:B------:R-:W-:Y:S05]  /*21d0*/  BSYNC.RECONVERGENT B1 ;  /* 0x0000000000017941 */ /* 0x000fea0003800200 */
.L_x_2563:
        /* <DEDUP_REMOVED lines=30> */
[----:B------:R-:W-:-:S05]  /*23c0*/  F2FP.F16.F32.PACK_AB R13, R13, R8 ;  /* 0x000000080d0d723e */ /* 0x000fca00000000ff */
[----:B------:R2:W-:Y:S02]  /*23d0*/  STG.E desc[UR14][R6.64], R13 ;  /* 0x0000000d06007986 */ /* 0x0005e4000c10190e */
.L_x_2562:
[----:B------:R-:W-:Y:S05]  /*23e0*/  BSYNC.RECONVERGENT B0 ;  /* 0x0000000000007941 */ /* 0x000fea0003800200 */
.L_x_2558:
[----:B------:R-:W-:Y:S02]  /*23f0*/  UIADD3 UR8, UPT, UPT, UR19, UR8, URZ ;  /* 0x0000000813087290 */ /* 0x000fe4000fffe0ff */
[----:B------:R-:W-:Y:S02]  /*2400*/  UIADD3 UR4, UPT, UPT, UR4, 0x1, URZ ;  /* 0x0000000104047890 */ /* 0x000fe4000fffe0ff */
[----:B------:R-:W-:-:S09]  /*2410*/  UISETP.GE.AND UP1, UPT, UR8, UR7, UPT ;  /* 0x000000070800728c */ /* 0x000fd2000bf26270 */
[----:B------:R-:W-:Y:S05]  /*2420*/  BRA.U !UP1, `(.L_x_2565) ;  /* 0xffffffdd09607547 */ /* 0x000fea000b83ffff */
[----:B------:R-:W-:Y:S05]  /*2430*/  EXIT ;  /* 0x000000000000794d */ /* 0x000fea0003800000 */
.L_x_2566:
        /* <DEDUP_REMOVED lines=12> */
.L_x_3459:


//--------------------- .text._Z35group_norm_nhwc_fwd_one_pass_kernelI11Fp16IOBf16WLi128ELi14ELi224EEv26Group_norm_nhwc_fwd_params --------------------------
	.section	.text._Z35group_norm_nhwc_fwd_one_pass_kernelI11Fp16IOBf16WLi128ELi14ELi224EEv26Group_norm_nhwc_fwd_params,"ax",@progbits
	.align	128
        .global         _Z35group_norm_nhwc_fwd_one_pass_kernelI11Fp16IOBf16WLi128ELi14ELi224EEv26Group_norm_nhwc_fwd_params
        .type           _Z35group_norm_nhwc_fwd_one_pass_kernelI11Fp16IOBf16WLi128ELi14ELi224EEv26Group_norm_nhwc_fwd_params,@function
        .size           _Z35group_norm_nhwc_fwd_one_pass_kernelI11Fp16IOBf16WLi128ELi14ELi224EEv26Group_norm_nhwc_fwd_params,(.L_x_3460 - _Z35group_norm_nhwc_fwd_one_pass_kernelI11Fp16IOBf16WLi128ELi14ELi224EEv26Group_norm_nhwc_fwd_params)
        .other          _Z35group_norm_nhwc_fwd_one_pass_kernelI11Fp16IOBf16WLi128ELi14ELi224EEv26Group_norm_nhwc_fwd_params,@"STO_CUDA_ENTRY STV_DEFAULT"
_Z35group_norm_nhwc_fwd_one_pass_kernelI11Fp16IOBf16WLi128ELi14ELi224EEv26Group_norm_nhwc_fwd_params:
.text._Z35group_norm_nhwc_fwd_one_pass_kernelI11Fp16IOBf16WLi128ELi14ELi224EEv26Group_norm_nhwc_fwd_params:
        /* <DEDUP_REMOVED lines=45> */
.L_x_2594:
[----:B-1----:R-:W1:Y:S01]  /*02d0*/  LDCU UR5, c[0x0][0x3f8] ;  /* 0x00007f00ff0577ac */ /* 0x002e620008000800 */
[----:B------:R-:W-:Y:S02]  /*02e0*/  IABS R8, UR10 ;  /* 0x0000000a00087c13 */ /* 0x000fe40008000000 */
        /* <DEDUP_REMOVED lines=76> */
[----:B----4-:R-:W-:Y:S01]  /*07b0*/  @!P3 IMAD R20, R22, R10, RZ ;  /* 0x0000000a1614b224 */ /* 0x010fe200078e02ff */
[----:B------:R-:W-:Y:S01]  /*07c0*/  @!P1 IADD3 R3, PT, PT, R15, R3, RZ ;  /* 0x000000030f039210 */ /* 0x000fe20007ffe0ff */
[----:B------:R-:W-:Y:S01]  /*07d0*/  @!P3 IMAD.MOV.U32 R21, RZ, RZ, R17 ;  /* 0x000000ffff15b224 */ /* 0x000fe200078e0011 */
[----:B-1----:R-:W-:Y:S01]  /*07e0*/  @!P1 LEA R8, P5, R14, R8, 0x1 ;  /* 0x000000080e089211 */ /* 0x002fe200078a08ff */
[----:B------:R-:W-:Y:S01]  /*07f0*/  @!P3 IMAD R11, R25, R11, R20 ;  /* 0x0000000b190bb224 */ /* 0x000fe200078e0214 */
[----:B------:R-:W-:-:S02]  /*0800*/  @!P3 MOV R20, R18 ;  /* 0x000000120014b202 */ /* 0x000fc40000000f00 */
[----:B------:R-:W-:Y:S02]  /*0810*/  CS2R R22, SRZ ;  /* 0x0000000000167805 */ /* 0x000fe4000001ff00 */
[----:B------:R-:W-:Y:S02]  /*0820*/  @!P1 LEA.HI.X R9, R14, R9, R3, 0x1, P5 ;  /* 0x000000090e099211 */ /* 0x000fe400028f0c03 */
[----:B------:R-:W1:Y:S01]  /*0830*/  @!P4 LDC.64 R14, c[0x0][0x390] ;  /* 0x0000e400ff0ecb82 */ /* 0x000e620000000a00 */
[----:B------:R-:W-:Y:S01]  /*0840*/  @!P3 IMAD.WIDE.U32 R20, R25, R10, R20 ;  /* 0x0000000a1914b225 */ /* 0x000fe200078e0014 */
[----:B------:R-:W2:Y:S04]  /*0850*/  @!P2 LDG.E R23, desc[UR18][R12.64] ;  /* 0x000000120c17a981 */ /* 0x000ea8000c1e1900 */
[----:B------:R-:W-:Y:S01]  /*0860*/  @!P3 IADD3 R11, PT, PT, R21, R11, RZ ;  /* 0x0000000b150bb210 */ /* 0x000fe20007ffe0ff */
[----:B------:R3:W4:Y:S01]  /*0870*/  @!P1 LDG.E R22, desc[UR18][R8.64] ;  /* 0x0000001208169981 */ /* 0x000722000c1e1900 */
[----:B-----5:R-:W-:Y:S01]  /*0880*/  @!P3 LEA R6, P2, R20, R6, 0x1 ;  /* 0x000000061406b211 */ /* 0x020fe200078408ff */
[----:B0-----:R-:W-:-:S02]  /*0890*/  @!P4 IMAD R3, R24, R4, RZ ;  /* 0x000000041803c224 */ /* 0x001fc400078e02ff */
[----:B------:R-:W-:Y:S01]  /*08a0*/  HFMA2 R24, -RZ, RZ, 0, 0 ;  /* 0x00000000ff187431 */ /* 0x000fe200000001ff */
[----:B------:R-:W-:Y:S02]  /*08b0*/  @!P3 LEA.HI.X R7, R20, R7, R11, 0x1, P2 ;  /* 0x000000071407b211 */ /* 0x000fe400010f0c0b */
[----:B---3--:R-:W-:Y:S01]  /*08c0*/  @!P4 MOV R8, R18 ;  /* 0x000000120008c202 */ /* 0x008fe20000000f00 */
[----:B------:R-:W-:Y:S02]  /*08d0*/  @!P4 IMAD.MOV.U32 R9, RZ, RZ, R17 ;  /* 0x000000ffff09c224 */ /* 0x000fe400078e0011 */
[C---:B------:R-:W-:Y:S02]  /*08e0*/  @!P4 IMAD R3, R27.reuse, R5, R3 ;  /* 0x000000051b03c224 */ /* 0x040fe400078e0203 */
[----:B------:R-:W-:Y:S01]  /*08f0*/  @!P4 IMAD.WIDE.U32 R8, R27, R4, R8 ;  /* 0x000000041b08c225 */ /* 0x000fe200078e0008 */
[----:B------:R0:W3:Y:S04]  /*0900*/  @!P3 LDG.E R24, desc[UR18][R6.64] ;  /* 0x000000120618b981 */ /* 0x0000e8000c1e1900 */
[----:B------:R-:W-:-:S02]  /*0910*/  @!P4 IADD3 R3, PT, PT, R9, R3, RZ ;  /* 0x000000030903c210 */ /* 0x000fc40007ffe0ff */
[----:B-1----:R-:W-:Y:S01]  /*0920*/  @!P4 LEA R14, P2, R8, R14, 0x1 ;  /* 0x0000000e080ec211 */ /* 0x002fe200078408ff */
[----:B0-----:R-:W-:-:S03]  /*0930*/  HFMA2 R7, -RZ, RZ, 0, 0 ;  /* 0x00000000ff077431 */ /* 0x001fc600000001ff */
[----:B------:R-:W-:-:S05]  /*0940*/  @!P4 LEA.HI.X R15, R8, R15, R3, 0x1, P2 ;  /* 0x0000000f080fc211 */ /* 0x000fca00010f0c03 */
[----:B------:R0:W5:Y:S02]  /*0950*/  @!P4 LDG.E R7, desc[UR18][R14.64] ;  /* 0x000000120e07c981 */ /* 0x000164000c1e1900 */
[----:B0-----:R-:W0:Y:S02]  /*0960*/  S2R R15, SR_LANEID ;  /* 0x00000000000f7919 */ /* 0x001e240000000000 */
[C---:B0-----:R-:W-:Y:S02]  /*0970*/  ISETP.GT.AND P2, PT, R15.reuse, 0x1e, PT ;  /* 0x0000001e0f00780c */ /* 0x041fe40003f44270 */
[----:B------:R-:W-:Y:S01]  /*0980*/  ISETP.GT.AND P3, PT, R15, 0xf, PT ;  /* 0x0000000f0f00780c */ /* 0x000fe20003f64270 */
[----:B------:R-:W-:Y:S01]  /*0990*/  BSSY.RECONVERGENT B0, `(.L_x_2567) ;  /* 0x000003c000007945 */ /* 0x000fe20003800200 */
[----:B--2---:R-:W-:Y:S02]  /*09a0*/  HADD2.F32 R4, -RZ, R23.H1_H1 ;  /* 0x30000017ff047230 */ /* 0x004fe40000004100 */
[----:B----4-:R-:W-:-:S02]  /*09b0*/  HADD2.F32 R3, -RZ, R22.H1_H1 ;  /* 0x30000016ff037230 */ /* 0x010fc40000004100 */
[----:B------:R-:W-:-:S03]  /*09c0*/  HADD2.F32 R22, -RZ, R22.H0_H0 ;  /* 0x20000016ff167230 */ /* 0x000fc60000004100 */
[----:B------:R-:W-:Y:S01]  /*09d0*/  FMUL.FTZ R9, R3, R3 ;  /* 0x0000000303097220 */ /* 0x000fe20000410000 */
[----:B------:R-:W-:Y:S02]  /*09e0*/  HADD2.F32 R23, -RZ, R23.H0_H0 ;  /* 0x20000017ff177230 */ /* 0x000fe40000004100 */
[----:B------:R-:W-:Y:S01]  /*09f0*/  FMUL.FTZ R10, R4, R4 ;  /* 0x00000004040a7220 */ /* 0x000fe20000410000 */
[C---:B------:R-:W-:Y:S01]  /*0a00*/  FFMA.FTZ R6, R22.reuse, R22, R9 ;  /* 0x0000001616067223 */ /* 0x040fe20000010009 */
[----:B------:R-:W-:Y:S02]  /*0a10*/  FADD.FTZ R11, R22, R3 ;  /* 0x00000003160b7221 */ /* 0x000fe40000010000 */
[----:B------:R-:W-:Y:S01]  /*0a20*/  FFMA.FTZ R9, R23, R23, R10 ;  /* 0x0000001717097223 */ /* 0x000fe2000001000a */
[----:B------:R-:W-:Y:S01]  /*0a30*/  FADD.FTZ R6, RZ, R6 ;  /* 0x00000006ff067221 */ /* 0x000fe20000010000 */
[----:B---3--:R-:W-:-:S03]  /*0a40*/  HADD2.F32 R5, -RZ, R24.H1_H1 ;  /* 0x30000018ff057230 */ /* 0x008fc60000004100 */
[----:B------:R-:W-:Y:S01]  /*0a50*/  FADD.FTZ R9, R6, R9 ;  /* 0x0000000906097221 */ /* 0x000fe20000010000 */
[----:B------:R-:W-:Y:S01]  /*0a60*/  FADD.FTZ R8, R23, R4 ;  /* 0x0000000417087221 */ /* 0x000fe20000010000 */
[----:B------:R-:W-:Y:S01]  /*0a70*/  FADD.FTZ R11, RZ, R11 ;  /* 0x0000000bff0b7221 */ /* 0x000fe20000010000 */
[----:B------:R-:W-:Y:S02]  /*0a80*/  HADD2.F32 R24, -RZ, R24.H0_H0 ;  /* 0x20000018ff187230 */ /* 0x000fe40000004100 */
[----:B------:R-:W-:Y:S01]  /*0a90*/  FMUL.FTZ R12, R5, R5 ;  /* 0x00000005050c7220 */ /* 0x000fe20000410000 */
[----:B------:R-:W-:Y:S02]  /*0aa0*/  FADD.FTZ R8, R11, R8 ;  /* 0x000000080b087221 */ /* 0x000fe40000010000 */
[C---:B------:R-:W-:Y:S01]  /*0ab0*/  FADD.FTZ R10, R24.reuse, R5 ;  /* 0x00000005180a7221 */ /* 0x040fe20000010000 */
[----:B------:R-:W-:Y:S01]  /*0ac0*/  FFMA.FTZ R12, R24, R24, R12 ;  /* 0x00000018180c7223 */ /* 0x000fe2000001000c */
[----:B-----5:R-:W-:-:S02]  /*0ad0*/  HADD2.F32 R6, -RZ, R7.H1_H1 ;  /* 0x30000007ff067230 */ /* 0x020fc40000004100 */
        /* <DEDUP_REMOVED lines=39> */
.L_x_2568:
[----:B------:R-:W-:Y:S05]  /*0d50*/  BSYNC.RECONVERGENT B0 ;  /* 0x0000000000007941 */ /* 0x000fea0003800200 */
.L_x_2567:
        /* <DEDUP_REMOVED lines=24> */
.L_x_2570:
[----:B------:R-:W-:Y:S05]  /*0ee0*/  BSYNC.RECONVERGENT B0 ;  /* 0x0000000000007941 */ /* 0x000fea0003800200 */
.L_x_2569:
        /* <DEDUP_REMOVED lines=15> */
[----:B------:R-:W-:Y:S01]  /*0fe0*/  IMAD.U32 R10, RZ, RZ, UR15 ;  /* 0x0000000fff0a7e24 */ /* 0x000fe2000f8e00ff */
[----:B------:R-:W-:Y:S01]  /*0ff0*/  UIMAD.WIDE.U32 UR12, UR12, 0x8, UR20 ;  /* 0x000000080c0c78a5 */ /* 0x000fe2000f8e0014 */
[----:B------:R-:W-:Y:S01]  /*1000*/  MOV R12, UR15 ;  /* 0x0000000f000c7c02 */ /* 0x000fe20008000f00 */
[----:B------:R-:W-:-:S04]  /*1010*/  UIADD3 UR14, UPT, UPT, -UR14, 0x1, URZ ;  /* 0x000000010e0e7890 */ /* 0x000fc8000fffe1ff */
[----:B--2---:R-:W-:Y:S02]  /*1020*/  MOV R11, UR13 ;  /* 0x0000000d000b7c02 */ /* 0x004fe40008000f00 */
[----:B-1----:R-:W-:Y:S02]  /*1030*/  LEA R8, P4, R10, R8, 0x2 ;  /* 0x000000080a087211 */ /* 0x002fe400078810ff */
[----:B------:R-:W-:Y:S02]  /*1040*/  MOV R10, UR12 ;  /* 0x0000000c000a7c02 */ /* 0x000fe40008000f00 */
[----:B------:R-:W-:Y:S01]  /*1050*/  LEA.HI.X R9, R12, R9, RZ, 0x2, P4 ;  /* 0x000000090c097211 */ /* 0x000fe200020f14ff */
[----:B------:R-:W-:Y:S01]  /*1060*/  IMAD.U32 R12, RZ, RZ, UR14 ;  /* 0x0000000eff0c7e24 */ /* 0x000fe2000f8e00ff */
[----:B------:R-:W-:Y:S01]  /*1070*/  PLOP3.LUT P4, PT, PT, PT, UP1, 0x80, 0x8 ;  /* 0x000000000008781c */ /* 0x000fe20003f8f018 */
[----:B------:R1:W-:Y:S01]  /*1080*/  STG.E.64 desc[UR18][R10.64], R20 ;  /* 0x000000140a007986 */ /* 0x0003e2000c101b12 */
[----:B------:R-:W-:Y:S06]  /*1090*/  MEMBAR.ALL.GPU ;  /* 0x0000000000007992 */ /* 0x000fec000000a000 */
[----:B------:R-:W-:-:S00]  /*10a0*/  ERRBAR ;  /* 0x00000000000079ab */ /* 0x000fc00000000000 */
[----:B------:R-:W-:Y:S06]  /*10b0*/  CGAERRBAR ;  /* 0x00000000000075ab */ /* 0x000fec0000000000 */
[----:B------:R4:W-:Y:S01]  /*10c0*/  REDG.E.ADD.S32.STRONG.GPU desc[UR18][R8.64], R12 ;  /* 0x0000000c0800798e */ /* 0x0009e2000c12e312 */
[----:B-1----:R-:W-:-:S04]  /*10d0*/  SEL R10, R2, RZ, !P4 ;  /* 0x000000ff020a7207 */ /* 0x002fc80006000000 */
[----:B------:R-:W-:-:S13]  /*10e0*/  ISETP.NE.AND P4, PT, R10, -0x1, PT ;  /* 0xffffffff0a00780c */ /* 0x000fda0003f85270 */
[----:B----4-:R-:W-:Y:S05]  /*10f0*/  @!P4 BRA `(.L_x_2572) ;  /* 0x000000000014c947 */ /* 0x010fea0003800000 */
.L_x_2573:
[----:B------:R-:W2:Y:S04]  /*1100*/  LDG.E.STRONG.GPU R11, desc[UR18][R8.64] ;  /* 0x00000012080b7981 */ /* 0x000ea8000c1ef900 */
[----:B--2---:R-:W-:Y:S01]  /*1110*/  CCTL.IVALL ;  /* 0x00000000ff00798f */ /* 0x004fe20002000000 */
[----:B------:R-:W-:Y:S05]  /*1120*/  YIELD ;  /* 0x0000000000007946 */ /* 0x000fea0003800000 */
[----:B------:R-:W-:-:S13]  /*1130*/  ISETP.NE.AND P4, PT, R11, R10, PT ;  /* 0x0000000a0b00720c */ /* 0x000fda0003f85270 */
[----:B------:R-:W-:Y:S05]  /*1140*/  @P4 BRA `(.L_x_2573) ;  /* 0xfffffffc00ec4947 */ /* 0x000fea000383ffff */
.L_x_2572:
        /* <DEDUP_REMOVED lines=15> */
.L_x_2575:
[----:B------:R-:W-:Y:S01]  /*1240*/  ISETP.EQ.OR P4, PT, RZ, UR24, P3 ;  /* 0x00000018ff007c0c */ /* 0x000fe20009f82670 */
[----:B------:R-:W-:-:S06]  /*1250*/  UIADD3 UR27, UPT, UPT, UR5, 0x1, URZ ;  /* 0x00000001051b7890 */ /* 0x000fcc000fffe0ff */
[----:B------:R-:W-:-:S06]  /*1260*/  MOV R10, UR27 ;  /* 0x0000001b000a7c02 */ /* 0x000fcc0008000f00 */
[----:B------:R-:W-:-:S05]  /*1270*/  VOTEU.ALL UP1, P4 ;  /* 0x0000000000ff7886 */ /* 0x000fca0002020000 */
[----:B------:R-:W-:-:S06]  /*1280*/  @!UP1 UIMAD.WIDE.U32 UR28, UR12, 0x8, UR20 ;  /* 0x000000080c1c98a5 */ /* 0x000fcc000f8e0014 */
[----:B------:R-:W-:Y:S02]  /*1290*/  MOV R8, UR28 ;  /* 0x0000001c00087c02 */ /* 0x000fe40008000f00 */
[----:B------:R-:W-:-:S06]  /*12a0*/  MOV R9, UR29 ;  /* 0x0000001d00097c02 */ /* 0x000fcc0008000f00 */
[----:B------:R-:W0:Y:S01]  /*12b0*/  @!P4 LDG.E.64 R8, desc[UR18][R8.64] ;  /* 0x000000120808c981 */ /* 0x000e22000c1e1b00 */
[----:B------:R-:W-:-:S13]  /*12c0*/  ISETP.EQ.OR P5, PT, R10, UR17, P3 ;  /* 0x000000110a007c0c */ /* 0x000fda0009fa2670 */
[----:B------:R-:W-:-:S05]  /*12d0*/  VOTEU.ALL UP1, P5 ;  /* 0x0000000000ff7886 */ /* 0x000fca0002820000 */
[----:B------:R-:W-:-:S06]  /*12e0*/  @!UP1 UIMAD.WIDE.U32 UR28, UR23, 0x8, UR20 ;  /* 0x00000008171c98a5 */ /* 0x000fcc000f8e0014 */
[----:B------:R-:W-:Y:S01]  /*12f0*/  IMAD.U32 R12, RZ, RZ, UR28 ;  /* 0x0000001cff0c7e24 */ /* 0x000fe2000f8e00ff */
[----:B---3--:R-:W-:-:S06]  /*1300*/  MOV R13, UR29 ;  /* 0x0000001d000d7c02 */ /* 0x008fcc0008000f00 */
[----:B------:R-:W3:Y:S01]  /*1310*/  @!P5 LDG.E.64 R12, desc[UR18][R12.64] ;  /* 0x000000120c0cd981 */ /* 0x000ee2000c1e1b00 */
[----:B------:R-:W-:-:S06]  /*1320*/  UIADD3 UR27, UPT, UPT, UR5, 0x2, URZ ;  /* 0x00000002051b7890 */ /* 0x000fcc000fffe0ff */
[----:B------:R-:W-:Y:S01]  /*1330*/  MOV R10, UR27 ;  /* 0x0000001b000a7c02 */ /* 0x000fe20008000f00 */
[----:B------:R-:W-:-:S03]  /*1340*/  UIADD3 UR27, UPT, UPT, UR5, 0x3, URZ ;  /* 0x00000003051b7890 */ /* 0x000fc6000fffe0ff */
[----:B------:R-:W-:-:S13]  /*1350*/  ISETP.EQ.OR P6, PT, R10, UR17, P3 ;  /* 0x000000110a007c0c */ /* 0x000fda0009fc2670 */
[----:B------:R-:W-:-:S05]  /*1360*/  VOTEU.ALL UP1, P6 ;  /* 0x0000000000ff7886 */ /* 0x000fca0003020000 */
[----:B------:R-:W-:-:S06]  /*1370*/  @!UP1 UIMAD.WIDE.U32 UR28, UR16, 0x8, UR20 ;  /* 0x00000008101c98a5 */ /* 0x000fcc000f8e0014 */
[----:B------:R-:W-:Y:S01]  /*1380*/  IMAD.U32 R10, RZ, RZ, UR28 ;  /* 0x0000001cff0a7e24 */ /* 0x000fe2000f8e00ff */
[----:B--2---:R-:W-:-:S06]  /*1390*/  MOV R11, UR29 ;  /* 0x0000001d000b7c02 */ /* 0x004fcc0008000f00 */
[----:B------:R-:W2:Y:S01]  /*13a0*/  @!P6 LDG.E.64 R10, desc[UR18][R10.64] ;  /* 0x000000120a0ae981 */ /* 0x000ea2000c1e1b00 */
[----:B0-----:R-:W-:Y:S01]  /*13b0*/  @!P4 FADD.FTZ R20, R20, R8 ;  /* 0x000000081414c221 */ /* 0x001fe20000010000 */
        /* <DEDUP_REMOVED lines=8> */
[----:B------:R-:W-:Y:S01]  /*1440*/  MOV R8, UR28 ;  /* 0x0000001c00087c02 */ /* 0x000fe20008000f00 */
[----:B------:R-:W-:-:S06]  /*1450*/  IMAD.U32 R9, RZ, RZ, UR29 ;  /* 0x0000001dff097e24 */ /* 0x000fcc000f8e00ff */
[----:B------:R-:W4:Y:S01]  /*1460*/  @!P2 LDG.E.64 R8, desc[UR18][R8.64] ;  /* 0x000000120808a981 */ /* 0x000f22000c1e1b00 */
[----:B------:R-:W-:-:S05]  /*1470*/  VOTEU.ALL UP1, P4 ;  /* 0x0000000000ff7886 */ /* 0x000fca0002020000 */
[----:B------:R-:W-:Y:S01]  /*1480*/  @!UP1 UIMAD.WIDE.U32 UR28, UR25, 0x8, UR20 ;  /* 0x00000008191c98a5 */ /* 0x000fe2000f8e0014 */
[----:B---3--:R-:W-:Y:S01]  /*1490*/  @!P5 FADD.FTZ R20, R20, R12 ;  /* 0x0000000c1414d221 */ /* 0x008fe20000010000 */
[----:B------:R-:W-:-:S04]  /*14a0*/  @!P5 FADD.FTZ R21, R21, R13 ;  /* 0x0000000d1515d221 */ /* 0x000fc80000010000 */
[----:B------:R-:W-:Y:S02]  /*14b0*/  MOV R12, UR28 ;  /* 0x0000001c000c7c02 */ /* 0x000fe40008000f00 */
[----:B------:R-:W-:-:S06]  /*14c0*/  MOV R13, UR29 ;  /* 0x0000001d000d7c02 */ /* 0x000fcc0008000f00 */
[----:B------:R-:W3:Y:S01]  /*14d0*/  @!P4 LDG.E.64 R12, desc[UR18][R12.64] ;  /* 0x000000120c0cc981 */ /* 0x000ee2000c1e1b00 */
[----:B------:R-:W-:Y:S02]  /*14e0*/  UIADD3 UR27, UPT, UPT, UR5, 0x5, URZ ;  /* 0x00000005051b7890 */ /* 0x000fe4000fffe0ff */
[----:B------:R-:W-:Y:S01]  /*14f0*/  UIADD3 UR28, UPT, UPT, UR5, 0x6, URZ ;  /* 0x00000006051c7890 */ /* 0x000fe2000fffe0ff */
[----:B--2---:R-:W-:-:S03]  /*1500*/  @!P6 FADD.FTZ R20, R20, R10 ;  /* 0x0000000a1414e221 */ /* 0x004fc60000010000 */
        /* <DEDUP_REMOVED lines=10> */
[----:B------:R-:W-:Y:S01]  /*15b0*/  IMAD.U32 R10, RZ, RZ, UR30 ;  /* 0x0000001eff0a7e24 */ /* 0x000fe2000f8e00ff */
[----:B------:R-:W-:-:S06]  /*15c0*/  MOV R11, UR31 ;  /* 0x0000001f000b7c02 */ /* 0x000fcc0008000f00 */
[----:B------:R-:W2:Y:S01]  /*15d0*/  @!P5 LDG.E.64 R10, desc[UR18][R10.64] ;  /* 0x000000120a0ad981 */ /* 0x000ea2000c1e1b00 */
[----:B----4-:R-:W-:Y:S01]  /*15e0*/  @!P2 FADD.FTZ R20, R20, R8 ;  /* 0x000000081414a221 */ /* 0x010fe20000010000 */
[----:B------:R-:W-:Y:S01]  /*15f0*/  MOV R8, UR27 ;  /* 0x0000001b00087c02 */ /* 0x000fe20008000f00 */
[----:B------:R-:W-:-:S03]  /*1600*/  @!P2 FADD.FTZ R21, R21, R9 ;  /* 0x000000091515a221 */ /* 0x000fc60000010000 */
[----:B------:R-:W-:Y:S02]  /*1610*/  ISETP.EQ.OR P2, PT, R8, UR17, P3 ;  /* 0x0000001108007c0c */ /* 0x000fe40009f42670 */
[----:B------:R-:W-:Y:S02]  /*1620*/  MOV R8, UR28 ;  /* 0x0000001c00087c02 */ /* 0x000fe40008000f00 */
[----:B------:R-:W-:-:S06]  /*1630*/  MOV R9, UR29 ;  /* 0x0000001d00097c02 */ /* 0x000fcc0008000f00 */
[----:B------:R-:W4:Y:S03]  /*1640*/  @!P6 LDG.E.64 R8, desc[UR18][R8.64] ;  /* 0x000000120808e981 */ /* 0x000f26000c1e1b00 */
[----:B------:R-:W-:-:S05]  /*1650*/  VOTEU.ALL UP1, P2 ;  /* 0x0000000000ff7886 */ /* 0x000fca0001020000 */
[----:B------:R-:W-:Y:S01]  /*1660*/  @!UP1 UIMAD.WIDE.U32 UR28, UR14, 0x8, UR20 ;  /* 0x000000080e1c98a5 */ /* 0x000fe2000f8e0014 */
[----:B---3--:R-:W-:Y:S01]  /*1670*/  @!P4 FADD.FTZ R20, R20, R12 ;  /* 0x0000000c1414c221 */ /* 0x008fe20000010000 */
[----:B------:R-:W-:-:S04]  /*1680*/  @!P4 FADD.FTZ R21, R21, R13 ;  /* 0x0000000d1515c221 */ /* 0x000fc80000010000 */
[----:B------:R-:W-:Y:S02]  /*1690*/  MOV R12, UR28 ;  /* 0x0000001c000c7c02 */ /* 0x000fe40008000f00 */
        /* <DEDUP_REMOVED lines=21> */
.L_x_2574:
[----:B------:R-:W-:-:S04]  /*17f0*/  LOP3.LUT R8, R2, 0x7, RZ, 0xc0, !PT ;  /* 0x0000000702087812 */ /* 0x000fc800078ec0ff */
[----:B------:R-:W-:-:S13]  /*1800*/  ISETP.NE.AND P2, PT, R8, RZ, PT ;  /* 0x000000ff0800720c */ /* 0x000fda0003f45270 */
[----:B------:R-:W-:Y:S05]  /*1810*/  @!P2 BRA `(.L_x_2571) ;  /* 0x00000004006ca947 */ /* 0x000fea0003800000 */
[----:B------:R-:W-:-:S05]  /*1820*/  VIADD R8, R8, 0xffffffff ;  /* 0xffffffff08087836 */ /* 0x000fca0000000000 */
        /* <DEDUP_REMOVED lines=11> */
[----:B--2---:R-:W-:Y:S01]  /*18e0*/  IMAD.U32 R11, RZ, RZ, UR12 ;  /* 0x0000000cff0b7e24 */ /* 0x004fe2000f8e00ff */
[----:B------:R-:W-:Y:S01]  /*18f0*/  UIADD3 UR16, UPT, UPT, UR5, 0x3, URZ ;  /* 0x0000000305107890 */ /* 0x000fe2000fffe0ff */
[----:B------:R-:W-:Y:S01]  /*1900*/  MOV R10, UR14 ;  /* 0x0000000e000a7c02 */ /* 0x000fe20008000f00 */
[----:B------:R-:W0:Y:S02]  /*1910*/  @!P2 LDG.E.64 R8, desc[UR18][R8.64] ;  /* 0x000000120808a981 */ /* 0x000e24000c1e1b00 */
        /* <DEDUP_REMOVED lines=12> */
[----:B------:R-:W-:Y:S01]  /*19e0*/  MOV R10, UR12 ;  /* 0x0000000c000a7c02 */ /* 0x000fe20008000f00 */
[----:B------:R-:W-:Y:S01]  /*19f0*/  IMAD.U32 R11, RZ, RZ, UR13 ;  /* 0x0000000dff0b7e24 */ /* 0x000fe2000f8e00ff */
[----:B------:R-:W-:Y:S01]  /*1a00*/  @!UP3 UIMAD.WIDE.U32 UR12, UR16, 0x8, UR20 ;  /* 0x00000008100cb8a5 */ /* 0x000fe2000f8e0014 */
[----:B------:R-:W-:-:S02]  /*1a10*/  MOV R12, UR14 ;  /* 0x0000000e000c7c02 */ /* 0x000fc40008000f00 */
[----:B---3--:R-:W-:Y:S02]  /*1a20*/  MOV R13, UR15 ;  /* 0x0000000f000d7c02 */ /* 0x008fe40008000f00 */
[----:B------:R-:W2:Y:S01]  /*1a30*/  @!P4 LDG.E.64 R10, desc[UR18][R10.64] ;  /* 0x000000120a0ac981 */ /* 0x000ea2000c1e1b00 */
[----:B------:R-:W-:Y:S01]  /*1a40*/  MOV R14, UR12 ;  /* 0x0000000c000e7c02 */ /* 0x000fe20008000f00 */
[----:B------:R-:W-:Y:S02]  /*1a50*/  IMAD.U32 R15, RZ, RZ, UR13 ;  /* 0x0000000dff0f7e24 */ /* 0x000fe4000f8e00ff */
        /* <DEDUP_REMOVED lines=13> */
.L_x_2576:
        /* <DEDUP_REMOVED lines=18> */
[----:B------:R-:W-:Y:S01]  /*1c50*/  IMAD.U32 R9, RZ, RZ, UR13 ;  /* 0x0000000dff097e24 */ /* 0x000fe2000f8e00ff */
[----:B------:R-:W0:Y:S05]  /*1c60*/  @!P4 LDG.E.64 R10, desc[UR18][R10.64] ;  /* 0x000000120a0ac981 */ /* 0x000e2a000c1e1b00 */
[----:B------:R-:W2:Y:S01]  /*1c70*/  @!P2 LDG.E.64 R8, desc[UR18][R8.64] ;  /* 0x000000120808a981 */ /* 0x000ea2000c1e1b00 */
[----:B------:R-:W-:-:S04]  /*1c80*/  MOV R12, UR5 ;  /* 0x00000005000c7c02 */ /* 0x000fc80008000f00 */
[----:B------:R-:W-:-:S04]  /*1c90*/  IADD3 R12, PT, PT, R12, 0x2, RZ ;  /* 0x000000020c0c7810 */ /* 0x000fc80007ffe0ff */
[----:B------:R-:W-:Y:S01]  /*1ca0*/  R2UR UR5, R12 ;  /* 0x000000000c0572ca */ /* 0x000fe200000e0000 */
[----:B0--3--:R-:W-:Y:S01]  /*1cb0*/  @!P4 FADD.FTZ R20, R20, R10 ;  /* 0x0000000a1414c221 */ /* 0x009fe20000010000 */
[----:B------:R-:W-:-:S03]  /*1cc0*/  @!P4 FADD.FTZ R21, R21, R11 ;  /* 0x0000000b1515c221 */ /* 0x000fc60000010000 */
[----:B--2---:R-:W-:Y:S01]  /*1cd0*/  @!P2 FADD.FTZ R20, R20, R8 ;  /* 0x000000081414a221 */ /* 0x004fe20000010000 */
[----:B------:R-:W-:-:S09]  /*1ce0*/  @!P2 FADD.FTZ R21, R21, R9 ;  /* 0x000000091515a221 */ /* 0x000fd20000010000 */
.L_x_2577:
        /* <DEDUP_REMOVED lines=11> */
[----:B0--3--:R-:W-:Y:S01]  /*1da0*/  FADD.FTZ R20, R20, R8 ;  /* 0x0000000814147221 */ /* 0x009fe20000010000 */
[----:B------:R-:W-:-:S07]  /*1db0*/  FADD.FTZ R21, R21, R9 ;  /* 0x0000000915157221 */ /* 0x000fce0000010000 */
.L_x_2578:
[----:B------:R-:W-:Y:S05]  /*1dc0*/  BSYNC.RECONVERGENT B0 ;  /* 0x0000000000007941 */ /* 0x000fea0003800200 */
.L_x_2571:
[----:B------:R-:W4:Y:S01]  /*1dd0*/  @P0 LDC.64 R8, c[0x0][0x388] ;  /* 0x0000e200ff080b82 */ /* 0x000f220000000a00 */
[----:B------:R-:W2:Y:S01]  /*1de0*/  LDCU UR13, c[0x0][0x414] ;  /* 0x00008280ff0d77ac */ /* 0x000ea20008000800 */
[----:B-1----:R-:W-:Y:S02]  /*1df0*/  MOV R10, UR10 ;  /* 0x0000000a000a7c02 */ /* 0x002fe40008000f00 */
[----:B------:R-:W-:Y:S01]  /*1e00*/  IADD3 R29, PT, PT, R29, UR11, RZ ;  /* 0x0000000b1d1d7c10 */ /* 0x000fe2000fffe0ff */
[----:B------:R-:W-:-:S03]  /*1e10*/  UMOV UR5, 0x400 ;  /* 0x0000040000057882 */ /* 0x000fc60000000000 */
[----:B------:R-:W1:Y:S01]  /*1e20*/  S2UR UR12, SR_CgaCtaId ;  /* 0x00000000000c79c3 */ /* 0x000e620000008800 */
[----:B--2---:R-:W-:Y:S01]  /*1e30*/  @P0 FMUL.FTZ R11, R21, UR13 ;  /* 0x0000000d150b0c20 */ /* 0x004fe20008410000 */
[----:B----4-:R-:W-:-:S04]  /*1e40*/  @P0 IMAD.WIDE R8, R10, 0x8, R8 ;  /* 0x000000080a080825 */ /* 0x010fc800078e0208 */
[----:B------:R-:W-:-:S05]  /*1e50*/  @P0 FMUL.FTZ R10, R20, UR13 ;  /* 0x0000000d140a0c20 */ /* 0x000fca0008410000 */
[----:B------:R2:W-:Y:S01]  /*1e60*/  @P0 STG.E.64 desc[UR18][R8.64], R10 ;  /* 0x0000000a08000986 */ /* 0x0005e2000c101b12 */
[----:B-1----:R-:W-:-:S09]  /*1e70*/  ULEA UR5, UR12, UR5, 0x18 ;  /* 0x000000050c057291 */ /* 0x002fd2000f8ec0ff */
[----:B------:R0:W-:Y:S01]  /*1e80*/  @!P3 STS.64 [UR5+0x48], R20 ;  /* 0x00004814ff00b988 */ /* 0x0001e20008000a05 */
[----:B--2---:R-:W1:Y:S08]  /*1e90*/  LDC.64 R8, c[0x0][0x398] ;  /* 0x0000e600ff087b82 */ /* 0x004e700000000a00 */
[----:B------:R-:W2:Y:S01]  /*1ea0*/  LDC.64 R10, c[0x0][0x3a0] ;  /* 0x0000e800ff0a7b82 */ /* 0x000ea20000000a00 */
[----:B-1----:R-:W-:-:S07]  /*1eb0*/  IMAD.WIDE R8, R29, 0x2, R8 ;  /* 0x000000021d087825 */ /* 0x002fce00078e0208 */
[----:B------:R-:W-:Y:S01]  /*1ec0*/  BAR.SYNC.DEFER_BLOCKING 0x0 ;  /* 0x0000000000007b1d */ /* 0x000fe20000010000 */
[----:B--2---:R-:W-:-:S05]  /*1ed0*/  IMAD.WIDE R10, R29, 0x2, R10 ;  /* 0x000000021d0a7825 */ /* 0x004fca00078e020a */
[----:B------:R-:W2:Y:S04]  /*1ee0*/  LDG.E.U16 R12, desc[UR18][R8.64] ;  /* 0x00000012080c7981 */ /* 0x000ea8000c1e1500 */
[----:B------:R1:W4:Y:S04]  /*1ef0*/  LDG.E.U16 R14, desc[UR18][R8.64+0x2] ;  /* 0x00000212080e7981 */ /* 0x000328000c1e1500 */
[----:B---3--:R-:W3:Y:S04]  /*1f00*/  LDG.E.U16 R13, desc[UR18][R10.64] ;  /* 0x000000120a0d7981 */ /* 0x008ee8000c1e1500 */
[----:B0-----:R0:W5:Y:S01]  /*1f10*/  LDG.E.U16 R20, desc[UR18][R10.64+0x2] ;  /* 0x000002120a147981 */ /* 0x001162000c1e1500 */
[----:B------:R-:W-:Y:S03]  /*1f20*/  BSSY.RECONVERGENT B0, `(.L_x_2579) ;  /* 0x00000fb000007945 */ /* 0x000fe60003800200 */
[----:B-1----:R-:W1:Y:S02]  /*1f30*/  LDS.64 R8, [UR5+0x48] ;  /* 0x00004805ff087984 */ /* 0x002e640008000a00 */
[----:B-1----:R-:W-:-:S04]  /*1f40*/  FMUL.FTZ R8, R8, UR13 ;  /* 0x0000000d08087c20 */ /* 0x002fc80008410000 */
[----:B0-----:R-:W-:-:S04]  /*1f50*/  FMUL.FTZ R10, R8, R8 ;  /* 0x00000008080a7220 */ /* 0x001fc80000410000 */
        /* <DEDUP_REMOVED lines=11> */
[----:B----4-:R-:W-:Y:S01]  /*2010*/  SHF.L.U32 R10, R14, 0x10, RZ ;  /* 0x000000100e0a7819 */ /* 0x010fe200000006ff */
[----:B---3--:R-:W-:Y:S01]  /*2020*/  IMAD.U32 R11, R13, 0x10000, RZ ;  /* 0x000100000d0b7824 */ /* 0x008fe200078e00ff */
[----:B-----5:R-:W-:Y:S01]  /*2030*/  SHF.L.U32 R20, R20, 0x10, RZ ;  /* 0x0000001014147819 */ /* 0x020fe200000006ff */
        /* <DEDUP_REMOVED lines=34> */
.L_x_2582:
[----:B------:R-:W-:Y:S05]  /*2260*/  BSYNC.RECONVERGENT B1 ;  /* 0x0000000000017941 */ /* 0x000fea0003800200 */
.L_x_2581:
        /* <DEDUP_REMOVED lines=21> */
.L_x_2584:
[----:B------:R-:W-:Y:S05]  /*23c0*/  BSYNC.RECONVERGENT B1 ;  /* 0x0000000000017941 */ /* 0x000fea0003800200 */
.L_x_2583:
        /* <DEDUP_REMOVED lines=11> */
[----:B------:R-:W-:-:S03]  /*2480*/  FFMA.FTZ R3, R10, R3, R20 ;  /* 0x000000030a037223 */ /* 0x000fc60000010014 */
        /* <DEDUP_REMOVED lines=9> */
.L_x_2586:
[----:B------:R-:W-:Y:S05]  /*2520*/  BSYNC.RECONVERGENT B1 ;  /* 0x0000000000017941 */ /* 0x000fea0003800200 */
.L_x_2585:
        /* <DEDUP_REMOVED lines=19> */
.L_x_2580:
        /* <DEDUP_REMOVED lines=41> */
.L_x_2589:
[----:B------:R-:W-:Y:S05]  /*28f0*/  BSYNC.RECONVERGENT B1 ;  /* 0x0000000000017941 */ /* 0x000fea0003800200 */
.L_x_2588:
        /* <DEDUP_REMOVED lines=17> */
[----:B--2---:R-:W-:Y:S01]  /*2a10*/  MOV R13, R17 ;  /* 0x00000011000d7202 */ /* 0x004fe20000000f00 */
[----:B---3--:R-:W-:-:S06]  /*2a20*/  FADD.FTZ R12, R12, 1 ;  /* 0x3f8000000c0c7421 */ /* 0x008fcc0000010000 */
        /* <DEDUP_REMOVED lines=10> */
[----:B------:R-:W-:-:S05]  /*2ad0*/  F2FP.F16.F32.PACK_AB R13, R3, R22 ;  /* 0x00000016030d723e */ /* 0x000fca00000000ff */
[----:B------:R1:W-:Y:S02]  /*2ae0*/  STG.E desc[UR18][R14.64], R13 ;  /* 0x0000000d0e007986 */ /* 0x0003e4000c101912 */
.L_x_2591:
[----:B------:R-:W-:Y:S05]  /*2af0*/  BSYNC.RECONVERGENT B1 ;  /* 0x0000000000017941 */ /* 0x000fea0003800200 */
.L_x_2590:
        /* <DEDUP_REMOVED lines=11> */
[----:B------:R-:W-:-:S02]  /*2bb0*/  IMAD.MOV.U32 R5, RZ, RZ, R17 ;  /* 0x000000ffff057224 */ /* 0x000fc400078e0011 */
        /* <DEDUP_REMOVED lines=19> */
.L_x_2593:
[----:B------:R-:W-:Y:S05]  /*2cf0*/  BSYNC.RECONVERGENT B1 ;  /* 0x0000000000017941 */ /* 0x000fea0003800200 */
.L_x_2592:
        /* <DEDUP_REMOVED lines=27> */
[----:B------:R-:W-:-:S05]  /*2eb0*/  F2FP.F16.F32.PACK_AB R9, R10, R9 ;  /* 0x000000090a09723e */ /* 0x000fca00000000ff */
[----:B------:R4:W-:Y:S02]  /*2ec0*/  STG.E desc[UR18][R6.64], R9 ;  /* 0x0000000906007986 */ /* 0x0009e4000c101912 */
.L_x_2587:
[----:B------:R-:W-:Y:S05]  /*2ed0*/  BSYNC.RECONVERGENT B0 ;  /* 0x0000000000007941 */ /* 0x000fea0003800200 */
.L_x_2579:
[----:B------:R-:W-:Y:S02]  /*2ee0*/  UIADD3 UR10, UPT, UPT, UR22, UR10, URZ ;  /* 0x0000000a160a7290 */ /* 0x000fe4000fffe0ff */
[----:B------:R-:W-:Y:S02]  /*2ef0*/  UIADD3 UR4, UPT, UPT, UR4, 0x1, URZ ;  /* 0x0000000104047890 */ /* 0x000fe4000fffe0ff */
[----:B------:R-:W-:-:S09]  /*2f00*/  UISETP.GE.AND UP1, UPT, UR10, UR7, UPT ;  /* 0x000000070a00728c */ /* 0x000fd2000bf26270 */
[----:B------:R-:W-:Y:S05]  /*2f10*/  BRA.U !UP1, `(.L_x_2594) ;  /* 0xffffffd109ec7547 */ /* 0x000fea000b83ffff */
[----:B------:R-:W-:Y:S05]  /*2f20*/  EXIT ;  /* 0x000000000000794d */ /* 0x000fea0003800000 */
.L_x_2595:
        /* <DEDUP_REMOVED lines=13> */
.L_x_3460:


//--------------------- .text._Z35group_norm_nhwc_fwd_one_pass_kernelI11Fp16IOBf16WLi256ELi14ELi224EEv26Group_norm_nhwc_fwd_params --------------------------
	.section	.text._Z35group_norm_nhwc_fwd_one_pass_kernelI11Fp16IOBf16WLi256ELi14ELi224EEv26Group_norm_nhwc_fwd_params,"ax",@progbits
	.align	128
        .global         _Z35group_norm_nhwc_fwd_one_pass_kernelI11Fp16IOBf16WLi256ELi14ELi224EEv26Group_norm_nhwc_fwd_params
        .type           _Z35group_norm_nhwc_fwd_one_pass_kernelI11Fp16IOBf16WLi256ELi14ELi224EEv26Group_norm_nhwc_fwd_params,@function
        .size           _Z35group_norm_nhwc_fwd_one_pass_kernelI11Fp16IOBf16WLi256ELi14ELi224EEv26Group_norm_nhwc_fwd_params,(.L_x_3461 - _Z35group_norm_nhwc_fwd_one_pass_kernelI11Fp16IOBf16WLi256ELi14ELi224EEv26Group_norm_nhwc_fwd_params)
        .other          _Z35group_norm_nhwc_fwd_one_pass_kernelI11Fp16IOBf16WLi256ELi14ELi224EEv26Group_norm_nhwc_fwd_params,@"STO_CUDA_ENTRY STV_DEFAULT"
_Z35group_norm_nhwc_fwd_one_pass_kernelI11Fp16IOBf16WLi256ELi14ELi224EEv26Group_norm_nhwc_fwd_params:
.text._Z35group_norm_nhwc_fwd_one_pass_kernelI11Fp16IOBf16WLi256ELi14ELi224EEv26Group_norm_nhwc_fwd_params:
        /* <DEDUP_REMOVED lines=35> */
[----:B---3--:R-:W-:-:S07]  /*0230*/  SHF.L.U32 R28, R28, 0x1, RZ ;  /* 0x000000011c1c7819 */ /* 0x008fce00000006ff */
.L_x_2639:
[----:B0-----:R-:W0:Y:S01]  /*0240*/  LDCU UR5, c[0x0][0x3f8] ;  /* 0x00007f00ff0577ac */ /* 0x001e220008000800 */
[----:B-12---:R-:W-:Y:S02]  /*0250*/  IABS R6, UR7 ;  /* 0x0000000700067c13 */ /* 0x006fe40008000000 */
[C---:B------:R-:W-:Y:S01]  /*0260*/  IADD3 R13, PT, PT, R31.reuse, 0x20, RZ ;  /* 0x000000201f0d7810 */ /* 0x040fe20007ffe0ff */
[----:B------:R-:W1:Y:S01]  /*0270*/  LDCU.64 UR14, c[0x0][0x3e8] ;  /* 0x00007d00ff0e77ac */ /* 0x000e620008000a00 */
[----:B------:R-:W-:Y:S02]  /*0280*/  IADD3 R21, PT, PT, R31, 0x40, RZ ;  /* 0x000000401f157810 */ /* 0x000fe40007ffe0ff */
[----:B------:R-:W-:Y:S02]  /*0290*/  SHF.R.S32.HI R15, RZ, 0x1f, R13 ;  /* 0x0000001fff0f7819 */ /* 0x000fe4000001140d */
[----:B------:R-:W-:Y:S02]  /*02a0*/  SHF.R.S32.HI R19, RZ, 0x1f, R21 ;  /* 0x0000001fff137819 */ /* 0x000fe40000011415 */
[----:B------:R-:W-:-:S02]  /*02b0*/  LOP3.LUT R34, R28, 0xffff, RZ, 0xc0, !PT ;  /* 0x0000ffff1c227812 */ /* 0x000fc400078ec0ff */
[----:B------:R-:W-:-:S04]  /*02c0*/  IADD3 R10, PT, PT, R31, 0x80, RZ ;  /* 0x000000801f0a7810 */ /* 0x000fc80007ffe0ff */
[----:B------:R-:W-:Y:S02]  /*02d0*/  SHF.R.S32.HI R11, RZ, 0x1f, R10 ;  /* 0x0000001fff0b7819 */ /* 0x000fe4000001140a */
[----:B0-----:R-:W-:Y:S02]  /*02e0*/  MOV R0, UR5 ;  /* 0x0000000500007c02 */ /* 0x001fe40008000f00 */
[----:B-1----:R-:W-:Y:S02]  /*02f0*/  ISETP.GE.U32.AND P4, PT, R13, UR14, PT ;  /* 0x0000000e0d007c0c */ /* 0x002fe4000bf86070 */
[----:B---34-:R-:W-:Y:S02]  /*0300*/  IABS R5, R0 ;  /* 0x0000000000057213 */ /* 0x018fe40000000000 */
[----:B------:R-:W-:Y:S02]  /*0310*/  ISETP.GE.AND.EX P4, PT, R15, UR15, PT, P4 ;  /* 0x0000000f0f007c0c */ /* 0x000fe4000bf86340 */
[----:B------:R-:W0:Y:S01]  /*0320*/  I2F.RP R0, R5 ;  /* 0x0000000500007306 */ /* 0x000e220000209400 */
[----:B------:R-:W-:-:S02]  /*0330*/  ISETP.GE.U32.AND P5, PT, R21, UR14, PT ;  /* 0x0000000e15007c0c */ /* 0x000fc4000bfa6070 */
[----:B------:R-:W-:Y:S02]  /*0340*/  ISETP.GE.U32.AND P3, PT, R31, UR14, PT ;  /* 0x0000000e1f007c0c */ /* 0x000fe4000bf66070 */
[----:B------:R-:W-:Y:S02]  /*0350*/  ISETP.GE.AND.EX P5, PT, R19, UR15, PT, P5 ;  /* 0x0000000f13007c0c */ /* 0x000fe4000bfa6350 */
[----:B------:R-:W-:Y:S01]  /*0360*/  ISETP.GE.AND.EX P3, PT, R27, UR15, PT, P3 ;  /* 0x0000000f1b007c0c */ /* 0x000fe2000bf66330 */
[----:B0-----:R-:W0:Y:S10]  /*0370*/  MUFU.RCP R0, R0 ;  /* 0x0000000000007308 */ /* 0x001e340000001000 */
[----:B------:R-:W1:Y:S01]  /*0380*/  @!P5 LDC.64 R8, c[0x0][0x3e0] ;  /* 0x0000f800ff08db82 */ /* 0x000e620000000a00 */
[----:B0-----:R-:W-:-:S04]  /*0390*/  IADD3 R2, PT, PT, R0, 0xffffffe, RZ ;  /* 0x0ffffffe00027810 */ /* 0x001fc80007ffe0ff */
[----:B------:R0:W2:Y:S02]  /*03a0*/  F2I.FTZ.U32.TRUNC.NTZ R3, R2 ;  /* 0x0000000200037305 */ /* 0x0000a4000021f000 */
[----:B0-----:R-:W-:-:S05]  /*03b0*/  IMAD.MOV.U32 R2, RZ, RZ, RZ ;  /* 0x000000ffff027224 */ /* 0x001fca00078e00ff */
[----:B------:R-:W-:Y:S02]  /*03c0*/  R2UR UR8, R2 ;  /* 0x00000000020872ca */ /* 0x000fe400000e0000 */
[----:B--2---:R-:W-:Y:S02]  /*03d0*/  R2UR UR9, R3 ;  /* 0x00000000030972ca */ /* 0x004fe400000e0000 */
[----:B------:R-:W-:-:S05]  /*03e0*/  IADD3 R4, PT, PT, RZ, -R3, RZ ;  /* 0x80000003ff047210 */ /* 0x000fca0007ffe0ff */
[----:B------:R-:W-:Y:S01]  /*03f0*/  IMAD R7, R4, R5, RZ ;  /* 0x0000000504077224 */ /* 0x000fe200078e02ff */
[----:B------:R-:W-:-:S04]  /*0400*/  MOV R4, R6 ;  /* 0x0000000600047202 */ /* 0x000fc80000000f00 */
[----:B------:R-:W-:Y:S01]  /*0410*/  R2UR UR10, R4 ;  /* 0x00000000040a72ca */ /* 0x000fe200000e0000 */
[----:B------:R-:W-:-:S05]  /*0420*/  IMAD.HI.U32 R7, R3, R7, UR8 ;  /* 0x0000000803077e27 */ /* 0x000fca000f8e0007 */
[----:B------:R-:W-:Y:S02]  /*0430*/  R2UR UR8, R7 ;  /* 0x00000000070872ca */ /* 0x000fe400000e0000 */
[----:B------:R-:W0:Y:S11]  /*0440*/  @!P4 LDC.64 R6, c[0x0][0x3e0] ;  /* 0x0000f800ff06cb82 */ /* 0x000e360000000a00 */
[----:B------:R-:W-:-:S02]  /*0450*/  UIMAD.WIDE.U32 UR8, UR8, UR10, URZ ;  /* 0x0000000a080872a5 */ /* 0x000fc4000f8e00ff */
[----:B------:R-:W-:-:S04]  /*0460*/  ULOP3.LUT UR8, UR7, UR5, URZ, 0x3c, !UPT ;  /* 0x0000000507087292 */ /* 0x000fc8000f8e3cff */
[----:B------:R-:W-:-:S05]  /*0470*/  IADD3 R0, PT, PT, RZ, -UR9, RZ ;  /* 0x80000009ff007c10 */ /* 0x000fca000fffe0ff */
[----:B------:R-:W-:Y:S01]  /*0480*/  IMAD R0, R5, R0, UR10 ;  /* 0x0000000a05007e24 */ /* 0x000fe2000f8e0200 */
[----:B------:R-:W2:Y:S01]  /*0490*/  LDCU.64 UR10, c[0x0][0x3f0] ;  /* 0x00007e00ff0a77ac */ /* 0x000ea20008000a00 */
[----:B0-----:R-:W-:-:S03]  /*04a0*/  @!P4 IMAD R12, R15, R6, RZ ;  /* 0x000000060f0cc224 */ /* 0x001fc600078e02ff */
[----:B------:R-:W-:Y:S01]  /*04b0*/  ISETP.GT.U32.AND P1, PT, R5, R0, PT ;  /* 0x000000000500720c */ /* 0x000fe20003f24070 */
[----:B------:R-:W-:Y:S02]  /*04c0*/  @!P4 IMAD R15, R13, R7, R12 ;  /* 0x000000070d0fc224 */ /* 0x000fe400078e020c */
[----:B-1----:R-:W-:-:S04]  /*04d0*/  @!P5 IMAD R12, R19, R8, RZ ;  /* 0x00000008130cd224 */ /* 0x002fc800078e02ff */
[----:B------:R-:W-:-:S06]  /*04e0*/  @!P5 IMAD R23, R21, R9, R12 ;  /* 0x000000091517d224 */ /* 0x000fcc00078e020c */
[----:B------:R-:W-:Y:S01]  /*04f0*/  VOTEU.ANY UP0, P1 ;  /* 0x0000000000ff7886 */ /* 0x000fe20000800100 */
[----:B------:R-:W-:Y:S02]  /*0500*/  PLOP3.LUT P1, PT, PT, PT, UP0, 0x80, 0x8 ;  /* 0x000000000008781c */ /* 0x000fe40003f2f008 */
[----:B--2---:R-:W-:Y:S02]  /*0510*/  MOV R3, UR10 ;  /* 0x0000000a00037c02 */ /* 0x004fe40008000f00 */
[----:B------:R-:W-:Y:S02]  /*0520*/  @!UP0 UIADD3 UR9, UPT, UPT, UR9, 0x1, URZ ;  /* 0x0000000109098890 */ /* 0x000fe4000fffe0ff */
[----:B------:R-:W-:-:S07]  /*0530*/  UISETP.GE.AND UP0, UPT, UR8, URZ, UPT ;  /* 0x000000ff0800728c */ /* 0x000fce000bf06270 */
[----:B------:R-:W-:-:S04]  /*0540*/  @!P1 IADD3 R0, PT, PT, R0, -R5, RZ ;  /* 0x8000000500009210 */ /* 0x000fc80007ffe0ff */
[----:B------:R-:W-:Y:S02]  /*0550*/  ISETP.GE.U32.AND P1, PT, R0, R5, PT ;  /* 0x000000050000720c */ /* 0x000fe40003f26070 */
[----:B------:R-:W-:Y:S01]  /*0560*/  IADD3 R0, PT, PT, R31, 0x60, RZ ;  /* 0x000000601f007810 */ /* 0x000fe20007ffe0ff */
[----:B------:R-:W0:Y:S03]  /*0570*/  @!P4 LDC.64 R4, c[0x0][0x390] ;  /* 0x0000e400ff04cb82 */ /* 0x000e260000000a00 */
[----:B------:R-:W-:Y:S02]  /*0580*/  ISETP.GE.U32.AND P2, PT, R0, UR14, PT ;  /* 0x0000000e00007c0c */ /* 0x000fe4000bf46070 */
[----:B------:R-:W-:-:S04]  /*0590*/  SHF.R.S32.HI R17, RZ, 0x1f, R0 ;  /* 0x0000001fff117819 */ /* 0x000fc80000011400 */
[----:B------:R-:W-:Y:S01]  /*05a0*/  ISETP.GE.AND.EX P2, PT, R17, UR15, PT, P2 ;  /* 0x0000000f11007c0c */ /* 0x000fe2000bf46320 */
[----:B------:R-:W-:-:S05]  /*05b0*/  VOTEU.ANY UP1, P1 ;  /* 0x0000000000ff7886 */ /* 0x000fca0000820100 */
[----:B------:R-:W-:Y:S02]  /*05c0*/  @UP1 UIADD3 UR9, UPT, UPT, UR9, 0x1, URZ ;  /* 0x0000000109091890 */ /* 0x000fe4000fffe0ff */
        /* <DEDUP_REMOVED lines=13> */
[----:B------:R-:W-:Y:S01]  /*06a0*/  ISETP.GE.U32.AND P1, PT, R10, UR14, PT ;  /* 0x0000000e0a007c0c */ /* 0x000fe2000bf26070 */
[----:B------:R-:W-:-:S03]  /*06b0*/  IMAD.WIDE.U32 R34, R3, UR9, R34 ;  /* 0x0000000903227c25 */ /* 0x000fc6000f8e0022 */
[----:B------:R-:W-:Y:S01]  /*06c0*/  ISETP.GE.AND.EX P1, PT, R11, UR15, PT, P1 ;  /* 0x0000000f0b007c0c */ /* 0x000fe2000bf26310 */
[----:B------:R-:W2:Y:S01]  /*06d0*/  @!P5 LDC.64 R2, c[0x0][0x390] ;  /* 0x0000e400ff02db82 */ /* 0x000ea20000000a00 */
[----:B------:R-:W-:Y:S01]  /*06e0*/  VIADD R33, R35, UR5 ;  /* 0x0000000523217c36 */ /* 0x000fe20008000000 */
[-C--:B------:R-:W-:Y:S02]  /*06f0*/  @!P4 MOV R32, R34.reuse ;  /* 0x000000220020c202 */ /* 0x080fe40000000f00 */
[----:B------:R-:W-:-:S03]  /*0700*/  @!P5 MOV R12, R34 ;  /* 0x00000022000cd202 */ /* 0x000fc60000000f00 */
[----:B------:R-:W-:Y:S01]  /*0710*/  @!P4 IMAD.WIDE.U32 R6, R13, R6, R32 ;  /* 0x000000060d06c225 */ /* 0x000fe200078e0020 */
[----:B------:R-:W-:-:S04]  /*0720*/  @!P5 MOV R13, R33 ;  /* 0x00000021000dd202 */ /* 0x000fc80000000f00 */
[----:B------:R-:W-:Y:S01]  /*0730*/  @!P4 IADD3 R15, PT, PT, R7, R15, RZ ;  /* 0x0000000f070fc210 */ /* 0x000fe20007ffe0ff */
[----:B------:R-:W-:Y:S01]  /*0740*/  @!P5 IMAD.WIDE.U32 R8, R21, R8, R12 ;  /* 0x000000081508d225 */ /* 0x000fe200078e000c */
[C---:B0-----:R-:W-:Y:S01]  /*0750*/  @!P4 LEA R20, P6, R6.reuse, R4, 0x1 ;  /* 0x000000040614c211 */ /* 0x041fe200078c08ff */
[----:B------:R-:W0:Y:S03]  /*0760*/  @!P1 LDC.64 R12, c[0x0][0x3e0] ;  /* 0x0000f800ff0c9b82 */ /* 0x000e260000000a00 */
[----:B------:R-:W-:Y:S02]  /*0770*/  @!P4 LEA.HI.X R21, R6, R5, R15, 0x1, P6 ;  /* 0x000000050615c211 */ /* 0x000fe400030f0c0f */
[----:B------:R-:W-:Y:S02]  /*0780*/  CS2R R4, SRZ ;  /* 0x0000000000047805 */ /* 0x000fe4000001ff00 */
[----:B------:R-:W-:-:S02]  /*0790*/  @!P5 IADD3 R23, PT, PT, R9, R23, RZ ;  /* 0x000000170917d210 */ /* 0x000fc40007ffe0ff */
[C---:B--2---:R-:W-:Y:S01]  /*07a0*/  @!P5 LEA R14, P6, R8.reuse, R2, 0x1 ;  /* 0x00000002080ed211 */ /* 0x044fe200078c08ff */
[----:B------:R-:W2:Y:S01]  /*07b0*/  @!P3 LDC.64 R6, c[0x0][0x3e0] ;  /* 0x0000f800ff06bb82 */ /* 0x000ea20000000a00 */
[----:B------:R-:W3:Y:S02]  /*07c0*/  @!P4 LDG.E R4, desc[UR12][R20.64] ;  /* 0x0000000c1404c981 */ /* 0x000ee4000c1e1900 */
[----:B------:R-:W-:-:S05]  /*07d0*/  @!P5 LEA.HI.X R15, R8, R3, R23, 0x1, P6 ;  /* 0x00000003080fd211 */ /* 0x000fca00030f0c17 */
[----:B------:R-:W4:Y:S01]  /*07e0*/  @!P2 LDC.64 R8, c[0x0][0x390] ;  /* 0x0000e400ff08ab82 */ /* 0x000f220000000a00 */
[----:B------:R5:W3:Y:S01]  /*07f0*/  @!P5 LDG.E R5, desc[UR12][R14.64] ;  /* 0x0000000c0e05d981 */ /* 0x000ae2000c1e1900 */
[----:B-1----:R-:W-:-:S06]  /*0800*/  @!P2 IMAD R23, R17, R18, RZ ;  /* 0x000000121117a224 */ /* 0x002fcc00078e02ff */
[----:B------:R-:W1:Y:S01]  /*0810*/  @!P1 LDC.64 R2, c[0x0][0x390] ;  /* 0x0000e400ff029b82 */ /* 0x000e620000000a00 */
[----:B-----5:R-:W-:Y:S02]  /*0820*/  @!P2 MOV R14, R34 ;  /* 0x00000022000ea202 */ /* 0x020fe40000000f00 */
[----:B------:R-:W-:Y:S01]  /*0830*/  @!P2 MOV R15, R33 ;  /* 0x00000021000fa202 */ /* 0x000fe20000000f00 */
[C---:B------:R-:W-:Y:S02]  /*0840*/  @!P2 IMAD R23, R0.reuse, R19, R23 ;  /* 0x000000130017a224 */ /* 0x040fe400078e0217 */
[----:B0-----:R-:W-:Y:S02]  /*0850*/  @!P1 IMAD R37, R11, R12, RZ ;  /* 0x0000000c0b259224 */ /* 0x001fe400078e02ff */
[----:B------:R-:W-:Y:S01]  /*0860*/  @!P2 IMAD.WIDE.U32 R18, R0, R18, R14 ;  /* 0x000000120012a225 */ /* 0x000fe200078e000e */
[----:B------:R-:W-:Y:S02]  /*0870*/  @!P1 MOV R14, R34 ;  /* 0x00000022000e9202 */ /* 0x000fe40000000f00 */
[----:B------:R-:W-:Y:S01]  /*0880*/  IADD3 R0, PT, PT, R31, 0xa0, RZ ;  /* 0x000000a01f007810 */ /* 0x000fe20007ffe0ff */
[----:B------:R-:W-:-:S02]  /*0890*/  @!P1 IMAD.MOV.U32 R15, RZ, RZ, R33 ;  /* 0x000000ffff0f9224 */ /* 0x000fc400078e0021 */
[----:B------:R-:W-:Y:S01]  /*08a0*/  @!P1 IMAD R37, R10, R13, R37 ;  /* 0x0000000d0a259224 */ /* 0x000fe200078e0225 */
[----:B------:R-:W-:Y:S01]  /*08b0*/  ISETP.GE.U32.AND P4, PT, R0, UR14, PT ;  /* 0x0000000e00007c0c */ /* 0x000fe2000bf86070 */
[----:B------:R-:W-:Y:S01]  /*08c0*/  @!P1 IMAD.WIDE.U32 R12, R10, R12, R14 ;  /* 0x0000000c0a0c9225 */ /* 0x000fe200078e000e */
[----:B------:R-:W-:Y:S01]  /*08d0*/  SHF.R.S32.HI R15, RZ, 0x1f, R0 ;  /* 0x0000001fff0f7819 */ /* 0x000fe20000011400 */
[----:B------:R-:W0:Y:S01]  /*08e0*/  @!P3 LDC.64 R10, c[0x0][0x390] ;  /* 0x0000e400ff0abb82 */ /* 0x000e220000000a00 */
[----:B------:R-:W-:Y:S02]  /*08f0*/  SHF.R.S32.HI R17, RZ, 0x1f, R30 ;  /* 0x0000001fff117819 */ /* 0x000fe4000001141e */
[----:B------:R-:W-:Y:S02]  /*0900*/  ISETP.GE.AND.EX P4, PT, R15, UR15, PT, P4 ;  /* 0x0000000f0f007c0c */ /* 0x000fe4000bf86340 */
[----:B------:R-:W-:Y:S02]  /*0910*/  ISETP.GE.U32.AND P5, PT, R30, UR14, PT ;  /* 0x0000000e1e007c0c */ /* 0x000fe4000bfa6070 */
[----:B------:R-:W-:-:S02]  /*0920*/  @!P2 IADD3 R23, PT, PT, R19, R23, RZ ;  /* 0x000000171317a210 */ /* 0x000fc40007ffe0ff */
[C---:B----4-:R-:W-:Y:S02]  /*0930*/  @!P2 LEA R20, P6, R18.reuse, R8, 0x1 ;  /* 0x000000081214a211 */ /* 0x050fe400078c08ff */
[----:B------:R-:W-:Y:S01]  /*0940*/  ISETP.GE.AND.EX P5, PT, R17, UR15, PT, P5 ;  /* 0x0000000f11007c0c */ /* 0x000fe2000bfa6350 */
[----:B--2---:R-:W-:Y:S01]  /*0950*/  @!P3 IMAD R8, R27, R6, RZ ;  /* 0x000000061b08b224 */ /* 0x004fe200078e02ff */
[----:B------:R-:W-:Y:S02]  /*0960*/  @!P2 LEA.HI.X R21, R18, R9, R23, 0x1, P6 ;  /* 0x000000091215a211 */ /* 0x000fe400030f0c17 */
[----:B------:R-:W-:Y:S02]  /*0970*/  @!P1 IADD3 R37, PT, PT, R13, R37, RZ ;  /* 0x000000250d259210 */ /* 0x000fe40007ffe0ff */
[C---:B-1----:R-:W-:Y:S01]  /*0980*/  @!P1 LEA R18, P6, R12.reuse, R2, 0x1 ;  /* 0x000000020c129211 */ /* 0x042fe200078c08ff */
[----:B------:R-:W-:Y:S02]  /*0990*/  @!P3 IMAD R23, R31, R7, R8 ;  /* 0x000000071f17b224 */ /* 0x000fe400078e0208 */
[----:B------:R-:W-:Y:S01]  /*09a0*/  HFMA2 R7, -RZ, RZ, 0, 0 ;  /* 0x00000000ff077431 */ /* 0x000fe200000001ff */
[----:B------:R-:W-:-:S02]  /*09b0*/  @!P1 LEA.HI.X R19, R12, R3, R37, 0x1, P6 ;  /* 0x000000030c139211 */ /* 0x000fc400030f0c25 */
[----:B------:R-:W1:Y:S01]  /*09c0*/  @!P4 LDC.64 R2, c[0x0][0x3e0] ;  /* 0x0000f800ff02cb82 */ /* 0x000e620000000a00 */
[----:B------:R-:W-:Y:S02]  /*09d0*/  @!P3 MOV R12, R34 ;  /* 0x00000022000cb202 */ /* 0x000fe40000000f00 */
[----:B------:R-:W-:Y:S01]  /*09e0*/  @!P3 MOV R13, R33 ;  /* 0x00000021000db202 */ /* 0x000fe20000000f00 */
[----:B------:R2:W4:Y:S04]  /*09f0*/  @!P2 LDG.E R7, desc[UR12][R20.64] ;  /* 0x0000000c1407a981 */ /* 0x000528000c1e1900 */
[----:B------:R-:W5:Y:S01]  /*0a00*/  @!P5 LDC.64 R8, c[0x0][0x3e0] ;  /* 0x0000f800ff08db82 */ /* 0x000f620000000a00 */
[----:B------:R-:W-:Y:S01]  /*0a10*/  @!P3 IMAD.WIDE.U32 R12, R31, R6, R12 ;  /* 0x000000061f0cb225 */ /* 0x000fe200078e000c */
[----:B------:R-:W-:-:S04]  /*0a20*/  ISETP.GE.U32.AND P2, PT, R29, UR14, PT ;  /* 0x0000000e1d007c0c */ /* 0x000fc8000bf46070 */
[----:B------:R-:W-:Y:S02]  /*0a30*/  @!P3 IADD3 R6, PT, PT, R13, R23, RZ ;  /* 0x000000170d06b210 */ /* 0x000fe40007ffe0ff */
[C---:B0-----:R-:W-:Y:S02]  /*0a40*/  @!P3 LEA R36, P6, R12.reuse, R10, 0x1 ;  /* 0x0000000a0c24b211 */ /* 0x041fe400078c08ff */
[----:B------:R-:W-:Y:S01]  /*0a50*/  ISETP.GE.AND.EX P2, PT, R25, UR15, PT, P2 ;  /* 0x0000000f19007c0c */ /* 0x000fe2000bf46320 */
[----:B------:R-:W-:Y:S01]  /*0a60*/  HFMA2 R23, -RZ, RZ, 0, 0 ;  /* 0x00000000ff177431 */ /* 0x000fe200000001ff */
[----:B------:R-:W-:Y:S02]  /*0a70*/  @!P3 LEA.HI.X R37, R12, R11, R6, 0x1, P6 ;  /* 0x0000000b0c25b211 */ /* 0x000fe400030f0c06 */
[----:B------:R-:W0:Y:S01]  /*0a80*/  @!P4 LDC.64 R10, c[0x0][0x390] ;  /* 0x0000e400ff0acb82 */ /* 0x000e220000000a00 */
[----:B--2---:R-:W-:Y:S01]  /*0a90*/  @!P4 MOV R20, R34 ;  /* 0x000000220014c202 */ /* 0x004fe20000000f00 */
[-C--:B-1----:R-:W-:Y:S01]  /*0aa0*/  @!P4 IMAD R6, R15, R2.reuse, RZ ;  /* 0x000000020f06c224 */ /* 0x082fe200078e02ff */
[----:B------:R-:W-:Y:S01]  /*0ab0*/  @!P4 MOV R21, R33 ;  /* 0x000000210015c202 */ /* 0x000fe20000000f00 */
[----:B------:R1:W2:Y:S04]  /*0ac0*/  @!P3 LDG.E R23, desc[UR12][R36.64] ;  /* 0x0000000c2417b981 */ /* 0x0002a8000c1e1900 */
[----:B------:R-:W0:Y:S01]  /*0ad0*/  @!P5 LDC.64 R12, c[0x0][0x390] ;  /* 0x0000e400ff0cdb82 */ /* 0x000e220000000a00 */
[----:B------:R-:W-:Y:S01]  /*0ae0*/  @!P4 IMAD.WIDE.U32 R20, R0, R2, R20 ;  /* 0x000000020014c225 */ /* 0x000fe200078e0014 */
[----:B------:R-:W-:-:S03]  /*0af0*/  @!P5 MOV R2, R34 ;  /* 0x000000220002d202 */ /* 0x000fc60000000f00 */
[----:B-----5:R-:W-:-:S03]  /*0b00*/  @!P5 IMAD R17, R17, R8, RZ ;  /* 0x000000081111d224 */ /* 0x020fc600078e02ff */
[----:B------:R-:W5:Y:S01]  /*0b10*/  @!P2 LDC.64 R14, c[0x0][0x3e0] ;  /* 0x0000f800ff0eab82 */ /* 0x000f620000000a00 */
[----:B-1----:R-:W-:Y:S01]  /*0b20*/  @!P4 IMAD R37, R0, R3, R6 ;  /* 0x000000030025c224 */ /* 0x002fe200078e0206 */
[----:B------:R-:W-:Y:S01]  /*0b30*/  @!P5 MOV R3, R33 ;  /* 0x000000210003d202 */ /* 0x000fe20000000f00 */
[C---:B------:R-:W-:Y:S02]  /*0b40*/  @!P5 IMAD R17, R30.reuse, R9, R17 ;  /* 0x000000091e11d224 */ /* 0x040fe400078e0211 */
[----:B------:R-:W-:-:S03]  /*0b50*/  @!P5 IMAD.WIDE.U32 R8, R30, R8, R2 ;  /* 0x000000081e08d225 */ /* 0x000fc600078e0002 */
[----:B------:R-:W1:Y:S01]  /*0b60*/  @!P2 LDC.64 R2, c[0x0][0x390] ;  /* 0x0000e400ff02ab82 */ /* 0x000e620000000a00 */
[----:B------:R-:W-:Y:S01]  /*0b70*/  IMAD.MOV.U32 R16, RZ, RZ, RZ ;  /* 0x000000ffff107224 */ /* 0x000fe200078e00ff */
[----:B------:R-:W-:Y:S01]  /*0b80*/  @!P5 IADD3 R17, PT, PT, R9, R17, RZ ;  /* 0x000000110911d210 */ /* 0x000fe20007ffe0ff */
[----:B------:R-:W-:Y:S01]  /*0b90*/  HFMA2 R9, -RZ, RZ, 0, 0 ;  /* 0x00000000ff097431 */ /* 0x000fe200000001ff */
[----:B------:R-:W-:Y:S02]  /*0ba0*/  @!P4 IADD3 R37, PT, PT, R21, R37, RZ ;  /* 0x000000251525c210 */ /* 0x000fe40007ffe0ff */
[C---:B0-----:R-:W-:Y:S01]  /*0bb0*/  @!P4 LEA R10, P3, R20.reuse, R10, 0x1 ;  /* 0x0000000a140ac211 */ /* 0x041fe200078608ff */
[----:B------:R-:W4:Y:S03]  /*0bc0*/  @!P1 LDG.E R16, desc[UR12][R18.64] ;  /* 0x0000000c12109981 */ /* 0x000f26000c1e1900 */
[----:B------:R-:W-:-:S02]  /*0bd0*/  @!P4 LEA.HI.X R11, R20, R11, R37, 0x1, P3 ;  /* 0x0000000b140bc211 */ /* 0x000fc400018f0c25 */
[----:B------:R-:W-:-:S03]  /*0be0*/  @!P5 LEA R12, P3, R8, R12, 0x1 ;  /* 0x0000000c080cd211 */ /* 0x000fc600078608ff */
[----:B------:R0:W4:Y:S01]  /*0bf0*/  @!P4 LDG.E R9, desc[UR12][R10.64] ;  /* 0x0000000c0a09c981 */ /* 0x000122000c1e1900 */
[----:B-----5:R-:W-:Y:S01]  /*0c00*/  @!P2 IMAD R0, R25, R14, RZ ;  /* 0x0000000e1900a224 */ /* 0x020fe200078e02ff */
[----:B------:R-:W-:Y:S02]  /*0c10*/  @!P5 LEA.HI.X R13, R8, R13, R17, 0x1, P3 ;  /* 0x0000000d080dd211 */ /* 0x000fe400018f0c11 */
[----:B------:R-:W-:Y:S01]  /*0c20*/  MOV R17, RZ ;  /* 0x000000ff00117202 */ /* 0x000fe20000000f00 */
[----:B------:R-:W-:Y:S01]  /*0c30*/  @!P2 IMAD R15, R29, R15, R0 ;  /* 0x0000000f1d0fa224 */ /* 0x000fe200078e0200 */
[----:B0-----:R-:W-:-:S04]  /*0c40*/  @!P2 MOV R10, R34 ;  /* 0x00000022000aa202 */ /* 0x001fc80000000f00 */
[----:B------:R0:W5:Y:S01]  /*0c50*/  @!P5 LDG.E R17, desc[UR12][R12.64] ;  /* 0x0000000c0c11d981 */ /* 0x000162000c1e1900 */
[----:B------:R-:W-:-:S03]  /*0c60*/  @!P2 MOV R11, R33 ;  /* 0x00000021000ba202 */ /* 0x000fc60000000f00 */
[----:B------:R-:W-:-:S05]  /*0c70*/  @!P2 IMAD.WIDE.U32 R18, R29, R14, R10 ;  /* 0x0000000e1d12a225 */ /* 0x000fca00078e000a */
[----:B------:R-:W-:Y:S02]  /*0c80*/  @!P2 IADD3 R0, PT, PT, R19, R15, RZ ;  /* 0x0000000f1300a210 */ /* 0x000fe40007ffe0ff */
[----:B-1----:R-:W-:Y:S01]  /*0c90*/  @!P2 LEA R14, P3, R18, R2, 0x1 ;  /* 0x00000002120ea211 */ /* 0x002fe200078608ff */
[----:B------:R-:W-:-:S03]  /*0ca0*/  IMAD.MOV.U32 R19, RZ, RZ, RZ ;  /* 0x000000ffff137224 */ /* 0x000fc600078e00ff */
[----:B------:R-:W-:-:S05]  /*0cb0*/  @!P2 LEA.HI.X R15, R18, R3, R0, 0x1, P3 ;  /* 0x00000003120fa211 */ /* 0x000fca00018f0c00 */
[----:B------:R1:W5:Y:S01]  /*0cc0*/  @!P2 LDG.E R19, desc[UR12][R14.64] ;  /* 0x0000000c0e13a981 */ /* 0x000362000c1e1900 */
[----:B------:R-:W-:Y:S01]  /*0cd0*/  ISETP.GT.AND P2, PT, R24, 0x1e, PT ;  /* 0x0000001e1800780c */ /* 0x000fe20003f44270 */
[--C-:B---3--:R-:W-:Y:S02]  /*0ce0*/  HADD2.F32 R3, -RZ, R4.reuse.H1_H1 ;  /* 0x30000004ff037230 */ /* 0x108fe40000004100 */
[----:B------:R-:W-:-:S03]  /*0cf0*/  HADD2.F32 R2, -RZ, R4.H0_H0 ;  /* 0x20000004ff027230 */ /* 0x000fc60000004100 */
[----:B0-----:R-:W-:Y:S01]  /*0d00*/  FMUL.FTZ R13, R3, R3 ;  /* 0x00000003030d7220 */ /* 0x001fe20000410000 */
[--C-:B------:R-:W-:Y:S02]  /*0d10*/  HADD2.F32 R4, -RZ, R5.reuse.H0_H0 ;  /* 0x20000005ff047230 */ /* 0x100fe40000004100 */
[----:B------:R-:W-:Y:S02]  /*0d20*/  HADD2.F32 R5, -RZ, R5.H1_H1 ;  /* 0x30000005ff057230 */ /* 0x000fe40000004100 */
[----:B------:R-:W-:-:S03]  /*0d30*/  FFMA.FTZ R13, R2, R2, R13 ;  /* 0x00000002020d7223 */ /* 0x000fc6000001000d */
[----:B-1----:R-:W-:-:S04]  /*0d40*/  FMUL.FTZ R15, R5, R5 ;  /* 0x00000005050f7220 */ /* 0x002fc80000410000 */
[----:B------:R-:W-:Y:S01]  /*0d50*/  FFMA.FTZ R15, R4, R4, R15 ;  /* 0x00000004040f7223 */ /* 0x000fe2000001000f */
[----:B------:R-:W-:Y:S01]  /*0d60*/  FADD.FTZ R11, R2, R3 ;  /* 0x00000003020b7221 */ /* 0x000fe20000010000 */
[--C-:B--2---:R-:W-:Y:S02]  /*0d70*/  HADD2.F32 R0, -RZ, R23.reuse.H1_H1 ;  /* 0x30000017ff007230 */ /* 0x104fe40000004100 */
[----:B------:R-:W-:-:S03]  /*0d80*/  HADD2.F32 R23, -RZ, R23.H0_H0 ;  /* 0x20000017ff177230 */ /* 0x000fc60000004100 */
[----:B------:R-:W-:Y:S02]  /*0d90*/  FMUL.FTZ R8, R0, R0 ;  /* 0x0000000000087220 */ /* 0x000fe40000410000 */
[C---:B------:R-:W-:Y:S02]  /*0da0*/  FADD.FTZ R6, R23.reuse, R0 ;  /* 0x0000000017067221 */ /* 0x040fe40000010000 */
[----:B------:R-:W-:Y:S02]  /*0db0*/  FFMA.FTZ R10, R23, R23, R8 ;  /* 0x00000017170a7223 */ /* 0x000fe40000010008 */
[----:B------:R-:W-:Y:S01]  /*0dc0*/  FADD.FTZ R8, RZ, R6 ;  /* 0x00000006ff087221 */ /* 0x000fe20000010000 */
[--C-:B----4-:R-:W-:Y:S02]  /*0dd0*/  HADD2.F32 R6, -RZ, R7.reuse.H1_H1 ;  /* 0x30000007ff067230 */ /* 0x110fe40000004100 */
[----:B------:R-:W-:Y:S01]  /*0de0*/  FADD.FTZ R10, RZ, R10 ;  /* 0x0000000aff0a7221 */ /* 0x000fe20000010000 */
[----:B------:R-:W-:-:S03]  /*0df0*/  HADD2.F32 R7, -RZ, R7.H0_H0 ;  /* 0x20000007ff077230 */ /* 0x000fc60000004100 */
[----:B------:R-:W-:Y:S01]  /*0e00*/  FADD.FTZ R10, R10, R13 ;  /* 0x0000000d0a0a7221 */ /* 0x000fe20000010000 */
[----:B------:R-:W-:-:S03]  /*0e10*/  FMUL.FTZ R14, R6, R6 ;  /* 0x00000006060e7220 */ /* 0x000fc60000410000 */
[----:B------:R-:W-:Y:S01]  /*0e20*/  FADD.FTZ R10, R10, R15 ;  /* 0x0000000f0a0a7221 */ /* 0x000fe20000010000 */
[----:B------:R-:W-:Y:S01]  /*0e30*/  FFMA.FTZ R15, R7, R7, R14 ;  /* 0x00000007070f7223 */ /* 0x000fe2000001000e */
[--C-:B------:R-:W-:Y:S02]  /*0e40*/  HADD2.F32 R12, -RZ, R16.reuse.H1_H1 ;  /* 0x30000010ff0c7230 */ /* 0x100fe40000004100 */
[----:B------:R-:W-:-:S03]  /*0e50*/  HADD2.F32 R13, -RZ, R16.H0_H0 ;  /* 0x20000010ff0d7230 */ /* 0x000fc60000004100 */
[----:B------:R-:W-:Y:S01]  /*0e60*/  FMUL.FTZ R14, R12, R12 ;  /* 0x0000000c0c0e7220 */ /* 0x000fe20000410000 */
[----:B------:R-:W-:Y:S01]  /*0e70*/  FADD.FTZ R8, R8, R11 ;  /* 0x0000000b08087221 */ /* 0x000fe20000010000 */
[----:B------:R-:W-:Y:S01]  /*0e80*/  FADD.FTZ R10, R10, R15 ;  /* 0x0000000f0a0a7221 */ /* 0x000fe20000010000 */
[----:B------:R-:W-:Y:S01]  /*0e90*/  FADD.FTZ R11, R4, R5 ;  /* 0x00000005040b7221 */ /* 0x000fe20000010000 */
[----:B------:R-:W-:Y:S01]  /*0ea0*/  FFMA.FTZ R15, R13, R13, R14 ;  /* 0x0000000d0d0f7223 */ /* 0x000fe2000001000e */
[--C-:B------:R-:W-:Y:S02]  /*0eb0*/  HADD2.F32 R14, -RZ, R9.reuse.H1_H1 ;  /* 0x30000009ff0e7230 */ /* 0x100fe40000004100 */
[----:B------:R-:W-:Y:S01]  /*0ec0*/  FADD.FTZ R8, R8, R11 ;  /* 0x0000000b08087221 */ /* 0x000fe20000010000 */
[----:B------:R-:W-:Y:S01]  /*0ed0*/  FADD.FTZ R10, R10, R15 ;  /* 0x0000000f0a0a7221 */ /* 0x000fe20000010000 */
[----:B------:R-:W-:Y:S01]  /*0ee0*/  FADD.FTZ R11, R7, R6 ;  /* 0x00000006070b7221 */ /* 0x000fe20000010000 */
[----:B------:R-:W-:-:S02]  /*0ef0*/  HADD2.F32 R15, -RZ, R9.H0_H0 ;  /* 0x20000009ff0f7230 */ /* 0x000fc40000004100 */
[----:B------:R-:W-:Y:S01]  /*0f00*/  FMUL.FTZ R18, R14, R14 ;  /* 0x0000000e0e127220 */ /* 0x000fe20000410000 */
[--C-:B-----5:R-:W-:Y:S02]  /*0f10*/  HADD2.F32 R16, -RZ, R17.reuse.H1_H1 ;  /* 0x30000011ff107230 */ /* 0x120fe40000004100 */
[----:B------:R-:W-:Y:S01]  /*0f20*/  FADD.FTZ R8, R8, R11 ;  /* 0x0000000b08087221 */ /* 0x000fe20000010000 */
[----:B------:R-:W-:Y:S01]  /*0f30*/  FADD.FTZ R9, R13, R12 ;  /* 0x0000000c0d097221 */ /* 0x000fe20000010000 */
[C---:B------:R-:W-:Y:S01]  /*0f40*/  FFMA.FTZ R11, R15.reuse, R15, R18 ;  /* 0x0000000f0f0b7223 */ /* 0x040fe20000010012 */
[----:B------:R-:W-:Y:S02]  /*0f50*/  HADD2.F32 R17, -RZ, R17.H0_H0 ;  /* 0x20000011ff117230 */ /* 0x000fe40000004100 */
[----:B------:R-:W-:Y:S01]  /*0f60*/  FMUL.FTZ R18, R16, R16 ;  /* 0x0000001010127220 */ /* 0x000fe20000410000 */
[----:B------:R-:W-:Y:S01]  /*0f70*/  FADD.FTZ R8, R8, R9 ;  /* 0x0000000908087221 */ /* 0x000fe20000010000 */
[----:B------:R-:W-:Y:S01]  /*0f80*/  FADD.FTZ R10, R10, R11 ;  /* 0x0000000b0a0a7221 */ /* 0x000fe20000010000 */
[----:B------:R-:W-:Y:S01]  /*0f90*/  FADD.FTZ R9, R15, R14 ;  /* 0x0000000e0f097221 */ /* 0x000fe20000010000 */
[----:B------:R-:W-:-:S03]  /*0fa0*/  FFMA.FTZ R11, R17, R17, R18 ;  /* 0x00000011110b7223 */ /* 0x000fc60000010012 */
[----:B------:R-:W-:Y:S01]  /*0fb0*/  FADD.FTZ R9, R8, R9 ;  /* 0x0000000908097221 */ /* 0x000fe20000010000 */
        /* <DEDUP_REMOVED lines=46> */
.L_x_2597:
[----:B------:R-:W-:Y:S05]  /*12a0*/  BSYNC.RECONVERGENT B0 ;  /* 0x0000000000007941 */ /* 0x000fea0003800200 */
.L_x_2596:
        /* <DEDUP_REMOVED lines=23> */
.L_x_2599:
[----:B------:R-:W-:Y:S05]  /*1420*/  BSYNC.RECONVERGENT B0 ;  /* 0x0000000000007941 */ /* 0x000fea0003800200 */
.L_x_2598:
[----:B------:R-:W-:Y:S05]  /*1430*/  @!P2 BRA `(.L_x_2600) ;  /* 0x0000000c00b0a947 */ /* 0x000fea0003800000 */
[----:B---3--:R-:W3:Y:S01]  /*1440*/  LDC.64 R8, c[0x0][0x3b8] ;  /* 0x0000ee00ff087b82 */ /* 0x008ee20000000a00 */
[----:B------:R-:W-:Y:S01]  /*1450*/  ULOP3.LUT UR5, UR4, 0x1, URZ, 0xc0, !UPT ;  /* 0x0000000104057892 */ /* 0x000fe2000f8ec0ff */
[----:B------:R-:W-:-:S03]  /*1460*/  ISETP.GE.U32.AND P2, PT, R22, 0x8, PT ;  /* 0x000000081600780c */ /* 0x000fc60003f46070 */
[----:B------:R-:W-:-:S06]  /*1470*/  UIMAD UR5, UR5, UR16, URZ ;  /* 0x00000010050572a4 */ /* 0x000fcc000f8e02ff */
[----:B--2---:R-:W-:-:S05]  /*1480*/  IMAD R10, R22, UR5, RZ ;  /* 0x00000005160a7c24 */ /* 0x004fca000f8e02ff */
[----:B------:R-:W-:-:S05]  /*1490*/  SHF.L.U32 R11, R10, 0x1, RZ ;  /* 0x000000010a0b7819 */ /* 0x000fca00000006ff */
        /* <DEDUP_REMOVED lines=16> */
[----:B------:R-:W-:Y:S02]  /*15a0*/  LEA.HI.X R9, R36, R9, RZ, 0x2, P4 ;  /* 0x0000000924097211 */ /* 0x000fe400020f14ff */
[----:B------:R-:W-:Y:S02]  /*15b0*/  PLOP3.LUT P4, PT, PT, PT, UP0, 0x80, 0x8 ;  /* 0x000000000008781c */ /* 0x000fe40003f8f008 */
[----:B------:R-:W-:Y:S02]  /*15c0*/  MOV R36, UR9 ;  /* 0x0000000900247c02 */ /* 0x000fe40008000f00 */
[----:B------:R-:W-:Y:S01]  /*15d0*/  SEL R37, R22, RZ, !P4 ;  /* 0x000000ff16257207 */ /* 0x000fe20006000000 */
[----:B------:R-:W-:Y:S06]  /*15e0*/  MEMBAR.ALL.GPU ;  /* 0x0000000000007992 */ /* 0x000fec000000a000 */
[----:B------:R-:W-:-:S00]  /*15f0*/  ERRBAR ;  /* 0x00000000000079ab */ /* 0x000fc00000000000 */
[----:B------:R-:W-:Y:S06]  /*1600*/  CGAERRBAR ;  /* 0x00000000000075ab */ /* 0x000fec0000000000 */
[----:B------:R3:W-:Y:S01]  /*1610*/  REDG.E.ADD.S32.STRONG.GPU desc[UR12][R8.64], R36 ;  /* 0x000000240800798e */ /* 0x0007e2000c12e30c */
[----:B------:R-:W-:-:S13]  /*1620*/  ISETP.NE.AND P4, PT, R37, -0x1, PT ;  /* 0xffffffff2500780c */ /* 0x000fda0003f85270 */
[----:B---3--:R-:W-:Y:S05]  /*1630*/  @!P4 BRA `(.L_x_2601) ;  /* 0x000000000014c947 */ /* 0x008fea0003800000 */
.L_x_2602:
[----:B------:R-:W2:Y:S04]  /*1640*/  LDG.E.STRONG.GPU R10, desc[UR12][R8.64] ;  /* 0x0000000c080a7981 */ /* 0x000ea8000c1ef900 */
[----:B--2---:R-:W-:Y:S01]  /*1650*/  CCTL.IVALL ;  /* 0x00000000ff00798f */ /* 0x004fe20002000000 */
[----:B------:R-:W-:Y:S05]  /*1660*/  YIELD ;  /* 0x0000000000007946 */ /* 0x000fea0003800000 */
[----:B------:R-:W-:-:S13]  /*1670*/  ISETP.NE.AND P4, PT, R10, R37, PT ;  /* 0x000000250a00720c */ /* 0x000fda0003f85270 */
[----:B------:R-:W-:Y:S05]  /*1680*/  @P4 BRA `(.L_x_2602) ;  /* 0xfffffffc00ec4947 */ /* 0x000fea000383ffff */
.L_x_2601:
        /* <DEDUP_REMOVED lines=15> */
.L_x_2604:
[----:B------:R-:W-:-:S13]  /*1780*/  ISETP.EQ.OR P2, PT, RZ, UR23, P3 ;  /* 0x00000017ff007c0c */ /* 0x000fda0009f42670 */
[----:B------:R-:W-:-:S05]  /*1790*/  VOTEU.ALL UP0, P2 ;  /* 0x0000000000ff7886 */ /* 0x000fca0001000000 */
[----:B------:R-:W-:-:S06]  /*17a0*/  @!UP0 UIMAD.WIDE.U32 UR24, UR9, 0x8, UR14 ;  /* 0x00000008091888a5 */ /* 0x000fcc000f8e000e */
[----:B------:R-:W-:Y:S01]  /*17b0*/  MOV R10, UR24 ;  /* 0x00000018000a7c02 */ /* 0x000fe20008000f00 */
[----:B------:R-:W-:Y:S01]  /*17c0*/  UIADD3 UR24, UPT, UPT, UR5, 0x1, URZ ;  /* 0x0000000105187890 */ /* 0x000fe2000fffe0ff */
[----:B------:R-:W-:-:S05]  /*17d0*/  MOV R11, UR25 ;  /* 0x00000019000b7c02 */ /* 0x000fca0008000f00 */
[----:B------:R-:W-:Y:S01]  /*17e0*/  IMAD.U32 R8, RZ, RZ, UR24 ;  /* 0x00000018ff087e24 */ /* 0x000fe2000f8e00ff */
[----:B------:R-:W0:Y:S04]  /*17f0*/  @!P2 LDG.E.64 R10, desc[UR12][R10.64] ;  /* 0x0000000c0a0aa981 */ /* 0x000e28000c1e1b00 */
        /* <DEDUP_REMOVED lines=33> */
[----:B------:R-:W-:Y:S01]  /*1a10*/  IMAD.U32 R10, RZ, RZ, UR24 ;  /* 0x00000018ff0a7e24 */ /* 0x000fe2000f8e00ff */
[----:B------:R-:W-:Y:S01]  /*1a20*/  MOV R11, UR25 ;  /* 0x00000019000b7c02 */ /* 0x000fe20008000f00 */
        /* <DEDUP_REMOVED lines=28> */
[----:B------:R-:W-:Y:S01]  /*1bf0*/  MOV R8, UR24 ;  /* 0x0000001800087c02 */ /* 0x000fe20008000f00 */
[----:B------:R-:W-:-:S06]  /*1c00*/  IMAD.U32 R9, RZ, RZ, UR25 ;  /* 0x00000019ff097e24 */ /* 0x000fcc000f8e00ff */
        /* <DEDUP_REMOVED lines=18> */
.L_x_2603:
        /* <DEDUP_REMOVED lines=51> */
.L_x_2605:
        /* <DEDUP_REMOVED lines=18> */
[----:B------:R-:W-:Y:S01]  /*2180*/  IMAD.U32 R10, RZ, RZ, UR10 ;  /* 0x0000000aff0a7e24 */ /* 0x000fe2000f8e00ff */
[----:B------:R-:W-:-:S06]  /*2190*/  MOV R11, UR11 ;  /* 0x0000000b000b7c02 */ /* 0x000fcc0008000f00 */
[----:B------:R-:W2:Y:S01]  /*21a0*/  @!P2 LDG.E.64 R10, desc[UR12][R10.64] ;  /* 0x0000000c0a0aa981 */ /* 0x000ea2000c1e1b00 */
[----:B------:R-:W-:-:S04]  /*21b0*/  MOV R36, UR5 ;  /* 0x0000000500247c02 */ /* 0x000fc80008000f00 */
[----:B------:R-:W-:-:S04]  /*21c0*/  IADD3 R36, PT, PT, R36, 0x2, RZ ;  /* 0x0000000224247810 */ /* 0x000fc80007ffe0ff */
[----:B------:R-:W-:Y:S01]  /*21d0*/  R2UR UR5, R36 ;  /* 0x00000000240572ca */ /* 0x000fe200000e0000 */
[----:B0-----:R-:W-:Y:S01]  /*21e0*/  @!P4 FADD.FTZ R20, R20, R8 ;  /* 0x000000081414c221 */ /* 0x001fe20000010000 */
[----:B------:R-:W-:-:S03]  /*21f0*/  @!P4 FADD.FTZ R21, R21, R9 ;  /* 0x000000091515c221 */ /* 0x000fc60000010000 */
[----:B--2---:R-:W-:Y:S01]  /*2200*/  @!P2 FADD.FTZ R20, R20, R10 ;  /* 0x0000000a1414a221 */ /* 0x004fe20000010000 */
[----:B------:R-:W-:-:S09]  /*2210*/  @!P2 FADD.FTZ R21, R21, R11 ;  /* 0x0000000b1515a221 */ /* 0x000fd20000010000 */
.L_x_2606:
        /* <DEDUP_REMOVED lines=13> */
.L_x_2607:
[----:B------:R-:W-:Y:S05]  /*22f0*/  BSYNC.RECONVERGENT B0 ;  /* 0x0000000000007941 */ /* 0x000fea0003800200 */
.L_x_2600:
[----:B------:R-:W4:Y:S01]  /*2300*/  S2UR UR9, SR_CgaCtaId ;  /* 0x00000000000979c3 */ /* 0x000f220000008800 */
[----:B------:R-:W3:Y:S01]  /*2310*/  LDCU UR10, c[0x0][0x414] ;  /* 0x00008280ff0a77ac */ /* 0x000ee20008000800 */
[----:B------:R-:W-:Y:S01]  /*2320*/  MOV R9, UR7 ;  /* 0x0000000700097c02 */ /* 0x000fe20008000f00 */
[----:B------:R-:W-:-:S05]  /*2330*/  UMOV UR5, 0x400 ;  /* 0x0000040000057882 */ /* 0x000fca0000000000 */
[----:B-1----:R-:W1:Y:S01]  /*2340*/  @P0 LDC.64 R36, c[0x0][0x388] ;  /* 0x0000e200ff240b82 */ /* 0x002e620000000a00 */
[----:B---3--:R-:W-:Y:S01]  /*2350*/  @P0 FMUL.FTZ R8, R20, UR10 ;  /* 0x0000000a14080c20 */ /* 0x008fe20008410000 */
[----:B----4-:R-:W-:Y:S01]  /*2360*/  ULEA UR5, UR9, UR5, 0x18 ;  /* 0x0000000509057291 */ /* 0x010fe2000f8ec0ff */
[----:B-1----:R-:W-:-:S04]  /*2370*/  @P0 IMAD.WIDE R36, R9, 0x8, R36 ;  /* 0x0000000809240825 */ /* 0x002fc800078e0224 */
[----:B------:R-:W-:-:S04]  /*2380*/  @P0 FMUL.FTZ R9, R21, UR10 ;  /* 0x0000000a15090c20 */ /* 0x000fc80008410000 */
[----:B------:R-:W-:Y:S04]  /*2390*/  @!P3 STS.64 [UR5+0x48], R20 ;  /* 0x00004814ff00b988 */ /* 0x000fe80008000a05 */
[----:B------:R1:W-:Y:S01]  /*23a0*/  @P0 STG.E.64 desc[UR12][R36.64], R8 ;  /* 0x0000000824000986 */ /* 0x0003e2000c101b0c */
[----:B------:R-:W-:Y:S08]  /*23b0*/  BAR.SYNC.DEFER_BLOCKING 0x0 ;  /* 0x0000000000007b1d */ /* 0x000ff00000010000 */
[----:B-1----:R-:W1:Y:S01]  /*23c0*/  LDC.64 R36, c[0x0][0x398] ;  /* 0x0000e600ff247b82 */ /* 0x002e620000000a00 */
[----:B--2---:R-:W2:Y:S02]  /*23d0*/  LDS.64 R10, [UR5+0x48] ;  /* 0x00004805ff0a7984 */ /* 0x004ea40008000a00 */
[----:B--2---:R-:W-:-:S05]  /*23e0*/  FMUL.FTZ R10, R10, UR10 ;  /* 0x0000000a0a0a7c20 */ /* 0x004fca0008410000 */
[----:B------:R-:W-:Y:S02]  /*23f0*/  R2UR UR5, R10 ;  /* 0x000000000a0572ca */ /* 0x000fe400000e0000 */
[----:B------:R-:W-:-:S04]  /*2400*/  LOP3.LUT R10, R28, 0xffff, RZ, 0xc0, !PT ;  /* 0x0000ffff1c0a7812 */ /* 0x000fc800078ec0ff */
[----:B------:R-:W-:-:S05]  /*2410*/  IADD3 R10, PT, PT, R10, UR8, RZ ;  /* 0x000000080a0a7c10 */ /* 0x000fca000fffe0ff */
[----:B-1----:R-:W-:Y:S02]  /*2420*/  IMAD.WIDE R36, R10, 0x2, R36 ;  /* 0x000000020a247825 */ /* 0x002fe400078e0224 */
[----:B0-----:R-:W-:-:S03]  /*2430*/  MOV R20, UR5 ;  /* 0x0000000500147c02 */ /* 0x001fc60008000f00 */
[----:B------:R-:W2:Y:S02]  /*2440*/  LDG.E.U16 R21, desc[UR12][R36.64+0x2] ;  /* 0x0000020c24157981 */ /* 0x000ea4000c1e1500 */
[----:B------:R-:W-:Y:S02]  /*2450*/  FMUL.FTZ R8, R20, UR5 ;  /* 0x0000000514087c20 */ /* 0x000fe40008410000 */
[----:B------:R-:W3:Y:S02]  /*2460*/  LDG.E.U16 R20, desc[UR12][R36.64] ;  /* 0x0000000c24147981 */ /* 0x000ee4000c1e1500 */
[----:B------:R-:W-:Y:S01]  /*2470*/  FFMA.FTZ R11, R11, UR10, -R8 ;  /* 0x0000000a0b0b7c23 */ /* 0x000fe20008010808 */
[----:B------:R-:W0:Y:S01]  /*2480*/  LDCU.U8 UR10, c[0x0][0x3fc] ;  /* 0x00007f80ff0a77ac */ /* 0x000e220008000000 */
[----:B------:R-:W1:Y:S02]  /*2490*/  LDC.64 R8, c[0x0][0x3a0] ;  /* 0x0000e800ff087b82 */ /* 0x000e640000000a00 */
[----:B-1----:R-:W-:-:S05]  /*24a0*/  IMAD.WIDE R8, R10, 0x2, R8 ;  /* 0x000000020a087825 */ /* 0x002fca00078e0208 */
[----:B------:R-:W4:Y:S04]  /*24b0*/  LDG.E.U16 R36, desc[UR12][R8.64] ;  /* 0x0000000c08247981 */ /* 0x000f28000c1e1500 */
[----:B------:R4:W5:Y:S01]  /*24c0*/  LDG.E.U16 R8, desc[UR12][R8.64+0x2] ;  /* 0x0000020c08087981 */ /* 0x000962000c1e1500 */
        /* <DEDUP_REMOVED lines=11> */
[----:B--2---:R-:W-:Y:S01]  /*2580*/  SHF.L.U32 R11, R21, 0x10, RZ ;  /* 0x00000010150b7819 */ /* 0x004fe200000006ff */
[----:B---3--:R-:W-:Y:S01]  /*2590*/  IMAD.U32 R10, R20, 0x10000, RZ ;  /* 0x00010000140a7824 */ /* 0x008fe200078e00ff */
[----:B----4-:R-:W-:Y:S02]  /*25a0*/  SHF.L.U32 R9, R36, 0x10, RZ ;  /* 0x0000001024097819 */ /* 0x010fe400000006ff */
        /* <DEDUP_REMOVED lines=13> */
[----:B------:R-:W-:Y:S01]  /*2680*/  FMUL.FTZ R0, R0, UR8 ;  /* 0x0000000800007c20 */ /* 0x000fe20008410000 */
[----:B------:R-:W-:Y:S02]  /*2690*/  MOV R21, R33 ;  /* 0x0000002100157202 */ /* 0x000fe40000000f00 */
[----:B------:R-:W-:Y:S01]  /*26a0*/  FFMA.FTZ R23, R10, R23, R9 ;  /* 0x000000170a177223 */ /* 0x000fe20000010009 */
[----:B------:R-:W-:-:S05]  /*26b0*/  FFMA.FTZ R0, R11, R0, R8 ;  /* 0x000000000b007223 */ /* 0x000fca0000010008 */
        /* <DEDUP_REMOVED lines=8> */
.L_x_2611:
[----:B------:R-:W-:Y:S05]  /*2740*/  BSYNC.RECONVERGENT B1 ;  /* 0x0000000000017941 */ /* 0x000fea0003800200 */
.L_x_2610:
        /* <DEDUP_REMOVED lines=17> */
[----:B------:R-:W-:Y:S01]  /*2860*/  F2FP.F16.F32.PACK_AB R3, R3, R2 ;  /* 0x000000020303723e */ /* 0x000fe200000000ff */
[----:B------:R-:W-:-:S04]  /*2870*/  IMAD.WIDE.U32 R20, R37, UR10, R20 ;  /* 0x0000000a25147c25 */ /* 0x000fc8000f8e0014 */
[----:B------:R-:W-:Y:S01]  /*2880*/  IMAD R23, R37, UR11, R0 ;  /* 0x0000000b25177c24 */ /* 0x000fe2000f8e0200 */
[----:B-1----:R-:W-:-:S03]  /*2890*/  LEA R36, P1, R20, UR18, 0x1 ;  /* 0x0000001214247c11 */ /* 0x002fc6000f8208ff */
[----:B------:R-:W-:-:S05]  /*28a0*/  IMAD.IADD R23, R21, 0x1, R23 ;  /* 0x0000000115177824 */ /* 0x000fca00078e0217 */
[----:B------:R-:W-:-:S05]  /*28b0*/  LEA.HI.X R37, R20, UR19, R23, 0x1, P1 ;  /* 0x0000001314257c11 */ /* 0x000fca00088f0c17 */
[----:B------:R0:W-:Y:S02]  /*28c0*/  STG.E desc[UR12][R36.64], R3 ;  /* 0x0000000324007986 */ /* 0x0001e4000c10190c */
.L_x_2613:
[----:B------:R-:W-:Y:S05]  /*28d0*/  BSYNC.RECONVERGENT B1 ;  /* 0x0000000000017941 */ /* 0x000fea0003800200 */
.L_x_2612:
        /* <DEDUP_REMOVED lines=12> */
[----:B------:R-:W-:Y:S02]  /*29a0*/  FMUL.FTZ R0, R0, UR8 ;  /* 0x0000000800007c20 */ /* 0x000fe40008410000 */
[----:B------:R-:W-:-:S04]  /*29b0*/  FMUL.FTZ R4, R4, UR8 ;  /* 0x0000000804047c20 */ /* 0x000fc80008410000 */
[----:B------:R-:W-:Y:S01]  /*29c0*/  FFMA.FTZ R20, R10, R4, R9 ;  /* 0x000000040a147223 */ /* 0x000fe20000010009 */
[----:B-1----:R-:W-:-:S04]  /*29d0*/  IMAD R2, R2, UR10, RZ ;  /* 0x0000000a02027c24 */ /* 0x002fc8000f8e02ff */
[----:B------:R-:W-:Y:S01]  /*29e0*/  IMAD R5, R23, UR11, R2 ;  /* 0x0000000b17057c24 */ /* 0x000fe2000f8e0202 */
[----:B------:R-:W-:-:S05]  /*29f0*/  MOV R2, R34 ;  /* 0x0000002200027202 */ /* 0x000fca0000000f00 */
[----:B------:R-:W-:-:S04]  /*2a00*/  IMAD.WIDE.U32 R2, R23, UR10, R2 ;  /* 0x0000000a17027c25 */ /* 0x000fc8000f8e0002 */
[----:B------:R-:W-:Y:S01]  /*2a10*/  FFMA.FTZ R23, R11, R0, R8 ;  /* 0x000000000b177223 */ /* 0x000fe20000010008 */
[----:B------:R-:W-:Y:S02]  /*2a20*/  IADD3 R5, PT, PT, R3, R5, RZ ;  /* 0x0000000503057210 */ /* 0x000fe40007ffe0ff */
[C---:B0-----:R-:W-:Y:S02]  /*2a30*/  LEA R4, P1, R2.reuse, UR18, 0x1 ;  /* 0x0000001202047c11 */ /* 0x041fe4000f8208ff */
[----:B------:R-:W-:Y:S02]  /*2a40*/  F2FP.F16.F32.PACK_AB R3, R23, R20 ;  /* 0x000000141703723e */ /* 0x000fe400000000ff */
[----:B------:R-:W-:-:S05]  /*2a50*/  LEA.HI.X R5, R2, UR19, R5, 0x1, P1 ;  /* 0x0000001302057c11 */ /* 0x000fca00088f0c05 */
[----:B------:R1:W-:Y:S04]  /*2a60*/  STG.E desc[UR12][R4.64], R3 ;  /* 0x0000000304007986 */ /* 0x0003e8000c10190c */
.L_x_2615:
[----:B------:R-:W-:Y:S05]  /*2a70*/  BSYNC.RECONVERGENT B1 ;  /* 0x0000000000017941 */ /* 0x000fea0003800200 */
.L_x_2614:
[----:B------:R-:W-:Y:S01]  /*2a80*/  ISETP.GE.U32.AND P3, PT, R21, UR14, PT ;  /* 0x0000000e15007c0c */ /* 0x000fe2000bf66070 */
[----:B------:R-:W-:Y:S01]  /*2a90*/  BSSY.RECONVERGENT B1, `(.L_x_2616) ;  /* 0x0000023000017945 */ /* 0x000fe20003800200 */
[----:B0-----:R-:W-:Y:S02]  /*2aa0*/  SHF.R.S32.HI R36, RZ, 0x1f, R21 ;  /* 0x0000001fff247819 */ /* 0x001fe40000011415 */
[C---:B------:R-:W-:Y:S02]  /*2ab0*/  IADD3 R0, PT, PT, R31.reuse, 0x80, RZ ;  /* 0x000000801f007810 */ /* 0x040fe40007ffe0ff */
[----:B------:R-:W-:Y:S02]  /*2ac0*/  ISETP.GE.AND.EX P3, PT, R36, UR15, PT, P3 ;  /* 0x0000000f24007c0c */ /* 0x000fe4000bf66330 */
[----:B-1----:R-:W-:Y:S02]  /*2ad0*/  IADD3 R4, PT, PT, R31, 0xa0, RZ ;  /* 0x000000a01f047810 */ /* 0x002fe40007ffe0ff */
        /* <DEDUP_REMOVED lines=23> */
[----:B------:R-:W-:-:S04]  /*2c50*/  IMAD R36, R21, UR11, R36 ;  /* 0x0000000b15247c24 */ /* 0x000fc8000f8e0224 */
[----:B------:R-:W-:Y:S01]  /*2c60*/  IMAD.IADD R3, R3, 0x1, R36 ;  /* 0x0000000103037824 */ /* 0x000fe200078e0224 */
[----:B-1----:R-:W-:-:S04]  /*2c70*/  LEA R36, P3, R2, UR18, 0x1 ;  /* 0x0000001202247c11 */ /* 0x002fc8000f8608ff */
[----:B------:R-:W-:Y:S01]  /*2c80*/  LEA.HI.X R37, R2, UR19, R3, 0x1, P3 ;  /* 0x0000001302257c11 */ /* 0x000fe200098f0c03 */
[----:B------:R-:W-:-:S05]  /*2c90*/  FFMA.FTZ R3, R10, R7, R9 ;  /* 0x000000070a037223 */ /* 0x000fca0000010009 */
[----:B------:R-:W-:-:S05]  /*2ca0*/  F2FP.F16.F32.PACK_AB R3, R6, R3 ;  /* 0x000000030603723e */ /* 0x000fca00000000ff */
[----:B------:R0:W-:Y:S02]  /*2cb0*/  STG.E desc[UR12][R36.64], R3 ;  /* 0x0000000324007986 */ /* 0x0001e4000c10190c */
.L_x_2617:
[----:B------:R-:W-:Y:S05]  /*2cc0*/  BSYNC.RECONVERGENT B1 ;  /* 0x0000000000017941 */ /* 0x000fea0003800200 */
.L_x_2616:
        /* <DEDUP_REMOVED lines=20> */
.L_x_2619:
[----:B------:R-:W-:Y:S05]  /*2e10*/  BSYNC.RECONVERGENT B1 ;  /* 0x0000000000017941 */ /* 0x000fea0003800200 */
.L_x_2618:
        /* <DEDUP_REMOVED lines=20> */
.L_x_2621:
[----:B------:R-:W-:Y:S05]  /*2f60*/  BSYNC.RECONVERGENT B1 ;  /* 0x0000000000017941 */ /* 0x000fea0003800200 */
.L_x_2620:
        /* <DEDUP_REMOVED lines=20> */
.L_x_2623:
[----:B------:R-:W-:Y:S05]  /*30b0*/  BSYNC.RECONVERGENT B1 ;  /* 0x0000000000017941 */ /* 0x000fea0003800200 */
.L_x_2622:
[----:B------:R-:W-:Y:S05]  /*30c0*/  @P2 BRA `(.L_x_2624) ;  /* 0x00000010008c2947 */ /* 0x000fea0003800000 */
[----:B------:R-:W4:Y:S01]  /*30d0*/  LDCU.64 UR10, c[0x0][0x3e0] ;  /* 0x00007c00ff0a77ac */ /* 0x000f220008000a00 */
[----:B0123--:R-:W-:Y:S01]  /*30e0*/  MOV R3, R33 ;  /* 0x0000002100037202 */ /* 0x00ffe20000000f00 */
        /* <DEDUP_REMOVED lines=15> */
[----:B------:R4:W-:Y:S01]  /*31e0*/  STG.E desc[UR12][R4.64], R3 ;  /* 0x0000000304007986 */ /* 0x0009e2000c10190c */
[----:B------:R-:W-:Y:S05]  /*31f0*/  BRA `(.L_x_2624) ;  /* 0x0000001000407947 */ /* 0x000fea0003800000 */
.L_x_2609:
        /* <DEDUP_REMOVED lines=17> */
[----:B--2---:R-:W-:Y:S01]  /*3310*/  FADD.FTZ R37, R36, 1 ;  /* 0x3f80000024257421 */ /* 0x004fe20000010000 */
[----:B------:R-:W-:-:S06]  /*3320*/  MOV R36, R34 ;  /* 0x0000002200247202 */ /* 0x000fcc0000000f00 */
[----:B------:R-:W2:Y:S01]  /*3330*/  MUFU.RCP R37, R37 ;  /* 0x0000002500257308 */ /* 0x000ea20000001000 */
[----:B---3--:R-:W-:-:S07]  /*3340*/  FADD.FTZ R21, R21, 1 ;  /* 0x3f80000015157421 */ /* 0x008fce0000010000 */
[----:B------:R-:W3:Y:S01]  /*3350*/  MUFU.RCP R23, R21 ;  /* 0x0000001500177308 */ /* 0x000ee20000001000 */
[----:B--2---:R-:W-:Y:S01]  /*3360*/  FMUL.FTZ R0, R0, R37 ;  /* 0x0000002500007220 */ /* 0x004fe20000410000 */
[----:B------:R-:W-:-:S03]  /*3370*/  MOV R37, R33 ;  /* 0x0000002100257202 */ /* 0x000fc60000000f00 */
[----:B0-----:R-:W-:-:S04]  /*3380*/  IMAD.WIDE.U32 R36, R31, UR14, R36 ;  /* 0x0000000e1f247c25 */ /* 0x001fc8000f8e0024 */
[----:B---3--:R-:W-:Y:S01]  /*3390*/  FMUL.FTZ R23, R20, R23 ;  /* 0x0000001714177220 */ /* 0x008fe20000410000 */
[----:B-1----:R-:W-:-:S04]  /*33a0*/  LEA R20, P2, R36, UR18, 0x1 ;  /* 0x0000001224147c11 */ /* 0x002fc8000f8408ff */
[----:B------:R-:W-:Y:S01]  /*33b0*/  F2FP.F16.F32.PACK_AB R23, R0, R23 ;  /* 0x000000170017723e */ /* 0x000fe200000000ff */
[----:B------:R-:W-:-:S04]  /*33c0*/  IMAD R0, R27, UR14, RZ ;  /* 0x0000000e1b007c24 */ /* 0x000fc8000f8e02ff */
[----:B------:R-:W-:-:S05]  /*33d0*/  IMAD R21, R31, UR15, R0 ;  /* 0x0000000f1f157c24 */ /* 0x000fca000f8e0200 */
[----:B------:R-:W-:-:S04]  /*33e0*/  IADD3 R21, PT, PT, R37, R21, RZ ;  /* 0x0000001525157210 */ /* 0x000fc80007ffe0ff */
[----:B------:R-:W-:-:S05]  /*33f0*/  LEA.HI.X R21, R36, UR19, R21, 0x1, P2 ;  /* 0x0000001324157c11 */ /* 0x000fca00090f0c15 */
[----:B------:R0:W-:Y:S02]  /*3400*/  STG.E desc[UR12][R20.64], R23 ;  /* 0x0000001714007986 */ /* 0x0001e4000c10190c */
.L_x_2626:
[----:B------:R-:W-:Y:S05]  /*3410*/  BSYNC.RECONVERGENT B1 ;  /* 0x0000000000017941 */ /* 0x000fea0003800200 */
.L_x_2625:
        /* <DEDUP_REMOVED lines=26> */
[----:B------:R-:W-:Y:S02]  /*35c0*/  MOV R2, R34 ;  /* 0x0000002200027202 */ /* 0x000fe40000000f00 */
[----:B------:R-:W-:Y:S02]  /*35d0*/  MOV R3, R33 ;  /* 0x0000002100037202 */ /* 0x000fe40000000f00 */
[----:B------:R-:W-:Y:S01]  /*35e0*/  F2FP.F16.F32.PACK_AB R23, R23, R0 ;  /* 0x000000001717723e */ /* 0x000fe200000000ff */
[----:B------:R-:W-:-:S05]  /*35f0*/  IMAD.WIDE.U32 R2, R21, UR14, R2 ;  /* 0x0000000e15027c25 */ /* 0x000fca000f8e0002 */
[----:B------:R-:W-:Y:S02]  /*3600*/  IADD3 R3, PT, PT, R3, R20, RZ ;  /* 0x0000001403037210 */ /* 0x000fe40007ffe0ff */
[----:B-1----:R-:W-:-:S04]  /*3610*/  LEA R20, P2, R2, UR18, 0x1 ;  /* 0x0000001202147c11 */ /* 0x002fc8000f8408ff */
[----:B------:R-:W-:-:S05]  /*3620*/  LEA.HI.X R21, R2, UR19, R3, 0x1, P2 ;  /* 0x0000001302157c11 */ /* 0x000fca00090f0c03 */
[----:B------:R0:W-:Y:S04]  /*3630*/  STG.E desc[UR12][R20.64], R23 ;  /* 0x0000001714007986 */ /* 0x0001e8000c10190c */
.L_x_2628:
[----:B------:R-:W-:Y:S05]  /*3640*/  BSYNC.RECONVERGENT B1 ;  /* 0x0000000000017941 */ /* 0x000fea0003800200 */
.L_x_2627:
[C---:B0-----:R-:W-:Y:S01]  /*3650*/  VIADD R23, R31.reuse, 0x40 ;  /* 0x000000401f177836 */ /* 0x041fe20000000000 */
[----:B------:R-:W-:Y:S01]  /*3660*/  BSSY.RECONVERGENT B1, `(.L_x_2629) ;  /* 0x0000022000017945 */ /* 0x000fe20003800200 */
[----:B------:R-:W-:-:S03]  /*3670*/  IADD3 R21, PT, PT, R31, 0x60, RZ ;  /* 0x000000601f157810 */ /* 0x000fc60007ffe0ff */
        /* <DEDUP_REMOVED lines=19> */
[----:B--2---:R-:W-:-:S07]  /*37b0*/  FADD.FTZ R0, R0, 1 ;  /* 0x3f80000000007421 */ /* 0x004fce0000010000 */
[----:B------:R-:W-:Y:S01]  /*37c0*/  MUFU.RCP R0, R0 ;  /* 0x0000000000007308 */ /* 0x000fe20000001000 */
[----:B0-----:R-:W-:Y:S01]  /*37d0*/  FADD.FTZ R36, R3, 1 ;  /* 0x3f80000003247421 */ /* 0x001fe20000010000 */
[----:B------:R-:W-:-:S06]  /*37e0*/  MOV R3, R33 ;  /* 0x0000002100037202 */ /* 0x000fcc0000000f00 */
[----:B------:R-:W0:Y:S01]  /*37f0*/  MUFU.RCP R37, R36 ;  /* 0x0000002400257308 */ /* 0x000e220000001000 */
[----:B------:R-:W-:-:S05]  /*3800*/  IMAD.WIDE.U32 R2, R23, UR14, R2 ;  /* 0x0000000e17027c25 */ /* 0x000fca000f8e0002 */
[----:B------:R-:W-:Y:S02]  /*3810*/  IADD3 R3, PT, PT, R3, R4, RZ ;  /* 0x0000000403037210 */ /* 0x000fe40007ffe0ff */
[----:B-1----:R-:W-:Y:S01]  /*3820*/  LEA R4, P2, R2, UR18, 0x1 ;  /* 0x0000001202047c11 */ /* 0x002fe2000f8408ff */
[----:B0-----:R-:W-:Y:S01]  /*3830*/  FMUL.FTZ R37, R20, R37 ;  /* 0x0000002514257220 */ /* 0x001fe20000410000 */
[----:B------:R-:W-:Y:S02]  /*3840*/  FMUL.FTZ R20, R5, R0 ;  /* 0x0000000005147220 */ /* 0x000fe40000410000 */
[----:B------:R-:W-:-:S03]  /*3850*/  LEA.HI.X R5, R2, UR19, R3, 0x1, P2 ;  /* 0x0000001302057c11 */ /* 0x000fc600090f0c03 */
[----:B------:R-:W-:-:S05]  /*3860*/  F2FP.F16.F32.PACK_AB R37, R20, R37 ;  /* 0x000000251425723e */ /* 0x000fca00000000ff */
[----:B------:R0:W-:Y:S02]  /*3870*/  STG.E desc[UR12][R4.64], R37 ;  /* 0x0000002504007986 */ /* 0x0001e4000c10190c */
.L_x_2630:
[----:B------:R-:W-:Y:S05]  /*3880*/  BSYNC.RECONVERGENT B1 ;  /* 0x0000000000017941 */ /* 0x000fea0003800200 */
.L_x_2629:
[----:B------:R-:W-:Y:S01]  /*3890*/  ISETP.GE.U32.AND P3, PT, R21, UR10, PT ;  /* 0x0000000a15007c0c */ /* 0x000fe2000bf66070 */
[----:B------:R-:W-:Y:S01]  /*38a0*/  BSSY.RECONVERGENT B1, `(.L_x_2631) ;  /* 0x0000029000017945 */ /* 0x000fe20003800200 */
[----:B------:R-:W-:Y:S02]  /*38b0*/  SHF.R.S32.HI R2, RZ, 0x1f, R21 ;  /* 0x0000001fff027819 */ /* 0x000fe40000011415 */
[----:B------:R-:W-:Y:S02]  /*38c0*/  IADD3 R0, PT, PT, R31, 0xa0, RZ ;  /* 0x000000a01f007810 */ /* 0x000fe40007ffe0ff */
[----:B------:R-:W-:Y:S02]  /*38d0*/  ISETP.GE.AND.EX P3, PT, R2, UR11, PT, P3 ;  /* 0x0000000b02007c0c */ /* 0x000fe4000bf66330 */
[----:B0-----:R-:W-:Y:S02]  /*38e0*/  SHF.R.S32.HI R4, RZ, 0x1f, R30 ;  /* 0x0000001fff047819 */ /* 0x001fe4000001141e */
        /* <DEDUP_REMOVED lines=23> */
[----:B--2---:R-:W-:Y:S01]  /*3a60*/  FADD.FTZ R36, R3, 1 ;  /* 0x3f80000003247421 */ /* 0x004fe20000010000 */
[----:B------:R-:W-:-:S06]  /*3a70*/  MOV R3, R33 ;  /* 0x0000002100037202 */ /* 0x000fcc0000000f00 */
[----:B------:R0:W2:Y:S01]  /*3a80*/  MUFU.RCP R37, R36 ;  /* 0x0000002400257308 */ /* 0x0000a20000001000 */
[----:B------:R-:W-:-:S05]  /*3a90*/  IMAD.WIDE.U32 R2, R21, UR14, R2 ;  /* 0x0000000e15027c25 */ /* 0x000fca000f8e0002 */
[----:B------:R-:W-:Y:S01]  /*3aa0*/  IADD3 R7, PT, PT, R3, R7, RZ ;  /* 0x0000000703077210 */ /* 0x000fe20007ffe0ff */
[----:B0-----:R-:W-:-:S04]  /*3ab0*/  FADD.FTZ R36, R6, 1 ;  /* 0x3f80000006247421 */ /* 0x001fc80000010000 */
[----:B------:R-:W0:Y:S01]  /*3ac0*/  MUFU.RCP R6, R36 ;  /* 0x0000002400067308 */ /* 0x000e220000001000 */
[----:B--2---:R-:W-:Y:S01]  /*3ad0*/  FMUL.FTZ R37, R20, R37 ;  /* 0x0000002514257220 */ /* 0x004fe20000410000 */
[----:B0-----:R-:W-:Y:S01]  /*3ae0*/  FMUL.FTZ R20, R23, R6 ;  /* 0x0000000617147220 */ /* 0x001fe20000410000 */
[----:B-1----:R-:W-:-:S04]  /*3af0*/  LEA R6, P3, R2, UR18, 0x1 ;  /* 0x0000001202067c11 */ /* 0x002fc8000f8608ff */
[----:B------:R-:W-:Y:S02]  /*3b00*/  LEA.HI.X R7, R2, UR19, R7, 0x1, P3 ;  /* 0x0000001302077c11 */ /* 0x000fe400098f0c07 */
[----:B------:R-:W-:-:S05]  /*3b10*/  F2FP.F16.F32.PACK_AB R37, R20, R37 ;  /* 0x000000251425723e */ /* 0x000fca00000000ff */
[----:B------:R0:W-:Y:S02]  /*3b20*/  STG.E desc[UR12][R6.64], R37 ;  /* 0x0000002506007986 */ /* 0x0001e4000c10190c */
.L_x_2632:
[----:B------:R-:W-:Y:S05]  /*3b30*/  BSYNC.RECONVERGENT B1 ;  /* 0x0000000000017941 */ /* 0x000fea0003800200 */
.L_x_2631:
[----:B------:R-:W-:Y:S04]  /*3b40*/  BSSY.RECONVERGENT B1, `(.L_x_2633) ;  /* 0x0000020000017945 */ /* 0x000fe80003800200 */
[----:B------:R-:W-:Y:S05]  /*3b50*/  @P1 BRA `(.L_x_2634) ;  /* 0x0000000000781947 */ /* 0x000fea0003800000 */
[----:B------:R-:W-:Y:S01]  /*3b60*/  FADD.FTZ R13, R13, -UR5 ;  /* 0x800000050d0d7e21 */ /* 0x000fe20008010000 */
[----:B------:R-:W-:Y:S01]  /*3b70*/  FADD.FTZ R12, R12, -UR5 ;  /* 0x800000050c0c7e21 */ /* 0x000fe20008010000 */
[----:B------:R-:W1:Y:S01]  /*3b80*/  LDCU.64 UR14, c[0x0][0x3e0] ;  /* 0x00007c00ff0e77ac */ /* 0x000e620008000a00 */
[----:B------:R-:W-:Y:S01]  /*3b90*/  IADD3 R23, PT, PT, R31, 0x80, RZ ;  /* 0x000000801f177810 */ /* 0x000fe20007ffe0ff */
[----:B------:R-:W-:Y:S01]  /*3ba0*/  FMUL.FTZ R3, R13, UR8 ;  /* 0x000000080d037c20 */ /* 0x000fe20008410000 */
[----:B------:R-:W-:Y:S01]  /*3bb0*/  FMUL.FTZ R2, R12, UR8 ;  /* 0x000000080c027c20 */ /* 0x000fe20008410000 */
[----:B------:R-:W2:Y:S01]  /*3bc0*/  LDCU.64 UR18, c[0x0][0x380] ;  /* 0x00007000ff1277ac */ /* 0x000ea20008000a00 */
[----:B------:R-:W-:Y:S01]  /*3bd0*/  SHF.R.S32.HI R20, RZ, 0x1f, R23 ;  /* 0x0000001fff147819 */ /* 0x000fe20000011417 */
[----:B------:R-:W-:Y:S01]  /*3be0*/  FFMA.FTZ R3, R10, R3, R9 ;  /* 0x000000030a037223 */ /* 0x000fe20000010009 */
[----:B------:R-:W-:-:S03]  /*3bf0*/  FFMA.FTZ R2, R11, R2, R8 ;  /* 0x000000020b027223 */ /* 0x000fc60000010008 */
[----:B0-----:R-:W-:Y:S01]  /*3c00*/  FMUL.FTZ R6, R3, -1.4426950216293334961 ;  /* 0xbfb8aa3b03067820 */ /* 0x001fe20000410000 */
[----:B------:R-:W-:-:S05]  /*3c10*/  FMUL.FTZ R7, R2, -1.4426950216293334961 ;  /* 0xbfb8aa3b02077820 */ /* 0x000fca0000410000 */
[----:B------:R-:W0:Y:S01]  /*3c20*/  MUFU.EX2 R6, R6 ;  /* 0x0000000600067308 */ /* 0x000e220000000800 */
[----:B-1----:R-:W-:-:S07]  /*3c30*/  IMAD R20, R20, UR14, RZ ;  /* 0x0000000e14147c24 */ /* 0x002fce000f8e02ff */
[----:B------:R-:W1:Y:S01]  /*3c40*/  MUFU.EX2 R7, R7 ;  /* 0x0000000700077308 */ /* 0x000e620000000800 */
[----:B0-----:R-:W-:Y:S01]  /*3c50*/  FADD.FTZ R12, R6, 1 ;  /* 0x3f800000060c7421 */ /* 0x001fe20000010000 */
[----:B------:R-:W-:-:S06]  /*3c60*/  MOV R6, R34 ;  /* 0x0000002200067202 */ /* 0x000fcc0000000f00 */
[----:B------:R-:W0:Y:S01]  /*3c70*/  MUFU.RCP R12, R12 ;  /* 0x0000000c000c7308 */ /* 0x000e220000001000 */
[----:B-1----:R-:W-:Y:S01]  /*3c80*/  FADD.FTZ R13, R7, 1 ;  /* 0x3f800000070d7421 */ /* 0x002fe20000010000 */
[----:B------:R-:W-:Y:S02]  /*3c90*/  IMAD.MOV.U32 R7, RZ, RZ, R33 ;  /* 0x000000ffff077224 */ /* 0x000fe400078e0021 */
[----:B------:R-:W-:-:S04]  /*3ca0*/  IMAD.WIDE.U32 R6, R23, UR14, R6 ;  /* 0x0000000e17067c25 */ /* 0x000fc8000f8e0006 */
[----:B------:R-:W1:Y:S01]  /*3cb0*/  MUFU.RCP R13, R13 ;  /* 0x0000000d000d7308 */ /* 0x000e620000001000 */
[----:B------:R-:W-:-:S05]  /*3cc0*/  IMAD R23, R23, UR15, R20 ;  /* 0x0000000f17177c24 */ /* 0x000fca000f8e0214 */
[----:B------:R-:W-:Y:S01]  /*3cd0*/  IADD3 R23, PT, PT, R7, R23, RZ ;  /* 0x0000001707177210 */ /* 0x000fe20007ffe0ff */
[----:B0-----:R-:W-:Y:S01]  /*3ce0*/  FMUL.FTZ R20, R3, R12 ;  /* 0x0000000c03147220 */ /* 0x001fe20000410000 */
[----:B-1----:R-:W-:Y:S01]  /*3cf0*/  FMUL.FTZ R21, R2, R13 ;  /* 0x0000000d02157220 */ /* 0x002fe20000410000 */
[----:B--2---:R-:W-:-:S04]  /*3d00*/  LEA R2, P1, R6, UR18, 0x1 ;  /* 0x0000001206027c11 */ /* 0x004fc8000f8208ff */
[----:B------:R-:W-:Y:S02]  /*3d10*/  LEA.HI.X R3, R6, UR19, R23, 0x1, P1 ;  /* 0x0000001306037c11 */ /* 0x000fe400088f0c17 */
[----:B------:R-:W-:-:S05]  /*3d20*/  F2FP.F16.F32.PACK_AB R21, R21, R20 ;  /* 0x000000141515723e */ /* 0x000fca00000000ff */
[----:B------:R1:W-:Y:S02]  /*3d30*/  STG.E desc[UR12][R2.64], R21 ;  /* 0x0000001502007986 */ /* 0x0003e4000c10190c */
.L_x_2634:
[----:B------:R-:W-:Y:S05]  /*3d40*/  BSYNC.RECONVERGENT B1 ;  /* 0x0000000000017941 */ /* 0x000fea0003800200 */
.L_x_2633:
[----:B------:R-:W-:Y:S04]  /*3d50*/  BSSY.RECONVERGENT B1, `(.L_x_2635) ;  /* 0x000001e000017945 */ /* 0x000fe80003800200 */
[----:B------:R-:W-:Y:S05]  /*3d60*/  @P2 BRA `(.L_x_2636) ;  /* 0x0000000000702947 */ /* 0x000fea0003800000 */
[----:B------:R-:W-:Y:S01]  /*3d70*/  FADD.FTZ R15, R15, -UR5 ;  /* 0x800000050f0f7e21 */ /* 0x000fe20008010000 */
[----:B------:R-:W-:Y:S01]  /*3d80*/  FADD.FTZ R14, R14, -UR5 ;  /* 0x800000050e0e7e21 */ /* 0x000fe20008010000 */
[----:B------:R-:W2:Y:S01]  /*3d90*/  LDCU.64 UR14, c[0x0][0x3e0] ;  /* 0x00007c00ff0e77ac */ /* 0x000ea20008000a00 */
[----:B-1----:R-:W-:Y:S01]  /*3da0*/  MOV R3, R33 ;  /* 0x0000002100037202 */ /* 0x002fe20000000f00 */
[----:B0-----:R-:W-:Y:S01]  /*3db0*/  FMUL.FTZ R7, R15, UR8 ;  /* 0x000000080f077c20 */ /* 0x001fe20008410000 */
[----:B------:R-:W-:Y:S01]  /*3dc0*/  FMUL.FTZ R6, R14, UR8 ;  /* 0x000000080e067c20 */ /* 0x000fe20008410000 */
[----:B------:R-:W0:Y:S02]  /*3dd0*/  LDCU.64 UR18, c[0x0][0x380] ;  /* 0x00007000ff1277ac */ /* 0x000e240008000a00 */
[----:B------:R-:W-:Y:S01]  /*3de0*/  FFMA.FTZ R7, R10, R7, R9 ;  /* 0x000000070a077223 */ /* 0x000fe20000010009 */
[----:B------:R-:W-:-:S03]  /*3df0*/  FFMA.FTZ R6, R11, R6, R8 ;  /* 0x000000060b067223 */ /* 0x000fc60000010008 */
        /* <DEDUP_REMOVED lines=14> */
[----:B--2---:R-:W-:Y:S01]  /*3ee0*/  FMUL.FTZ R15, R6, R15 ;  /* 0x0000000f060f7220 */ /* 0x004fe20000410000 */
[----:B0-----:R-:W-:-:S04]  /*3ef0*/  LEA R6, P1, R2, UR18, 0x1 ;  /* 0x0000001202067c11 */ /* 0x001fc8000f8208ff */
[----:B------:R-:W-:Y:S02]  /*3f00*/  LEA.HI.X R7, R2, UR19, R5, 0x1, P1 ;  /* 0x0000001302077c11 */ /* 0x000fe400088f0c05 */
[----:B------:R-:W-:-:S05]  /*3f10*/  F2FP.F16.F32.PACK_AB R15, R15, R0 ;  /* 0x000000000f0f723e */ /* 0x000fca00000000ff */
[----:B------:R2:W-:Y:S02]  /*3f20*/  STG.E desc[UR12][R6.64], R15 ;  /* 0x0000000f06007986 */ /* 0x0005e4000c10190c */
.L_x_2636:
[----:B------:R-:W-:Y:S05]  /*3f30*/  BSYNC.RECONVERGENT B1 ;  /* 0x0000000000017941 */ /* 0x000fea0003800200 */
.L_x_2635:
[----:B------:R-:W-:Y:S04]  /*3f40*/  BSSY.RECONVERGENT B1, `(.L_x_2637) ;  /* 0x000001e000017945 */ /* 0x000fe80003800200 */
[----:B------:R-:W-:Y:S05]  /*3f50*/  @P5 BRA `(.L_x_2638) ;  /* 0x0000000000705947 */ /* 0x000fea0003800000 */
[----:B------:R-:W-:Y:S01]  /*3f60*/  FADD.FTZ R16, R16, -UR5 ;  /* 0x8000000510107e21 */ /* 0x000fe20008010000 */
[----:B------:R-:W-:Y:S01]  /*3f70*/  FADD.FTZ R17, R17, -UR5 ;  /* 0x8000000511117e21 */ /* 0x000fe20008010000 */
[----:B------:R-:W3:Y:S01]  /*3f80*/  LDCU.64 UR14, c[0x0][0x3e0] ;  /* 0x00007c00ff0e77ac */ /* 0x000ee20008000a00 */
[----:B------:R-:W-:Y:S01]  /*3f90*/  MOV R5, R33 ;  /* 0x0000002100057202 */ /* 0x000fe20000000f00 */
[----:B------:R-:W-:Y:S01]  /*3fa0*/  FMUL.FTZ R16, R16, UR8 ;  /* 0x0000000810107c20 */ /* 0x000fe20008410000 */
[----:B------:R-:W-:Y:S01]  /*3fb0*/  FMUL.FTZ R0, R17, UR8 ;  /* 0x0000000811007c20 */ /* 0x000fe20008410000 */
[----:B------:R-:W4:Y:S02]  /*3fc0*/  LDCU.64 UR18, c[0x0][0x380] ;  /* 0x00007000ff1277ac */ /* 0x000f240008000a00 */
[----:B------:R-:W-:Y:S01]  /*3fd0*/  FFMA.FTZ R13, R11, R16, R8 ;  /* 0x000000100b0d7223 */ /* 0x000fe20000010008 */
[----:B------:R-:W-:-:S03]  /*3fe0*/  FFMA.FTZ R0, R10, R0, R9 ;  /* 0x000000000a007223 */ /* 0x000fc60000010009 */
[----:B0-2---:R-:W-:Y:S01]  /*3ff0*/  FMUL.FTZ R7, R13, -1.4426950216293334961 ;  /* 0xbfb8aa3b0d077820 */ /* 0x005fe20000410000 */
[----:B-1----:R-:W-:-:S05]  /*4000*/  FMUL.FTZ R2, R0, -1.4426950216293334961 ;  /* 0xbfb8aa3b00027820 */ /* 0x002fca0000410000 */
[----:B------:R-:W0:Y:S01]  /*4010*/  MUFU.EX2 R7, R7 ;  /* 0x0000000700077308 */ /* 0x000e220000000800 */
[----:B---3--:R-:W-:Y:S01]  /*4020*/  IMAD R15, R4, UR14, RZ ;  /* 0x0000000e040f7c24 */ /* 0x008fe2000f8e02ff */
[----:B------:R-:W-:-:S03]  /*4030*/  MOV R4, R34 ;  /* 0x0000002200047202 */ /* 0x000fc60000000f00 */
[----:B------:R-:W-:-:S03]  /*4040*/  IMAD R15, R30, UR15, R15 ;  /* 0x0000000f1e0f7c24 */ /* 0x000fc6000f8e020f */
[----:B------:R-:W1:Y:S01]  /*4050*/  MUFU.EX2 R2, R2 ;  /* 0x0000000200027308 */ /* 0x000e620000000800 */
[----:B------:R-:W-:-:S05]  /*4060*/  IMAD.WIDE.U32 R4, R30, UR14, R4 ;  /* 0x0000000e1e047c25 */ /* 0x000fca000f8e0004 */
[----:B------:R-:W-:Y:S01]  /*4070*/  IADD3 R15, PT, PT, R5, R15, RZ ;  /* 0x0000000f050f7210 */ /* 0x000fe20007ffe0ff */
[----:B0-----:R-:W-:-:S06]  /*4080*/  FADD.FTZ R12, R7, 1 ;  /* 0x3f800000070c7421 */ /* 0x001fcc0000010000 */
[----:B------:R-:W0:Y:S01]  /*4090*/  MUFU.RCP R12, R12 ;  /* 0x0000000c000c7308 */ /* 0x000e220000001000 */
[----:B-1----:R-:W-:Y:S01]  /*40a0*/  FADD.FTZ R6, R2, 1 ;  /* 0x3f80000002067421 */ /* 0x002fe20000010000 */
[----:B----4-:R-:W-:-:S06]  /*40b0*/  LEA R2, P1, R4, UR18, 0x1 ;  /* 0x0000001204027c11 */ /* 0x010fcc000f8208ff */
[----:B------:R-:W1:Y:S01]  /*40c0*/  MUFU.RCP R3, R6 ;  /* 0x0000000600037308 */ /* 0x000e620000001000 */
[----:B0-----:R-:W-:Y:S01]  /*40d0*/  FMUL.FTZ R7, R13, R12 ;  /* 0x0000000c0d077220 */ /* 0x001fe20000410000 */
[----:B-1----:R-:W-:Y:S01]  /*40e0*/  FMUL.FTZ R0, R0, R3 ;  /* 0x0000000300007220 */ /* 0x002fe20000410000 */
[----:B------:R-:W-:-:S04]  /*40f0*/  LEA.HI.X R3, R4, UR19, R15, 0x1, P1 ;  /* 0x0000001304037c11 */ /* 0x000fc800088f0c0f */
[----:B------:R-:W-:-:S05]  /*4100*/  F2FP.F16.F32.PACK_AB R7, R7, R0 ;  /* 0x000000000707723e */ /* 0x000fca00000000ff */
[----:B------:R3:W-:Y:S02]  /*4110*/  STG.E desc[UR12][R2.64], R7 ;  /* 0x0000000702007986 */ /* 0x0007e4000c10190c */
.L_x_2638:
[----:B------:R-:W-:Y:S05]  /*4120*/  BSYNC.RECONVERGENT B1 ;  /* 0x0000000000017941 */ /* 0x000fea0003800200 */
.L_x_2637:
[----:B------:R-:W-:Y:S05]  /*4130*/  @P4 BRA `(.L_x_2624) ;  /* 0x0000000000704947 */ /* 0x000fea0003800000 */
[----:B------:R-:W-:Y:S01]  /*4140*/  FADD.FTZ R19, R19, -UR5 ;  /* 0x8000000513137e21 */ /* 0x000fe20008010000 */
[----:B------:R-:W-:Y:S01]  /*4150*/  FADD.FTZ R18, R18, -UR5 ;  /* 0x8000000512127e21 */ /* 0x000fe20008010000 */
[----:B------:R-:W4:Y:S01]  /*4160*/  LDCU.64 UR10, c[0x0][0x3e0] ;  /* 0x00007c00ff0a77ac */ /* 0x000f220008000a00 */
[----:B-1-3--:R-:W-:Y:S01]  /*4170*/  MOV R2, R34 ;  /* 0x0000002200027202 */ /* 0x00afe20000000f00 */
        /* <DEDUP_REMOVED lines=8> */
[----:B------:R-:W0:Y:S01]  /*4200*/  MUFU.EX2 R0, R0 ;  /* 0x0000000000007308 */ /* 0x000e220000000800 */
[----:B----4-:R-:W-:Y:S02]  /*4210*/  IMAD R8, R25, UR10, RZ ;  /* 0x0000000a19087c24 */ /* 0x010fe4000f8e02ff */
[----:B------:R-:W-:-:S05]  /*4220*/  IMAD.WIDE.U32 R2, R29, UR10, R2 ;  /* 0x0000000a1d027c25 */ /* 0x000fca000f8e0002 */
[----:B------:R-:W3:Y:S01]  /*4230*/  MUFU.EX2 R4, R4 ;  /* 0x0000000400047308 */ /* 0x000ee20000000800 */
[----:B------:R-:W-:-:S05]  /*4240*/  IMAD R5, R29, UR11, R8 ;  /* 0x0000000b1d057c24 */ /* 0x000fca000f8e0208 */
[----:B------:R-:W-:Y:S01]  /*4250*/  IADD3 R5, PT, PT, R3, R5, RZ ;  /* 0x0000000503057210 */ /* 0x000fe20007ffe0ff */
[----:B0-2---:R-:W-:-:S06]  /*4260*/  FADD.FTZ R6, R0, 1 ;  /* 0x3f80000000067421 */ /* 0x005fcc0000010000 */
[----:B------:R-:W0:Y:S01]  /*4270*/  MUFU.RCP R6, R6 ;  /* 0x0000000600067308 */ /* 0x000e220000001000 */
[----:B---3--:R-:W-:Y:S01]  /*4280*/  FADD.FTZ R7, R4, 1 ;  /* 0x3f80000004077421 */ /* 0x008fe20000010000 */
[----:B-1----:R-:W-:-:S04]  /*4290*/  LEA R4, P1, R2, UR14, 0x1 ;  /* 0x0000000e02047c11 */ /* 0x002fc8000f8208ff */
[----:B------:R-:W-:Y:S02]  /*42a0*/  LEA.HI.X R5, R2, UR15, R5, 0x1, P1 ;  /* 0x0000000f02057c11 */ /* 0x000fe400088f0c05 */
[----:B------:R-:W1:Y:S01]  /*42b0*/  MUFU.RCP R7, R7 ;  /* 0x0000000700077308 */ /* 0x000e620000001000 */
[----:B0-----:R-:W-:Y:S01]  /*42c0*/  FMUL.FTZ R0, R19, R6 ;  /* 0x0000000613007220 */ /* 0x001fe20000410000 */
[----:B-1----:R-:W-:-:S05]  /*42d0*/  FMUL.FTZ R9, R18, R7 ;  /* 0x0000000712097220 */ /* 0x002fca0000410000 */
[----:B------:R-:W-:-:S05]  /*42e0*/  F2FP.F16.F32.PACK_AB R9, R9, R0 ;  /* 0x000000000909723e */ /* 0x000fca00000000ff */
[----:B------:R0:W-:Y:S02]  /*42f0*/  STG.E desc[UR12][R4.64], R9 ;  /* 0x0000000904007986 */ /* 0x0001e4000c10190c */
.L_x_2624:
[----:B------:R-:W-:Y:S05]  /*4300*/  BSYNC.RECONVERGENT B0 ;  /* 0x0000000000007941 */ /* 0x000fea0003800200 */
.L_x_2608:
        /* <DEDUP_REMOVED lines=8> */
.L_x_2640:
        /* <DEDUP_REMOVED lines=15> */
.L_x_3461:


//--------------------- .text._Z35group_norm_nhwc_fwd_one_pass_kernelI11Fp16IOBf16WLi512ELi14ELi224EEv26Group_norm_nhwc_fwd_params --------------------------
	.section	.text._Z35group_norm_nhwc_fwd_one_pass_kernelI11Fp16IOBf16WLi512ELi14ELi224EEv26Group_norm_nhwc_fwd_params,"ax",@progbits
	.align	128
        .global         _Z35group_norm_nhwc_fwd_one_pass_kernelI11Fp16IOBf16WLi512ELi14ELi224EEv26Group_norm_nhwc_fwd_params
        .type           _Z35group_norm_nhwc_fwd_one_pass_kernelI11Fp16IOBf16WLi512ELi14ELi224EEv26Group_norm_nhwc_fwd_params,@function
        .size           _Z35group_norm_nhwc_fwd_one_pass_kernelI11Fp16IOBf16WLi512ELi14ELi224EEv26Group_norm_nhwc_fwd_params,(.L_x_3462 - _Z35group_norm_nhwc_fwd_one_pass_kernelI11Fp16IOBf16WLi512ELi14ELi224EEv26Group_norm_nhwc_fwd_params)
        .other          _Z35group_norm_nhwc_fwd_one_pass_kernelI11Fp16IOBf16WLi512ELi14ELi224EEv26Group_norm_nhwc_fwd_params,@"STO_CUDA_ENTRY STV_DEFAULT"
_Z35group_norm_nhwc_fwd_one_pass_kernelI11Fp16IOBf16WLi512ELi14ELi224EEv26Group_norm_nhwc_fwd_params:
.text._Z35group_norm_nhwc_fwd_one_pass_kernelI11Fp16IOBf16WLi512ELi14ELi224EEv26Group_norm_nhwc_fwd_params:
        /* <DEDUP_REMOVED lines=43> */
.L_x_2716:
[----:B0-----:R-:W0:Y:S01]  /*02b0*/  LDCU UR5, c[0x0][0x3f8] ;  /* 0x00007f00ff0577ac */ /* 0x001e220008000800 */
[----:B------:R-:W-:Y:S01]  /*02c0*/  IABS R6, UR7 ;  /* 0x0000000700067c13 */ /* 0x000fe20008000000 */
[----:B------:R-:W-:Y:S01]  /*02d0*/  HFMA2 R13, -RZ, RZ, 0, 0 ;  /* 0x00000000ff0d7431 */ /* 0x000fe200000001ff */
[C---:B--234-:R-:W-:Y:S01]  /*02e0*/  IADD3 R9, PT, PT, R56.reuse, 0xc0, RZ ;  /* 0x000000c038097810 */ /* 0x05cfe20007ffe0ff */
[----:B-1----:R-:W1:Y:S01]  /*02f0*/  LDCU.64 UR12, c[0x0][0x3e8] ;  /* 0x00007d00ff0c77ac */ /* 0x002e620008000a00 */
[C---:B------:R-:W-:Y:S02]  /*0300*/  IADD3 R19, PT, PT, R56.reuse, 0xe0, RZ ;  /* 0x000000e038137810 */ /* 0x040fe40007ffe0ff */
        /* <DEDUP_REMOVED lines=432> */
.L_x_2642:
[----:B------:R-:W-:Y:S05]  /*1e10*/  BSYNC.RECONVERGENT B0 ;  /* 0x0000000000007941 */ /* 0x000fea0003800200 */
.L_x_2641:
        /* <DEDUP_REMOVED lines=23> */
.L_x_2644:
[----:B------:R-:W-:Y:S05]  /*1f90*/  BSYNC.RECONVERGENT B0 ;  /* 0x0000000000007941 */ /* 0x000fea0003800200 */
.L_x_2643:
        /* <DEDUP_REMOVED lines=31> */
.L_x_2647:
[----:B----4-:R-:W3:Y:S04]  /*2190*/  LDG.E.STRONG.GPU R18, desc[UR14][R20.64] ;  /* 0x0000000e14127981 */ /* 0x010ee8000c1ef900 */
[----:B---3--:R-:W-:Y:S01]  /*21a0*/  CCTL.IVALL ;  /* 0x00000000ff00798f */ /* 0x008fe20002000000 */
[----:B------:R-:W-:Y:S05]  /*21b0*/  YIELD ;  /* 0x0000000000007946 */ /* 0x000fea0003800000 */
[----:B------:R-:W-:-:S13]  /*21c0*/  ISETP.NE.AND P1, PT, R18, R23, PT ;  /* 0x000000171200720c */ /* 0x000fda0003f25270 */
[----:B------:R-:W-:Y:S05]  /*21d0*/  @P1 BRA `(.L_x_2647) ;  /* 0xfffffffc00ec1947 */ /* 0x000fea000383ffff */
.L_x_2646:
        /* <DEDUP_REMOVED lines=15> */
.L_x_2649:
        /* <DEDUP_REMOVED lines=91> */
.L_x_2648:
        /* <DEDUP_REMOVED lines=52> */
.L_x_2650:
        /* <DEDUP_REMOVED lines=28> */
.L_x_2651:
        /* <DEDUP_REMOVED lines=13> */
.L_x_2652:
[----:B------:R-:W-:Y:S05]  /*2e50*/  BSYNC.RECONVERGENT B0 ;  /* 0x0000000000007941 */ /* 0x000fea0003800200 */
.L_x_2645:
        /* <DEDUP_REMOVED lines=74> */
.L_x_2656:
[----:B------:R-:W-:Y:S05]  /*3300*/  BSYNC.RECONVERGENT B1 ;  /* 0x0000000000017941 */ /* 0x000fea0003800200 */
.L_x_2655:
        /* <DEDUP_REMOVED lines=20> */
.L_x_2658:
[----:B------:R-:W-:Y:S05]  /*3450*/  BSYNC.RECONVERGENT B1 ;  /* 0x0000000000017941 */ /* 0x000fea0003800200 */
.L_x_2657:
        /* <DEDUP_REMOVED lines=12> */
[----:B0-----:R-:W-:Y:S02]  /*3520*/  IMAD R17, R49, UR12, RZ ;  /* 0x0000000c31117c24 */ /* 0x001fe4000f8e02ff */
[----:B------:R-:W-:-:S04]  /*3530*/  IMAD.WIDE.U32 R2, R54, UR12, R2 ;  /* 0x0000000c36027c25 */ /* 0x000fc8000f8e0002 */
[----:B------:R-:W-:Y:S01]  /*3540*/  IMAD R17, R54, UR13, R17 ;  /* 0x0000000d36117c24 */ /* 0x000fe2000f8e0211 */
[----:B-1----:R-:W-:-:S04]  /*3550*/  LEA R16, P2, R2, UR18, 0x1 ;  /* 0x0000001202107c11 */ /* 0x002fc8000f8408ff */
[----:B------:R-:W-:Y:S01]  /*3560*/  IADD3 R17, PT, PT, R3, R17, RZ ;  /* 0x0000001103117210 */ /* 0x000fe20007ffe0ff */
[----:B------:R-:W-:-:S03]  /*3570*/  FFMA.FTZ R3, R20, R4, R23 ;  /* 0x0000000414037223 */ /* 0x000fc60000010017 */
[----:B------:R-:W-:Y:S01]  /*3580*/  LEA.HI.X R17, R2, UR19, R17, 0x1, P2 ;  /* 0x0000001302117c11 */ /* 0x000fe200090f0c11 */
[----:B------:R-:W-:-:S05]  /*3590*/  FFMA.FTZ R2, R21, R5, R22 ;  /* 0x0000000515027223 */ /* 0x000fca0000010016 */
[----:B------:R-:W-:-:S05]  /*35a0*/  F2FP.F16.F32.PACK_AB R3, R2, R3 ;  /* 0x000000030203723e */ /* 0x000fca00000000ff */
[----:B------:R0:W-:Y:S02]  /*35b0*/  STG.E desc[UR14][R16.64], R3 ;  /* 0x0000000310007986 */ /* 0x0001e4000c10190e */
.L_x_2660:
[----:B------:R-:W-:Y:S05]  /*35c0*/  BSYNC.RECONVERGENT B1 ;  /* 0x0000000000017941 */ /* 0x000fea0003800200 */
.L_x_2659:
        /* <DEDUP_REMOVED lines=20> */
.L_x_2662:
[----:B------:R-:W-:Y:S05]  /*3710*/  BSYNC.RECONVERGENT B1 ;  /* 0x0000000000017941 */ /* 0x000fea0003800200 */
.L_x_2661:
        /* <DEDUP_REMOVED lines=38> */
.L_x_2664:
[----:B------:R-:W-:Y:S05]  /*3980*/  BSYNC.RECONVERGENT B1 ;  /* 0x0000000000017941 */ /* 0x000fea0003800200 */
.L_x_2663:
        /* <DEDUP_REMOVED lines=10> */
[----:B--2---:R-:W-:Y:S02]  /*3a30*/  IMAD R5, R43, UR12, RZ ;  /* 0x0000000c2b057c24 */ /* 0x004fe4000f8e02ff */
[----:B------:R-:W-:-:S04]  /*3a40*/  IMAD.WIDE.U32 R2, R48, UR12, R2 ;  /* 0x0000000c30027c25 */ /* 0x000fc8000f8e0002 */
[----:B------:R-:W-:Y:S01]  /*3a50*/  IMAD R5, R48, UR13, R5 ;  /* 0x0000000d30057c24 */ /* 0x000fe2000f8e0205 */
[----:B0-----:R-:W-:-:S04]  /*3a60*/  LEA R4, P2, R2, UR18, 0x1 ;  /* 0x0000001202047c11 */ /* 0x001fc8000f8408ff */
[----:B------:R-:W-:Y:S01]  /*3a70*/  IADD3 R5, PT, PT, R3, R5, RZ ;  /* 0x0000000503057210 */ /* 0x000fe20007ffe0ff */
[----:B------:R-:W-:-:S03]  /*3a80*/  FFMA.FTZ R3, R20, R10, R23 ;  /* 0x0000000a14037223 */ /* 0x000fc60000010017 */
[----:B------:R-:W-:Y:S01]  /*3a90*/  LEA.HI.X R5, R2, UR19, R5, 0x1, P2 ;  /* 0x0000001302057c11 */ /* 0x000fe200090f0c05 */
[----:B------:R-:W-:-:S05]  /*3aa0*/  FFMA.FTZ R2, R21, R11, R22 ;  /* 0x0000000b15027223 */ /* 0x000fca0000010016 */
[----:B------:R-:W-:-:S05]  /*3ab0*/  F2FP.F16.F32.PACK_AB R3, R2, R3 ;  /* 0x000000030203723e */ /* 0x000fca00000000ff */
[----:B------:R2:W-:Y:S02]  /*3ac0*/  STG.E desc[UR14][R4.64], R3 ;  /* 0x0000000304007986 */ /* 0x0005e4000c10190e */
.L_x_2666:
[----:B------:R-:W-:Y:S05]  /*3ad0*/  BSYNC.RECONVERGENT B1 ;  /* 0x0000000000017941 */ /* 0x000fea0003800200 */
.L_x_2665:
        /* <DEDUP_REMOVED lines=22> */
.L_x_2668:
[----:B------:R-:W-:Y:S05]  /*3c40*/  BSYNC.RECONVERGENT B1 ;  /* 0x0000000000017941 */ /* 0x000fea0003800200 */
.L_x_2667:
        /* <DEDUP_REMOVED lines=20> */
.L_x_2670:
[----:B------:R-:W-:Y:S05]  /*3d90*/  BSYNC.RECONVERGENT B1 ;  /* 0x0000000000017941 */ /* 0x000fea0003800200 */
.L_x_2669:
        /* <DEDUP_REMOVED lines=20> */
.L_x_2672:
[----:B------:R-:W-:Y:S05]  /*3ee0*/  BSYNC.RECONVERGENT B1 ;  /* 0x0000000000017941 */ /* 0x000fea0003800200 */
.L_x_2671:
        /* <DEDUP_REMOVED lines=20> */
.L_x_2674:
[----:B------:R-:W-:Y:S05]  /*4030*/  BSYNC.RECONVERGENT B1 ;  /* 0x0000000000017941 */ /* 0x000fea0003800200 */
.L_x_2673:
        /* <DEDUP_REMOVED lines=42> */
.L_x_2676:
[----:B------:R-:W-:Y:S05]  /*42e0*/  BSYNC.RECONVERGENT B1 ;  /* 0x0000000000017941 */ /* 0x000fea0003800200 */
.L_x_2675:
        /* <DEDUP_REMOVED lines=20> */
.L_x_2678:
[----:B------:R-:W-:Y:S05]  /*4430*/  BSYNC.RECONVERGENT B1 ;  /* 0x0000000000017941 */ /* 0x000fea0003800200 */
.L_x_2677:
        /* <DEDUP_REMOVED lines=20> */
.L_x_2680:
[----:B------:R-:W-:Y:S05]  /*4580*/  BSYNC.RECONVERGENT B1 ;  /* 0x0000000000017941 */ /* 0x000fea0003800200 */
.L_x_2679:
        /* <DEDUP_REMOVED lines=20> */
.L_x_2682:
[----:B------:R-:W-:Y:S05]  /*46d0*/  BSYNC.RECONVERGENT B1 ;  /* 0x0000000000017941 */ /* 0x000fea0003800200 */
.L_x_2681:
        /* <DEDUP_REMOVED lines=20> */
.L_x_2684:
[----:B------:R-:W-:Y:S05]  /*4820*/  BSYNC.RECONVERGENT B1 ;  /* 0x0000000000017941 */ /* 0x000fea0003800200 */
.L_x_2683:
        /* <DEDUP_REMOVED lines=10> */
[----:B------:R-:W-:Y:S01]  /*48d0*/  F2FP.F16.F32.PACK_AB R5, R38, R5 ;  /* 0x000000052605723e */ /* 0x000fe200000000ff */
        /* <DEDUP_REMOVED lines=8> */
.L_x_2654:
        /* <DEDUP_REMOVED lines=37> */
.L_x_2687:
[----:B------:R-:W-:Y:S05]  /*4bb0*/  BSYNC.RECONVERGENT B1 ;  /* 0x0000000000017941 */ /* 0x000fea0003800200 */
.L_x_2686:
        /* <DEDUP_REMOVED lines=30> */
.L_x_2689:
[----:B------:R-:W-:Y:S05]  /*4da0*/  BSYNC.RECONVERGENT B1 ;  /* 0x0000000000017941 */ /* 0x000fea0003800200 */
.L_x_2688:
        /* <DEDUP_REMOVED lines=32> */
.L_x_2691:
[----:B------:R-:W-:Y:S05]  /*4fb0*/  BSYNC.RECONVERGENT B1 ;  /* 0x0000000000017941 */ /* 0x000fea0003800200 */
.L_x_2690:
        /* <DEDUP_REMOVED lines=30> */
.L_x_2693:
[----:B------:R-:W-:Y:S05]  /*51a0*/  BSYNC.RECONVERGENT B1 ;  /* 0x0000000000017941 */ /* 0x000fea0003800200 */
.L_x_2692:
        /* <DEDUP_REMOVED lines=48> */
.L_x_2695:
[----:B------:R-:W-:Y:S05]  /*54b0*/  BSYNC.RECONVERGENT B1 ;  /* 0x0000000000017941 */ /* 0x000fea0003800200 */
.L_x_2694:
        /* <DEDUP_REMOVED lines=30> */
.L_x_2697:
[----:B------:R-:W-:Y:S05]  /*56a0*/  BSYNC.RECONVERGENT B1 ;  /* 0x0000000000017941 */ /* 0x000fea0003800200 */
.L_x_2696:
        /* <DEDUP_REMOVED lines=32> */
.L_x_2699:
[----:B------:R-:W-:Y:S05]  /*58b0*/  BSYNC.RECONVERGENT B1 ;  /* 0x0000000000017941 */ /* 0x000fea0003800200 */
.L_x_2698:
        /* <DEDUP_REMOVED lines=30> */
.L_x_2701:
[----:B------:R-:W-:Y:S05]  /*5aa0*/  BSYNC.RECONVERGENT B1 ;  /* 0x0000000000017941 */ /* 0x000fea0003800200 */
.L_x_2700:
        /* <DEDUP_REMOVED lines=10> */
[----:B--2---:R-:W-:Y:S01]  /*5b50*/  FFMA.FTZ R5, R20, R24, R23 ;  /* 0x0000001814057223 */ /* 0x004fe20000010017 */
[----:B------:R-:W-:-:S03]  /*5b60*/  FFMA.FTZ R12, R21, R25, R22 ;  /* 0x00000019150c7223 */ /* 0x000fc60000010016 */
[----:B------:R-:W-:Y:S01]  /*5b70*/  FMUL.FTZ R0, R5, -1.4426950216293334961 ;  /* 0xbfb8aa3b05007820 */ /* 0x000fe20000410000 */
[----:B------:R-:W-:-:S05]  /*5b80*/  FMUL.FTZ R4, R12, -1.4426950216293334961 ;  /* 0xbfb8aa3b0c047820 */ /* 0x000fca0000410000 */
        /* <DEDUP_REMOVED lines=16> */
.L_x_2703:
[----:B------:R-:W-:Y:S05]  /*5c90*/  BSYNC.RECONVERGENT B1 ;  /* 0x0000000000017941 */ /* 0x000fea0003800200 */
.L_x_2702:
        /* <DEDUP_REMOVED lines=10> */
[----:B------:R-:W-:Y:S01]  /*5d40*/  FFMA.FTZ R27, R20, R27, R23 ;  /* 0x0000001b141b7223 */ /* 0x000fe20000010017 */
        /* <DEDUP_REMOVED lines=19> */
.L_x_2705:
[----:B------:R-:W-:Y:S05]  /*5e80*/  BSYNC.RECONVERGENT B1 ;  /* 0x0000000000017941 */ /* 0x000fea0003800200 */
.L_x_2704:
        /* <DEDUP_REMOVED lines=52> */
.L_x_2707:
[----:B------:R-:W-:Y:S05]  /*61d0*/  BSYNC.RECONVERGENT B1 ;  /* 0x0000000000017941 */ /* 0x000fea0003800200 */
.L_x_2706:
        /* <DEDUP_REMOVED lines=30> */
.L_x_2709:
[----:B------:R-:W-:Y:S05]  /*63c0*/  BSYNC.RECONVERGENT B1 ;  /* 0x0000000000017941 */ /* 0x000fea0003800200 */
.L_x_2708:
        /* <DEDUP_REMOVED lines=30> */
.L_x_2711:
[----:B------:R-:W-:Y:S05]  /*65b0*/  BSYNC.RECONVERGENT B1 ;  /* 0x0000000000017941 */ /* 0x000fea0003800200 */
.L_x_2710:
        /* <DEDUP_REMOVED lines=30> */
.L_x_2713:
[----:B------:R-:W-:Y:S05]  /*67a0*/  BSYNC.RECONVERGENT B1 ;  /* 0x0000000000017941 */ /* 0x000fea0003800200 */
.L_x_2712:
        /* <DEDUP_REMOVED lines=30> */
.L_x_2715:
[----:B------:R-:W-:Y:S05]  /*6990*/  BSYNC.RECONVERGENT B1 ;  /* 0x0000000000017941 */ /* 0x000fea0003800200 */
.L_x_2714:
        /* <DEDUP_REMOVED lines=28> */
.L_x_2685:
[----:B------:R-:W-:Y:S05]  /*6b60*/  BSYNC.RECONVERGENT B0 ;  /* 0x0000000000007941 */ /* 0x000fea0003800200 */
.L_x_2653:
        /* <DEDUP_REMOVED lines=8> */
.L_x_2717:
        /* <DEDUP_REMOVED lines=9> */
.L_x_3462:


//--------------------- .text._Z35group_norm_nhwc_fwd_one_pass_kernelI11Fp16IOFp16WLi64ELi14ELi224EEv26Group_norm_nhwc_fwd_params --------------------------
	.section	.text._Z35group_norm_nhwc_fwd_one_pass_kernelI11Fp16IOFp16WLi64ELi14ELi224EEv26Group_norm_nhwc_fwd_params,"ax",@progbits
	.align	128
        .global         _Z35group_norm_nhwc_fwd_one_pass_kernelI11Fp16IOFp16WLi64ELi14ELi224EEv26Group_norm_nhwc_fwd_params
        .type           _Z35group_norm_nhwc_fwd_one_pass_kernelI11Fp16IOFp16WLi64ELi14ELi224EEv26Group_norm_nhwc_fwd_params,@function
        .size           _Z35group_norm_nhwc_fwd_one_pass_kernelI11Fp16IOFp16WLi64ELi14ELi224EEv26Group_norm_nhwc_fwd_params,(.L_x_3463 - _Z35group_norm_nhwc_fwd_one_pass_kernelI11Fp16IOFp16WLi64ELi14ELi224EEv26Group_norm_nhwc_fwd_params)
        .other          _Z35group_norm_nhwc_fwd_one_pass_kernelI11Fp16IOFp16WLi64ELi14ELi224EEv26Group_norm_nhwc_fwd_params,@"STO_CUDA_ENTRY STV_DEFAULT"
_Z35group_norm_nhwc_fwd_one_pass_kernelI11Fp16IOFp16WLi64ELi14ELi224EEv26Group_norm_nhwc_fwd_params:
.text._Z35group_norm_nhwc_fwd_one_pass_kernelI11Fp16IOFp16WLi64ELi14ELi224EEv26Group_norm_nhwc_fwd_params:
        /* <DEDUP_REMOVED lines=27> */
.L_x_2737:
        /* <DEDUP_REMOVED lines=129> */
.L_x_2719:
[----:B----4-:R-:W-:Y:S05]  /*09c0*/  BSYNC.RECONVERGENT B0 ;  /* 0x0000000000007941 */ /* 0x010fea0003800200 */
.L_x_2718:
        /* <DEDUP_REMOVED lines=23> */
.L_x_2721:
[----:B------:R-:W-:Y:S05]  /*0b40*/  BSYNC.RECONVERGENT B0 ;  /* 0x0000000000007941 */ /* 0x000fea0003800200 */
.L_x_2720:
[----:B------:R-:W-:Y:S05]  /*0b50*/  @!P2 BRA `(.L_x_2722) ;  /* 0x0000000c00aca947 */ /* 0x000fea0003800000 */
[----:B---3--:R-:W3:Y:S01]  /*0b60*/  LDC.64 R4, c[0x0][0x3b8] ;  /* 0x0000ee00ff047b82 */ /* 0x008ee20000000a00 */
[----:B------:R-:W-:Y:S01]  /*0b70*/  ULOP3.LUT UR9, UR4, 0x1, URZ, 0xc0, !UPT ;  /* 0x0000000104097892 */ /* 0x000fe2000f8ec0ff */
[----:B------:R-:W-:-:S03]  /*0b80*/  ISETP.GE.U32.AND P4, PT, R2, 0x8, PT ;  /* 0x000000080200780c */ /* 0x000fc60003f86070 */
[----:B------:R-:W-:-:S06]  /*0b90*/  UIMAD UR5, UR9, UR19, URZ ;  /* 0x00000013090572a4 */ /* 0x000fcc000f8e02ff */
[----:B------:R-:W-:-:S04]  /*0ba0*/  IMAD R6, R2, UR5, RZ ;  /* 0x0000000502067c24 */ /* 0x000fc8000f8e02ff */
[----:B------:R-:W-:-:S04]  /*0bb0*/  IMAD.SHL.U32 R7, R6, 0x2, RZ ;  /* 0x0000000206077824 */ /* 0x000fc800078e00ff */
        /* <DEDUP_REMOVED lines=24> */
.L_x_2724:
[----:B---3--:R-:W3:Y:S04]  /*0d40*/  LDG.E.STRONG.GPU R6, desc[UR14][R4.64] ;  /* 0x0000000e04067981 */ /* 0x008ee8000c1ef900 */
[----:B---3--:R-:W-:Y:S01]  /*0d50*/  CCTL.IVALL ;  /* 0x00000000ff00798f */ /* 0x008fe20002000000 */
[----:B------:R-:W-:Y:S05]  /*0d60*/  YIELD ;  /* 0x0000000000007946 */ /* 0x000fea0003800000 */
[----:B------:R-:W-:-:S13]  /*0d70*/  ISETP.NE.AND P2, PT, R6, R9, PT ;  /* 0x000000090600720c */ /* 0x000fda0003f45270 */
[----:B------:R-:W-:Y:S05]  /*0d80*/  @P2 BRA `(.L_x_2724) ;  /* 0xfffffffc00ec2947 */ /* 0x000fea000383ffff */
.L_x_2723:
        /* <DEDUP_REMOVED lines=15> */
.L_x_2726:
[----:B------:R-:W-:Y:S01]  /*0e80*/  UIADD3 UR24, UPT, UPT, UR5, 0x1, URZ ;  /* 0x0000000105187890 */ /* 0x000fe2000fffe0ff */
[----:B------:R-:W-:Y:S01]  /*0e90*/  ISETP.EQ.OR P2, PT, RZ, UR23, P3 ;  /* 0x00000017ff007c0c */ /* 0x000fe20009f42670 */
[----:B------:R-:W-:-:S04]  /*0ea0*/  UIADD3 UR25, UPT, UPT, UR5, 0x2, URZ ;  /* 0x0000000205197890 */ /* 0x000fc8000fffe0ff */
[----:B---3--:R-:W-:Y:S01]  /*0eb0*/  MOV R4, UR24 ;  /* 0x0000001800047c02 */ /* 0x008fe20008000f00 */
[----:B------:R-:W-:Y:S01]  /*0ec0*/  UIADD3 UR24, UPT, UPT, UR5, 0x3, URZ ;  /* 0x0000000305187890 */ /* 0x000fe2000fffe0ff */
[----:B------:R-:W-:Y:S02]  /*0ed0*/  MOV R5, UR25 ;  /* 0x0000001900057c02 */ /* 0x000fe40008000f00 */
[----:B------:R-:W-:Y:S02]  /*0ee0*/  ISETP.EQ.OR P4, PT, R4, UR18, P3 ;  /* 0x0000001204007c0c */ /* 0x000fe40009f82670 */
[----:B------:R-:W-:Y:S02]  /*0ef0*/  ISETP.EQ.OR P6, PT, R5, UR18, P3 ;  /* 0x0000001205007c0c */ /* 0x000fe40009fc2670 */
[----:B------:R-:W-:Y:S01]  /*0f00*/  MOV R4, UR24 ;  /* 0x0000001800047c02 */ /* 0x000fe20008000f00 */
[----:B------:R-:W-:-:S03]  /*0f10*/  VOTEU.ALL UP1, P2 ;  /* 0x0000000000ff7886 */ /* 0x000fc60001020000 */
[----:B------:R-:W-:Y:S02]  /*0f20*/  ISETP.EQ.OR P5, PT, R4, UR18, P3 ;  /* 0x0000001204007c0c */ /* 0x000fe40009fa2670 */
[----:B------:R-:W-:-:S03]  /*0f30*/  @!UP1 UIMAD.WIDE.U32 UR24, UR9, 0x8, UR16 ;  /* 0x00000008091898a5 */ /* 0x000fc6000f8e0010 */
[----:B------:R-:W-:Y:S02]  /*0f40*/  VOTEU.ALL UP1, P4 ;  /* 0x0000000000ff7886 */ /* 0x000fe40002020000 */
[----:B------:R-:W-:Y:S01]  /*0f50*/  VOTEU.ALL UP2, P6 ;  /* 0x0000000000ff7886 */ /* 0x000fe20003040000 */
[----:B------:R-:W-:Y:S01]  /*0f60*/  IMAD.U32 R4, RZ, RZ, UR24 ;  /* 0x00000018ff047e24 */ /* 0x000fe2000f8e00ff */
[----:B------:R-:W-:Y:S01]  /*0f70*/  MOV R5, UR25 ;  /* 0x0000001900057c02 */ /* 0x000fe20008000f00 */
[----:B------:R-:W-:Y:S02]  /*0f80*/  @!UP1 UIMAD.WIDE.U32 UR24, UR22, 0x8, UR16 ;  /* 0x00000008161898a5 */ /* 0x000fe4000f8e0010 */
[----:B------:R-:W-:Y:S01]  /*0f90*/  @!UP2 UIMAD.WIDE.U32 UR26, UR11, 0x8, UR16 ;  /* 0x000000080b1aa8a5 */ /* 0x000fe2000f8e0010 */
[----:B------:R-:W-:Y:S02]  /*0fa0*/  VOTEU.ALL UP1, P5 ;  /* 0x0000000000ff7886 */ /* 0x000fe40002820000 */
[----:B------:R-:W0:Y:S01]  /*0fb0*/  @!P2 LDG.E.64 R4, desc[UR14][R4.64] ;  /* 0x0000000e0404a981 */ /* 0x000e22000c1e1b00 */
[----:B------:R-:W-:-:S02]  /*0fc0*/  MOV R6, UR24 ;  /* 0x0000001800067c02 */ /* 0x000fc40008000f00 */
[----:B------:R-:W-:Y:S01]  /*0fd0*/  MOV R7, UR25 ;  /* 0x0000001900077c02 */ /* 0x000fe20008000f00 */
[----:B------:R-:W-:Y:S01]  /*0fe0*/  @!UP1 UIMAD.WIDE.U32 UR24, UR10, 0x8, UR16 ;  /* 0x000000080a1898a5 */ /* 0x000fe2000f8e0010 */
[----:B------:R-:W-:Y:S01]  /*0ff0*/  IMAD.U32 R8, RZ, RZ, UR26 ;  /* 0x0000001aff087e24 */ /* 0x000fe2000f8e00ff */
[----:B-1----:R-:W-:-:S03]  /*1000*/  MOV R9, UR27 ;  /* 0x0000001b00097c02 */ /* 0x002fc60008000f00 */
[----:B------:R-:W2:Y:S01]  /*1010*/  @!P4 LDG.E.64 R6, desc[UR14][R6.64] ;  /* 0x0000000e0606c981 */ /* 0x000ea2000c1e1b00 */
[----:B------:R-:W-:Y:S02]  /*1020*/  MOV R10, UR24 ;  /* 0x00000018000a7c02 */ /* 0x000fe40008000f00 */
[----:B------:R-:W-:Y:S01]  /*1030*/  MOV R11, UR25 ;  /* 0x00000019000b7c02 */ /* 0x000fe20008000f00 */
[----:B------:R-:W3:Y:S05]  /*1040*/  @!P6 LDG.E.64 R8, desc[UR14][R8.64] ;  /* 0x0000000e0808e981 */ /* 0x000eea000c1e1b00 */
[----:B------:R-:W4:Y:S01]  /*1050*/  @!P5 LDG.E.64 R10, desc[UR14][R10.64] ;  /* 0x0000000e0a0ad981 */ /* 0x000f22000c1e1b00 */
[----:B------:R-:W-:-:S02]  /*1060*/  UIADD3 UR24, UPT, UPT, UR5, 0x4, URZ ;  /* 0x0000000405187890 */ /* 0x000fc4000fffe0ff */
        /* <DEDUP_REMOVED lines=32> */
[----:B------:R-:W-:Y:S01]  /*1270*/  IMAD.U32 R8, RZ, RZ, UR24 ;  /* 0x00000018ff087e24 */ /* 0x000fe2000f8e00ff */
[----:B------:R-:W-:Y:S01]  /*1280*/  MOV R9, UR25 ;  /* 0x0000001900097c02 */ /* 0x000fe20008000f00 */
        /* <DEDUP_REMOVED lines=26> */
.L_x_2725:
        /* <DEDUP_REMOVED lines=53> */
.L_x_2727:
        /* <DEDUP_REMOVED lines=27> */
.L_x_2728:
        /* <DEDUP_REMOVED lines=13> */
.L_x_2729:
[----:B------:R-:W-:Y:S05]  /*1a00*/  BSYNC.RECONVERGENT B0 ;  /* 0x0000000000007941 */ /* 0x000fea0003800200 */
.L_x_2722:
        /* <DEDUP_REMOVED lines=74> */
.L_x_2733:
[----:B------:R-:W-:Y:S05]  /*1eb0*/  BSYNC.RECONVERGENT B1 ;  /* 0x0000000000017941 */ /* 0x000fea0003800200 */
.L_x_2732:
        /* <DEDUP_REMOVED lines=19> */
.L_x_2731:
        /* <DEDUP_REMOVED lines=30> */
.L_x_2736:
[----:B------:R-:W-:Y:S05]  /*21d0*/  BSYNC.RECONVERGENT B1 ;  /* 0x0000000000017941 */ /* 0x000fea0003800200 */
.L_x_2735:
        /* <DEDUP_REMOVED lines=32> */
.L_x_2734:
[----:B------:R-:W-:Y:S05]  /*23e0*/  BSYNC.RECONVERGENT B0 ;  /* 0x0000000000007941 */ /* 0x000fea0003800200 */
.L_x_2730:
[----:B------:R-:W-:Y:S02]  /*23f0*/  UIADD3 UR8, UPT, UPT, UR19, UR8, URZ ;  /* 0x0000000813087290 */ /* 0x000fe4000fffe0ff */
[----:B------:R-:W-:Y:S02]  /*2400*/  UIADD3 UR4, UPT, UPT, UR4, 0x1, URZ ;  /* 0x0000000104047890 */ /* 0x000fe4000fffe0ff */
[----:B------:R-:W-:-:S09]  /*2410*/  UISETP.GE.AND UP1, UPT, UR8, UR7, UPT ;  /* 0x000000070800728c */ /* 0x000fd2000bf26270 */
[----:B------:R-:W-:Y:S05]  /*2420*/  BRA.U !UP1, `(.L_x_2737) ;  /* 0xffffffdd09607547 */ /* 0x000fea000b83ffff */
[----:B------:R-:W-:Y:S05]  /*2430*/  EXIT ;  /* 0x000000000000794d */ /* 0x000fea0003800000 */
.L_x_2738:
        /* <DEDUP_REMOVED lines=12> */
.L_x_3463:


//--------------------- .text._Z35group_norm_nhwc_fwd_one_pass_kernelI11Fp16IOFp16WLi128ELi14ELi224EEv26Group_norm_nhwc_fwd_params --------------------------
	.section	.text._Z35group_norm_nhwc_fwd_one_pass_kernelI11Fp16IOFp16WLi128ELi14ELi224EEv26Group_norm_nhwc_fwd_params,"ax",@progbits
	.align	128
        .global         _Z35group_norm_nhwc_fwd_one_pass_kernelI11Fp16IOFp16WLi128ELi14ELi224EEv26Group_norm_nhwc_fwd_params
        .type           _Z35group_norm_nhwc_fwd_one_pass_kernelI11Fp16IOFp16WLi128ELi14ELi224EEv26Group_norm_nhwc_fwd_params,@function
        .size           _Z35group_norm_nhwc_fwd_one_pass_kernelI11Fp16IOFp16WLi128ELi14ELi224EEv26Group_norm_nhwc_fwd_params,(.L_x_3464 - _Z35group_norm_nhwc_fwd_one_pass_kernelI11Fp16IOFp16WLi128ELi14ELi224EEv26Group_norm_nhwc_fwd_params)
        .other          _Z35group_norm_nhwc_fwd_one_pass_kernelI11Fp16IOFp16WLi128ELi14ELi224EEv26Group_norm_nhwc_fwd_params,@"STO_CUDA_ENTRY STV_DEFAULT"
_Z35group_norm_nhwc_fwd_one_pass_kernelI11Fp16IOFp16WLi128ELi14ELi224EEv26Group_norm_nhwc_fwd_params:
.text._Z35group_norm_nhwc_fwd_one_pass_kernelI11Fp16IOFp16WLi128ELi14ELi224EEv26Group_norm_nhwc_fwd_params:
        /* <DEDUP_REMOVED lines=43> */
[----:B------:R-:W-:Y:S02]  /*02b0*/  SHF.R.S32.HI R5, RZ, 0x1f, R26 ;  /* 0x0000001fff057819 */ /* 0x000fe4000001141a */
[----:B------:R-:W-:-:S07]  /*02c0*/  SHF.L.U32 R28, R28, 0x1, RZ ;  /* 0x000000011c1c7819 */ /* 0x000fce00000006ff */
.L_x_2766:
        /* <DEDUP_REMOVED lines=16> */
[----:B------:R-:W-:-:S06]  /*03d0*/  ISETP.GE.AND.EX P3, PT, R22, UR15, PT, P3 ;  /* 0x0000000f16007c0c */ /* 0x000fcc000bf66330 */
[----:B------:R-:W2:Y:S01]  /*03e0*/  @!P2 LDC.64 R12, c[0x0][0x390] ;  /* 0x0000e400ff0cab82 */ /* 0x000ea20000000a00 */
[----:B-1----:R-:W1:Y:S07]  /*03f0*/  MUFU.RCP R3, R3 ;  /* 0x0000000300037308 */ /* 0x002e6e0000001000 */
[----:B------:R-:W4:Y:S01]  /*0400*/  @!P3 LDC.64 R10, c[0x0][0x3e0] ;  /* 0x0000f800ff0abb82 */ /* 0x000f220000000a00 */
[----:B-1----:R-:W-:-:S04]  /*0410*/  IADD3 R4, PT, PT, R3, 0xffffffe, RZ ;  /* 0x0ffffffe03047810 */ /* 0x002fc80007ffe0ff */
[----:B------:R1:W5:Y:S02]  /*0420*/  F2I.FTZ.U32.TRUNC.NTZ R5, R4 ;  /* 0x0000000400057305 */ /* 0x000364000021f000 */
[----:B-1----:R-:W-:Y:S01]  /*0430*/  HFMA2 R4, -RZ, RZ, 0, 0 ;  /* 0x00000000ff047431 */ /* 0x002fe200000001ff */
[----:B-----5:R-:W-:Y:S02]  /*0440*/  R2UR UR13, R5 ;  /* 0x00000000050d72ca */ /* 0x020fe400000e0000 */
[----:B------:R-:W-:Y:S02]  /*0450*/  IADD3 R7, PT, PT, RZ, -R5, RZ ;  /* 0x80000005ff077210 */ /* 0x000fe40007ffe0ff */
[----:B------:R-:W-:-:S03]  /*0460*/  R2UR UR12, R4 ;  /* 0x00000000040c72ca */ /* 0x000fc600000e0000 */
[----:B------:R-:W-:-:S10]  /*0470*/  IMAD R7, R7, R6, RZ ;  /* 0x0000000607077224 */ /* 0x000fd400078e02ff */
[----:B------:R-:W-:Y:S02]  /*0480*/  IMAD.HI.U32 R7, R5, R7, UR12 ;  /* 0x0000000c05077e27 */ /* 0x000fe4000f8e0007 */
[----:B------:R-:W1:Y:S03]  /*0490*/  @!P2 LDC.64 R4, c[0x0][0x3e0] ;  /* 0x0000f800ff04ab82 */ /* 0x000e660000000a00 */
[----:B------:R-:W-:-:S13]  /*04a0*/  R2UR UR12, R7 ;  /* 0x00000000070c72ca */ /* 0x000fda00000e0000 */
[----:B------:R-:W-:-:S06]  /*04b0*/  UIMAD.WIDE.U32 UR12, UR12, UR11, URZ ;  /* 0x0000000b0c0c72a5 */ /* 0x000fcc000f8e00ff */
[----:B------:R-:W-:-:S04]  /*04c0*/  IMAD R3, RZ, RZ, -UR13 ;  /* 0x8000000dff037e24 */ /* 0x000fc8000f8e02ff */
        /* <DEDUP_REMOVED lines=26> */
[----:B------:R-:W-:Y:S02]  /*0670*/  LEA.HI.X.SX32 R19, R3, RZ, 0x1, P4 ;  /* 0x000000ff03137211 */ /* 0x000fe400020f0eff */
[----:B------:R-:W-:Y:S02]  /*0680*/  MOV R3, UR20 ;  /* 0x0000001400037c02 */ /* 0x000fe40008000f00 */
[----:B------:R-:W-:-:S03]  /*0690*/  ISETP.GE.U32.AND P4, PT, R27, UR14, PT ;  /* 0x0000000e1b007c0c */ /* 0x000fc6000bf86070 */
[----:B------:R-:W-:Y:S01]  /*06a0*/  IMAD.WIDE.U32 R18, R3, UR13, R18 ;  /* 0x0000000d03127c25 */ /* 0x000fe2000f8e0012 */
[----:B------:R-:W-:-:S03]  /*06b0*/  ISETP.GE.AND.EX P4, PT, R24, UR15, PT, P4 ;  /* 0x0000000f18007c0c */ /* 0x000fc6000bf86340 */
[----:B-1----:R-:W-:Y:S01]  /*06c0*/  @!P2 IMAD R3, R9, R4, RZ ;  /* 0x000000040903a224 */ /* 0x002fe200078e02ff */
[----:B------:R-:W-:Y:S01]  /*06d0*/  @!P2 MOV R16, R18 ;  /* 0x000000120010a202 */ /* 0x000fe20000000f00 */
[----:B------:R-:W1:Y:S01]  /*06e0*/  @!P1 LDC.64 R8, c[0x0][0x390] ;  /* 0x0000e400ff089b82 */ /* 0x000e620000000a00 */
[----:B------:R-:W-:Y:S02]  /*06f0*/  VIADD R17, R19, UR5 ;  /* 0x0000000513117c36 */ /* 0x000fe40008000000 */
[C---:B------:R-:W-:Y:S02]  /*0700*/  @!P2 IMAD R3, R26.reuse, R5, R3 ;  /* 0x000000051a03a224 */ /* 0x040fe400078e0203 */
[----:B------:R-:W-:-:S04]  /*0710*/  @!P2 IMAD.WIDE.U32 R4, R26, R4, R16 ;  /* 0x000000041a04a225 */ /* 0x000fc800078e0010 */
[----:B------:R-:W-:Y:S01]  /*0720*/  @!P1 IMAD.MOV.U32 R21, RZ, RZ, R17 ;  /* 0x000000ffff159224 */ /* 0x000fe200078e0011 */
[----:B------:R-:W-:Y:S01]  /*0730*/  @!P2 IADD3 R5, PT, PT, R5, R3, RZ ;  /* 0x000000030505a210 */ /* 0x000fe20007ffe0ff */
[----:B0-----:R-:W-:Y:S01]  /*0740*/  @!P1 IMAD R3, R20, R14, RZ ;  /* 0x0000000e14039224 */ /* 0x001fe200078e02ff */
[----:B------:R-:W-:Y:S02]  /*0750*/  @!P1 MOV R20, R18 ;  /* 0x0000001200149202 */ /* 0x000fe40000000f00 */
[----:B--2---:R-:W-:Y:S01]  /*0760*/  @!P2 LEA R12, P5, R4, R12, 0x1 ;  /* 0x0000000c040ca211 */ /* 0x004fe200078a08ff */
[C---:B------:R-:W-:Y:S02]  /*0770*/  @!P1 IMAD R3, R0.reuse, R15, R3 ;  /* 0x0000000f00039224 */ /* 0x040fe400078e0203 */
[----:B------:R-:W-:Y:S01]  /*0780*/  @!P1 IMAD.WIDE.U32 R14, R0, R14, R20 ;  /* 0x0000000e000e9225 */ /* 0x000fe200078e0014 */
[----:B------:R-:W-:Y:S02]  /*0790*/  @!P2 LEA.HI.X R13, R4, R13, R5, 0x1, P5 ;  /* 0x0000000d040da211 */ /* 0x000fe400028f0c05 */
[----:B------:R-:W0:Y:S01]  /*07a0*/  @!P4 LDC.64 R4, c[0x0][0x3e0] ;  /* 0x0000f800ff04cb82 */ /* 0x000e220000000a00 */
[----:B----4-:R-:W-:Y:S01]  /*07b0*/  @!P3 IMAD R20, R22, R10, RZ ;  /* 0x0000000a1614b224 */ /* 0x010fe200078e02ff */
[----:B------:R-:W-:-:S02]  /*07c0*/  @!P1 IADD3 R3, PT, PT, R15, R3, RZ ;  /* 0x000000030f039210 */ /* 0x000fc40007ffe0ff */
[----:B------:R-:W-:Y:S02]  /*07d0*/  CS2R R22, SRZ ;  /* 0x0000000000167805 */ /* 0x000fe4000001ff00 */
[C---:B-1----:R-:W-:Y:S01]  /*07e0*/  @!P1 LEA R8, P5, R14.reuse, R8, 0x1 ;  /* 0x000000080e089211 */ /* 0x042fe200078a08ff */
[C---:B------:R-:W-:Y:S01]  /*07f0*/  @!P3 IMAD R11, R25.reuse, R11, R20 ;  /* 0x0000000b190bb224 */ /* 0x040fe200078e0214 */
[----:B------:R-:W-:Y:S02]  /*0800*/  @!P3 MOV R20, R18 ;  /* 0x000000120014b202 */ /* 0x000fe40000000f00 */
[----:B------:R-:W-:Y:S01]  /*0810*/  @!P1 LEA.HI.X R9, R14, R9, R3, 0x1, P5 ;  /* 0x000000090e099211 */ /* 0x000fe200028f0c03 */
[----:B------:R-:W2:Y:S01]  /*0820*/  @!P2 LDG.E R23, desc[UR18][R12.64] ;  /* 0x000000120c17a981 */ /* 0x000ea2000c1e1900 */
[----:B------:R-:W1:Y:S01]  /*0830*/  @!P4 LDC.64 R14, c[0x0][0x390] ;  /* 0x0000e400ff0ecb82 */ /* 0x000e620000000a00 */
[----:B------:R-:W-:Y:S02]  /*0840*/  @!P3 MOV R21, R17 ;  /* 0x000000110015b202 */ /* 0x000fe40000000f00 */
[----:B------:R3:W4:Y:S01]  /*0850*/  @!P1 LDG.E R22, desc[UR18][R8.64] ;  /* 0x0000001208169981 */ /* 0x000722000c1e1900 */
[----:B------:R-:W-:-:S05]  /*0860*/  @!P3 IMAD.WIDE.U32 R20, R25, R10, R20 ;  /* 0x0000000a1914b225 */ /* 0x000fca00078e0014 */
[----:B------:R-:W-:Y:S02]  /*0870*/  @!P3 IADD3 R11, PT, PT, R21, R11, RZ ;  /* 0x0000000b150bb210 */ /* 0x000fe40007ffe0ff */
[----:B-----5:R-:W-:Y:S01]  /*0880*/  @!P3 LEA R6, P2, R20, R6, 0x1 ;  /* 0x000000061406b211 */ /* 0x020fe200078408ff */
[----:B0-----:R-:W-:Y:S01]  /*0890*/  @!P4 IMAD R3, R24, R4, RZ ;  /* 0x000000041803c224 */ /* 0x001fe200078e02ff */
[----:B---3--:R-:W-:Y:S02]  /*08a0*/  @!P4 MOV R8, R18 ;  /* 0x000000120008c202 */ /* 0x008fe40000000f00 */
[----:B------:R-:W-:Y:S01]  /*08b0*/  @!P4 MOV R9, R17 ;  /* 0x000000110009c202 */ /* 0x000fe20000000f00 */
[----:B------:R-:W-:Y:S01]  /*08c0*/  IMAD.MOV.U32 R24, RZ, RZ, RZ ;  /* 0x000000ffff187224 */ /* 0x000fe200078e00ff */
[----:B------:R-:W-:Y:S01]  /*08d0*/  @!P3 LEA.HI.X R7, R20, R7, R11, 0x1, P2 ;  /* 0x000000071407b211 */ /* 0x000fe200010f0c0b */
[C---:B------:R-:W-:Y:S02]  /*08e0*/  @!P4 IMAD R3, R27.reuse, R5, R3 ;  /* 0x000000051b03c224 */ /* 0x040fe400078e0203 */
[----:B------:R-:W-:-:S02]  /*08f0*/  @!P4 IMAD.WIDE.U32 R8, R27, R4, R8 ;  /* 0x000000041b08c225 */ /* 0x000fc400078e0008 */
[----:B------:R0:W3:Y:S03]  /*0900*/  @!P3 LDG.E R24, desc[UR18][R6.64] ;  /* 0x000000120618b981 */ /* 0x0000e6000c1e1900 */
[----:B------:R-:W-:Y:S02]  /*0910*/  @!P4 IADD3 R3, PT, PT, R9, R3, RZ ;  /* 0x000000030903c210 */ /* 0x000fe40007ffe0ff */
        /* <DEDUP_REMOVED lines=21> */
[--C-:B---3--:R-:W-:Y:S02]  /*0a70*/  HADD2.F32 R5, -RZ, R24.reuse.H1_H1 ;  /* 0x30000018ff057230 */ /* 0x108fe40000004100 */
[----:B------:R-:W-:-:S03]  /*0a80*/  HADD2.F32 R24, -RZ, R24.H0_H0 ;  /* 0x20000018ff187230 */ /* 0x000fc60000004100 */
[----:B------:R-:W-:Y:S01]  /*0a90*/  FMUL.FTZ R12, R5, R5 ;  /* 0x00000005050c7220 */ /* 0x000fe20000410000 */
[----:B------:R-:W-:Y:S01]  /*0aa0*/  FADD.FTZ R8, R11, R8 ;  /* 0x000000080b087221 */ /* 0x000fe20000010000 */
[C---:B------:R-:W-:Y:S02]  /*0ab0*/  FADD.FTZ R10, R24.reuse, R5 ;  /* 0x00000005180a7221 */ /* 0x040fe40000010000 */
[----:B------:R-:W-:Y:S02]  /*0ac0*/  FFMA.FTZ R12, R24, R24, R12 ;  /* 0x00000018180c7223 */ /* 0x000fe4000001000c */
[----:B------:R-:W-:Y:S01]  /*0ad0*/  FADD.FTZ R8, R8, R10 ;  /* 0x0000000a08087221 */ /* 0x000fe20000010000 */
[--C-:B-----5:R-:W-:Y:S02]  /*0ae0*/  HADD2.F32 R6, -RZ, R7.reuse.H1_H1 ;  /* 0x30000007ff067230 */ /* 0x120fe40000004100 */
        /* <DEDUP_REMOVED lines=38> */
.L_x_2740:
[----:B------:R-:W-:Y:S05]  /*0d50*/  BSYNC.RECONVERGENT B0 ;  /* 0x0000000000007941 */ /* 0x000fea0003800200 */
.L_x_2739:
        /* <DEDUP_REMOVED lines=24> */
.L_x_2742:
[----:B------:R-:W-:Y:S05]  /*0ee0*/  BSYNC.RECONVERGENT B0 ;  /* 0x0000000000007941 */ /* 0x000fea0003800200 */
.L_x_2741:
[----:B------:R-:W-:Y:S05]  /*0ef0*/  @!P2 BRA `(.L_x_2743) ;  /* 0x0000000c00b4a947 */ /* 0x000fea0003800000 */
[----:B------:R-:W4:Y:S01]  /*0f00*/  LDC.64 R8, c[0x0][0x3b8] ;  /* 0x0000ee00ff087b82 */ /* 0x000f220000000a00 */
[----:B------:R-:W-:Y:S01]  /*0f10*/  ULOP3.LUT UR5, UR4, 0x1, URZ, 0xc0, !UPT ;  /* 0x0000000104057892 */ /* 0x000fe2000f8ec0ff */
[----:B------:R-:W-:-:S03]  /*0f20*/  ISETP.GE.U32.AND P2, PT, R2, 0x8, PT ;  /* 0x000000080200780c */ /* 0x000fc60003f46070 */
[----:B------:R-:W-:-:S06]  /*0f30*/  UIMAD UR5, UR5, UR22, URZ ;  /* 0x00000016050572a4 */ /* 0x000fcc000f8e02ff */
[----:B-1----:R-:W-:-:S04]  /*0f40*/  IMAD R10, R2, UR5, RZ ;  /* 0x00000005020a7c24 */ /* 0x002fc8000f8e02ff */
[----:B------:R-:W-:-:S04]  /*0f50*/  IMAD.SHL.U32 R10, R10, 0x2, RZ ;  /* 0x000000020a0a7824 */ /* 0x000fc800078e00ff */
        /* <DEDUP_REMOVED lines=26> */
.L_x_2745:
[----:B------:R-:W2:Y:S04]  /*1100*/  LDG.E.STRONG.GPU R11, desc[UR18][R8.64] ;  /* 0x00000012080b7981 */ /* 0x000ea8000c1ef900 */
[----:B--2---:R-:W-:Y:S01]  /*1110*/  CCTL.IVALL ;  /* 0x00000000ff00798f */ /* 0x004fe20002000000 */
[----:B------:R-:W-:Y:S05]  /*1120*/  YIELD ;  /* 0x0000000000007946 */ /* 0x000fea0003800000 */
[----:B------:R-:W-:-:S13]  /*1130*/  ISETP.NE.AND P4, PT, R11, R10, PT ;  /* 0x0000000a0b00720c */ /* 0x000fda0003f85270 */
[----:B------:R-:W-:Y:S05]  /*1140*/  @P4 BRA `(.L_x_2745) ;  /* 0xfffffffc00ec4947 */ /* 0x000fea000383ffff */
.L_x_2744:
        /* <DEDUP_REMOVED lines=15> */
.L_x_2747:
        /* <DEDUP_REMOVED lines=11> */
[----:B------:R-:W-:Y:S01]  /*12f0*/  MOV R12, UR28 ;  /* 0x0000001c000c7c02 */ /* 0x000fe20008000f00 */
[----:B---3--:R-:W-:-:S06]  /*1300*/  IMAD.U32 R13, RZ, RZ, UR29 ;  /* 0x0000001dff0d7e24 */ /* 0x008fcc000f8e00ff */
[----:B------:R-:W3:Y:S01]  /*1310*/  @!P5 LDG.E.64 R12, desc[UR18][R12.64] ;  /* 0x000000120c0cd981 */ /* 0x000ee2000c1e1b00 */
[----:B------:R-:W-:-:S06]  /*1320*/  UIADD3 UR27, UPT, UPT, UR5, 0x2, URZ ;  /* 0x00000002051b7890 */ /* 0x000fcc000fffe0ff */
[----:B------:R-:W-:Y:S01]  /*1330*/  MOV R10, UR27 ;  /* 0x0000001b000a7c02 */ /* 0x000fe20008000f00 */
[----:B------:R-:W-:-:S03]  /*1340*/  UIADD3 UR27, UPT, UPT, UR5, 0x3, URZ ;  /* 0x00000003051b7890 */ /* 0x000fc6000fffe0ff */
        /* <DEDUP_REMOVED lines=74> */
.L_x_2746:
        /* <DEDUP_REMOVED lines=52> */
.L_x_2748:
        /* <DEDUP_REMOVED lines=28> */
.L_x_2749:
        /* <DEDUP_REMOVED lines=13> */
.L_x_2750:
[----:B------:R-:W-:Y:S05]  /*1dc0*/  BSYNC.RECONVERGENT B0 ;  /* 0x0000000000007941 */ /* 0x000fea0003800200 */
.L_x_2743:
        /* <DEDUP_REMOVED lines=36> */
[----:B----4-:R-:W-:Y:S02]  /*2010*/  HADD2.F32 R10, -RZ, R14.H0_H0 ;  /* 0x2000000eff0a7230 */ /* 0x010fe40000004100 */
[----:B---3--:R-:W-:Y:S02]  /*2020*/  HADD2.F32 R11, -RZ, R13.H0_H0 ;  /* 0x2000000dff0b7230 */ /* 0x008fe40000004100 */
        /* <DEDUP_REMOVED lines=35> */
.L_x_2754:
[----:B------:R-:W-:Y:S05]  /*2260*/  BSYNC.RECONVERGENT B1 ;  /* 0x0000000000017941 */ /* 0x000fea0003800200 */
.L_x_2753:
        /* <DEDUP_REMOVED lines=21> */
.L_x_2756:
[----:B------:R-:W-:Y:S05]  /*23c0*/  BSYNC.RECONVERGENT B1 ;  /* 0x0000000000017941 */ /* 0x000fea0003800200 */
.L_x_2755:
        /* <DEDUP_REMOVED lines=21> */
.L_x_2758:
[----:B------:R-:W-:Y:S05]  /*2520*/  BSYNC.RECONVERGENT B1 ;  /* 0x0000000000017941 */ /* 0x000fea0003800200 */
.L_x_2757:
        /* <DEDUP_REMOVED lines=19> */
.L_x_2752:
        /* <DEDUP_REMOVED lines=41> */
.L_x_2761:
[----:B------:R-:W-:Y:S05]  /*28f0*/  BSYNC.RECONVERGENT B1 ;  /* 0x0000000000017941 */ /* 0x000fea0003800200 */
.L_x_2760:
        /* <DEDUP_REMOVED lines=31> */
.L_x_2763:
[----:B------:R-:W-:Y:S05]  /*2af0*/  BSYNC.RECONVERGENT B1 ;  /* 0x0000000000017941 */ /* 0x000fea0003800200 */
.L_x_2762:
        /* <DEDUP_REMOVED lines=31> */
.L_x_2765:
[----:B------:R-:W-:Y:S05]  /*2cf0*/  BSYNC.RECONVERGENT B1 ;  /* 0x0000000000017941 */ /* 0x000fea0003800200 */
.L_x_2764:
        /* <DEDUP_REMOVED lines=29> */
.L_x_2759:
[----:B------:R-:W-:Y:S05]  /*2ed0*/  BSYNC.RECONVERGENT B0 ;  /* 0x0000000000007941 */ /* 0x000fea0003800200 */
.L_x_2751:
[----:B------:R-:W-:Y:S02]  /*2ee0*/  UIADD3 UR10, UPT, UPT, UR22, UR10, URZ ;  /* 0x0000000a160a7290 */ /* 0x000fe4000fffe0ff */
[----:B------:R-:W-:Y:S02]  /*2ef0*/  UIADD3 UR4, UPT, UPT, UR4, 0x1, URZ ;  /* 0x0000000104047890 */ /* 0x000fe4000fffe0ff */
[----:B------:R-:W-:-:S09]  /*2f00*/  UISETP.GE.AND UP1, UPT, UR10, UR7, UPT ;  /* 0x000000070a00728c */ /* 0x000fd2000bf26270 */
[----:B------:R-:W-:Y:S05]  /*2f10*/  BRA.U !UP1, `(.L_x_2766) ;  /* 0xffffffd109ec7547 */ /* 0x000fea000b83ffff */
[----:B------:R-:W-:Y:S05]  /*2f20*/  EXIT ;  /* 0x000000000000794d */ /* 0x000fea0003800000 */
.L_x_2767:
        /* <DEDUP_REMOVED lines=13> */
.L_x_3464:


//--------------------- .text._Z35group_norm_nhwc_fwd_one_pass_kernelI11Fp16IOFp16WLi256ELi14ELi224EEv26Group_norm_nhwc_fwd_params --------------------------
	.section	.text._Z35group_norm_nhwc_fwd_one_pass_kernelI11Fp16IOFp16WLi256ELi14ELi224EEv26Group_norm_nhwc_fwd_params,"ax",@progbits
	.align	128
        .global         _Z35group_norm_nhwc_fwd_one_pass_kernelI11Fp16IOFp16WLi256ELi14ELi224EEv26Group_norm_nhwc_fwd_params
        .type           _Z35group_norm_nhwc_fwd_one_pass_kernelI11Fp16IOFp16WLi256ELi14ELi224EEv26Group_norm_nhwc_fwd_params,@function
        .size           _Z35group_norm_nhwc_fwd_one_pass_kernelI11Fp16IOFp16WLi256ELi14ELi224EEv26Group_norm_nhwc_fwd_params,(.L_x_3465 - _Z35group_norm_nhwc_fwd_one_pass_kernelI11Fp16IOFp16WLi256ELi14ELi224EEv26Group_norm_nhwc_fwd_params)
        .other          _Z35group_norm_nhwc_fwd_one_pass_kernelI11Fp16IOFp16WLi256ELi14ELi224EEv26Group_norm_nhwc_fwd_params,@"STO_CUDA_ENTRY STV_DEFAULT"
_Z35group_norm_nhwc_fwd_one_pass_kernelI11Fp16IOFp16WLi256ELi14ELi224EEv26Group_norm_nhwc_fwd_params:
.text._Z35group_norm_nhwc_fwd_one_pass_kernelI11Fp16IOFp16WLi256ELi14ELi224EEv26Group_norm_nhwc_fwd_params:
        /* <DEDUP_REMOVED lines=36> */
.L_x_2811:
        /* <DEDUP_REMOVED lines=48> */
[----:B------:R-:W-:-:S05]  /*0540*/  @!P1 IMAD.IADD R0, R0, 0x1, -R5 ;  /* 0x0000000100009824 */ /* 0x000fca00078e0a05 */
        /* <DEDUP_REMOVED lines=25> */
[----:B------:R-:W-:Y:S02]  /*06e0*/  IADD3 R33, PT, PT, R35, UR5, RZ ;  /* 0x0000000523217c10 */ /* 0x000fe4000fffe0ff */
[-C--:B------:R-:W-:Y:S02]  /*06f0*/  @!P4 MOV R32, R34.reuse ;  /* 0x000000220020c202 */ /* 0x080fe40000000f00 */
[----:B------:R-:W-:-:S03]  /*0700*/  @!P5 MOV R12, R34 ;  /* 0x00000022000cd202 */ /* 0x000fc60000000f00 */
[----:B------:R-:W-:Y:S01]  /*0710*/  @!P4 IMAD.WIDE.U32 R6, R13, R6, R32 ;  /* 0x000000060d06c225 */ /* 0x000fe200078e0020 */
[----:B------:R-:W-:-:S04]  /*0720*/  @!P5 MOV R13, R33 ;  /* 0x00000021000dd202 */ /* 0x000fc80000000f00 */
[----:B------:R-:W-:Y:S01]  /*0730*/  @!P4 IADD3 R15, PT, PT, R7, R15, RZ ;  /* 0x0000000f070fc210 */ /* 0x000fe20007ffe0ff */
[----:B------:R-:W-:Y:S01]  /*0740*/  @!P5 IMAD.WIDE.U32 R8, R21, R8, R12 ;  /* 0x000000081508d225 */ /* 0x000fe200078e000c */
[C---:B0-----:R-:W-:Y:S01]  /*0750*/  @!P4 LEA R20, P6, R6.reuse, R4, 0x1 ;  /* 0x000000040614c211 */ /* 0x041fe200078c08ff */
[----:B------:R-:W0:Y:S02]  /*0760*/  @!P1 LDC.64 R12, c[0x0][0x3e0] ;  /* 0x0000f800ff0c9b82 */ /* 0x000e240000000a00 */
[----:B------:R-:W-:Y:S01]  /*0770*/  @!P5 IMAD.IADD R23, R9, 0x1, R23 ;  /* 0x000000010917d824 */ /* 0x000fe200078e0217 */
[----:B------:R-:W-:Y:S02]  /*0780*/  @!P4 LEA.HI.X R21, R6, R5, R15, 0x1, P6 ;  /* 0x000000050615c211 */ /* 0x000fe400030f0c0f */
[----:B------:R-:W-:Y:S02]  /*0790*/  CS2R R4, SRZ ;  /* 0x0000000000047805 */ /* 0x000fe4000001ff00 */
[C---:B--2---:R-:W-:Y:S01]  /*07a0*/  @!P5 LEA R14, P6, R8.reuse, R2, 0x1 ;  /* 0x00000002080ed211 */ /* 0x044fe200078c08ff */
[----:B------:R-:W2:Y:S03]  /*07b0*/  @!P3 LDC.64 R6, c[0x0][0x3e0] ;  /* 0x0000f800ff06bb82 */ /* 0x000ea60000000a00 */
[----:B------:R-:W-:Y:S01]  /*07c0*/  @!P5 LEA.HI.X R15, R8, R3, R23, 0x1, P6 ;  /* 0x00000003080fd211 */ /* 0x000fe200030f0c17 */
[----:B-1----:R-:W-:Y:S01]  /*07d0*/  @!P2 IMAD R23, R17, R18, RZ ;  /* 0x000000121117a224 */ /* 0x002fe200078e02ff */
[----:B------:R-:W3:Y:S03]  /*07e0*/  @!P4 LDG.E R4, desc[UR12][R20.64] ;  /* 0x0000000c1404c981 */ /* 0x000ee6000c1e1900 */
[----:B------:R-:W1:Y:S01]  /*07f0*/  @!P2 LDC.64 R8, c[0x0][0x390] ;  /* 0x0000e400ff08ab82 */ /* 0x000e620000000a00 */
[----:B------:R4:W5:Y:S01]  /*0800*/  @!P5 LDG.E R5, desc[UR12][R14.64] ;  /* 0x0000000c0e05d981 */ /* 0x000962000c1e1900 */
[----:B------:R-:W-:-:S06]  /*0810*/  @!P2 IMAD R23, R0, R19, R23 ;  /* 0x000000130017a224 */ /* 0x000fcc00078e0217 */
[----:B------:R-:W2:Y:S01]  /*0820*/  @!P1 LDC.64 R2, c[0x0][0x390] ;  /* 0x0000e400ff029b82 */ /* 0x000ea20000000a00 */
[----:B----4-:R-:W-:Y:S02]  /*0830*/  @!P2 MOV R14, R34 ;  /* 0x00000022000ea202 */ /* 0x010fe40000000f00 */
[-C--:B------:R-:W-:Y:S01]  /*0840*/  @!P2 MOV R15, R33.reuse ;  /* 0x00000021000fa202 */ /* 0x080fe20000000f00 */
[----:B0-----:R-:W-:Y:S02]  /*0850*/  @!P1 IMAD R37, R11, R12, RZ ;  /* 0x0000000c0b259224 */ /* 0x001fe400078e02ff */
[----:B------:R-:W-:Y:S01]  /*0860*/  @!P2 IMAD.WIDE.U32 R18, R0, R18, R14 ;  /* 0x000000120012a225 */ /* 0x000fe200078e000e */
[----:B------:R-:W-:Y:S02]  /*0870*/  @!P1 MOV R14, R34 ;  /* 0x00000022000e9202 */ /* 0x000fe40000000f00 */
[----:B------:R-:W-:Y:S02]  /*0880*/  @!P1 MOV R15, R33 ;  /* 0x00000021000f9202 */ /* 0x000fe40000000f00 */
[----:B------:R-:W-:Y:S01]  /*0890*/  IADD3 R0, PT, PT, R31, 0xa0, RZ ;  /* 0x000000a01f007810 */ /* 0x000fe20007ffe0ff */
[----:B------:R-:W-:-:S02]  /*08a0*/  @!P1 IMAD R37, R10, R13, R37 ;  /* 0x0000000d0a259224 */ /* 0x000fc400078e0225 */
[----:B------:R-:W-:Y:S01]  /*08b0*/  @!P1 IMAD.WIDE.U32 R12, R10, R12, R14 ;  /* 0x0000000c0a0c9225 */ /* 0x000fe200078e000e */
[----:B------:R-:W-:Y:S01]  /*08c0*/  ISETP.GE.U32.AND P4, PT, R0, UR14, PT ;  /* 0x0000000e00007c0c */ /* 0x000fe2000bf86070 */
[----:B------:R-:W0:Y:S01]  /*08d0*/  @!P3 LDC.64 R10, c[0x0][0x390] ;  /* 0x0000e400ff0abb82 */ /* 0x000e220000000a00 */
[----:B------:R-:W-:Y:S02]  /*08e0*/  SHF.R.S32.HI R15, RZ, 0x1f, R0 ;  /* 0x0000001fff0f7819 */ /* 0x000fe40000011400 */
[----:B------:R-:W-:Y:S02]  /*08f0*/  SHF.R.S32.HI R17, RZ, 0x1f, R30 ;  /* 0x0000001fff117819 */ /* 0x000fe4000001141e */
[----:B------:R-:W-:Y:S02]  /*0900*/  ISETP.GE.AND.EX P4, PT, R15, UR15, PT, P4 ;  /* 0x0000000f0f007c0c */ /* 0x000fe4000bf86340 */
[----:B------:R-:W-:Y:S02]  /*0910*/  ISETP.GE.U32.AND P5, PT, R30, UR14, PT ;  /* 0x0000000e1e007c0c */ /* 0x000fe4000bfa6070 */
[----:B------:R-:W-:-:S02]  /*0920*/  @!P2 IADD3 R23, PT, PT, R19, R23, RZ ;  /* 0x000000171317a210 */ /* 0x000fc40007ffe0ff */
[C---:B-1----:R-:W-:Y:S02]  /*0930*/  @!P2 LEA R20, P6, R18.reuse, R8, 0x1 ;  /* 0x000000081214a211 */ /* 0x042fe400078c08ff */
[----:B------:R-:W-:Y:S01]  /*0940*/  ISETP.GE.AND.EX P5, PT, R17, UR15, PT, P5 ;  /* 0x0000000f11007c0c */ /* 0x000fe2000bfa6350 */
[----:B--2---:R-:W-:Y:S01]  /*0950*/  @!P3 IMAD R8, R27, R6, RZ ;  /* 0x000000061b08b224 */ /* 0x004fe200078e02ff */
[----:B------:R-:W-:Y:S02]  /*0960*/  @!P2 LEA.HI.X R21, R18, R9, R23, 0x1, P6 ;  /* 0x000000091215a211 */ /* 0x000fe400030f0c17 */
[----:B------:R-:W-:Y:S02]  /*0970*/  @!P1 IADD3 R37, PT, PT, R13, R37, RZ ;  /* 0x000000250d259210 */ /* 0x000fe40007ffe0ff */
[C---:B------:R-:W-:Y:S01]  /*0980*/  @!P1 LEA R18, P6, R12.reuse, R2, 0x1 ;  /* 0x000000020c129211 */ /* 0x040fe200078c08ff */
[----:B------:R-:W-:Y:S02]  /*0990*/  @!P3 IMAD R23, R31, R7, R8 ;  /* 0x000000071f17b224 */ /* 0x000fe400078e0208 */
[----:B------:R-:W-:Y:S01]  /*09a0*/  HFMA2 R7, -RZ, RZ, 0, 0 ;  /* 0x00000000ff077431 */ /* 0x000fe200000001ff */
[----:B------:R-:W-:-:S02]  /*09b0*/  @!P1 LEA.HI.X R19, R12, R3, R37, 0x1, P6 ;  /* 0x000000030c139211 */ /* 0x000fc400030f0c25 */
[----:B------:R-:W1:Y:S01]  /*09c0*/  @!P4 LDC.64 R2, c[0x0][0x3e0] ;  /* 0x0000f800ff02cb82 */ /* 0x000e620000000a00 */
[----:B------:R-:W-:Y:S02]  /*09d0*/  @!P3 MOV R12, R34 ;  /* 0x00000022000cb202 */ /* 0x000fe40000000f00 */
[----:B------:R-:W-:Y:S01]  /*09e0*/  @!P3 MOV R13, R33 ;  /* 0x00000021000db202 */ /* 0x000fe20000000f00 */
[----:B------:R2:W4:Y:S04]  /*09f0*/  @!P2 LDG.E R7, desc[UR12][R20.64] ;  /* 0x0000000c1407a981 */ /* 0x000528000c1e1900 */
[----:B------:R-:W1:Y:S01]  /*0a00*/  @!P5 LDC.64 R8, c[0x0][0x3e0] ;  /* 0x0000f800ff08db82 */ /* 0x000e620000000a00 */
        /* <DEDUP_REMOVED lines=9> */
[----:B-1----:R-:W-:-:S02]  /*0aa0*/  @!P4 IMAD R6, R15, R2, RZ ;  /* 0x000000020f06c224 */ /* 0x002fc400078e02ff */
[----:B------:R-:W-:Y:S01]  /*0ab0*/  @!P4 IMAD.MOV.U32 R20, RZ, RZ, R34 ;  /* 0x000000ffff14c224 */ /* 0x000fe200078e0022 */
[----:B------:R1:W2:Y:S03]  /*0ac0*/  @!P3 LDG.E R23, desc[UR12][R36.64] ;  /* 0x0000000c2417b981 */ /* 0x0002a6000c1e1900 */
[----:B------:R-:W0:Y:S01]  /*0ad0*/  @!P5 LDC.64 R12, c[0x0][0x390] ;  /* 0x0000e400ff0cdb82 */ /* 0x000e220000000a00 */
[----:B------:R-:W-:Y:S01]  /*0ae0*/  @!P4 IMAD.WIDE.U32 R20, R0, R2, R20 ;  /* 0x000000020014c225 */ /* 0x000fe200078e0014 */
[----:B------:R-:W-:-:S03]  /*0af0*/  @!P5 MOV R2, R34 ;  /* 0x000000220002d202 */ /* 0x000fc60000000f00 */
[----:B------:R-:W-:-:S03]  /*0b00*/  @!P5 IMAD R17, R17, R8, RZ ;  /* 0x000000081111d224 */ /* 0x000fc600078e02ff */
[----:B------:R-:W0:Y:S01]  /*0b10*/  @!P2 LDC.64 R14, c[0x0][0x3e0] ;  /* 0x0000f800ff0eab82 */ /* 0x000e220000000a00 */
[----:B-1----:R-:W-:Y:S01]  /*0b20*/  @!P4 IMAD R37, R0, R3, R6 ;  /* 0x000000030025c224 */ /* 0x002fe200078e0206 */
[----:B------:R-:W-:Y:S01]  /*0b30*/  @!P5 MOV R3, R33 ;  /* 0x000000210003d202 */ /* 0x000fe20000000f00 */
[C---:B------:R-:W-:Y:S02]  /*0b40*/  @!P5 IMAD R17, R30.reuse, R9, R17 ;  /* 0x000000091e11d224 */ /* 0x040fe400078e0211 */
[----:B------:R-:W-:Y:S02]  /*0b50*/  HFMA2 R16, -RZ, RZ, 0, 0 ;  /* 0x00000000ff107431 */ /* 0x000fe400000001ff */
[----:B------:R-:W-:Y:S02]  /*0b60*/  @!P5 IMAD.WIDE.U32 R8, R30, R8, R2 ;  /* 0x000000081e08d225 */ /* 0x000fe400078e0002 */
[----:B------:R-:W1:Y:S01]  /*0b70*/  @!P2 LDC.64 R2, c[0x0][0x390] ;  /* 0x0000e400ff02ab82 */ /* 0x000e620000000a00 */
[----:B------:R-:W-:-:S02]  /*0b80*/  @!P4 IADD3 R37, PT, PT, R21, R37, RZ ;  /* 0x000000251525c210 */ /* 0x000fc40007ffe0ff */
[----:B------:R-:W-:Y:S01]  /*0b90*/  @!P5 IADD3 R17, PT, PT, R9, R17, RZ ;  /* 0x000000110911d210 */ /* 0x000fe20007ffe0ff */
[----:B------:R-:W-:Y:S01]  /*0ba0*/  HFMA2 R9, -RZ, RZ, 0, 0 ;  /* 0x00000000ff097431 */ /* 0x000fe200000001ff */
[C---:B0-----:R-:W-:Y:S01]  /*0bb0*/  @!P4 LEA R10, P3, R20.reuse, R10, 0x1 ;  /* 0x0000000a140ac211 */ /* 0x041fe200078608ff */
[----:B------:R-:W4:Y:S03]  /*0bc0*/  @!P1 LDG.E R16, desc[UR12][R18.64] ;  /* 0x0000000c12109981 */ /* 0x000f26000c1e1900 */
[----:B------:R-:W-:Y:S02]  /*0bd0*/  @!P4 LEA.HI.X R11, R20, R11, R37, 0x1, P3 ;  /* 0x0000000b140bc211 */ /* 0x000fe400018f0c25 */
[----:B------:R-:W-:-:S03]  /*0be0*/  @!P5 LEA R12, P3, R8, R12, 0x1 ;  /* 0x0000000c080cd211 */ /* 0x000fc600078608ff */
[----:B------:R0:W4:Y:S01]  /*0bf0*/  @!P4 LDG.E R9, desc[UR12][R10.64] ;  /* 0x0000000c0a09c981 */ /* 0x000122000c1e1900 */
[----:B------:R-:W-:Y:S01]  /*0c00*/  @!P2 IMAD R0, R25, R14, RZ ;  /* 0x0000000e1900a224 */ /* 0x000fe200078e02ff */
[----:B------:R-:W-:Y:S02]  /*0c10*/  @!P5 LEA.HI.X R13, R8, R13, R17, 0x1, P3 ;  /* 0x0000000d080dd211 */ /* 0x000fe400018f0c11 */
[----:B------:R-:W-:Y:S01]  /*0c20*/  MOV R17, RZ ;  /* 0x000000ff00117202 */ /* 0x000fe20000000f00 */
[----:B------:R-:W-:Y:S01]  /*0c30*/  @!P2 IMAD R15, R29, R15, R0 ;  /* 0x0000000f1d0fa224 */ /* 0x000fe200078e0200 */
[----:B0-----:R-:W-:-:S04]  /*0c40*/  @!P2 MOV R10, R34 ;  /* 0x00000022000aa202 */ /* 0x001fc80000000f00 */
[----:B------:R0:W4:Y:S01]  /*0c50*/  @!P5 LDG.E R17, desc[UR12][R12.64] ;  /* 0x0000000c0c11d981 */ /* 0x000122000c1e1900 */
[----:B------:R-:W-:-:S03]  /*0c60*/  @!P2 MOV R11, R33 ;  /* 0x00000021000ba202 */ /* 0x000fc60000000f00 */
[----:B------:R-:W-:-:S05]  /*0c70*/  @!P2 IMAD.WIDE.U32 R18, R29, R14, R10 ;  /* 0x0000000e1d12a225 */ /* 0x000fca00078e000a */
[----:B------:R-:W-:Y:S01]  /*0c80*/  @!P2 IADD3 R0, PT, PT, R19, R15, RZ ;  /* 0x0000000f1300a210 */ /* 0x000fe20007ffe0ff */
[----:B------:R-:W-:Y:S01]  /*0c90*/  HFMA2 R19, -RZ, RZ, 0, 0 ;  /* 0x00000000ff137431 */ /* 0x000fe200000001ff */
[----:B-1----:R-:W-:-:S04]  /*0ca0*/  @!P2 LEA R14, P3, R18, R2, 0x1 ;  /* 0x00000002120ea211 */ /* 0x002fc800078608ff */
[----:B------:R-:W-:-:S05]  /*0cb0*/  @!P2 LEA.HI.X R15, R18, R3, R0, 0x1, P3 ;  /* 0x00000003120fa211 */ /* 0x000fca00018f0c00 */
[----:B------:R1:W4:Y:S01]  /*0cc0*/  @!P2 LDG.E R19, desc[UR12][R14.64] ;  /* 0x0000000c0e13a981 */ /* 0x000322000c1e1900 */
[----:B------:R-:W-:Y:S01]  /*0cd0*/  ISETP.GT.AND P2, PT, R24, 0x1e, PT ;  /* 0x0000001e1800780c */ /* 0x000fe20003f44270 */
[--C-:B---3--:R-:W-:Y:S02]  /*0ce0*/  HADD2.F32 R3, -RZ, R4.reuse.H1_H1 ;  /* 0x30000004ff037230 */ /* 0x108fe40000004100 */
[----:B------:R-:W-:Y:S02]  /*0cf0*/  HADD2.F32 R2, -RZ, R4.H0_H0 ;  /* 0x20000004ff027230 */ /* 0x000fe40000004100 */
[--C-:B-----5:R-:W-:Y:S02]  /*0d00*/  HADD2.F32 R4, -RZ, R5.reuse.H0_H0 ;  /* 0x20000005ff047230 */ /* 0x120fe40000004100 */
[----:B0-----:R-:W-:Y:S01]  /*0d10*/  FMUL.FTZ R13, R3, R3 ;  /* 0x00000003030d7220 */ /* 0x001fe20000410000 */
[----:B------:R-:W-:-:S03]  /*0d20*/  HADD2.F32 R5, -RZ, R5.H1_H1 ;  /* 0x30000005ff057230 */ /* 0x000fc60000004100 */
[----:B------:R-:W-:Y:S02]  /*0d30*/  FFMA.FTZ R13, R2, R2, R13 ;  /* 0x00000002020d7223 */ /* 0x000fe4000001000d */
        /* <DEDUP_REMOVED lines=15> */
[--C-:B------:R-:W-:Y:S02]  /*0e30*/  HADD2.F32 R12, -RZ, R16.reuse.H1_H1 ;  /* 0x30000010ff0c7230 */ /* 0x100fe40000004100 */
[----:B------:R-:W-:Y:S01]  /*0e40*/  FFMA.FTZ R15, R7, R7, R14 ;  /* 0x00000007070f7223 */ /* 0x000fe2000001000e */
[----:B------:R-:W-:Y:S02]  /*0e50*/  HADD2.F32 R13, -RZ, R16.H0_H0 ;  /* 0x20000010ff0d7230 */ /* 0x000fe40000004100 */
[----:B------:R-:W-:Y:S01]  /*0e60*/  FMUL.FTZ R14, R12, R12 ;  /* 0x0000000c0c0e7220 */ /* 0x000fe20000410000 */
[----:B------:R-:W-:Y:S01]  /*0e70*/  FADD.FTZ R8, R8, R11 ;  /* 0x0000000b08087221 */ /* 0x000fe20000010000 */
[----:B------:R-:W-:Y:S01]  /*0e80*/  FADD.FTZ R10, R10, R15 ;  /* 0x0000000f0a0a7221 */ /* 0x000fe20000010000 */
[----:B------:R-:W-:Y:S01]  /*0e90*/  FADD.FTZ R11, R4, R5 ;  /* 0x00000005040b7221 */ /* 0x000fe20000010000 */
[----:B------:R-:W-:Y:S01]  /*0ea0*/  FFMA.FTZ R15, R13, R13, R14 ;  /* 0x0000000d0d0f7223 */ /* 0x000fe2000001000e */
[----:B------:R-:W-:-:S02]  /*0eb0*/  HADD2.F32 R14, -RZ, R9.H1_H1 ;  /* 0x30000009ff0e7230 */ /* 0x000fc40000004100 */
[----:B------:R-:W-:Y:S01]  /*0ec0*/  FADD.FTZ R8, R8, R11 ;  /* 0x0000000b08087221 */ /* 0x000fe20000010000 */
[----:B------:R-:W-:Y:S01]  /*0ed0*/  FADD.FTZ R10, R10, R15 ;  /* 0x0000000f0a0a7221 */ /* 0x000fe20000010000 */
[----:B------:R-:W-:Y:S01]  /*0ee0*/  FADD.FTZ R11, R7, R6 ;  /* 0x00000006070b7221 */ /* 0x000fe20000010000 */
[----:B------:R-:W-:Y:S02]  /*0ef0*/  HADD2.F32 R15, -RZ, R9.H0_H0 ;  /* 0x20000009ff0f7230 */ /* 0x000fe40000004100 */
[----:B------:R-:W-:Y:S01]  /*0f00*/  FMUL.FTZ R18, R14, R14 ;  /* 0x0000000e0e127220 */ /* 0x000fe20000410000 */
[--C-:B------:R-:W-:Y:S02]  /*0f10*/  HADD2.F32 R16, -RZ, R17.reuse.H1_H1 ;  /* 0x30000011ff107230 */ /* 0x100fe40000004100 */
[----:B------:R-:W-:Y:S01]  /*0f20*/  FADD.FTZ R8, R8, R11 ;  /* 0x0000000b08087221 */ /* 0x000fe20000010000 */
[----:B------:R-:W-:Y:S01]  /*0f30*/  FADD.FTZ R9, R13, R12 ;  /* 0x0000000c0d097221 */ /* 0x000fe20000010000 */
[----:B------:R-:W-:Y:S01]  /*0f40*/  FFMA.FTZ R11, R15, R15, R18 ;  /* 0x0000000f0f0b7223 */ /* 0x000fe20000010012 */
[----:B------:R-:W-:-:S02]  /*0f50*/  HADD2.F32 R17, -RZ, R17.H0_H0 ;  /* 0x20000011ff117230 */ /* 0x000fc40000004100 */
        /* <DEDUP_REMOVED lines=49> */
[----:B------:R-:W-:-:S05]  /*1270*/  @!P2 LOP3.LUT R8, R8, 0xf8, RZ, 0xc0, !PT ;  /* 0x000000f80808a812 */ /* 0x000fca00078ec0ff */
[----:B------:R-:W-:-:S05]  /*1280*/  @!P2 IMAD.IADD R8, R8, 0x1, R9 ;  /* 0x000000010808a824 */ /* 0x000fca00078e0209 */
[----:B------:R3:W-:Y:S02]  /*1290*/  @!P2 STS.64 [R8+0x8], R20 ;  /* 0x000008140800a388 */ /* 0x0007e40000000a00 */
.L_x_2769:
[----:B------:R-:W-:Y:S05]  /*12a0*/  BSYNC.RECONVERGENT B0 ;  /* 0x0000000000007941 */ /* 0x000fea0003800200 */
.L_x_2768:
        /* <DEDUP_REMOVED lines=23> */
.L_x_2771:
[----:B------:R-:W-:Y:S05]  /*1420*/  BSYNC.RECONVERGENT B0 ;  /* 0x0000000000007941 */ /* 0x000fea0003800200 */
.L_x_2770:
        /* <DEDUP_REMOVED lines=33> */
.L_x_2774:
[----:B------:R-:W2:Y:S04]  /*1640*/  LDG.E.STRONG.GPU R10, desc[UR12][R8.64] ;  /* 0x0000000c080a7981 */ /* 0x000ea8000c1ef900 */
[----:B--2---:R-:W-:Y:S01]  /*1650*/  CCTL.IVALL ;  /* 0x00000000ff00798f */ /* 0x004fe20002000000 */
[----:B------:R-:W-:Y:S05]  /*1660*/  YIELD ;  /* 0x0000000000007946 */ /* 0x000fea0003800000 */
[----:B------:R-:W-:-:S13]  /*1670*/  ISETP.NE.AND P4, PT, R10, R37, PT ;  /* 0x000000250a00720c */ /* 0x000fda0003f85270 */
[----:B------:R-:W-:Y:S05]  /*1680*/  @P4 BRA `(.L_x_2774) ;  /* 0xfffffffc00ec4947 */ /* 0x000fea000383ffff */
.L_x_2773:
        /* <DEDUP_REMOVED lines=15> */
.L_x_2776:
        /* <DEDUP_REMOVED lines=21> */
[----:B------:R-:W-:Y:S01]  /*18d0*/  IMAD.U32 R10, RZ, RZ, UR24 ;  /* 0x00000018ff0a7e24 */ /* 0x000fe2000f8e00ff */
[----:B------:R-:W-:Y:S01]  /*18e0*/  MOV R11, UR25 ;  /* 0x00000019000b7c02 */ /* 0x000fe20008000f00 */
[----:B------:R-:W-:Y:S01]  /*18f0*/  UIADD3 UR24, UPT, UPT, UR5, 0x3, URZ ;  /* 0x0000000305187890 */ /* 0x000fe2000fffe0ff */
[----:B--2---:R-:W-:-:S04]  /*1900*/  @!P4 FADD.FTZ R20, R20, R8 ;  /* 0x000000081414c221 */ /* 0x004fc80000010000 */
        /* <DEDUP_REMOVED lines=19> */
[----:B---3--:R-:W-:-:S05]  /*1a40*/  @!P4 FADD.FTZ R20, R20, R8 ;  /* 0x000000081414c221 */ /* 0x008fca0000010000 */
        /* <DEDUP_REMOVED lines=46> */
.L_x_2775:
        /* <DEDUP_REMOVED lines=51> */
.L_x_2777:
        /* <DEDUP_REMOVED lines=21> */
[----:B------:R-:W-:-:S05]  /*21b0*/  MOV R36, UR5 ;  /* 0x0000000500247c02 */ /* 0x000fca0008000f00 */
[----:B------:R-:W-:-:S05]  /*21c0*/  VIADD R36, R36, 0x2 ;  /* 0x0000000224247836 */ /* 0x000fca0000000000 */
[----:B------:R-:W-:Y:S01]  /*21d0*/  R2UR UR5, R36 ;  /* 0x00000000240572ca */ /* 0x000fe200000e0000 */
[----:B0-----:R-:W-:Y:S01]  /*21e0*/  @!P4 FADD.FTZ R20, R20, R8 ;  /* 0x000000081414c221 */ /* 0x001fe20000010000 */
[----:B------:R-:W-:-:S03]  /*21f0*/  @!P4 FADD.FTZ R21, R21, R9 ;  /* 0x000000091515c221 */ /* 0x000fc60000010000 */
[----:B--2---:R-:W-:Y:S01]  /*2200*/  @!P2 FADD.FTZ R20, R20, R10 ;  /* 0x0000000a1414a221 */ /* 0x004fe20000010000 */
[----:B------:R-:W-:-:S09]  /*2210*/  @!P2 FADD.FTZ R21, R21, R11 ;  /* 0x0000000b1515a221 */ /* 0x000fd20000010000 */
.L_x_2778:
        /* <DEDUP_REMOVED lines=13> */
.L_x_2779:
[----:B------:R-:W-:Y:S05]  /*22f0*/  BSYNC.RECONVERGENT B0 ;  /* 0x0000000000007941 */ /* 0x000fea0003800200 */
.L_x_2772:
        /* <DEDUP_REMOVED lines=41> */
[----:B---3--:R-:W-:Y:S02]  /*2590*/  HADD2.F32 R10, -RZ, R20.H0_H0 ;  /* 0x20000014ff0a7230 */ /* 0x008fe40000004100 */
[----:B----4-:R-:W-:Y:S02]  /*25a0*/  HADD2.F32 R9, -RZ, R36.H0_H0 ;  /* 0x20000024ff097230 */ /* 0x010fe40000004100 */
        /* <DEDUP_REMOVED lines=25> */
.L_x_2783:
[----:B------:R-:W-:Y:S05]  /*2740*/  BSYNC.RECONVERGENT B1 ;  /* 0x0000000000017941 */ /* 0x000fea0003800200 */
.L_x_2782:
        /* <DEDUP_REMOVED lines=24> */
.L_x_2785:
[----:B------:R-:W-:Y:S05]  /*28d0*/  BSYNC.RECONVERGENT B1 ;  /* 0x0000000000017941 */ /* 0x000fea0003800200 */
.L_x_2784:
        /* <DEDUP_REMOVED lines=25> */
.L_x_2787:
[----:B------:R-:W-:Y:S05]  /*2a70*/  BSYNC.RECONVERGENT B1 ;  /* 0x0000000000017941 */ /* 0x000fea0003800200 */
.L_x_2786:
        /* <DEDUP_REMOVED lines=29> */
[----:B------:R-:W-:-:S05]  /*2c50*/  IMAD R36, R21, UR11, R36 ;  /* 0x0000000b15247c24 */ /* 0x000fca000f8e0224 */
[----:B------:R-:W-:Y:S02]  /*2c60*/  IADD3 R3, PT, PT, R3, R36, RZ ;  /* 0x0000002403037210 */ /* 0x000fe40007ffe0ff */
[----:B-1----:R-:W-:-:S04]  /*2c70*/  LEA R36, P3, R2, UR18, 0x1 ;  /* 0x0000001202247c11 */ /* 0x002fc8000f8608ff */
[----:B------:R-:W-:Y:S01]  /*2c80*/  LEA.HI.X R37, R2, UR19, R3, 0x1, P3 ;  /* 0x0000001302257c11 */ /* 0x000fe200098f0c03 */
[----:B------:R-:W-:-:S05]  /*2c90*/  FFMA.FTZ R3, R10, R7, R9 ;  /* 0x000000070a037223 */ /* 0x000fca0000010009 */
[----:B------:R-:W-:-:S05]  /*2ca0*/  F2FP.F16.F32.PACK_AB R3, R6, R3 ;  /* 0x000000030603723e */ /* 0x000fca00000000ff */
[----:B------:R0:W-:Y:S02]  /*2cb0*/  STG.E desc[UR12][R36.64], R3 ;  /* 0x0000000324007986 */ /* 0x0001e4000c10190c */
.L_x_2789:
[----:B------:R-:W-:Y:S05]  /*2cc0*/  BSYNC.RECONVERGENT B1 ;  /* 0x0000000000017941 */ /* 0x000fea0003800200 */
.L_x_2788:
        /* <DEDUP_REMOVED lines=15> */
[----:B0-----:R-:W-:-:S03]  /*2dc0*/  LEA R6, P1, R2, UR18, 0x1 ;  /* 0x0000001202067c11 */ /* 0x001fc6000f8208ff */
[----:B------:R-:W-:Y:S01]  /*2dd0*/  IMAD.IADD R5, R3, 0x1, R5 ;  /* 0x0000000103057824 */ /* 0x000fe200078e0205 */
[----:B------:R-:W-:-:S04]  /*2de0*/  F2FP.F16.F32.PACK_AB R3, R12, R13 ;  /* 0x0000000d0c03723e */ /* 0x000fc800000000ff */
[----:B------:R-:W-:-:S05]  /*2df0*/  LEA.HI.X R7, R2, UR19, R5, 0x1, P1 ;  /* 0x0000001302077c11 */ /* 0x000fca00088f0c05 */
[----:B------:R1:W-:Y:S02]  /*2e00*/  STG.E desc[UR12][R6.64], R3 ;  /* 0x0000000306007986 */ /* 0x0003e4000c10190c */
.L_x_2791:
[----:B------:R-:W-:Y:S05]  /*2e10*/  BSYNC.RECONVERGENT B1 ;  /* 0x0000000000017941 */ /* 0x000fea0003800200 */
.L_x_2790:
        /* <DEDUP_REMOVED lines=20> */
.L_x_2793:
[----:B------:R-:W-:Y:S05]  /*2f60*/  BSYNC.RECONVERGENT B1 ;  /* 0x0000000000017941 */ /* 0x000fea0003800200 */
.L_x_2792:
        /* <DEDUP_REMOVED lines=20> */
.L_x_2795:
[----:B------:R-:W-:Y:S05]  /*30b0*/  BSYNC.RECONVERGENT B1 ;  /* 0x0000000000017941 */ /* 0x000fea0003800200 */
.L_x_2794:
        /* <DEDUP_REMOVED lines=20> */
.L_x_2781:
        /* <DEDUP_REMOVED lines=33> */
.L_x_2798:
[----:B------:R-:W-:Y:S05]  /*3410*/  BSYNC.RECONVERGENT B1 ;  /* 0x0000000000017941 */ /* 0x000fea0003800200 */
.L_x_2797:
[----:B0-----:R-:W-:Y:S01]  /*3420*/  VIADD R21, R31, 0x20 ;  /* 0x000000201f157836 */ /* 0x001fe20000000000 */
[----:B------:R-:W-:Y:S04]  /*3430*/  BSSY.RECONVERGENT B1, `(.L_x_2799) ;  /* 0x0000021000017945 */ /* 0x000fe80003800200 */
        /* <DEDUP_REMOVED lines=32> */
.L_x_2800:
[----:B------:R-:W-:Y:S05]  /*3640*/  BSYNC.RECONVERGENT B1 ;  /* 0x0000000000017941 */ /* 0x000fea0003800200 */
.L_x_2799:
[C---:B0-----:R-:W-:Y:S01]  /*3650*/  IADD3 R23, PT, PT, R31.reuse, 0x40, RZ ;  /* 0x000000401f177810 */ /* 0x041fe20007ffe0ff */
        /* <DEDUP_REMOVED lines=34> */
.L_x_2802:
[----:B------:R-:W-:Y:S05]  /*3880*/  BSYNC.RECONVERGENT B1 ;  /* 0x0000000000017941 */ /* 0x000fea0003800200 */
.L_x_2801:
        /* <DEDUP_REMOVED lines=42> */
.L_x_2804:
[----:B------:R-:W-:Y:S05]  /*3b30*/  BSYNC.RECONVERGENT B1 ;  /* 0x0000000000017941 */ /* 0x000fea0003800200 */
.L_x_2803:
[----:B------:R-:W-:Y:S04]  /*3b40*/  BSSY.RECONVERGENT B1, `(.L_x_2805) ;  /* 0x0000020000017945 */ /* 0x000fe80003800200 */
[----:B------:R-:W-:Y:S05]  /*3b50*/  @P1 BRA `(.L_x_2806) ;  /* 0x0000000000781947 */ /* 0x000fea0003800000 */
[----:B------:R-:W-:Y:S01]  /*3b60*/  FADD.FTZ R13, R13, -UR5 ;  /* 0x800000050d0d7e21 */ /* 0x000fe20008010000 */
[----:B------:R-:W-:Y:S01]  /*3b70*/  FADD.FTZ R12, R12, -UR5 ;  /* 0x800000050c0c7e21 */ /* 0x000fe20008010000 */
[----:B------:R-:W1:Y:S01]  /*3b80*/  LDCU.64 UR14, c[0x0][0x3e0] ;  /* 0x00007c00ff0e77ac */ /* 0x000e620008000a00 */
[----:B------:R-:W-:Y:S02]  /*3b90*/  VIADD R23, R31, 0x80 ;  /* 0x000000801f177836 */ /* 0x000fe40000000000 */
[----:B------:R-:W-:Y:S01]  /*3ba0*/  FMUL.FTZ R3, R13, UR8 ;  /* 0x000000080d037c20 */ /* 0x000fe20008410000 */
[----:B------:R-:W-:Y:S01]  /*3bb0*/  FMUL.FTZ R2, R12, UR8 ;  /* 0x000000080c027c20 */ /* 0x000fe20008410000 */
[----:B------:R-:W2:Y:S02]  /*3bc0*/  LDCU.64 UR18, c[0x0][0x380] ;  /* 0x00007000ff1277ac */ /* 0x000ea40008000a00 */
[----:B------:R-:W-:Y:S01]  /*3bd0*/  FFMA.FTZ R3, R10, R3, R9 ;  /* 0x000000030a037223 */ /* 0x000fe20000010009 */
[----:B------:R-:W-:Y:S01]  /*3be0*/  FFMA.FTZ R2, R11, R2, R8 ;  /* 0x000000020b027223 */ /* 0x000fe20000010008 */
[----:B------:R-:W-:-:S02]  /*3bf0*/  SHF.R.S32.HI R20, RZ, 0x1f, R23 ;  /* 0x0000001fff147819 */ /* 0x000fc40000011417 */
        /* <DEDUP_REMOVED lines=9> */
[----:B------:R-:W-:-:S06]  /*3c90*/  MOV R7, R33 ;  /* 0x0000002100077202 */ /* 0x000fcc0000000f00 */
[----:B------:R-:W1:Y:S01]  /*3ca0*/  MUFU.RCP R13, R13 ;  /* 0x0000000d000d7308 */ /* 0x000e620000001000 */
[----:B------:R-:W-:-:S04]  /*3cb0*/  IMAD.WIDE.U32 R6, R23, UR14, R6 ;  /* 0x0000000e17067c25 */ /* 0x000fc8000f8e0006 */
[----:B------:R-:W-:Y:S02]  /*3cc0*/  IMAD R23, R23, UR15, R20 ;  /* 0x0000000f17177c24 */ /* 0x000fe4000f8e0214 */
[----:B0-----:R-:W-:-:S03]  /*3cd0*/  FMUL.FTZ R20, R3, R12 ;  /* 0x0000000c03147220 */ /* 0x001fc60000410000 */
[----:B------:R-:W-:Y:S01]  /*3ce0*/  IADD3 R23, PT, PT, R7, R23, RZ ;  /* 0x0000001707177210 */ /* 0x000fe20007ffe0ff */
[----:B-1----:R-:W-:Y:S01]  /*3cf0*/  FMUL.FTZ R21, R2, R13 ;  /* 0x0000000d02157220 */ /* 0x002fe20000410000 */
[----:B--2---:R-:W-:-:S04]  /*3d00*/  LEA R2, P1, R6, UR18, 0x1 ;  /* 0x0000001206027c11 */ /* 0x004fc8000f8208ff */
[----:B------:R-:W-:Y:S02]  /*3d10*/  LEA.HI.X R3, R6, UR19, R23, 0x1, P1 ;  /* 0x0000001306037c11 */ /* 0x000fe400088f0c17 */
[----:B------:R-:W-:-:S05]  /*3d20*/  F2FP.F16.F32.PACK_AB R21, R21, R20 ;  /* 0x000000141515723e */ /* 0x000fca00000000ff */
[----:B------:R1:W-:Y:S02]  /*3d30*/  STG.E desc[UR12][R2.64], R21 ;  /* 0x0000001502007986 */ /* 0x0003e4000c10190c */
.L_x_2806:
[----:B------:R-:W-:Y:S05]  /*3d40*/  BSYNC.RECONVERGENT B1 ;  /* 0x0000000000017941 */ /* 0x000fea0003800200 */
.L_x_2805:
        /* <DEDUP_REMOVED lines=30> */
.L_x_2808:
[----:B------:R-:W-:Y:S05]  /*3f30*/  BSYNC.RECONVERGENT B1 ;  /* 0x0000000000017941 */ /* 0x000fea0003800200 */
.L_x_2807:
        /* <DEDUP_REMOVED lines=30> */
.L_x_2810:
[----:B------:R-:W-:Y:S05]  /*4120*/  BSYNC.RECONVERGENT B1 ;  /* 0x0000000000017941 */ /* 0x000fea0003800200 */
.L_x_2809:
        /* <DEDUP_REMOVED lines=29> */
.L_x_2796:
[----:B------:R-:W-:Y:S05]  /*4300*/  BSYNC.RECONVERGENT B0 ;  /* 0x0000000000007941 */ /* 0x000fea0003800200 */
.L_x_2780:
        /* <DEDUP_REMOVED lines=8> */
.L_x_2812:
        /* <DEDUP_REMOVED lines=15> */
.L_x_3465:


//--------------------- .text._Z35group_norm_nhwc_fwd_one_pass_kernelI11Fp16IOFp16WLi512ELi14ELi224EEv26Group_norm_nhwc_fwd_params --------------------------
	.section	.text._Z35group_norm_nhwc_fwd_one_pass_kernelI11Fp16IOFp16WLi512ELi14ELi224EEv26Group_norm_nhwc_fwd_params,"ax",@progbits
	.align	128
        .global         _Z35group_norm_nhwc_fwd_one_pass_kernelI11Fp16IOFp16WLi512ELi14ELi224EEv26Group_norm_nhwc_fwd_params
        .type           _Z35group_norm_nhwc_fwd_one_pass_kernelI11Fp16IOFp16WLi512ELi14ELi224EEv26Group_norm_nhwc_fwd_params,@function
        .size           _Z35group_norm_nhwc_fwd_one_pass_kernelI11Fp16IOFp16WLi512ELi14ELi224EEv26Group_norm_nhwc_fwd_params,(.L_x_3466 - _Z35group_norm_nhwc_fwd_one_pass_kernelI11Fp16IOFp16WLi512ELi14ELi224EEv26Group_norm_nhwc_fwd_params)
        .other          _Z35group_norm_nhwc_fwd_one_pass_kernelI11Fp16IOFp16WLi512ELi14ELi224EEv26Group_norm_nhwc_fwd_params,@"STO_CUDA_ENTRY STV_DEFAULT"
_Z35group_norm_nhwc_fwd_one_pass_kernelI11Fp16IOFp16WLi512ELi14ELi224EEv26Group_norm_nhwc_fwd_params:
.text._Z35group_norm_nhwc_fwd_one_pass_kernelI11Fp16IOFp16WLi512ELi14ELi224EEv26Group_norm_nhwc_fwd_params:
        /* <DEDUP_REMOVED lines=43> */
.L_x_2888:
        /* <DEDUP_REMOVED lines=438> */
.L_x_2814:
[----:B------:R-:W-:Y:S05]  /*1e10*/  BSYNC.RECONVERGENT B0 ;  /* 0x0000000000007941 */ /* 0x000fea0003800200 */
.L_x_2813:
        /* <DEDUP_REMOVED lines=23> */
.L_x_2816:
[----:B------:R-:W-:Y:S05]  /*1f90*/  BSYNC.RECONVERGENT B0 ;  /* 0x0000000000007941 */ /* 0x000fea0003800200 */
.L_x_2815:
        /* <DEDUP_REMOVED lines=31> */
.L_x_2819:
[----:B----4-:R-:W3:Y:S04]  /*2190*/  LDG.E.STRONG.GPU R18, desc[UR14][R20.64] ;  /* 0x0000000e14127981 */ /* 0x010ee8000c1ef900 */
[----:B---3--:R-:W-:Y:S01]  /*21a0*/  CCTL.IVALL ;  /* 0x00000000ff00798f */ /* 0x008fe20002000000 */
[----:B------:R-:W-:Y:S05]  /*21b0*/  YIELD ;  /* 0x0000000000007946 */ /* 0x000fea0003800000 */
[----:B------:R-:W-:-:S13]  /*21c0*/  ISETP.NE.AND P1, PT, R18, R23, PT ;  /* 0x000000171200720c */ /* 0x000fda0003f25270 */
[----:B------:R-:W-:Y:S05]  /*21d0*/  @P1 BRA `(.L_x_2819) ;  /* 0xfffffffc00ec1947 */ /* 0x000fea000383ffff */
.L_x_2818:
        /* <DEDUP_REMOVED lines=15> */
.L_x_2821:
        /* <DEDUP_REMOVED lines=91> */
.L_x_2820:
        /* <DEDUP_REMOVED lines=52> */
.L_x_2822:
        /* <DEDUP_REMOVED lines=28> */
.L_x_2823:
        /* <DEDUP_REMOVED lines=13> */
.L_x_2824:
[----:B------:R-:W-:Y:S05]  /*2e50*/  BSYNC.RECONVERGENT B0 ;  /* 0x0000000000007941 */ /* 0x000fea0003800200 */
.L_x_2817:
        /* <DEDUP_REMOVED lines=74> */
.L_x_2828:
[----:B------:R-:W-:Y:S05]  /*3300*/  BSYNC.RECONVERGENT B1 ;  /* 0x0000000000017941 */ /* 0x000fea0003800200 */
.L_x_2827:
        /* <DEDUP_REMOVED lines=20> */
.L_x_2830:
[----:B------:R-:W-:Y:S05]  /*3450*/  BSYNC.RECONVERGENT B1 ;  /* 0x0000000000017941 */ /* 0x000fea0003800200 */
.L_x_2829:
        /* <DEDUP_REMOVED lines=22> */
.L_x_2832:
[----:B------:R-:W-:Y:S05]  /*35c0*/  BSYNC.RECONVERGENT B1 ;  /* 0x0000000000017941 */ /* 0x000fea0003800200 */
.L_x_2831:
        /* <DEDUP_REMOVED lines=20> */
.L_x_2834:
[----:B------:R-:W-:Y:S05]  /*3710*/  BSYNC.RECONVERGENT B1 ;  /* 0x0000000000017941 */ /* 0x000fea0003800200 */
.L_x_2833:
        /* <DEDUP_REMOVED lines=38> */
.L_x_2836:
[----:B------:R-:W-:Y:S05]  /*3980*/  BSYNC.RECONVERGENT B1 ;  /* 0x0000000000017941 */ /* 0x000fea0003800200 */
.L_x_2835:
        /* <DEDUP_REMOVED lines=20> */
.L_x_2838:
[----:B------:R-:W-:Y:S05]  /*3ad0*/  BSYNC.RECONVERGENT B1 ;  /* 0x0000000000017941 */ /* 0x000fea0003800200 */
.L_x_2837:
        /* <DEDUP_REMOVED lines=22> */
.L_x_2840:
[----:B------:R-:W-:Y:S05]  /*3c40*/  BSYNC.RECONVERGENT B1 ;  /* 0x0000000000017941 */ /* 0x000fea0003800200 */
.L_x_2839:
        /* <DEDUP_REMOVED lines=20> */
.L_x_2842:
[----:B------:R-:W-:Y:S05]  /*3d90*/  BSYNC.RECONVERGENT B1 ;  /* 0x0000000000017941 */ /* 0x000fea0003800200 */
.L_x_2841:
        /* <DEDUP_REMOVED lines=20> */
.L_x_2844:
[----:B------:R-:W-:Y:S05]  /*3ee0*/  BSYNC.RECONVERGENT B1 ;  /* 0x0000000000017941 */ /* 0x000fea0003800200 */
.L_x_2843:
        /* <DEDUP_REMOVED lines=20> */
.L_x_2846:
[----:B------:R-:W-:Y:S05]  /*4030*/  BSYNC.RECONVERGENT B1 ;  /* 0x0000000000017941 */ /* 0x000fea0003800200 */
.L_x_2845:
        /* <DEDUP_REMOVED lines=42> */
.L_x_2848:
[----:B------:R-:W-:Y:S05]  /*42e0*/  BSYNC.RECONVERGENT B1 ;  /* 0x0000000000017941 */ /* 0x000fea0003800200 */
.L_x_2847:
        /* <DEDUP_REMOVED lines=20> */
.L_x_2850:
[----:B------:R-:W-:Y:S05]  /*4430*/  BSYNC.RECONVERGENT B1 ;  /* 0x0000000000017941 */ /* 0x000fea0003800200 */
.L_x_2849:
        /* <DEDUP_REMOVED lines=20> */
.L_x_2852:
[----:B------:R-:W-:Y:S05]  /*4580*/  BSYNC.RECONVERGENT B1 ;  /* 0x0000000000017941 */ /* 0x000fea0003800200 */
.L_x_2851:
        /* <DEDUP_REMOVED lines=20> */
.L_x_2854:
[----:B------:R-:W-:Y:S05]  /*46d0*/  BSYNC.RECONVERGENT B1 ;  /* 0x0000000000017941 */ /* 0x000fea0003800200 */
.L_x_2853:
        /* <DEDUP_REMOVED lines=20> */
.L_x_2856:
[----:B------:R-:W-:Y:S05]  /*4820*/  BSYNC.RECONVERGENT B1 ;  /* 0x0000000000017941 */ /* 0x000fea0003800200 */
.L_x_2855:
        /* <DEDUP_REMOVED lines=19> */
.L_x_2826:
        /* <DEDUP_REMOVED lines=37> */
.L_x_2859:
[----:B------:R-:W-:Y:S05]  /*4bb0*/  BSYNC.RECONVERGENT B1 ;  /* 0x0000000000017941 */ /* 0x000fea0003800200 */
.L_x_2858:
        /* <DEDUP_REMOVED lines=30> */
.L_x_2861:
[----:B------:R-:W-:Y:S05]  /*4da0*/  BSYNC.RECONVERGENT B1 ;  /* 0x0000000000017941 */ /* 0x000fea0003800200 */
.L_x_2860:
        /* <DEDUP_REMOVED lines=32> */
.L_x_2863:
[----:B------:R-:W-:Y:S05]  /*4fb0*/  BSYNC.RECONVERGENT B1 ;  /* 0x0000000000017941 */ /* 0x000fea0003800200 */
.L_x_2862:
        /* <DEDUP_REMOVED lines=30> */
.L_x_2865:
[----:B------:R-:W-:Y:S05]  /*51a0*/  BSYNC.RECONVERGENT B1 ;  /* 0x0000000000017941 */ /* 0x000fea0003800200 */
.L_x_2864:
        /* <DEDUP_REMOVED lines=48> */
.L_x_2867:
[----:B------:R-:W-:Y:S05]  /*54b0*/  BSYNC.RECONVERGENT B1 ;  /* 0x0000000000017941 */ /* 0x000fea0003800200 */
.L_x_2866:
        /* <DEDUP_REMOVED lines=30> */
.L_x_2869:
[----:B------:R-:W-:Y:S05]  /*56a0*/  BSYNC.RECONVERGENT B1 ;  /* 0x0000000000017941 */ /* 0x000fea0003800200 */
.L_x_2868:
        /* <DEDUP_REMOVED lines=32> */
.L_x_2871:
[----:B------:R-:W-:Y:S05]  /*58b0*/  BSYNC.RECONVERGENT B1 ;  /* 0x0000000000017941 */ /* 0x000fea0003800200 */
.L_x_2870:
        /* <DEDUP_REMOVED lines=30> */
.L_x_2873:
[----:B------:R-:W-:Y:S05]  /*5aa0*/  BSYNC.RECONVERGENT B1 ;  /* 0x0000000000017941 */ /* 0x000fea0003800200 */
.L_x_2872:
        /* <DEDUP_REMOVED lines=30> */
.L_x_2875:
[----:B------:R-:W-:Y:S05]  /*5c90*/  BSYNC.RECONVERGENT B1 ;  /* 0x0000000000017941 */ /* 0x000fea0003800200 */
.L_x_2874:
        /* <DEDUP_REMOVED lines=30> */
.L_x_2877:
[----:B------:R-:W-:Y:S05]  /*5e80*/  BSYNC.RECONVERGENT B1 ;  /* 0x0000000000017941 */ /* 0x000fea0003800200 */
.L_x_2876:
        /* <DEDUP_REMOVED lines=52> */
.L_x_2879:
[----:B------:R-:W-:Y:S05]  /*61d0*/  BSYNC.RECONVERGENT B1 ;  /* 0x0000000000017941 */ /* 0x000fea0003800200 */
.L_x_2878:
        /* <DEDUP_REMOVED lines=30> */
.L_x_2881:
[----:B------:R-:W-:Y:S05]  /*63c0*/  BSYNC.RECONVERGENT B1 ;  /* 0x0000000000017941 */ /* 0x000fea0003800200 */
.L_x_2880:
        /* <DEDUP_REMOVED lines=30> */
.L_x_2883:
[----:B------:R-:W-:Y:S05]  /*65b0*/  BSYNC.RECONVERGENT B1 ;  /* 0x0000000000017941 */ /* 0x000fea0003800200 */
.L_x_2882:
        /* <DEDUP_REMOVED lines=30> */
.L_x_2885:
[----:B------:R-:W-:Y:S05]  /*67a0*/  BSYNC.RECONVERGENT B1 ;  /* 0x0000000000017941 */ /* 0x000fea0003800200 */
.L_x_2884:
        /* <DEDUP_REMOVED lines=30> */
.L_x_2887:
[----:B------:R-:W-:Y:S05]  /*6990*/  BSYNC.RECONVERGENT B1 ;  /* 0x0000000000017941 */ /* 0x000fea0003800200 */
.L_x_2886:
        /* <DEDUP_REMOVED lines=28> */
.L_x_2857:
[----:B------:R-:W-:Y:S05]  /*6b60*/  BSYNC.RECONVERGENT B0 ;  /* 0x0000000000007941 */ /* 0x000fea0003800200 */
.L_x_2825:
        /* <DEDUP_REMOVED lines=8> */
.L_x_2889:
        /* <DEDUP_REMOVED lines=9> */
.L_x_3466:


//--------------------- .text._Z35group_norm_nhwc_fwd_one_pass_kernelI11Fp32IOFp32WLi64ELi14ELi224EEv26Group_norm_nhwc_fwd_params --------------------------
	.section	.text._Z35group_norm_nhwc_fwd_one_pass_kernelI11Fp32IOFp32WLi64ELi14ELi224EEv26Group_norm_nhwc_fwd_params,"ax",@progbits
	.align	128
        .global         _Z35group_norm_nhwc_fwd_one_pass_kernelI11Fp32IOFp32WLi64ELi14ELi224EEv26Group_norm_nhwc_fwd_params
        .type           _Z35group_norm_nhwc_fwd_one_pass_kernelI11Fp32IOFp32WLi64ELi14ELi224EEv26Group_norm_nhwc_fwd_params,@function
        .size           _Z35group_norm_nhwc_fwd_one_pass_kernelI11Fp32IOFp32WLi64ELi14ELi224EEv26Group_norm_nhwc_fwd_params,(.L_x_3467 - _Z35group_norm_nhwc_fwd_one_pass_kernelI11Fp32IOFp32WLi64ELi14ELi224EEv26Group_norm_nhwc_fwd_params)
        .other          _Z35group_norm_nhwc_fwd_one_pass_kernelI11Fp32IOFp32WLi64ELi14ELi224EEv26Group_norm_nhwc_fwd_params,@"STO_CUDA_ENTRY STV_DEFAULT"
_Z35group_norm_nhwc_fwd_one_pass_kernelI11Fp32IOFp32WLi64ELi14ELi224EEv26Group_norm_nhwc_fwd_params:
.text._Z35group_norm_nhwc_fwd_one_pass_kernelI11Fp32IOFp32WLi64ELi14ELi224EEv26Group_norm_nhwc_fwd_params:
        /* <DEDUP_REMOVED lines=27> */
.L_x_2909:
[----:B0--34-:R-:W0:Y:S01]  /*01b0*/  LDC R2, c[0x0][0x3f8] ;  /* 0x0000fe00ff027b82 */ /* 0x019e220000000800 */
[----:B--2---:R-:W-:Y:S01]  /*01c0*/  IABS R8, UR8 ;  /* 0x0000000800087c13 */ /* 0x004fe20008000000 */
[----:B-1----:R-:W1:Y:S01]  /*01d0*/  LDCU.64 UR10, c[0x0][0x3e8] ;  /* 0x00007d00ff0a77ac */ /* 0x002e620008000a00 */
[----:B------:R-:W-:Y:S01]  /*01e0*/  VIADD R10, R23, 0x20 ;  /* 0x00000020170a7836 */ /* 0x000fe20000000000 */
[----:B------:R-:W-:Y:S02]  /*01f0*/  SHF.R.S32.HI R13, RZ, 0x1f, R23 ;  /* 0x0000001fff0d7819 */ /* 0x000fe40000011417 */
[----:B------:R-:W-:Y:S02]  /*0200*/  CS2R R16, SRZ ;  /* 0x0000000000107805 */ /* 0x000fe4000001ff00 */
[----:B------:R-:W-:Y:S02]  /*0210*/  SHF.R.S32.HI R11, RZ, 0x1f, R10 ;  /* 0x0000001fff0b7819 */ /* 0x000fe4000001140a */
[----:B0----5:R-:W-:-:S02]  /*0220*/  IABS R6, R2 ;  /* 0x0000000200067213 */ /* 0x021fc40000000000 */
        /* <DEDUP_REMOVED lines=47> */
[----:B------:R-:W0:Y:S02]  /*0520*/  @!P2 LDC.64 R2, c[0x0][0x390] ;  /* 0x0000e400ff02ab82 */ /* 0x000e240000000a00 */
[C---:B------:R-:W-:Y:S02]  /*0530*/  IMAD R19, R15.reuse, UR11, R12 ;  /* 0x0000000b0f137c24 */ /* 0x040fe4000f8e020c */
[----:B------:R-:W-:-:S04]  /*0540*/  IMAD.WIDE.U32 R20, R15, UR10, R20 ;  /* 0x0000000a0f147c25 */ /* 0x000fc8000f8e0014 */
[----:B--2---:R-:W-:Y:S01]  /*0550*/  @!P1 IMAD R12, R13, R8, RZ ;  /* 0x000000080d0c9224 */ /* 0x004fe200078e02ff */
[----:B------:R-:W-:Y:S01]  /*0560*/  IADD3 R19, PT, PT, R21, R19, RZ ;  /* 0x0000001315137210 */ /* 0x000fe20007ffe0ff */
[----:B-1----:R-:W-:Y:S01]  /*0570*/  @!P2 IMAD R13, R11, R6, RZ ;  /* 0x000000060b0da224 */ /* 0x002fe200078e02ff */
[----:B------:R-:W-:Y:S01]  /*0580*/  @!P1 MOV R18, R20 ;  /* 0x0000001400129202 */ /* 0x000fe20000000f00 */
[C---:B------:R-:W-:Y:S02]  /*0590*/  @!P1 IMAD R11, R23.reuse, R9, R12 ;  /* 0x00000009170b9224 */ /* 0x040fe400078e020c */
[----:B------:R-:W-:Y:S01]  /*05a0*/  @!P2 IMAD R15, R10, R7, R13 ;  /* 0x000000070a0fa224 */ /* 0x000fe200078e020d */
        /* <DEDUP_REMOVED lines=9> */
[----:B------:R-:W-:Y:S02]  /*0640*/  @!P2 LEA.HI.X R11, R12, R3, R4, 0x2, P4 ;  /* 0x000000030c0ba211 */ /* 0x000fe400020f1404 */
[----:B------:R-:W-:Y:S01]  /*0650*/  CS2R R2, SRZ ;  /* 0x0000000000027805 */ /* 0x000fe2000001ff00 */
[----:B------:R-:W2:Y:S05]  /*0660*/  @!P1 LDG.E.64 R16, desc[UR14][R6.64] ;  /* 0x0000000e06109981 */ /* 0x000eaa000c1e1b00 */
[----:B------:R-:W3:Y:S01]  /*0670*/  @!P2 LDG.E.64 R2, desc[UR14][R10.64] ;  /* 0x0000000e0a02a981 */ /* 0x000ee2000c1e1b00 */
[----:B------:R-:W-:Y:S01]  /*0680*/  BSSY.RECONVERGENT B0, `(.L_x_2890) ;  /* 0x0000030000007945 */ /* 0x000fe20003800200 */
[----:B------:R-:W0:Y:S02]  /*0690*/  S2R R4, SR_LANEID ;  /* 0x0000000000047919 */ /* 0x000e240000000000 */
[----:B0-----:R-:W-:-:S02]  /*06a0*/  ISETP.GT.AND P2, PT, R4, 0x1e, PT ;  /* 0x0000001e0400780c */ /* 0x001fc40003f44270 */
[----:B------:R-:W-:Y:S01]  /*06b0*/  ISETP.GT.AND P3, PT, R4, 0xf, PT ;  /* 0x0000000f0400780c */ /* 0x000fe20003f64270 */
[----:B--2---:R-:W-:Y:S01]  /*06c0*/  FMUL.FTZ R9, R17, R17 ;  /* 0x0000001111097220 */ /* 0x004fe20000410000 */
[C---:B------:R-:W-:Y:S01]  /*06d0*/  FADD.FTZ R5, R16.reuse, R17 ;  /* 0x0000001110057221 */ /* 0x040fe20000010000 */
[----:B---3--:R-:W-:Y:S02]  /*06e0*/  FMUL.FTZ R13, R3, R3 ;  /* 0x00000003030d7220 */ /* 0x008fe40000410000 */
[----:B------:R-:W-:Y:S01]  /*06f0*/  FFMA.FTZ R9, R16, R16, R9 ;  /* 0x0000001010097223 */ /* 0x000fe20000010009 */
[C---:B------:R-:W-:Y:S01]  /*0700*/  FADD.FTZ R8, R2.reuse, R3 ;  /* 0x0000000302087221 */ /* 0x040fe20000010000 */
[----:B------:R-:W-:Y:S01]  /*0710*/  FADD.FTZ R5, RZ, R5 ;  /* 0x00000005ff057221 */ /* 0x000fe20000010000 */
[----:B------:R-:W-:Y:S01]  /*0720*/  FFMA.FTZ R12, R2, R2, R13 ;  /* 0x00000002020c7223 */ /* 0x000fe2000001000d */
[----:B------:R-:W-:Y:S02]  /*0730*/  FADD.FTZ R9, RZ, R9 ;  /* 0x00000009ff097221 */ /* 0x000fe40000010000 */
[----:B------:R-:W-:-:S02]  /*0740*/  FADD.FTZ R5, R5, R8 ;  /* 0x0000000805057221 */ /* 0x000fc40000010000 */
        /* <DEDUP_REMOVED lines=35> */
.L_x_2891:
[----:B----4-:R-:W-:Y:S05]  /*0980*/  BSYNC.RECONVERGENT B0 ;  /* 0x0000000000007941 */ /* 0x010fea0003800200 */
.L_x_2890:
        /* <DEDUP_REMOVED lines=8> */
[----:B-1-3--:R-:W1:Y:S04]  /*0a10*/  LDS.128 R4, [UR5+0x10] ;  /* 0x00001005ff047984 */ /* 0x00ae680008000c00 */
[----:B--2---:R-:W2:Y:S04]  /*0a20*/  LDS.128 R8, [UR5+0x20] ;  /* 0x00002005ff087984 */ /* 0x004ea80008000c00 */
        /* <DEDUP_REMOVED lines=13> */
.L_x_2893:
[----:B------:R-:W-:Y:S05]  /*0b00*/  BSYNC.RECONVERGENT B0 ;  /* 0x0000000000007941 */ /* 0x000fea0003800200 */
.L_x_2892:
[----:B------:R-:W-:Y:S05]  /*0b10*/  @!P2 BRA `(.L_x_2894) ;  /* 0x0000000c00aca947 */ /* 0x000fea0003800000 */
[----:B---3--:R-:W3:Y:S01]  /*0b20*/  LDC.64 R4, c[0x0][0x3b8] ;  /* 0x0000ee00ff047b82 */ /* 0x008ee20000000a00 */
[----:B------:R-:W-:Y:S01]  /*0b30*/  ULOP3.LUT UR9, UR4, 0x1, URZ, 0xc0, !UPT ;  /* 0x0000000104097892 */ /* 0x000fe2000f8ec0ff */
[----:B------:R-:W-:-:S03]  /*0b40*/  ISETP.GE.U32.AND P4, PT, R22, 0x8, PT ;  /* 0x000000081600780c */ /* 0x000fc60003f86070 */
[----:B------:R-:W-:-:S06]  /*0b50*/  UIMAD UR5, UR9, UR19, URZ ;  /* 0x00000013090572a4 */ /* 0x000fcc000f8e02ff */
[----:B------:R-:W-:-:S05]  /*0b60*/  IMAD R6, R22, UR5, RZ ;  /* 0x0000000516067c24 */ /* 0x000fca000f8e02ff */
[----:B-1----:R-:W-:-:S05]  /*0b70*/  SHF.L.U32 R7, R6, 0x1, RZ ;  /* 0x0000000106077819 */ /* 0x002fca00000006ff */
[----:B---3--:R-:W-:-:S03]  /*0b80*/  IMAD.WIDE R4, R7, 0x4, R4 ;  /* 0x0000000407047825 */ /* 0x008fc600078e0204 */
[----:B------:R-:W-:Y:S02]  /*0b90*/  R2UR UR16, R4 ;  /* 0x00000000041072ca */ /* 0x000fe400000e0000 */
[----:B------:R-:W-:Y:S01]  /*0ba0*/  R2UR UR17, R5 ;  /* 0x00000000051172ca */ /* 0x000fe200000e0000 */
[----:B------:R-:W-:-:S14]  /*0bb0*/  @P3 BRA `(.L_x_2895) ;  /* 0x0000000000643947 */ /* 0x000fdc0003800000 */
[----:B------:R-:W1:Y:S01]  /*0bc0*/  LDC.64 R4, c[0x0][0x3b0] ;  /* 0x0000ec00ff047b82 */ /* 0x000e620000000a00 */
[----:B------:R-:W-:Y:S02]  /*0bd0*/  ULOP3.LUT UP1, UR5, UR4, 0x2, URZ, 0xc0, !UPT ;  /* 0x0000000204057892 */ /* 0x000fe4000f82c0ff */
[----:B------:R-:W-:Y:S02]  /*0be0*/  UIMAD UR12, UR9, UR19, UR6 ;  /* 0x00000013090c72a4 */ /* 0x000fe4000f8e0206 */
[----:B------:R-:W-:Y:S02]  /*0bf0*/  UIMAD UR10, UR18, UR19, UR6 ;  /* 0x00000013120a72a4 */ /* 0x000fe4000f8e0206 */
[----:B------:R-:W-:Y:S01]  /*0c00*/  PLOP3.LUT P2, PT, PT, PT, UP1, 0x80, 0x8 ;  /* 0x000000000008781c */ /* 0x000fe20003f4f018 */
[----:B------:R-:W-:Y:S01]  /*0c10*/  UIADD3 UR5, UPT, UPT, -UR5, 0x1, URZ ;  /* 0x0000000105057890 */ /* 0x000fe2000fffe1ff */
[----:B------:R-:W-:Y:S01]  /*0c20*/  IMAD.U32 R7, RZ, RZ, UR12 ;  /* 0x0000000cff077e24 */ /* 0x000fe2000f8e00ff */
[----:B------:R-:W-:Y:S01]  /*0c30*/  UIMAD.WIDE.U32 UR10, UR10, 0x8, UR16 ;  /* 0x000000080a0a78a5 */ /* 0x000fe2000f8e0010 */
[----:B------:R-:W-:-:S03]  /*0c40*/  SEL R9, R22, RZ, !P2 ;  /* 0x000000ff16097207 */ /* 0x000fc60005000000 */
[----:B--2---:R-:W-:Y:S01]  /*0c50*/  IMAD.U32 R11, RZ, RZ, UR5 ;  /* 0x00000005ff0b7e24 */ /* 0x004fe2000f8e00ff */
[----:B------:R-:W-:Y:S02]  /*0c60*/  ISETP.NE.AND P2, PT, R9, -0x1, PT ;  /* 0xffffffff0900780c */ /* 0x000fe40003f45270 */
[----:B------:R-:W-:Y:S01]  /*0c70*/  MOV R6, UR10 ;  /* 0x0000000a00067c02 */ /* 0x000fe20008000f00 */
[----:B-1----:R-:W-:Y:S01]  /*0c80*/  IMAD.WIDE.U32 R4, R7, 0x4, R4 ;  /* 0x0000000407047825 */ /* 0x002fe200078e0004 */
[----:B------:R-:W-:-:S05]  /*0c90*/  MOV R7, UR11 ;  /* 0x0000000b00077c02 */ /* 0x000fca0008000f00 */
[----:B------:R1:W-:Y:S01]  /*0ca0*/  STG.E.64 desc[UR14][R6.64], R24 ;  /* 0x0000001806007986 */ /* 0x0003e2000c101b0e */
[----:B------:R-:W-:Y:S06]  /*0cb0*/  MEMBAR.ALL.GPU ;  /* 0x0000000000007992 */ /* 0x000fec000000a000 */
[----:B------:R-:W-:-:S00]  /*0cc0*/  ERRBAR ;  /* 0x00000000000079ab */ /* 0x000fc00000000000 */
[----:B------:R-:W-:Y:S06]  /*0cd0*/  CGAERRBAR ;  /* 0x00000000000075ab */ /* 0x000fec0000000000 */
[----:B------:R1:W-:Y:S01]  /*0ce0*/  REDG.E.ADD.S32.STRONG.GPU desc[UR14][R4.64], R11 ;  /* 0x0000000b0400798e */ /* 0x0003e2000c12e30e */
[----:B------:R-:W-:Y:S05]  /*0cf0*/  @!P2 BRA `(.L_x_2895) ;  /* 0x000000000014a947 */ /* 0x000fea0003800000 */
.L_x_2896:
[----:B-1----:R-:W2:Y:S04]  /*0d00*/  LDG.E.STRONG.GPU R6, desc[UR14][R4.64] ;  /* 0x0000000e04067981 */ /* 0x002ea8000c1ef900 */
[----:B--2---:R-:W-:Y:S01]  /*0d10*/  CCTL.IVALL ;  /* 0x00000000ff00798f */ /* 0x004fe20002000000 */
[----:B------:R-:W-:Y:S05]  /*0d20*/  YIELD ;  /* 0x0000000000007946 */ /* 0x000fea0003800000 */
[----:B------:R-:W-:-:S13]  /*0d30*/  ISETP.NE.AND P2, PT, R6, R9, PT ;  /* 0x000000090600720c */ /* 0x000fda0003f45270 */
[----:B------:R-:W-:Y:S05]  /*0d40*/  @P2 BRA `(.L_x_2896) ;  /* 0xfffffffc00ec2947 */ /* 0x000fea000383ffff */
.L_x_2895:
[----:B------:R-:W-:Y:S05]  /*0d50*/  WARPSYNC.ALL ;  /* 0x0000000000007948 */ /* 0x000fea0003800000 */
[----:B------:R-:W-:Y:S06]  /*0d60*/  BAR.SYNC.DEFER_BLOCKING 0x0 ;  /* 0x0000000000007b1d */ /* 0x000fec0000010000 */
[----:B------:R-:W-:Y:S01]  /*0d70*/  UMOV UR5, URZ ;  /* 0x000000ff00057c82 */ /* 0x000fe20008000000 */
[----:B------:R-:W-:Y:S05]  /*0d80*/  @!P4 BRA `(.L_x_2897) ;  /* 0x000000040098c947 */ /* 0x000fea0003800000 */
[----:B------:R-:W-:Y:S01]  /*0d90*/  LOP3.LUT R12, R22, 0x7ffffff8, RZ, 0xc0, !PT ;  /* 0x7ffffff8160c7812 */ /* 0x000fe200078ec0ff */
        /* <DEDUP_REMOVED lines=10> */
.L_x_2898:
[----:B------:R-:W-:Y:S01]  /*0e40*/  UIADD3 UR24, UPT, UPT, UR5, 0x1, URZ ;  /* 0x0000000105187890 */ /* 0x000fe2000fffe0ff */
[----:B------:R-:W-:Y:S01]  /*0e50*/  ISETP.EQ.OR P2, PT, RZ, UR23, P3 ;  /* 0x00000017ff007c0c */ /* 0x000fe20009f42670 */
[----:B------:R-:W-:-:S04]  /*0e60*/  UIADD3 UR25, UPT, UPT, UR5, 0x2, URZ ;  /* 0x0000000205197890 */ /* 0x000fc8000fffe0ff */
[----:B-1----:R-:W-:Y:S01]  /*0e70*/  MOV R4, UR24 ;  /* 0x0000001800047c02 */ /* 0x002fe20008000f00 */
        /* <DEDUP_REMOVED lines=20> */
[----:B--2---:R-:W-:Y:S02]  /*0fc0*/  IMAD.U32 R11, RZ, RZ, UR27 ;  /* 0x0000001bff0b7e24 */ /* 0x004fe4000f8e00ff */
        /* <DEDUP_REMOVED lines=66> */
.L_x_2897:
[----:B-1----:R-:W-:-:S04]  /*13f0*/  LOP3.LUT R4, R22, 0x7, RZ, 0xc0, !PT ;  /* 0x0000000716047812 */ /* 0x002fc800078ec0ff */
        /* <DEDUP_REMOVED lines=28> */
[----:B------:R-:W-:Y:S01]  /*15c0*/  MOV R7, UR13 ;  /* 0x0000000d00077c02 */ /* 0x000fe20008000f00 */
[----:B0-----:R-:W-:Y:S01]  /*15d0*/  @!P6 FADD.FTZ R24, R24, R4 ;  /* 0x000000041818e221 */ /* 0x001fe20000010000 */
[----:B------:R-:W-:Y:S01]  /*15e0*/  @!P6 FADD.FTZ R25, R25, R5 ;  /* 0x000000051919e221 */ /* 0x000fe20000010000 */
[----:B------:R-:W-:Y:S01]  /*15f0*/  ISETP.EQ.OR P6, PT, R6, UR18, P3 ;  /* 0x0000001206007c0c */ /* 0x000fe20009fc2670 */
[----:B------:R-:W-:Y:S01]  /*1600*/  IMAD.U32 R5, RZ, RZ, UR11 ;  /* 0x0000000bff057e24 */ /* 0x000fe2000f8e00ff */
[----:B------:R-:W-:Y:S02]  /*1610*/  MOV R4, UR10 ;  /* 0x0000000a00047c02 */ /* 0x000fe40008000f00 */
[----:B------:R-:W-:-:S04]  /*1620*/  MOV R6, UR12 ;  /* 0x0000000c00067c02 */ /* 0x000fc80008000f00 */
[----:B------:R-:W3:Y:S04]  /*1630*/  @!P5 LDG.E.64 R4, desc[UR14][R4.64] ;  /* 0x0000000e0404d981 */ /* 0x000ee8000c1e1b00 */
[----:B------:R-:W4:Y:S01]  /*1640*/  @!P4 LDG.E.64 R6, desc[UR14][R6.64] ;  /* 0x0000000e0606c981 */ /* 0x000f22000c1e1b00 */
[----:B------:R-:W-:-:S05]  /*1650*/  VOTEU.ALL UP3, P6 ;  /* 0x0000000000ff7886 */ /* 0x000fca0003060000 */
[----:B------:R-:W-:-:S04]  /*1660*/  @!UP3 UIMAD UR9, UR9, UR19, UR6 ;  /* 0x000000130909b2a4 */ /* 0x000fc8000f8e0206 */
[----:B------:R-:W-:-:S06]  /*1670*/  @!UP3 UIMAD.WIDE.U32 UR10, UR9, 0x8, UR16 ;  /* 0x00000008090ab8a5 */ /* 0x000fcc000f8e0010 */
[----:B------:R-:W-:Y:S01]  /*1680*/  MOV R8, UR10 ;  /* 0x0000000a00087c02 */ /* 0x000fe20008000f00 */
[----:B------:R-:W-:-:S06]  /*1690*/  IMAD.U32 R9, RZ, RZ, UR11 ;  /* 0x0000000bff097e24 */ /* 0x000fcc000f8e00ff */
[----:B------:R-:W5:Y:S01]  /*16a0*/  @!P6 LDG.E.64 R8, desc[UR14][R8.64] ;  /* 0x0000000e0808e981 */ /* 0x000f62000c1e1b00 */
[----:B--2---:R-:W-:-:S04]  /*16b0*/  MOV R11, UR5 ;  /* 0x00000005000b7c02 */ /* 0x004fc80008000f00 */
[----:B------:R-:W-:-:S04]  /*16c0*/  IADD3 R11, PT, PT, R11, 0x4, RZ ;  /* 0x000000040b0b7810 */ /* 0x000fc80007ffe0ff */
[----:B------:R-:W-:Y:S01]  /*16d0*/  R2UR UR5, R11 ;  /* 0x000000000b0572ca */ /* 0x000fe200000e0000 */
[----:B---3--:R-:W-:Y:S01]  /*16e0*/  @!P5 FADD.FTZ R24, R24, R4 ;  /* 0x000000041818d221 */ /* 0x008fe20000010000 */
[----:B------:R-:W-:-:S03]  /*16f0*/  @!P5 FADD.FTZ R25, R25, R5 ;  /* 0x000000051919d221 */ /* 0x000fc60000010000 */
[----:B----4-:R-:W-:Y:S01]  /*1700*/  @!P4 FADD.FTZ R24, R24, R6 ;  /* 0x000000061818c221 */ /* 0x010fe20000010000 */
[----:B------:R-:W-:-:S03]  /*1710*/  @!P4 FADD.FTZ R25, R25, R7 ;  /* 0x000000071919c221 */ /* 0x000fc60000010000 */
[----:B-----5:R-:W-:Y:S01]  /*1720*/  @!P6 FADD.FTZ R24, R24, R8 ;  /* 0x000000081818e221 */ /* 0x020fe20000010000 */
[----:B------:R-:W-:-:S07]  /*1730*/  @!P6 FADD.FTZ R25, R25, R9 ;  /* 0x000000091919e221 */ /* 0x000fce0000010000 */
.L_x_2899:
        /* <DEDUP_REMOVED lines=27> */
.L_x_2900:
        /* <DEDUP_REMOVED lines=13> */
.L_x_2901:
[----:B------:R-:W-:Y:S05]  /*19c0*/  BSYNC.RECONVERGENT B0 ;  /* 0x0000000000007941 */ /* 0x000fea0003800200 */
.L_x_2894:
        /* <DEDUP_REMOVED lines=9> */
[----:B-1----:R-:W1:Y:S02]  /*1a60*/  LDC.64 R6, c[0x0][0x398] ;  /* 0x0000e600ff067b82 */ /* 0x002e640000000a00 */
[----:B------:R-:W-:Y:S02]  /*1a70*/  IMAD R4, R4, 0x7, RZ ;  /* 0x0000000704047824 */ /* 0x000fe400078e02ff */
[----:B----4-:R-:W-:-:S03]  /*1a80*/  @P0 FMUL.FTZ R10, R24, UR10 ;  /* 0x0000000a180a0c20 */ /* 0x010fc60008410000 */
[----:B--2---:R-:W-:Y:S01]  /*1a90*/  IADD3 R11, PT, PT, RZ, -R4, RZ ;  /* 0x80000004ff0b7210 */ /* 0x004fe20007ffe0ff */
[----:B---3--:R-:W-:Y:S01]  /*1aa0*/  ULEA UR5, UR9, UR5, 0x18 ;  /* 0x0000000509057291 */ /* 0x008fe2000f8ec0ff */
[----:B------:R-:W2:Y:S02]  /*1ab0*/  LDC.64 R4, c[0x0][0x3a0] ;  /* 0x0000e800ff047b82 */ /* 0x000ea40000000a00 */
[----:B------:R-:W-:-:S04]  /*1ac0*/  PRMT R11, R11, 0x7710, RZ ;  /* 0x000077100b0b7816 */ /* 0x000fc800000000ff */
[----:B------:R-:W-:Y:S01]  /*1ad0*/  IADD3 R11, PT, PT, R11, R0, RZ ;  /* 0x000000000b0b7210 */ /* 0x000fe20007ffe0ff */
[----:B0-----:R-:W-:Y:S01]  /*1ae0*/  @P0 IMAD.WIDE R8, R15, 0x8, R8 ;  /* 0x000000080f080825 */ /* 0x001fe200078e0208 */
[----:B------:R0:W-:Y:S03]  /*1af0*/  @!P3 STS.64 [UR5+0x48], R24 ;  /* 0x00004818ff00b988 */ /* 0x0001e60008000a05 */
[----:B------:R-:W-:-:S05]  /*1b00*/  IMAD.SHL.U32 R11, R11, 0x2, RZ ;  /* 0x000000020b0b7824 */ /* 0x000fca00078e00ff */
[----:B------:R-:W-:Y:S01]  /*1b10*/  LOP3.LUT R13, R11, 0xffff, RZ, 0xc0, !PT ;  /* 0x0000ffff0b0d7812 */ /* 0x000fe200078ec0ff */
[----:B------:R-:W-:-:S03]  /*1b20*/  @P0 FMUL.FTZ R11, R25, UR10 ;  /* 0x0000000a190b0c20 */ /* 0x000fc60008410000 */
[----:B------:R-:W-:Y:S02]  /*1b30*/  IADD3 R13, PT, PT, R26, R13, RZ ;  /* 0x0000000d1a0d7210 */ /* 0x000fe40007ffe0ff */
[----:B------:R3:W-:Y:S03]  /*1b40*/  @P0 STG.E.64 desc[UR14][R8.64], R10 ;  /* 0x0000000a08000986 */ /* 0x0007e6000c101b0e */
[C---:B-1----:R-:W-:Y:S01]  /*1b50*/  IMAD.WIDE R6, R13.reuse, 0x4, R6 ;  /* 0x000000040d067825 */ /* 0x042fe200078e0206 */
[----:B------:R-:W-:Y:S03]  /*1b60*/  BAR.SYNC.DEFER_BLOCKING 0x0 ;  /* 0x0000000000007b1d */ /* 0x000fe60000010000 */
[----:B--2---:R-:W-:-:S03]  /*1b70*/  IMAD.WIDE R4, R13, 0x4, R4 ;  /* 0x000000040d047825 */ /* 0x004fc600078e0204 */
[----:B------:R-:W5:Y:S04]  /*1b80*/  LDG.E.64 R6, desc[UR14][R6.64] ;  /* 0x0000000e06067981 */ /* 0x000f68000c1e1b00 */
[----:B------:R-:W5:Y:S01]  /*1b90*/  LDG.E.64 R4, desc[UR14][R4.64] ;  /* 0x0000000e04047981 */ /* 0x000f62000c1e1b00 */
[----:B0-----:R-:W-:Y:S01]  /*1ba0*/  VIADD R24, R23, 0x20 ;  /* 0x0000002017187836 */ /* 0x001fe20000000000 */
[----:B------:R-:W-:Y:S01]  /*1bb0*/  BSSY.RECONVERGENT B0, `(.L_x_2902) ;  /* 0x0000075000007945 */ /* 0x000fe20003800200 */
[----:B---3--:R-:W-:Y:S01]  /*1bc0*/  SHF.R.S32.HI R8, RZ, 0x1f, R23 ;  /* 0x0000001fff087819 */ /* 0x008fe20000011417 */
[----:B------:R-:W0:Y:S02]  /*1bd0*/  LDS.64 R14, [UR5+0x48] ;  /* 0x00004805ff0e7984 */ /* 0x000e240008000a00 */
[----:B------:R-:W-:Y:S01]  /*1be0*/  SHF.R.S32.HI R25, RZ, 0x1f, R24 ;  /* 0x0000001fff197819 */ /* 0x000fe20000011418 */
[----:B0-----:R-:W-:-:S04]  /*1bf0*/  FMUL.FTZ R14, R14, UR10 ;  /* 0x0000000a0e0e7c20 */ /* 0x001fc80008410000 */
[----:B------:R-:W-:-:S04]  /*1c00*/  FMUL.FTZ R12, R14, R14 ;  /* 0x0000000e0e0c7220 */ /* 0x000fc80000410000 */
[----:B------:R-:W-:Y:S01]  /*1c10*/  FFMA.FTZ R12, R15, UR10, -R12 ;  /* 0x0000000a0f0c7c23 */ /* 0x000fe2000801080c */
[----:B------:R-:W-:-:S04]  /*1c20*/  HFMA2 R15, -RZ, RZ, 1.875, 0 ;  /* 0x3f800000ff0f7431 */ /* 0x000fc800000001ff */
[----:B------:R-:W-:-:S13]  /*1c30*/  FSETP.GTU.FTZ.AND P2, PT, R12, RZ, PT ;  /* 0x000000ff0c00720b */ /* 0x000fda0003f5c000 */
[----:B------:R-:W0:Y:S02]  /*1c40*/  @P2 LDC R13, c[0x0][0x3a8] ;  /* 0x0000ea00ff0d2b82 */ /* 0x000e240000000800 */
[----:B0-----:R-:W-:-:S04]  /*1c50*/  @P2 FADD.FTZ R12, R12, R13 ;  /* 0x0000000d0c0c2221 */ /* 0x001fc80000010000 */
        /* <DEDUP_REMOVED lines=11> */
[C---:B------:R-:W-:Y:S01]  /*1d10*/  FADD.FTZ R16, -R14.reuse, R16 ;  /* 0x000000100e107221 */ /* 0x040fe20000010100 */
[----:B0-----:R-:W-:Y:S01]  /*1d20*/  FADD.FTZ R12, -R14, R17 ;  /* 0x000000110e0c7221 */ /* 0x001fe20000010100 */
[----:B------:R-:W0:Y:S02]  /*1d30*/  LDCU.64 UR10, c[0x0][0x380] ;  /* 0x00007000ff0a77ac */ /* 0x000e240008000a00 */
[-C--:B-1----:R-:W-:Y:S01]  /*1d40*/  FMUL.FTZ R11, R16, R15.reuse ;  /* 0x0000000f100b7220 */ /* 0x082fe20000410000 */
[----:B------:R-:W-:-:S03]  /*1d50*/  FMUL.FTZ R16, R12, R15 ;  /* 0x0000000f0c107220 */ /* 0x000fc60000410000 */
[----:B-----5:R-:W-:Y:S01]  /*1d60*/  FFMA.FTZ R12, R6, R11, R4 ;  /* 0x0000000b060c7223 */ /* 0x020fe20000010004 */
[----:B--2---:R-:W-:Y:S01]  /*1d70*/  IMAD R10, R8, UR16, RZ ;  /* 0x00000010080a7c24 */ /* 0x004fe2000f8e02ff */
[----:B------:R-:W-:-:S03]  /*1d80*/  MOV R8, R20 ;  /* 0x0000001400087202 */ /* 0x000fc60000000f00 */
[C---:B------:R-:W-:Y:S02]  /*1d90*/  IMAD R13, R23.reuse, UR17, R10 ;  /* 0x00000011170d7c24 */ /* 0x040fe4000f8e020a */
[----:B------:R-:W-:-:S03]  /*1da0*/  IMAD.WIDE.U32 R8, R23, UR16, R8 ;  /* 0x0000001017087c25 */ /* 0x000fc6000f8e0008 */
[----:B0-----:R-:W-:Y:S02]  /*1db0*/  LEA R10, P1, R8, UR10, 0x2 ;  /* 0x0000000a080a7c11 */ /* 0x001fe4000f8210ff */
[----:B------:R-:W-:-:S04]  /*1dc0*/  IADD3 R13, PT, PT, R9, R13, RZ ;  /* 0x0000000d090d7210 */ /* 0x000fc80007ffe0ff */
[----:B------:R-:W-:Y:S01]  /*1dd0*/  LEA.HI.X R11, R8, UR11, R13, 0x2, P1 ;  /* 0x0000000b080b7c11 */ /* 0x000fe200088f140d */
[----:B------:R-:W-:-:S05]  /*1de0*/  FFMA.FTZ R13, R7, R16, R5 ;  /* 0x00000010070d7223 */ /* 0x000fca0000010005 */
[----:B------:R2:W-:Y:S02]  /*1df0*/  STG.E.64 desc[UR14][R10.64], R12 ;  /* 0x0000000c0a007986 */ /* 0x0005e4000c101b0e */
.L_x_2905:
[----:B------:R-:W-:Y:S05]  /*1e00*/  BSYNC.RECONVERGENT B1 ;  /* 0x0000000000017941 */ /* 0x000fea0003800200 */
.L_x_2904:
[----:B------:R-:W-:Y:S05]  /*1e10*/  @P2 BRA `(.L_x_2906) ;  /* 0x0000000400382947 */ /* 0x000fea0003800000 */
[----:B------:R-:W3:Y:S01]  /*1e20*/  LDCU.64 UR10, c[0x0][0x3e0] ;  /* 0x00007c00ff0a77ac */ /* 0x000ee20008000a00 */
[----:B------:R-:W-:Y:S01]  /*1e30*/  MOV R9, R19 ;  /* 0x0000001300097202 */ /* 0x000fe20000000f00 */
[----:B------:R-:W-:Y:S02]  /*1e40*/  IMAD.MOV.U32 R8, RZ, RZ, R20 ;  /* 0x000000ffff087224 */ /* 0x000fe400078e0014 */
[C---:B------:R-:W-:Y:S01]  /*1e50*/  FADD.FTZ R2, -R14.reuse, R2 ;  /* 0x000000020e027221 */ /* 0x040fe20000010100 */
[----:B------:R-:W4:Y:S01]  /*1e60*/  LDCU.64 UR12, c[0x0][0x380] ;  /* 0x00007000ff0c77ac */ /* 0x000f220008000a00 */
[----:B------:R-:W-:Y:S02]  /*1e70*/  FADD.FTZ R14, -R14, R3 ;  /* 0x000000030e0e7221 */ /* 0x000fe40000010100 */
[-C--:B-1----:R-:W-:Y:S02]  /*1e80*/  FMUL.FTZ R3, R2, R15.reuse ;  /* 0x0000000f02037220 */ /* 0x082fe40000410000 */
[----:B------:R-:W-:-:S02]  /*1e90*/  FMUL.FTZ R14, R14, R15 ;  /* 0x0000000f0e0e7220 */ /* 0x000fc40000410000 */
[----:B-----5:R-:W-:Y:S02]  /*1ea0*/  FFMA.FTZ R4, R6, R3, R4 ;  /* 0x0000000306047223 */ /* 0x020fe40000010004 */
[----:B------:R-:W-:Y:S01]  /*1eb0*/  FFMA.FTZ R5, R7, R14, R5 ;  /* 0x0000000e07057223 */ /* 0x000fe20000010005 */
[----:B---3--:R-:W-:Y:S02]  /*1ec0*/  IMAD R25, R25, UR10, RZ ;  /* 0x0000000a19197c24 */ /* 0x008fe4000f8e02ff */
[----:B------:R-:W-:-:S04]  /*1ed0*/  IMAD.WIDE.U32 R8, R24, UR10, R8 ;  /* 0x0000000a18087c25 */ /* 0x000fc8000f8e0008 */
[----:B------:R-:W-:Y:S01]  /*1ee0*/  IMAD R25, R24, UR11, R25 ;  /* 0x0000000b18197c24 */ /* 0x000fe2000f8e0219 */
[----:B----4-:R-:W-:-:S04]  /*1ef0*/  LEA R2, P1, R8, UR12, 0x2 ;  /* 0x0000000c08027c11 */ /* 0x010fc8000f8210ff */
[----:B------:R-:W-:-:S04]  /*1f00*/  IADD3 R25, PT, PT, R9, R25, RZ ;  /* 0x0000001909197210 */ /* 0x000fc80007ffe0ff */
[----:B------:R-:W-:-:S05]  /*1f10*/  LEA.HI.X R3, R8, UR13, R25, 0x2, P1 ;  /* 0x0000000d08037c11 */ /* 0x000fca00088f1419 */
[----:B------:R3:W-:Y:S01]  /*1f20*/  STG.E.64 desc[UR14][R2.64], R4 ;  /* 0x0000000402007986 */ /* 0x0007e2000c101b0e */
[----:B------:R-:W-:Y:S05]  /*1f30*/  BRA `(.L_x_2906) ;  /* 0x0000000000f07947 */ /* 0x000fea0003800000 */
.L_x_2903:
[----:B------:R-:W-:Y:S04]  /*1f40*/  BSSY.RECONVERGENT B1, `(.L_x_2907) ;  /* 0x000001d000017945 */ /* 0x000fe80003800200 */
[----:B------:R-:W-:Y:S05]  /*1f50*/  @P1 BRA `(.L_x_2908) ;  /* 0x00000000006c1947 */ /* 0x000fea0003800000 */
[C---:B------:R-:W-:Y:S01]  /*1f60*/  FADD.FTZ R16, -R14.reuse, R16 ;  /* 0x000000100e107221 */ /* 0x040fe20000010100 */
[----:B------:R-:W-:Y:S01]  /*1f70*/  FADD.FTZ R10, -R14, R17 ;  /* 0x000000110e0a7221 */ /* 0x000fe20000010100 */
[----:B------:R-:W2:Y:S01]  /*1f80*/  LDCU.64 UR10, c[0x0][0x3e0] ;  /* 0x00007c00ff0a77ac */ /* 0x000ea20008000a00 */
[----:B------:R-:W-:Y:S02]  /*1f90*/  IMAD.MOV.U32 R11, RZ, RZ, R19 ;  /* 0x000000ffff0b7224 */ /* 0x000fe400078e0013 */
[-C--:B-1----:R-:W-:Y:S01]  /*1fa0*/  FMUL.FTZ R13, R16, R15.reuse ;  /* 0x0000000f100d7220 */ /* 0x082fe20000410000 */
[----:B------:R-:W-:Y:S01]  /*1fb0*/  FMUL.FTZ R10, R10, R15 ;  /* 0x0000000f0a0a7220 */ /* 0x000fe20000410000 */
[----:B------:R-:W1:Y:S02]  /*1fc0*/  LDCU.64 UR12, c[0x0][0x380] ;  /* 0x00007000ff0c77ac */ /* 0x000e640008000a00 */
[----:B-----5:R-:W-:Y:S01]  /*1fd0*/  FFMA.FTZ R13, R6, R13, R4 ;  /* 0x0000000d060d7223 */ /* 0x020fe20000010004 */
[----:B0-----:R-:W-:Y:S01]  /*1fe0*/  FFMA.FTZ R12, R7, R10, R5 ;  /* 0x0000000a070c7223 */ /* 0x001fe20000010005 */
[----:B------:R-:W-:-:S02]  /*1ff0*/  MOV R10, R20 ;  /* 0x00000014000a7202 */ /* 0x000fc40000000f00 */
[----:B------:R-:W-:Y:S01]  /*2000*/  FMUL.FTZ R9, R13, -1.4426950216293334961 ;  /* 0xbfb8aa3b0d097820 */ /* 0x000fe20000410000 */
[----:B------:R-:W-:-:S05]  /*2010*/  FMUL.FTZ R26, R12, -1.4426950216293334961 ;  /* 0xbfb8aa3b0c1a7820 */ /* 0x000fca0000410000 */
[----:B------:R-:W0:Y:S01]  /*2020*/  MUFU.EX2 R9, R9 ;  /* 0x0000000900097308 */ /* 0x000e220000000800 */
[----:B--2---:R-:W-:Y:S02]  /*2030*/  IMAD R8, R8, UR10, RZ ;  /* 0x0000000a08087c24 */ /* 0x004fe4000f8e02ff */
[----:B------:R-:W-:-:S05]  /*2040*/  IMAD.WIDE.U32 R10, R23, UR10, R10 ;  /* 0x0000000a170a7c25 */ /* 0x000fca000f8e000a */
[----:B------:R-:W2:Y:S01]  /*2050*/  MUFU.EX2 R26, R26 ;  /* 0x0000001a001a7308 */ /* 0x000ea20000000800 */
[----:B0-----:R-:W-:Y:S01]  /*2060*/  FADD.FTZ R16, R9, 1 ;  /* 0x3f80000009107421 */ /* 0x001fe20000010000 */
[----:B------:R-:W-:Y:S01]  /*2070*/  IMAD R9, R23, UR11, R8 ;  /* 0x0000000b17097c24 */ /* 0x000fe2000f8e0208 */
[----:B-1----:R-:W-:-:S05]  /*2080*/  LEA R8, P1, R10, UR12, 0x2 ;  /* 0x0000000c0a087c11 */ /* 0x002fca000f8210ff */
[----:B------:R-:W0:Y:S01]  /*2090*/  MUFU.RCP R16, R16 ;  /* 0x0000001000107308 */ /* 0x000e220000001000 */
[----:B------:R-:W-:Y:S01]  /*20a0*/  IADD3 R9, PT, PT, R11, R9, RZ ;  /* 0x000000090b097210 */ /* 0x000fe20007ffe0ff */
[----:B--2---:R-:W-:-:S03]  /*20b0*/  FADD.FTZ R17, R26, 1 ;  /* 0x3f8000001a117421 */ /* 0x004fc60000010000 */
[----:B------:R-:W-:-:S03]  /*20c0*/  LEA.HI.X R9, R10, UR13, R9, 0x2, P1 ;  /* 0x0000000d0a097c11 */ /* 0x000fc600088f1409 */
[----:B------:R-:W1:Y:S01]  /*20d0*/  MUFU.RCP R17, R17 ;  /* 0x0000001100117308 */ /* 0x000e620000001000 */
[----:B0-----:R-:W-:Y:S01]  /*20e0*/  FMUL.FTZ R10, R13, R16 ;  /* 0x000000100d0a7220 */ /* 0x001fe20000410000 */
[----:B-1----:R-:W-:-:S05]  /*20f0*/  FMUL.FTZ R11, R12, R17 ;  /* 0x000000110c0b7220 */ /* 0x002fca0000410000 */
[----:B------:R2:W-:Y:S02]  /*2100*/  STG.E.64 desc[UR14][R8.64], R10 ;  /* 0x0000000a08007986 */ /* 0x0005e4000c101b0e */
.L_x_2908:
[----:B------:R-:W-:Y:S05]  /*2110*/  BSYNC.RECONVERGENT B1 ;  /* 0x0000000000017941 */ /* 0x000fea0003800200 */
.L_x_2907:
[----:B------:R-:W3:Y:S02]  /*2120*/  LDCU.64 UR10, c[0x0][0x3e8] ;  /* 0x00007d00ff0a77ac */ /* 0x000ee40008000a00 */
[----:B---3--:R-:W-:-:S04]  /*2130*/  ISETP.GE.U32.AND P1, PT, R24, UR10, PT ;  /* 0x0000000a18007c0c */ /* 0x008fc8000bf26070 */
[----:B------:R-:W-:-:S13]  /*2140*/  ISETP.GE.AND.EX P1, PT, R25, UR11, PT, P1 ;  /* 0x0000000b19007c0c */ /* 0x000fda000bf26310 */
[----:B------:R-:W-:Y:S05]  /*2150*/  @P1 BRA `(.L_x_2906) ;  /* 0x0000000000681947 */ /* 0x000fea0003800000 */
[C---:B------:R-:W-:Y:S01]  /*2160*/  FADD.FTZ R2, -R14.reuse, R2 ;  /* 0x000000020e027221 */ /* 0x040fe20000010100 */
[----:B------:R-:W-:Y:S01]  /*2170*/  FADD.FTZ R14, -R14, R3 ;  /* 0x000000030e0e7221 */ /* 0x000fe20000010100 */
[----:B------:R-:W3:Y:S01]  /*2180*/  LDCU.64 UR10, c[0x0][0x3e0] ;  /* 0x00007c00ff0a77ac */ /* 0x000ee20008000a00 */
[----:B------:R-:W-:Y:S01]  /*2190*/  MOV R18, R20 ;  /* 0x0000001400127202 */ /* 0x000fe20000000f00 */
[-C--:B-12---:R-:W-:Y:S01]  /*21a0*/  FMUL.FTZ R9, R2, R15.reuse ;  /* 0x0000000f02097220 */ /* 0x086fe20000410000 */
[----:B------:R-:W-:Y:S01]  /*21b0*/  FMUL.FTZ R14, R14, R15 ;  /* 0x0000000f0e0e7220 */ /* 0x000fe20000410000 */
[----:B------:R-:W1:Y:S02]  /*21c0*/  LDCU.64 UR12, c[0x0][0x380] ;  /* 0x00007000ff0c77ac */ /* 0x000e640008000a00 */
[----:B-----5:R-:W-:Y:S01]  /*21d0*/  FFMA.FTZ R4, R6, R9, R4 ;  /* 0x0000000906047223 */ /* 0x020fe20000010004 */
[----:B------:R-:W-:-:S03]  /*21e0*/  FFMA.FTZ R7, R7, R14, R5 ;  /* 0x0000000e07077223 */ /* 0x000fc60000010005 */
[----:B------:R-:W-:Y:S01]  /*21f0*/  FMUL.FTZ R2, R4, -1.4426950216293334961 ;  /* 0xbfb8aa3b04027820 */ /* 0x000fe20000410000 */
[----:B------:R-:W-:-:S05]  /*2200*/  FMUL.FTZ R3, R7, -1.4426950216293334961 ;  /* 0xbfb8aa3b07037820 */ /* 0x000fca0000410000 */
[----:B------:R-:W2:Y:S01]  /*2210*/  MUFU.EX2 R2, R2 ;  /* 0x0000000200027308 */ /* 0x000ea20000000800 */
[----:B---3--:R-:W-:Y:S02]  /*2220*/  IMAD R25, R25, UR10, RZ ;  /* 0x0000000a19197c24 */ /* 0x008fe4000f8e02ff */
[----:B------:R-:W-:-:S05]  /*2230*/  IMAD.WIDE.U32 R18, R24, UR10, R18 ;  /* 0x0000000a18127c25 */ /* 0x000fca000f8e0012 */
[----:B------:R-:W3:Y:S01]  /*2240*/  MUFU.EX2 R3, R3 ;  /* 0x0000000300037308 */ /* 0x000ee20000000800 */
[----:B------:R-:W-:-:S05]  /*2250*/  IMAD R25, R24, UR11, R25 ;  /* 0x0000000b18197c24 */ /* 0x000fca000f8e0219 */
[----:B------:R-:W-:Y:S01]  /*2260*/  IADD3 R25, PT, PT, R19, R25, RZ ;  /* 0x0000001913197210 */ /* 0x000fe20007ffe0ff */
[----:B--2---:R-:W-:Y:S01]  /*2270*/  FADD.FTZ R5, R2, 1 ;  /* 0x3f80000002057421 */ /* 0x004fe20000010000 */
[----:B-1----:R-:W-:-:S05]  /*2280*/  LEA R2, P1, R18, UR12, 0x2 ;  /* 0x0000000c12027c11 */ /* 0x002fca000f8210ff */
[----:B------:R-:W1:Y:S01]  /*2290*/  MUFU.RCP R5, R5 ;  /* 0x0000000500057308 */ /* 0x000e620000001000 */
[----:B---3--:R-:W-:Y:S01]  /*22a0*/  FADD.FTZ R6, R3, 1 ;  /* 0x3f80000003067421 */ /* 0x008fe20000010000 */
[----:B------:R-:W-:-:S06]  /*22b0*/  LEA.HI.X R3, R18, UR13, R25, 0x2, P1 ;  /* 0x0000000d12037c11 */ /* 0x000fcc00088f1419 */
[----:B------:R-:W2:Y:S01]  /*22c0*/  MUFU.RCP R6, R6 ;  /* 0x0000000600067308 */ /* 0x000ea20000001000 */
[----:B-1----:R-:W-:Y:S01]  /*22d0*/  FMUL.FTZ R4, R4, R5 ;  /* 0x0000000504047220 */ /* 0x002fe20000410000 */
[----:B--2---:R-:W-:-:S05]  /*22e0*/  FMUL.FTZ R5, R7, R6 ;  /* 0x0000000607057220 */ /* 0x004fca0000410000 */
[----:B------:R4:W-:Y:S02]  /*22f0*/  STG.E.64 desc[UR14][R2.64], R4 ;  /* 0x0000000402007986 */ /* 0x0009e4000c101b0e */
.L_x_2906:
[----:B------:R-:W-:Y:S05]  /*2300*/  BSYNC.RECONVERGENT B0 ;  /* 0x0000000000007941 */ /* 0x000fea0003800200 */
.L_x_2902:
[----:B------:R-:W-:Y:S02]  /*2310*/  UIADD3 UR8, UPT, UPT, UR19, UR8, URZ ;  /* 0x0000000813087290 */ /* 0x000fe4000fffe0ff */
[----:B------:R-:W-:Y:S02]  /*2320*/  UIADD3 UR4, UPT, UPT, UR4, 0x1, URZ ;  /* 0x0000000104047890 */ /* 0x000fe4000fffe0ff */
[----:B------:R-:W-:-:S09]  /*2330*/  UISETP.GE.AND UP1, UPT, UR8, UR7, UPT ;  /* 0x000000070800728c */ /* 0x000fd2000bf26270 */
[----:B------:R-:W-:Y:S05]  /*2340*/  BRA.U !UP1, `(.L_x_2909) ;  /* 0xffffffdd09987547 */ /* 0x000fea000b83ffff */
[----:B------:R-:W-:Y:S05]  /*2350*/  EXIT ;  /* 0x000000000000794d */ /* 0x000fea0003800000 */
.L_x_2910:
        /* <DEDUP_REMOVED lines=10> */
.L_x_3467:


//--------------------- .text._Z35group_norm_nhwc_fwd_one_pass_kernelI11Fp32IOFp32WLi128ELi14ELi224EEv26Group_norm_nhwc_fwd_params --------------------------
	.section	.text._Z35group_norm_nhwc_fwd_one_pass_kernelI11Fp32IOFp32WLi128ELi14ELi224EEv26Group_norm_nhwc_fwd_params,"ax",@progbits
	.align	128
        .global         _Z35group_norm_nhwc_fwd_one_pass_kernelI11Fp32IOFp32WLi128ELi14ELi224EEv26Group_norm_nhwc_fwd_params
        .type           _Z35group_norm_nhwc_fwd_one_pass_kernelI11Fp32IOFp32WLi128ELi14ELi224EEv26Group_norm_nhwc_fwd_params,@function
        .size           _Z35group_norm_nhwc_fwd_one_pass_kernelI11Fp32IOFp32WLi128ELi14ELi224EEv26Group_norm_nhwc_fwd_params,(.L_x_3468 - _Z35group_norm_nhwc_fwd_one_pass_kernelI11Fp32IOFp32WLi128ELi14ELi224EEv26Group_norm_nhwc_fwd_params)
        .other          _Z35group_norm_nhwc_fwd_one_pass_kernelI11Fp32IOFp32WLi128ELi14ELi224EEv26Group_norm_nhwc_fwd_params,@"STO_CUDA_ENTRY STV_DEFAULT"
_Z35group_norm_nhwc_fwd_one_pass_kernelI11Fp32IOFp32WLi128ELi14ELi224EEv26Group_norm_nhwc_fwd_params:
.text._Z35group_norm_nhwc_fwd_one_pass_kernelI11Fp32IOFp32WLi128ELi14ELi224EEv26Group_norm_nhwc_fwd_params:
        /* <DEDUP_REMOVED lines=11> */
[----:B------:R-:W3:Y:S06]  /*00b0*/  LDCU UR21, c[0x0][0x374] ;  /* 0x00006e80ff1577ac */ /* 0x000eec0008000800 */
[----:B------:R-:W4:Y:S01]  /*00c0*/  LDC R3, c[0x0][0x370] ;  /* 0x0000dc00ff037b82 */ /* 0x000f220000000800 */
[----:B------:R-:W5:Y:S01]  /*00d0*/  LDCU.64 UR10, c[0x0][0x388] ;  /* 0x00007100ff0a77ac */ /* 0x000f620008000a00 */
[----:B------:R-:W1:Y:S06]  /*00e0*/  LDCU.U8 UR12, c[0x0][0x3fc] ;  /* 0x00007f80ff0c77ac */ /* 0x000e6c0008000000 */
[----:B------:R-:W4:Y:S01]  /*00f0*/  S2UR UR4, SR_CgaCtaId ;  /* 0x00000000000479c3 */ /* 0x000f220000008800 */
[----:B------:R-:W-:Y:S01]  /*0100*/  UMOV UR8, 0x400 ;  /* 0x0000040000087882 */ /* 0x000fe20000000000 */
[----:B------:R-:W4:Y:S01]  /*0110*/  LDCU.64 UR16, c[0x0][0x358] ;  /* 0x00006b00ff1077ac */ /* 0x000f220008000a00 */
[----:B--2---:R-:W-:Y:S01]  /*0120*/  MOV R5, UR5 ;  /* 0x0000000500057c02 */ /* 0x004fe20008000f00 */
[----:B---3--:R-:W-:Y:S01]  /*0130*/  UIMAD UR9, UR21, 0x7, UR6 ;  /* 0x00000007150978a4 */ /* 0x008fe2000f8e0206 */
[----:B-----5:R-:W-:Y:S01]  /*0140*/  ISETP.NE.U32.AND P1, PT, RZ, UR10, PT ;  /* 0x0000000aff007c0c */ /* 0x020fe2000bf25070 */
[----:B------:R-:W-:Y:S01]  /*0150*/  UMOV UR10, UR6 ;  /* 0x00000006000a7c82 */ /* 0x000fe20008000000 */
[C---:B0-----:R-:W-:Y:S01]  /*0160*/  LOP3.LUT R0, R6.reuse, 0xffff, RZ, 0xc0, !PT ;  /* 0x0000ffff06007812 */ /* 0x041fe200078ec0ff */
[----:B-1----:R-:W-:Y:S01]  /*0170*/  UISETP.NE.AND UP0, UPT, UR12, URZ, UPT ;  /* 0x000000ff0c00728c */ /* 0x002fe2000bf05270 */
[----:B------:R-:W-:-:S02]  /*0180*/  LOP3.LUT P0, RZ, R6, UR20, RZ, 0xfc, !PT ;  /* 0x0000001406ff7c12 */ /* 0x000fc4000f80fcff */
[----:B----4-:R-:W-:Y:S01]  /*0190*/  LOP3.LUT R29, R3, 0x7ffffff8, RZ, 0xc0, !PT ;  /* 0x7ffffff8031d7812 */ /* 0x010fe200078ec0ff */
[----:B------:R-:W-:Y:S01]  /*01a0*/  IMAD R0, R0, 0x2493, RZ ;  /* 0x0000249300007824 */ /* 0x000fe200078e02ff */
[----:B------:R-:W-:Y:S01]  /*01b0*/  ISETP.NE.AND.EX P0, PT, RZ, UR11, !P0, P1 ;  /* 0x0000000bff007c0c */ /* 0x000fe2000c705310 */
[----:B------:R-:W-:-:S03]  /*01c0*/  ULEA UR8, UR4, UR8, 0x18 ;  /* 0x0000000804087291 */ /* 0x000fc6000f8ec0ff */
[----:B------:R-:W-:Y:S01]  /*01d0*/  SHF.R.U32.HI R2, RZ, 0x10, R0 ;  /* 0x00000010ff027819 */ /* 0x000fe20000011600 */
[----:B------:R-:W-:-:S03]  /*01e0*/  UMOV UR4, URZ ;  /* 0x000000ff00047c82 */ /* 0x000fc60008000000 */
[----:B------:R-:W-:Y:S01]  /*01f0*/  PRMT R0, R2, 0x9910, RZ ;  /* 0x0000991002007816 */ /* 0x000fe200000000ff */
[----:B------:R-:W-:Y:S01]  /*0200*/  IMAD R2, R5, UR20, R2 ;  /* 0x0000001405027c24 */ /* 0x000fe2000f8e0202 */
[----:B------:R-:W-:-:S03]  /*0210*/  LOP3.LUT R5, R3, 0x7, RZ, 0xc0, !PT ;  /* 0x0000000703057812 */ /* 0x000fc600078ec0ff */
[----:B------:R-:W-:Y:S01]  /*0220*/  IMAD R0, R0, 0x7, RZ ;  /* 0x0000000700007824 */ /* 0x000fe200078e02ff */
[C---:B------:R-:W-:Y:S01]  /*0230*/  IADD3 R27, PT, PT, R2.reuse, 0x60, RZ ;  /* 0x00000060021b7810 */ /* 0x040fe20007ffe0ff */
[----:B------:R-:W-:-:S03]  /*0240*/  VIADD R26, R2, 0x20 ;  /* 0x00000020021a7836 */ /* 0x000fc60000000000 */
[----:B------:R-:W-:Y:S02]  /*0250*/  IADD3 R0, PT, PT, RZ, -R0, RZ ;  /* 0x80000000ff007210 */ /* 0x000fe40007ffe0ff */
[----:B------:R-:W-:Y:S02]  /*0260*/  SHF.R.S32.HI R7, RZ, 0x1f, R26 ;  /* 0x0000001fff077819 */ /* 0x000fe4000001141a */
[----:B------:R-:W-:Y:S02]  /*0270*/  PRMT R4, R0, 0x7710, RZ ;  /* 0x0000771000047816 */ /* 0x000fe400000000ff */
[----:B------:R-:W-:Y:S02]  /*0280*/  SHF.R.S32.HI R0, RZ, 0x1f, R2 ;  /* 0x0000001fff007819 */ /* 0x000fe40000011402 */
[----:B------:R-:W-:Y:S02]  /*0290*/  IADD3 R4, PT, PT, R4, R6, RZ ;  /* 0x0000000604047210 */ /* 0x000fe40007ffe0ff */
[----:B------:R-:W-:-:S02]  /*02a0*/  IADD3 R0, PT, PT, R2, 0x40, RZ ;  /* 0x0000004002007810 */ /* 0x000fc40007ffe0ff */
[----:B------:R-:W-:Y:S02]  /*02b0*/  SHF.L.U32 R4, R4, 0x1, RZ ;  /* 0x0000000104047819 */ /* 0x000fe400000006ff */
[----:B------:R-:W-:Y:S02]  /*02c0*/  SHF.R.S32.HI R6, RZ, 0x1f, R0 ;  /* 0x0000001fff067819 */ /* 0x000fe40000011400 */
[----:B------:R-:W-:Y:S02]  /*02d0*/  SHF.R.S32.HI R5, RZ, 0x1f, R27 ;  /* 0x0000001fff057819 */ /* 0x000fe4000001141b */
[----:B------:R-:W-:-:S07]  /*02e0*/  LOP3.LUT R28, R4, 0xffff, RZ, 0xc0, !PT ;  /* 0x0000ffff041c7812 */ /* 0x000fce00078ec0ff */
.L_x_2938:
[----:B0-----:R-:W0:Y:S01]  /*02f0*/  LDCU UR5, c[0x0][0x3f8] ;  /* 0x00007f00ff0577ac */ /* 0x001e220008000800 */
[----:B----45:R-:W-:Y:S02]  /*0300*/  IABS R10, UR10 ;  /* 0x0000000a000a7c13 */ /* 0x030fe40008000000 */
[----:B--23--:R-:W-:Y:S01]  /*0310*/  SHF.R.S32.HI R14, RZ, 0x1f, R26 ;  /* 0x0000001fff0e7819 */ /* 0x00cfe2000001141a */
[----:B-1----:R-:W1:Y:S01]  /*0320*/  LDCU.64 UR14, c[0x0][0x3e8] ;  /* 0x00007d00ff0e77ac */ /* 0x002e620008000a00 */
[----:B------:R-:W-:Y:S02]  /*0330*/  SHF.R.S32.HI R15, RZ, 0x1f, R0 ;  /* 0x0000001fff0f7819 */ /* 0x000fe40000011400 */
[----:B------:R-:W-:Y:S01]  /*0340*/  SHF.R.S32.HI R22, RZ, 0x1f, R2 ;  /* 0x0000001fff167819 */ /* 0x000fe20000011402 */
[----:B------:R-:W2:Y:S01]  /*0350*/  LDCU.64 UR18, c[0x0][0x3f0] ;  /* 0x00007e00ff1277ac */ /* 0x000ea20008000a00 */
[----:B------:R-:W-:Y:S01]  /*0360*/  SHF.R.S32.HI R24, RZ, 0x1f, R27 ;  /* 0x0000001fff187819 */ /* 0x000fe2000001141b */
[----:B0-----:R-:W-:Y:S01]  /*0370*/  IMAD.U32 R4, RZ, RZ, UR5 ;  /* 0x00000005ff047e24 */ /* 0x001fe2000f8e00ff */
[----:B-1----:R-:W-:-:S04]  /*0380*/  ISETP.GE.U32.AND P2, PT, R26, UR14, PT ;  /* 0x0000000e1a007c0c */ /* 0x002fc8000bf46070 */
[----:B------:R-:W-:Y:S02]  /*0390*/  IABS R7, R4 ;  /* 0x0000000400077213 */ /* 0x000fe40000000000 */
[----:B------:R-:W-:Y:S02]  /*03a0*/  ISETP.GE.AND.EX P2, PT, R14, UR15, PT, P2 ;  /* 0x0000000f0e007c0c */ /* 0x000fe4000bf46320 */
[----:B------:R-:W0:Y:S01]  /*03b0*/  I2F.RP R6, R7 ;  /* 0x0000000700067306 */ /* 0x000e220000209400 */
[----:B------:R-:W-:-:S04]  /*03c0*/  ISETP.GE.U32.AND P3, PT, R0, UR14, PT ;  /* 0x0000000e00007c0c */ /* 0x000fc8000bf66070 */
[----:B------:R-:W-:-:S06]  /*03d0*/  ISETP.GE.AND.EX P3, PT, R15, UR15, PT, P3 ;  /* 0x0000000f0f007c0c */ /* 0x000fcc000bf66330 */
[----:B------:R-:W1:Y:S01]  /*03e0*/  @!P2 LDC.64 R12, c[0x0][0x3e0] ;  /* 0x0000f800ff0cab82 */ /* 0x000e620000000a00 */
[----:B0-----:R-:W0:Y:S07]  /*03f0*/  MUFU.RCP R6, R6 ;  /* 0x0000000600067308 */ /* 0x001e2e0000001000 */
[----:B------:R-:W3:Y:S01]  /*0400*/  @!P2 LDC.64 R18, c[0x0][0x390] ;  /* 0x0000e400ff12ab82 */ /* 0x000ee20000000a00 */
[----:B0-----:R-:W-:Y:S01]  /*0410*/  IADD3 R4, PT, PT, R6, 0xffffffe, RZ ;  /* 0x0ffffffe06047810 */ /* 0x001fe20007ffe0ff */
[----:B-1----:R-:W-:-:S03]  /*0420*/  @!P2 IMAD R14, R14, R12, RZ ;  /* 0x0000000c0e0ea224 */ /* 0x002fc600078e02ff */
[----:B------:R0:W1:Y:S01]  /*0430*/  F2I.FTZ.U32.TRUNC.NTZ R5, R4 ;  /* 0x0000000400057305 */ /* 0x000062000021f000 */
[----:B------:R-:W-:Y:S02]  /*0440*/  @!P2 IMAD R14, R26, R13, R14 ;  /* 0x0000000d1a0ea224 */ /* 0x000fe400078e020e */
[----:B0-----:R-:W-:Y:S01]  /*0450*/  HFMA2 R4, -RZ, RZ, 0, 0 ;  /* 0x00000000ff047431 */ /* 0x001fe200000001ff */
[----:B-1----:R-:W-:Y:S02]  /*0460*/  R2UR UR13, R5 ;  /* 0x00000000050d72ca */ /* 0x002fe400000e0000 */
[----:B------:R-:W-:Y:S02]  /*0470*/  IADD3 R8, PT, PT, RZ, -R5, RZ ;  /* 0x80000005ff087210 */ /* 0x000fe40007ffe0ff */
[----:B------:R-:W-:-:S03]  /*0480*/  R2UR UR12, R4 ;  /* 0x00000000040c72ca */ /* 0x000fc600000e0000 */
[----:B------:R-:W-:Y:S02]  /*0490*/  IMAD R9, R8, R7, RZ ;  /* 0x0000000708097224 */ /* 0x000fe400078e02ff */
[----:B------:R-:W-:Y:S02]  /*04a0*/  IMAD.MOV.U32 R8, RZ, RZ, R10 ;  /* 0x000000ffff087224 */ /* 0x000fe400078e000a */
[----:B------:R-:W0:Y:S03]  /*04b0*/  @!P3 LDC.64 R10, c[0x0][0x3e0] ;  /* 0x0000f800ff0abb82 */ /* 0x000e260000000a00 */
[----:B------:R-:W-:-:S03]  /*04c0*/  R2UR UR11, R8 ;  /* 0x00000000080b72ca */ /* 0x000fc600000e0000 */
[----:B------:R-:W-:-:S05]  /*04d0*/  IMAD.HI.U32 R9, R5, R9, UR12 ;  /* 0x0000000c05097e27 */ /* 0x000fca000f8e0009 */
[----:B------:R-:W-:Y:S02]  /*04e0*/  R2UR UR12, R9 ;  /* 0x00000000090c72ca */ /* 0x000fe400000e0000 */
[----:B------:R-:W1:Y:S11]  /*04f0*/  @!P3 LDC.64 R8, c[0x0][0x390] ;  /* 0x0000e400ff08bb82 */ /* 0x000e760000000a00 */
        /* <DEDUP_REMOVED lines=10> */
[----:B------:R-:W-:Y:S01]  /*05a0*/  ISETP.GE.U32.AND P1, PT, R4, R7, PT ;  /* 0x000000070400720c */ /* 0x000fe20003f26070 */
[----:B--2---:R-:W-:-:S12]  /*05b0*/  IMAD.U32 R7, RZ, RZ, UR18 ;  /* 0x00000012ff077e24 */ /* 0x004fd8000f8e00ff */
        /* <DEDUP_REMOVED lines=10> */
[----:B------:R-:W4:Y:S01]  /*0660*/  @!P1 LDC.64 R16, c[0x0][0x390] ;  /* 0x0000e400ff109b82 */ /* 0x000f220000000a00 */
        /* <DEDUP_REMOVED lines=9> */
[----:B------:R-:W-:Y:S02]  /*0700*/  ISETP.GE.AND.EX P4, PT, R24, UR15, PT, P4 ;  /* 0x0000000f18007c0c */ /* 0x000fe4000bf86340 */
[----:B------:R-:W-:Y:S02]  /*0710*/  IADD3 R7, PT, PT, R5, UR5, RZ ;  /* 0x0000000505077c10 */ /* 0x000fe4000fffe0ff */
[----:B------:R-:W-:Y:S02]  /*0720*/  @!P2 MOV R6, R4 ;  /* 0x000000040006a202 */ /* 0x000fe40000000f00 */
[----:B------:R-:W-:-:S03]  /*0730*/  @!P1 MOV R23, R7 ;  /* 0x0000000700179202 */ /* 0x000fc60000000f00 */
[----:B------:R-:W-:-:S05]  /*0740*/  @!P2 IMAD.WIDE.U32 R12, R26, R12, R6 ;  /* 0x0000000c1a0ca225 */ /* 0x000fca00078e0006 */
[----:B------:R-:W-:Y:S01]  /*0750*/  @!P2 IADD3 R13, PT, PT, R13, R14, RZ ;  /* 0x0000000e0d0da210 */ /* 0x000fe20007ffe0ff */
[----:B0-----:R-:W-:Y:S01]  /*0760*/  @!P3 IMAD R14, R15, R10, RZ ;  /* 0x0000000a0f0eb224 */ /* 0x001fe200078e02ff */
[----:B---3--:R-:W-:-:S03]  /*0770*/  @!P2 LEA R18, P5, R12, R18, 0x2 ;  /* 0x000000120c12a211 */ /* 0x008fc600078a10ff */
[----:B------:R-:W-:Y:S01]  /*0780*/  @!P3 IMAD R11, R0, R11, R14 ;  /* 0x0000000b000bb224 */ /* 0x000fe200078e020e */
[----:B------:R-:W-:Y:S01]  /*0790*/  @!P2 LEA.HI.X R19, R12, R19, R13, 0x2, P5 ;  /* 0x000000130c13a211 */ /* 0x000fe200028f140d */
[----:B------:R-:W-:Y:S01]  /*07a0*/  @!P3 IMAD.MOV.U32 R12, RZ, RZ, R4 ;  /* 0x000000ffff0cb224 */ /* 0x000fe200078e0004 */
[----:B------:R-:W-:Y:S01]  /*07b0*/  @!P3 MOV R13, R7 ;  /* 0x00000007000db202 */ /* 0x000fe20000000f00 */
[----:B------:R-:W0:Y:S02]  /*07c0*/  @!P4 LDC.64 R14, c[0x0][0x3e0] ;  /* 0x0000f800ff0ecb82 */ /* 0x000e240000000a00 */
[----:B------:R-:W-:-:S04]  /*07d0*/  @!P3 IMAD.WIDE.U32 R12, R0, R10, R12 ;  /* 0x0000000a000cb225 */ /* 0x000fc800078e000c */
[----:B--2---:R-:W-:Y:S01]  /*07e0*/  @!P1 IMAD R10, R22, R20, RZ ;  /* 0x00000014160a9224 */ /* 0x004fe200078e02ff */
[----:B------:R-:W-:Y:S01]  /*07f0*/  @!P1 MOV R22, R4 ;  /* 0x0000000400169202 */ /* 0x000fe20000000f00 */
[----:B------:R-:W-:Y:S01]  /*0800*/  @!P3 IMAD.IADD R11, R13, 0x1, R11 ;  /* 0x000000010d0bb824 */ /* 0x000fe200078e020b */
[----:B-1----:R-:W-:Y:S01]  /*0810*/  @!P3 LEA R8, P5, R12, R8, 0x2 ;  /* 0x000000080c08b211 */ /* 0x002fe200078a10ff */
[C---:B------:R-:W-:Y:S02]  /*0820*/  @!P1 IMAD R10, R2.reuse, R21, R10 ;  /* 0x00000015020a9224 */ /* 0x040fe400078e020a */
[----:B------:R-:W-:Y:S01]  /*0830*/  @!P1 IMAD.WIDE.U32 R20, R2, R20, R22 ;  /* 0x0000001402149225 */ /* 0x000fe200078e0016 */
[----:B------:R-:W-:Y:S02]  /*0840*/  @!P3 LEA.HI.X R9, R12, R9, R11, 0x2, P5 ;  /* 0x000000090c09b211 */ /* 0x000fe400028f140b */
[----:B------:R-:W1:Y:S02]  /*0850*/  @!P4 LDC.64 R12, c[0x0][0x390] ;  /* 0x0000e400ff0ccb82 */ /* 0x000e640000000a00 */
[----:B------:R-:W-:-:S02]  /*0860*/  @!P1 IADD3 R11, PT, PT, R21, R10, RZ ;  /* 0x0000000a150b9210 */ /* 0x000fc40007ffe0ff */
[----:B----4-:R-:W-:Y:S01]  /*0870*/  @!P1 LEA R10, P5, R20, R16, 0x2 ;  /* 0x00000010140a9211 */ /* 0x010fe200078a10ff */
[----:B0-----:R-:W-:-:S03]  /*0880*/  @!P4 IMAD R22, R24, R14, RZ ;  /* 0x0000000e1816c224 */ /* 0x001fc600078e02ff */
[----:B------:R-:W-:Y:S02]  /*0890*/  @!P1 LEA.HI.X R11, R20, R17, R11, 0x2, P5 ;  /* 0x00000011140b9211 */ /* 0x000fe400028f140b */
[----:B------:R-:W-:Y:S02]  /*08a0*/  CS2R R16, SRZ ;  /* 0x0000000000107805 */ /* 0x000fe4000001ff00 */
[----:B------:R-:W-:Y:S01]  /*08b0*/  @!P4 MOV R20, R4 ;  /* 0x000000040014c202 */ /* 0x000fe20000000f00 */
[C---:B------:R-:W-:Y:S01]  /*08c0*/  @!P4 IMAD R22, R27.reuse, R15, R22 ;  /* 0x0000000f1b16c224 */ /* 0x040fe200078e0216 */
[----:B------:R-:W-:Y:S02]  /*08d0*/  @!P4 MOV R21, R7 ;  /* 0x000000070015c202 */ /* 0x000fe40000000f00 */
[----:B------:R0:W2:Y:S01]  /*08e0*/  @!P2 LDG.E.64 R16, desc[UR16][R18.64] ;  /* 0x000000101210a981 */ /* 0x0000a2000c1e1b00 */
[----:B------:R-:W-:Y:S01]  /*08f0*/  @!P4 IMAD.WIDE.U32 R14, R27, R14, R20 ;  /* 0x0000000e1b0ec225 */ /* 0x000fe200078e0014 */
[----:B0-----:R-:W-:-:S03]  /*0900*/  CS2R R18, SRZ ;  /* 0x0000000000127805 */ /* 0x001fc6000001ff00 */
[----:B------:R-:W-:Y:S01]  /*0910*/  @!P4 IMAD.IADD R22, R15, 0x1, R22 ;  /* 0x000000010f16c824 */ /* 0x000fe200078e0216 */
[C---:B-1----:R-:W-:Y:S02]  /*0920*/  @!P4 LEA R12, P2, R14.reuse, R12, 0x2 ;  /* 0x0000000c0e0cc211 */ /* 0x042fe400078410ff */
[----:B------:R-:W3:Y:S01]  /*0930*/  @!P1 LDG.E.64 R18, desc[UR16][R10.64] ;  /* 0x000000100a129981 */ /* 0x000ee2000c1e1b00 */
[----:B------:R-:W-:Y:S02]  /*0940*/  CS2R R20, SRZ ;  /* 0x0000000000147805 */ /* 0x000fe4000001ff00 */
[----:B------:R-:W-:Y:S02]  /*0950*/  @!P4 LEA.HI.X R13, R14, R13, R22, 0x2, P2 ;  /* 0x0000000d0e0dc211 */ /* 0x000fe400010f1416 */
[----:B------:R-:W-:Y:S02]  /*0960*/  CS2R R22, SRZ ;  /* 0x0000000000167805 */ /* 0x000fe4000001ff00 */
[----:B------:R2:W4:Y:S04]  /*0970*/  @!P3 LDG.E.64 R20, desc[UR16][R8.64] ;  /* 0x000000100814b981 */ /* 0x000528000c1e1b00 */
[----:B------:R4:W5:Y:S01]  /*0980*/  @!P4 LDG.E.64 R22, desc[UR16][R12.64] ;  /* 0x000000100c16c981 */ /* 0x000962000c1e1b00 */
[----:B------:R-:W-:Y:S01]  /*0990*/  BSSY.RECONVERGENT B0, `(.L_x_2911) ;  /* 0x0000037000007945 */ /* 0x000fe20003800200 */
[----:B------:R-:W0:Y:S02]  /*09a0*/  S2R R25, SR_LANEID ;  /* 0x0000000000197919 */ /* 0x000e240000000000 */
[----:B0-----:R-:W-:-:S02]  /*09b0*/  ISETP.GT.AND P2, PT, R25, 0x1e, PT ;  /* 0x0000001e1900780c */ /* 0x001fc40003f44270 */
[----:B------:R-:W-:Y:S01]  /*09c0*/  ISETP.GT.AND P3, PT, R25, 0xf, PT ;  /* 0x0000000f1900780c */ /* 0x000fe20003f64270 */
[----:B--2---:R-:W-:Y:S01]  /*09d0*/  FMUL.FTZ R9, R17, R17 ;  /* 0x0000001111097220 */ /* 0x004fe20000410000 */
[----:B------:R-:W-:-:S03]  /*09e0*/  FADD.FTZ R8, R16, R17 ;  /* 0x0000001110087221 */ /* 0x000fc60000010000 */
[----:B------:R-:W-:Y:S01]  /*09f0*/  FFMA.FTZ R9, R16, R16, R9 ;  /* 0x0000001010097223 */ /* 0x000fe20000010009 */
[----:B---3--:R-:W-:Y:S01]  /*0a00*/  FMUL.FTZ R10, R19, R19 ;  /* 0x00000013130a7220 */ /* 0x008fe20000410000 */
[----:B------:R-:W-:-:S03]  /*0a10*/  FADD.FTZ R11, R18, R19 ;  /* 0x00000013120b7221 */ /* 0x000fc60000010000 */
[----:B------:R-:W-:Y:S01]  /*0a20*/  FFMA.FTZ R10, R18, R18, R10 ;  /* 0x00000012120a7223 */ /* 0x000fe2000001000a */
[----:B------:R-:W-:Y:S01]  /*0a30*/  FADD.FTZ R11, RZ, R11 ;  /* 0x0000000bff0b7221 */ /* 0x000fe20000010000 */
[----:B----4-:R-:W-:Y:S02]  /*0a40*/  FMUL.FTZ R12, R21, R21 ;  /* 0x00000015150c7220 */ /* 0x010fe40000410000 */
[----:B------:R-:W-:Y:S01]  /*0a50*/  FADD.FTZ R10, RZ, R10 ;  /* 0x0000000aff0a7221 */ /* 0x000fe20000010000 */
[----:B------:R-:W-:Y:S01]  /*0a60*/  FADD.FTZ R8, R11, R8 ;  /* 0x000000080b087221 */ /* 0x000fe20000010000 */
[----:B------:R-:W-:Y:S02]  /*0a70*/  FFMA.FTZ R12, R20, R20, R12 ;  /* 0x00000014140c7223 */ /* 0x000fe4000001000c */
[----:B------:R-:W-:Y:S01]  /*0a80*/  FADD.FTZ R9, R10, R9 ;  /* 0x000000090a097221 */ /* 0x000fe20000010000 */
[----:B------:R-:W-:Y:S01]  /*0a90*/  FADD.FTZ R10, R20, R21 ;  /* 0x00000015140a7221 */ /* 0x000fe20000010000 */
[----:B-----5:R-:W-:-:S02]  /*0aa0*/  FMUL.FTZ R11, R23, R23 ;  /* 0x00000017170b7220 */ /* 0x020fc40000410000 */
        /* <DEDUP_REMOVED lines=37> */
.L_x_2912:
[----:B------:R-:W-:Y:S05]  /*0d00*/  BSYNC.RECONVERGENT B0 ;  /* 0x0000000000007941 */ /* 0x000fea0003800200 */
.L_x_2911:
        /* <DEDUP_REMOVED lines=9> */
[----:B-12---:R-:W1:Y:S02]  /*0da0*/  LDS.128 R12, [UR5+0x10] ;  /* 0x00001005ff0c7984 */ /* 0x006e640008000c00 */
[----:B-1----:R-:W-:Y:S01]  /*0db0*/  FADD.FTZ R12, R8, R12 ;  /* 0x0000000c080c7221 */ /* 0x002fe20000010000 */
[----:B------:R-:W-:Y:S02]  /*0dc0*/  FADD.FTZ R13, R9, R13 ;  /* 0x0000000d090d7221 */ /* 0x000fe40000010000 */
[----:B0--3--:R-:W0:Y:S01]  /*0dd0*/  LDS.128 R8, [UR5+0x20] ;  /* 0x00002005ff087984 */ /* 0x009e220008000c00 */
[----:B------:R-:W-:Y:S01]  /*0de0*/  FADD.FTZ R12, R12, R14 ;  /* 0x0000000e0c0c7221 */ /* 0x000fe20000010000 */
[----:B------:R-:W-:-:S03]  /*0df0*/  FADD.FTZ R13, R13, R15 ;  /* 0x0000000f0d0d7221 */ /* 0x000fc60000010000 */
[----:B0-----:R-:W-:Y:S01]  /*0e00*/  FADD.FTZ R8, R12, R8 ;  /* 0x000000080c087221 */ /* 0x001fe20000010000 */
[----:B------:R-:W-:Y:S02]  /*0e10*/  FADD.FTZ R9, R13, R9 ;  /* 0x000000090d097221 */ /* 0x000fe40000010000 */
[----:B------:R-:W0:Y:S01]  /*0e20*/  LDS.128 R12, [UR5+0x30] ;  /* 0x00003005ff0c7984 */ /* 0x000e220008000c00 */
[----:B------:R-:W-:Y:S01]  /*0e30*/  FADD.FTZ R8, R8, R10 ;  /* 0x0000000a08087221 */ /* 0x000fe20000010000 */
[----:B------:R-:W-:-:S03]  /*0e40*/  FADD.FTZ R9, R9, R11 ;  /* 0x0000000b09097221 */ /* 0x000fc60000010000 */
[----:B0-----:R-:W-:Y:S01]  /*0e50*/  FADD.FTZ R8, R8, R12 ;  /* 0x0000000c08087221 */ /* 0x001fe20000010000 */
[----:B------:R-:W-:-:S03]  /*0e60*/  FADD.FTZ R9, R9, R13 ;  /* 0x0000000d09097221 */ /* 0x000fc60000010000 */
[----:B------:R-:W-:Y:S01]  /*0e70*/  FADD.FTZ R8, R8, R14 ;  /* 0x0000000e08087221 */ /* 0x000fe20000010000 */
[----:B------:R-:W-:-:S07]  /*0e80*/  FADD.FTZ R9, R9, R15 ;  /* 0x0000000f09097221 */ /* 0x000fce0000010000 */
.L_x_2914:
[----:B------:R-:W-:Y:S05]  /*0e90*/  BSYNC.RECONVERGENT B0 ;  /* 0x0000000000007941 */ /* 0x000fea0003800200 */
.L_x_2913:
        /* <DEDUP_REMOVED lines=16> */
[----:B------:R-:W-:Y:S02]  /*0fa0*/  UIMAD.WIDE.U32 UR12, UR12, 0x8, UR18 ;  /* 0x000000080c0c78a5 */ /* 0x000fe4000f8e0012 */
[----:B------:R-:W-:-:S04]  /*0fb0*/  UIADD3 UR14, UPT, UPT, -UR14, 0x1, URZ ;  /* 0x000000010e0e7890 */ /* 0x000fc8000fffe1ff */
[----:B--2---:R-:W-:Y:S02]  /*0fc0*/  IMAD.U32 R13, RZ, RZ, UR13 ;  /* 0x0000000dff0d7e24 */ /* 0x004fe4000f8e00ff */
[----:B------:R-:W-:Y:S02]  /*0fd0*/  MOV R14, UR14 ;  /* 0x0000000e000e7c02 */ /* 0x000fe40008000f00 */
[----:B-1----:R-:W-:-:S04]  /*0fe0*/  LEA R10, P4, R12, R10, 0x2 ;  /* 0x0000000a0c0a7211 */ /* 0x002fc800078810ff */
[----:B------:R-:W-:Y:S02]  /*0ff0*/  LEA.HI.X R11, R12, R11, RZ, 0x2, P4 ;  /* 0x0000000b0c0b7211 */ /* 0x000fe400020f14ff */
[----:B------:R-:W-:Y:S02]  /*1000*/  MOV R12, UR12 ;  /* 0x0000000c000c7c02 */ /* 0x000fe40008000f00 */
[----:B------:R-:W-:-:S03]  /*1010*/  PLOP3.LUT P4, PT, PT, PT, UP1, 0x80, 0x8 ;  /* 0x000000000008781c */ /* 0x000fc60003f8f018 */
        /* <DEDUP_REMOVED lines=8> */
.L_x_2917:
[----:B------:R-:W2:Y:S04]  /*10a0*/  LDG.E.STRONG.GPU R13, desc[UR16][R10.64] ;  /* 0x000000100a0d7981 */ /* 0x000ea8000c1ef900 */
[----:B--2---:R-:W-:Y:S01]  /*10b0*/  CCTL.IVALL ;  /* 0x00000000ff00798f */ /* 0x004fe20002000000 */
[----:B------:R-:W-:Y:S05]  /*10c0*/  YIELD ;  /* 0x0000000000007946 */ /* 0x000fea0003800000 */
[----:B------:R-:W-:-:S13]  /*10d0*/  ISETP.NE.AND P4, PT, R13, R12, PT ;  /* 0x0000000c0d00720c */ /* 0x000fda0003f85270 */
[----:B------:R-:W-:Y:S05]  /*10e0*/  @P4 BRA `(.L_x_2917) ;  /* 0xfffffffc00ec4947 */ /* 0x000fea000383ffff */
.L_x_2916:
[----:B------:R-:W-:Y:S05]  /*10f0*/  WARPSYNC.ALL ;  /* 0x0000000000007948 */ /* 0x000fea0003800000 */
[----:B------:R-:W-:Y:S06]  /*1100*/  BAR.SYNC.DEFER_BLOCKING 0x0 ;  /* 0x0000000000007b1d */ /* 0x000fec0000010000 */
[----:B------:R-:W-:Y:S01]  /*1110*/  UMOV UR5, URZ ;  /* 0x000000ff00057c82 */ /* 0x000fe20008000000 */
[----:B------:R-:W-:Y:S05]  /*1120*/  @!P2 BRA `(.L_x_2918) ;  /* 0x000000040094a947 */ /* 0x000fea0003800000 */
[----:B------:R-:W-:Y:S02]  /*1130*/  ULEA UR14, UR21, UR6, 0x1 ;  /* 0x00000006150e7291 */ /* 0x000fe4000f8e08ff */
[----:B------:R-:W-:Y:S02]  /*1140*/  ULEA UR15, UR21, UR6, 0x2 ;  /* 0x00000006150f7291 */ /* 0x000fe4000f8e10ff */
[----:B------:R-:W-:Y:S02]  /*1150*/  UIMAD UR22, UR21, 0x6, UR6 ;  /* 0x00000006151678a4 */ /* 0x000fe4000f8e0206 */
[----:B------:R-:W-:Y:S02]  /*1160*/  UIMAD UR23, UR21, 0x5, UR6 ;  /* 0x00000005151778a4 */ /* 0x000fe4000f8e0206 */
[----:B------:R-:W-:Y:S02]  /*1170*/  UIMAD UR24, UR21, 0x3, UR6 ;  /* 0x00000003151878a4 */ /* 0x000fe4000f8e0206 */
[----:B------:R-:W-:-:S02]  /*1180*/  UIADD3 UR25, UPT, UPT, UR6, UR21, URZ ;  /* 0x0000001506197290 */ /* 0x000fc4000fffe0ff */
[----:B------:R-:W-:Y:S01]  /*1190*/  UIADD3 UR26, UPT, UPT, -UR20, URZ, URZ ;  /* 0x000000ff141a7290 */ /* 0x000fe2000fffe1ff */
[----:B------:R-:W-:Y:S01]  /*11a0*/  UMOV UR5, URZ ;  /* 0x000000ff00057c82 */ /* 0x000fe20008000000 */
[----:B------:R-:W-:Y:S01]  /*11b0*/  UMOV UR12, UR6 ;  /* 0x00000006000c7c82 */ /* 0x000fe20008000000 */
[----:B------:R-:W-:-:S09]  /*11c0*/  UMOV UR13, UR9 ;  /* 0x00000009000d7c82 */ /* 0x000fd20008000000 */
.L_x_2919:
[----:B------:R-:W-:Y:S01]  /*11d0*/  ISETP.EQ.OR P4, PT, RZ, UR26, P3 ;  /* 0x0000001aff007c0c */ /* 0x000fe20009f82670 */
[----:B------:R-:W-:-:S06]  /*11e0*/  UIADD3 UR27, UPT, UPT, UR5, 0x1, URZ ;  /* 0x00000001051b7890 */ /* 0x000fcc000fffe0ff */
[----:B------:R-:W-:-:S06]  /*11f0*/  IMAD.U32 R12, RZ, RZ, UR27 ;  /* 0x0000001bff0c7e24 */ /* 0x000fcc000f8e00ff */
        /* <DEDUP_REMOVED lines=8> */
[----:B------:R-:W-:Y:S02]  /*1280*/  MOV R14, UR28 ;  /* 0x0000001c000e7c02 */ /* 0x000fe40008000f00 */
[----:B------:R-:W-:-:S06]  /*1290*/  MOV R15, UR29 ;  /* 0x0000001d000f7c02 */ /* 0x000fcc0008000f00 */
[----:B------:R-:W4:Y:S01]  /*12a0*/  @!P5 LDG.E.64 R14, desc[UR16][R14.64] ;  /* 0x000000100e0ed981 */ /* 0x000f22000c1e1b00 */
        /* <DEDUP_REMOVED lines=9> */
[----:B0--3--:R-:W-:Y:S01]  /*1340*/  @!P4 FADD.FTZ R8, R8, R10 ;  /* 0x0000000a0808c221 */ /* 0x009fe20000010000 */
        /* <DEDUP_REMOVED lines=10> */
[----:B------:R-:W3:Y:S01]  /*13f0*/  @!P2 LDG.E.64 R10, desc[UR16][R10.64] ;  /* 0x000000100a0aa981 */ /* 0x000ee2000c1e1b00 */
[----:B------:R-:W-:-:S05]  /*1400*/  VOTEU.ALL UP1, P4 ;  /* 0x0000000000ff7886 */ /* 0x000fca0002020000 */
[----:B------:R-:W-:Y:S01]  /*1410*/  @!UP1 UIMAD.WIDE.U32 UR28, UR15, 0x8, UR18 ;  /* 0x000000080f1c98a5 */ /* 0x000fe2000f8e0012 */
[----:B----4-:R-:W-:Y:S01]  /*1420*/  @!P5 FADD.FTZ R8, R8, R14 ;  /* 0x0000000e0808d221 */ /* 0x010fe20000010000 */
[----:B------:R-:W-:-:S04]  /*1430*/  @!P5 FADD.FTZ R9, R9, R15 ;  /* 0x0000000f0909d221 */ /* 0x000fc80000010000 */
[----:B------:R-:W-:Y:S02]  /*1440*/  MOV R14, UR28 ;  /* 0x0000001c000e7c02 */ /* 0x000fe40008000f00 */
[----:B------:R-:W-:-:S06]  /*1450*/  MOV R15, UR29 ;  /* 0x0000001d000f7c02 */ /* 0x000fcc0008000f00 */
[----:B------:R-:W4:Y:S01]  /*1460*/  @!P4 LDG.E.64 R14, desc[UR16][R14.64] ;  /* 0x000000100e0ec981 */ /* 0x000f22000c1e1b00 */
        /* <DEDUP_REMOVED lines=16> */
[----:B---3--:R-:W-:Y:S01]  /*1570*/  @!P2 FADD.FTZ R8, R8, R10 ;  /* 0x0000000a0808a221 */ /* 0x008fe20000010000 */
[----:B------:R-:W-:Y:S01]  /*1580*/  MOV R10, UR27 ;  /* 0x0000001b000a7c02 */ /* 0x000fe20008000f00 */
[----:B------:R-:W-:-:S03]  /*1590*/  @!P2 FADD.FTZ R9, R9, R11 ;  /* 0x0000000b0909a221 */ /* 0x000fc60000010000 */
[----:B------:R-:W-:Y:S01]  /*15a0*/  ISETP.EQ.OR P2, PT, R10, UR20, P3 ;  /* 0x000000140a007c0c */ /* 0x000fe20009f42670 */
[----:B------:R-:W-:Y:S01]  /*15b0*/  IMAD.U32 R11, RZ, RZ, UR29 ;  /* 0x0000001dff0b7e24 */ /* 0x000fe2000f8e00ff */
[----:B------:R-:W-:-:S06]  /*15c0*/  MOV R10, UR28 ;  /* 0x0000001c000a7c02 */ /* 0x000fcc0008000f00 */
[----:B------:R-:W3:Y:S05]  /*15d0*/  @!P6 LDG.E.64 R10, desc[UR16][R10.64] ;  /* 0x000000100a0ae981 */ /* 0x000eea000c1e1b00 */
[----:B------:R-:W-:-:S05]  /*15e0*/  VOTEU.ALL UP1, P2 ;  /* 0x0000000000ff7886 */ /* 0x000fca0001020000 */
[----:B------:R-:W-:Y:S01]  /*15f0*/  @!UP1 UIMAD.WIDE.U32 UR28, UR13, 0x8, UR18 ;  /* 0x000000080d1c98a5 */ /* 0x000fe2000f8e0012 */
[----:B----4-:R-:W-:Y:S01]  /*1600*/  @!P4 FADD.FTZ R8, R8, R14 ;  /* 0x0000000e0808c221 */ /* 0x010fe20000010000 */
[----:B------:R-:W-:-:S04]  /*1610*/  @!P4 FADD.FTZ R9, R9, R15 ;  /* 0x0000000f0909c221 */ /* 0x000fc80000010000 */
[----:B------:R-:W-:Y:S01]  /*1620*/  MOV R14, UR28 ;  /* 0x0000001c000e7c02 */ /* 0x000fe20008000f00 */
[----:B------:R-:W-:-:S06]  /*1630*/  IMAD.U32 R15, RZ, RZ, UR29 ;  /* 0x0000001dff0f7e24 */ /* 0x000fcc000f8e00ff */
[----:B------:R-:W4:Y:S01]  /*1640*/  @!P2 LDG.E.64 R14, desc[UR16][R14.64] ;  /* 0x000000100e0ea981 */ /* 0x000f22000c1e1b00 */
        /* <DEDUP_REMOVED lines=14> */
[----:B------:R-:W-:-:S03]  /*1730*/  @!P5 FADD.FTZ R9, R9, R13 ;  /* 0x0000000d0909d221 */ /* 0x000fc60000010000 */
[----:B----4-:R-:W-:Y:S01]  /*1740*/  @!P2 FADD.FTZ R8, R8, R14 ;  /* 0x0000000e0808a221 */ /* 0x010fe20000010000 */
[----:B------:R-:W-:Y:S01]  /*1750*/  @!P2 FADD.FTZ R9, R9, R15 ;  /* 0x0000000f0909a221 */ /* 0x000fe20000010000 */
[----:B------:R-:W-:Y:S06]  /*1760*/  @P4 BRA `(.L_x_2919) ;  /* 0xfffffff800984947 */ /* 0x000fec000383ffff */
[----:B------:R-:W-:-:S15]  /*1770*/  R2UR UR5, R29 ;  /* 0x000000001d0572ca */ /* 0x000fde00000e0000 */
.L_x_2918:
        /* <DEDUP_REMOVED lines=12> */
[----:B--2---:R-:W-:-:S06]  /*1840*/  IMAD.U32 R13, RZ, RZ, UR13 ;  /* 0x0000000dff0d7e24 */ /* 0x004fcc000f8e00ff */
[----:B------:R-:W0:Y:S01]  /*1850*/  @!P2 LDG.E.64 R12, desc[UR16][R12.64] ;  /* 0x000000100c0ca981 */ /* 0x000e22000c1e1b00 */
[----:B------:R-:W-:Y:S02]  /*1860*/  UIADD3 UR12, UPT, UPT, UR5, 0x1, URZ ;  /* 0x00000001050c7890 */ /* 0x000fe4000fffe0ff */
[----:B------:R-:W-:Y:S02]  /*1870*/  UIADD3 UR14, UPT, UPT, UR5, 0x2, URZ ;  /* 0x00000002050e7890 */ /* 0x000fe4000fffe0ff */
[----:B------:R-:W-:Y:S02]  /*1880*/  UIADD3 UR15, UPT, UPT, UR5, 0x3, URZ ;  /* 0x00000003050f7890 */ /* 0x000fe4000fffe0ff */
[----:B------:R-:W-:-:S04]  /*1890*/  MOV R10, UR12 ;  /* 0x0000000c000a7c02 */ /* 0x000fc80008000f00 */
[----:B------:R-:W-:Y:S02]  /*18a0*/  ISETP.EQ.OR P4, PT, R10, UR20, P3 ;  /* 0x000000140a007c0c */ /* 0x000fe40009f82670 */
[----:B------:R-:W-:-:S04]  /*18b0*/  MOV R10, UR14 ;  /* 0x0000000e000a7c02 */ /* 0x000fc80008000f00 */
[----:B------:R-:W-:Y:S02]  /*18c0*/  ISETP.EQ.OR P5, PT, R10, UR20, P3 ;  /* 0x000000140a007c0c */ /* 0x000fe40009fa2670 */
[----:B------:R-:W-:-:S04]  /*18d0*/  MOV R10, UR15 ;  /* 0x0000000f000a7c02 */ /* 0x000fc80008000f00 */
[----:B------:R-:W-:Y:S01]  /*18e0*/  ISETP.EQ.OR P6, PT, R10, UR20, P3 ;  /* 0x000000140a007c0c */ /* 0x000fe20009fc2670 */
[----:B------:R-:W-:-:S05]  /*18f0*/  VOTEU.ALL UP2, P4 ;  /* 0x0000000000ff7886 */ /* 0x000fca0002040000 */
[----:B------:R-:W-:Y:S01]  /*1900*/  @!UP2 UIMAD UR12, UR12, UR21, UR6 ;  /* 0x000000150c0ca2a4 */ /* 0x000fe2000f8e0206 */
[----:B------:R-:W-:-:S03]  /*1910*/  VOTEU.ALL UP1, P5 ;  /* 0x0000000000ff7886 */ /* 0x000fc60002820000 */
[----:B------:R-:W-:Y:S02]  /*1920*/  @!UP2 UIMAD.WIDE.U32 UR12, UR12, 0x8, UR18 ;  /* 0x000000080c0ca8a5 */ /* 0x000fe4000f8e0012 */
[----:B------:R-:W-:Y:S01]  /*1930*/  @!UP1 UIMAD UR14, UR14, UR21, UR6 ;  /* 0x000000150e0e92a4 */ /* 0x000fe2000f8e0206 */
[----:B------:R-:W-:-:S03]  /*1940*/  VOTEU.ALL UP2, P6 ;  /* 0x0000000000ff7886 */ /* 0x000fc60003040000 */
[----:B------:R-:W-:Y:S01]  /*1950*/  IMAD.U32 R10, RZ, RZ, UR12 ;  /* 0x0000000cff0a7e24 */ /* 0x000fe2000f8e00ff */
[----:B------:R-:W-:Y:S01]  /*1960*/  MOV R11, UR13 ;  /* 0x0000000d000b7c02 */ /* 0x000fe20008000f00 */
[----:B------:R-:W-:Y:S02]  /*1970*/  @!UP1 UIMAD.WIDE.U32 UR12, UR14, 0x8, UR18 ;  /* 0x000000080e0c98a5 */ /* 0x000fe4000f8e0012 */
[----:B------:R-:W-:-:S03]  /*1980*/  @!UP2 UIMAD UR14, UR15, UR21, UR6 ;  /* 0x000000150f0ea2a4 */ /* 0x000fc6000f8e0206 */
[----:B------:R-:W2:Y:S01]  /*1990*/  @!P4 LDG.E.64 R10, desc[UR16][R10.64] ;  /* 0x000000100a0ac981 */ /* 0x000ea2000c1e1b00 */
[----:B------:R-:W-:Y:S01]  /*19a0*/  @!UP2 UIMAD.WIDE.U32 UR14, UR14, 0x8, UR18 ;  /* 0x000000080e0ea8a5 */ /* 0x000fe2000f8e0012 */
[----:B------:R-:W-:Y:S02]  /*19b0*/  MOV R14, UR12 ;  /* 0x0000000c000e7c02 */ /* 0x000fe40008000f00 */
[----:B------:R-:W-:-:S06]  /*19c0*/  MOV R15, UR13 ;  /* 0x0000000d000f7c02 */ /* 0x000fcc0008000f00 */
[----:B------:R-:W4:Y:S01]  /*19d0*/  @!P5 LDG.E.64 R14, desc[UR16][R14.64] ;  /* 0x000000100e0ed981 */ /* 0x000f22000c1e1b00 */
[----:B0--3--:R-:W-:Y:S01]  /*19e0*/  @!P2 FADD.FTZ R8, R8, R12 ;  /* 0x0000000c0808a221 */ /* 0x009fe20000010000 */
[----:B------:R-:W-:Y:S01]  /*19f0*/  @!P2 FADD.FTZ R9, R9, R13 ;  /* 0x0000000d0909a221 */ /* 0x000fe20000010000 */
[----:B------:R-:W-:Y:S01]  /*1a00*/  IMAD.U32 R12, RZ, RZ, UR14 ;  /* 0x0000000eff0c7e24 */ /* 0x000fe2000f8e00ff */
[----:B------:R-:W-:-:S06]  /*1a10*/  MOV R13, UR15 ;  /* 0x0000000f000d7c02 */ /* 0x000fcc0008000f00 */
[----:B------:R-:W3:Y:S01]  /*1a20*/  @!P6 LDG.E.64 R12, desc[UR16][R12.64] ;  /* 0x000000100c0ce981 */ /* 0x000ee2000c1e1b00 */
        /* <DEDUP_REMOVED lines=9> */
.L_x_2920:
        /* <DEDUP_REMOVED lines=17> */
[----:B------:R-:W-:Y:S01]  /*1bd0*/  IMAD.U32 R10, RZ, RZ, UR12 ;  /* 0x0000000cff0a7e24 */ /* 0x000fe2000f8e00ff */
[----:B------:R-:W-:Y:S01]  /*1be0*/  MOV R11, UR13 ;  /* 0x0000000d000b7c02 */ /* 0x000fe20008000f00 */
        /* <DEDUP_REMOVED lines=9> */
.L_x_2921:
        /* <DEDUP_REMOVED lines=13> */
.L_x_2922:
[----:B------:R-:W-:Y:S05]  /*1d50*/  BSYNC.RECONVERGENT B0 ;  /* 0x0000000000007941 */ /* 0x000fea0003800200 */
.L_x_2915:
[----:B------:R-:W4:Y:S01]  /*1d60*/  @P0 LDC.64 R10, c[0x0][0x388] ;  /* 0x0000e200ff0a0b82 */ /* 0x000f220000000a00 */
[----:B------:R-:W2:Y:S01]  /*1d70*/  LDCU UR13, c[0x0][0x414] ;  /* 0x00008280ff0d77ac */ /* 0x000ea20008000800 */
[----:B-1----:R-:W-:Y:S01]  /*1d80*/  MOV R12, UR10 ;  /* 0x0000000a000c7c02 */ /* 0x002fe20008000f00 */
[----:B------:R-:W-:Y:S01]  /*1d90*/  VIADD R14, R28, UR11 ;  /* 0x0000000b1c0e7c36 */ /* 0x000fe20008000000 */
        /* <DEDUP_REMOVED lines=12> */
[----:B0--3--:R-:W0:Y:S05]  /*1e60*/  LDS.64 R8, [UR5+0x48] ;  /* 0x00004805ff087984 */ /* 0x009e2a0008000a00 */
[----:B------:R-:W5:Y:S01]  /*1e70*/  LDG.E.64 R10, desc[UR16][R10.64] ;  /* 0x000000100a0a7981 */ /* 0x000f62000c1e1b00 */
[----:B--2---:R-:W-:-:S06]  /*1e80*/  IMAD.WIDE R12, R14, 0x4, R12 ;  /* 0x000000040e0c7825 */ /* 0x004fcc00078e020c */
[----:B------:R-:W5:Y:S01]  /*1e90*/  LDG.E.64 R12, desc[UR16][R12.64] ;  /* 0x000000100c0c7981 */ /* 0x000f62000c1e1b00 */
[----:B0-----:R-:W-:-:S04]  /*1ea0*/  FMUL.FTZ R8, R8, UR13 ;  /* 0x0000000d08087c20 */ /* 0x001fc80008410000 */
[----:B------:R-:W-:-:S04]  /*1eb0*/  FMUL.FTZ R14, R8, R8 ;  /* 0x00000008080e7220 */ /* 0x000fc80000410000 */
[----:B------:R-:W-:-:S05]  /*1ec0*/  FFMA.FTZ R9, R9, UR13, -R14 ;  /* 0x0000000d09097c23 */ /* 0x000fca000801080e */
[----:B------:R-:W-:-:S13]  /*1ed0*/  FSETP.GTU.FTZ.AND P2, PT, R9, RZ, PT ;  /* 0x000000ff0900720b */ /* 0x000fda0003f5c000 */
[----:B------:R-:W0:Y:S01]  /*1ee0*/  @P2 LDC R14, c[0x0][0x3a8] ;  /* 0x0000ea00ff0e2b82 */ /* 0x000e220000000800 */
[----:B------:R-:W-:Y:S01]  /*1ef0*/  BSSY.RECONVERGENT B0, `(.L_x_2923) ;  /* 0x00000e6000007945 */ /* 0x000fe20003800200 */
[----:B0-----:R-:W-:Y:S01]  /*1f00*/  @P2 FADD.FTZ R14, R9, R14 ;  /* 0x0000000e090e2221 */ /* 0x001fe20000010000 */
[----:B------:R-:W-:-:S06]  /*1f10*/  MOV R9, 0x3f800000 ;  /* 0x3f80000000097802 */ /* 0x000fcc0000000f00 */
[----:B------:R0:W1:Y:S01]  /*1f20*/  @P2 MUFU.RSQ R9, R14 ;  /* 0x0000000e00092308 */ /* 0x0000620000001400 */
[----:B------:R-:W-:Y:S05]  /*1f30*/  BRA.U UP0, `(.L_x_2924) ;  /* 0x0000000500787547 */ /* 0x000fea000b800000 */
[----:B------:R-:W2:Y:S01]  /*1f40*/  LDCU.64 UR14, c[0x0][0x3e8] ;  /* 0x00007d00ff0e77ac */ /* 0x000ea20008000a00 */
[----:B------:R-:W-:Y:S01]  /*1f50*/  SHF.R.S32.HI R15, RZ, 0x1f, R2 ;  /* 0x0000001fff0f7819 */ /* 0x000fe20000011402 */
[----:B------:R-:W-:Y:S01]  /*1f60*/  BSSY.RECONVERGENT B1, `(.L_x_2925) ;  /* 0x000001e000017945 */ /* 0x000fe20003800200 */
[----:B0-----:R-:W-:Y:S02]  /*1f70*/  SHF.R.S32.HI R14, RZ, 0x1f, R26 ;  /* 0x0000001fff0e7819 */ /* 0x001fe4000001141a */
[----:B------:R-:W-:Y:S02]  /*1f80*/  SHF.R.S32.HI R25, RZ, 0x1f, R0 ;  /* 0x0000001fff197819 */ /* 0x000fe40000011400 */
[----:B------:R-:W-:Y:S02]  /*1f90*/  SHF.R.S32.HI R24, RZ, 0x1f, R27 ;  /* 0x0000001fff187819 */ /* 0x000fe4000001141b */
[----:B--2---:R-:W-:Y:S02]  /*1fa0*/  ISETP.GE.U32.AND P2, PT, R2, UR14, PT ;  /* 0x0000000e02007c0c */ /* 0x004fe4000bf46070 */
        /* <DEDUP_REMOVED lines=10> */
[C---:B------:R-:W-:Y:S01]  /*2050*/  FADD.FTZ R18, -R8.reuse, R18 ;  /* 0x0000001208127221 */ /* 0x040fe20000010100 */
[----:B------:R-:W-:Y:S01]  /*2060*/  FADD.FTZ R19, -R8, R19 ;  /* 0x0000001308137221 */ /* 0x000fe20000010100 */
[----:B------:R-:W2:Y:S01]  /*2070*/  LDCU.64 UR12, c[0x0][0x380] ;  /* 0x00007000ff0c77ac */ /* 0x000ea20008000a00 */
[----:B0-----:R-:W-:Y:S01]  /*2080*/  IMAD R24, R15, UR18, RZ ;  /* 0x000000120f187c24 */ /* 0x001fe2000f8e02ff */
[----:B------:R-:W-:-:S03]  /*2090*/  MOV R15, R7 ;  /* 0x00000007000f7202 */ /* 0x000fc60000000f00 */
[C---:B------:R-:W-:Y:S02]  /*20a0*/  IMAD R24, R2.reuse, UR19, R24 ;  /* 0x0000001302187c24 */ /* 0x040fe4000f8e0218 */
[----:B------:R-:W-:-:S04]  /*20b0*/  IMAD.WIDE.U32 R14, R2, UR18, R14 ;  /* 0x00000012020e7c25 */ /* 0x000fc8000f8e000e */
[----:B------:R-:W-:Y:S01]  /*20c0*/  IMAD.IADD R15, R15, 0x1, R24 ;  /* 0x000000010f0f7824 */ /* 0x000fe200078e0218 */
[----:B--2---:R-:W-:-:S04]  /*20d0*/  LEA R24, P2, R14, UR12, 0x2 ;  /* 0x0000000c0e187c11 */ /* 0x004fc8000f8410ff */
[----:B------:R-:W-:Y:S01]  /*20e0*/  LEA.HI.X R25, R14, UR13, R15, 0x2, P2 ;  /* 0x0000000d0e197c11 */ /* 0x000fe200090f140f */
[-C--:B-1----:R-:W-:Y:S01]  /*20f0*/  FMUL.FTZ R14, R18, R9.reuse ;  /* 0x00000009120e7220 */ /* 0x082fe20000410000 */
[----:B------:R-:W-:-:S03]  /*2100*/  FMUL.FTZ R15, R19, R9 ;  /* 0x00000009130f7220 */ /* 0x000fc60000410000 */
[----:B-----5:R-:W-:Y:S01]  /*2110*/  FFMA.FTZ R14, R10, R14, R12 ;  /* 0x0000000e0a0e7223 */ /* 0x020fe2000001000c */
[----:B------:R-:W-:-:S05]  /*2120*/  FFMA.FTZ R15, R11, R15, R13 ;  /* 0x0000000f0b0f7223 */ /* 0x000fca000001000d */
[----:B------:R0:W-:Y:S02]  /*2130*/  STG.E.64 desc[UR16][R24.64], R14 ;  /* 0x0000000e18007986 */ /* 0x0001e4000c101b10 */
.L_x_2926:
[----:B------:R-:W-:Y:S05]  /*2140*/  BSYNC.RECONVERGENT B1 ;  /* 0x0000000000017941 */ /* 0x000fea0003800200 */
.L_x_2925:
[----:B------:R-:W-:Y:S04]  /*2150*/  BSSY.RECONVERGENT B1, `(.L_x_2927) ;  /* 0x0000014000017945 */ /* 0x000fe80003800200 */
[----:B------:R-:W-:Y:S05]  /*2160*/  @P3 BRA `(.L_x_2928) ;  /* 0x0000000000483947 */ /* 0x000fea0003800000 */
[----:B------:R-:W2:Y:S01]  /*2170*/  LDCU.64 UR12, c[0x0][0x3e0] ;  /* 0x00007c00ff0c77ac */ /* 0x000ea20008000a00 */
[----:B0-----:R-:W-:Y:S01]  /*2180*/  SHF.R.S32.HI R14, RZ, 0x1f, R26 ;  /* 0x0000001fff0e7819 */ /* 0x001fe2000001141a */
[C---:B------:R-:W-:Y:S01]  /*2190*/  FADD.FTZ R16, -R8.reuse, R16 ;  /* 0x0000001008107221 */ /* 0x040fe20000010100 */
[----:B------:R-:W-:Y:S01]  /*21a0*/  MOV R15, R7 ;  /* 0x00000007000f7202 */ /* 0x000fe20000000f00 */
[----:B------:R-:W0:Y:S01]  /*21b0*/  LDCU.64 UR18, c[0x0][0x380] ;  /* 0x00007000ff1277ac */ /* 0x000e220008000a00 */
[----:B------:R-:W-:Y:S01]  /*21c0*/  FADD.FTZ R17, -R8, R17 ;  /* 0x0000001108117221 */ /* 0x000fe20000010100 */
[----:B--2---:R-:W-:Y:S01]  /*21d0*/  IMAD R18, R14, UR12, RZ ;  /* 0x0000000c0e127c24 */ /* 0x004fe2000f8e02ff */
[----:B------:R-:W-:-:S03]  /*21e0*/  MOV R14, R4 ;  /* 0x00000004000e7202 */ /* 0x000fc60000000f00 */
[C---:B------:R-:W-:Y:S02]  /*21f0*/  IMAD R18, R26.reuse, UR13, R18 ;  /* 0x0000000d1a127c24 */ /* 0x040fe4000f8e0212 */
[----:B------:R-:W-:-:S05]  /*2200*/  IMAD.WIDE.U32 R14, R26, UR12, R14 ;  /* 0x0000000c1a0e7c25 */ /* 0x000fca000f8e000e */
[----:B------:R-:W-:Y:S02]  /*2210*/  IADD3 R15, PT, PT, R15, R18, RZ ;  /* 0x000000120f0f7210 */ /* 0x000fe40007ffe0ff */
[----:B0-----:R-:W-:-:S04]  /*2220*/  LEA R18, P2, R14, UR18, 0x2 ;  /* 0x000000120e127c11 */ /* 0x001fc8000f8410ff */
[----:B------:R-:W-:Y:S01]  /*2230*/  LEA.HI.X R19, R14, UR19, R15, 0x2, P2 ;  /* 0x000000130e137c11 */ /* 0x000fe200090f140f */
[-C--:B-1----:R-:W-:Y:S01]  /*2240*/  FMUL.FTZ R14, R16, R9.reuse ;  /* 0x00000009100e7220 */ /* 0x082fe20000410000 */
[----:B------:R-:W-:-:S03]  /*2250*/  FMUL.FTZ R15, R17, R9 ;  /* 0x00000009110f7220 */ /* 0x000fc60000410000 */
[----:B-----5:R-:W-:Y:S01]  /*2260*/  FFMA.FTZ R14, R10, R14, R12 ;  /* 0x0000000e0a0e7223 */ /* 0x020fe2000001000c */
[----:B------:R-:W-:-:S05]  /*2270*/  FFMA.FTZ R15, R11, R15, R13 ;  /* 0x0000000f0b0f7223 */ /* 0x000fca000001000d */
[----:B------:R2:W-:Y:S02]  /*2280*/  STG.E.64 desc[UR16][R18.64], R14 ;  /* 0x0000000e12007986 */ /* 0x0005e4000c101b10 */
.L_x_2928:
[----:B------:R-:W-:Y:S05]  /*2290*/  BSYNC.RECONVERGENT B1 ;  /* 0x0000000000017941 */ /* 0x000fea0003800200 */
.L_x_2927:
[----:B------:R-:W-:Y:S04]  /*22a0*/  BSSY.RECONVERGENT B1, `(.L_x_2929) ;  /* 0x0000014000017945 */ /* 0x000fe80003800200 */
[----:B------:R-:W-:Y:S05]  /*22b0*/  @P4 BRA `(.L_x_2930) ;  /* 0x0000000000484947 */ /* 0x000fea0003800000 */
[----:B------:R-:W3:Y:S01]  /*22c0*/  LDCU.64 UR12, c[0x0][0x3e0] ;  /* 0x00007c00ff0c77ac */ /* 0x000ee20008000a00 */
[----:B0-2---:R-:W-:Y:S01]  /*22d0*/  SHF.R.S32.HI R14, RZ, 0x1f, R0 ;  /* 0x0000001fff0e7819 */ /* 0x005fe20000011400 */
[----:B------:R-:W-:Y:S02]  /*22e0*/  IMAD.MOV.U32 R15, RZ, RZ, R7 ;  /* 0x000000ffff0f7224 */ /* 0x000fe400078e0007 */
[C---:B------:R-:W-:Y:S01]  /*22f0*/  FADD.FTZ R20, -R8.reuse, R20 ;  /* 0x0000001408147221 */ /* 0x040fe20000010100 */
[----:B------:R-:W0:Y:S01]  /*2300*/  LDCU.64 UR18, c[0x0][0x380] ;  /* 0x00007000ff1277ac */ /* 0x000e220008000a00 */
[----:B------:R-:W-:Y:S02]  /*2310*/  FADD.FTZ R21, -R8, R21 ;  /* 0x0000001508157221 */ /* 0x000fe40000010100 */
[-C--:B-1----:R-:W-:Y:S02]  /*2320*/  FMUL.FTZ R20, R20, R9.reuse ;  /* 0x0000000914147220 */ /* 0x082fe40000410000 */
[----:B------:R-:W-:Y:S01]  /*2330*/  FMUL.FTZ R21, R21, R9 ;  /* 0x0000000915157220 */ /* 0x000fe20000410000 */
[----:B---3--:R-:W-:Y:S01]  /*2340*/  IMAD R16, R14, UR12, RZ ;  /* 0x0000000c0e107c24 */ /* 0x008fe2000f8e02ff */
[----:B------:R-:W-:-:S03]  /*2350*/  MOV R14, R4 ;  /* 0x00000004000e7202 */ /* 0x000fc60000000f00 */
[C---:B------:R-:W-:Y:S02]  /*2360*/  IMAD R16, R0.reuse, UR13, R16 ;  /* 0x0000000d00107c24 */ /* 0x040fe4000f8e0210 */
[----:B------:R-:W-:-:S05]  /*2370*/  IMAD.WIDE.U32 R14, R0, UR12, R14 ;  /* 0x0000000c000e7c25 */ /* 0x000fca000f8e000e */
[----:B------:R-:W-:Y:S02]  /*2380*/  IADD3 R15, PT, PT, R15, R16, RZ ;  /* 0x000000100f0f7210 */ /* 0x000fe40007ffe0ff */
[----:B0-----:R-:W-:-:S04]  /*2390*/  LEA R16, P2, R14, UR18, 0x2 ;  /* 0x000000120e107c11 */ /* 0x001fc8000f8410ff */
[----:B------:R-:W-:Y:S01]  /*23a0*/  LEA.HI.X R17, R14, UR19, R15, 0x2, P2 ;  /* 0x000000130e117c11 */ /* 0x000fe200090f140f */
[----:B-----5:R-:W-:Y:S01]  /*23b0*/  FFMA.FTZ R14, R10, R20, R12 ;  /* 0x000000140a0e7223 */ /* 0x020fe2000001000c */
[----:B------:R-:W-:-:S05]  /*23c0*/  FFMA.FTZ R15, R11, R21, R13 ;  /* 0x000000150b0f7223 */ /* 0x000fca000001000d */
[----:B------:R3:W-:Y:S02]  /*23d0*/  STG.E.64 desc[UR16][R16.64], R14 ;  /* 0x0000000e10007986 */ /* 0x0007e4000c101b10 */
.L_x_2930:
[----:B------:R-:W-:Y:S05]  /*23e0*/  BSYNC.RECONVERGENT B1 ;  /* 0x0000000000017941 */ /* 0x000fea0003800200 */
.L_x_2929:
[----:B------:R-:W-:Y:S05]  /*23f0*/  @P1 BRA `(.L_x_2931) ;  /* 0x0000000800541947 */ /* 0x000fea0003800000 */
[----:B------:R-:W4:Y:S01]  /*2400*/  LDCU.64 UR12, c[0x0][0x3e0] ;  /* 0x00007c00ff0c77ac */ /* 0x000f220008000a00 */
[----:B0-23--:R-:W-:Y:S01]  /*2410*/  SHF.R.S32.HI R14, RZ, 0x1f, R27 ;  /* 0x0000001fff0e7819 */ /* 0x00dfe2000001141b */
[C---:B------:R-:W-:Y:S01]  /*2420*/  FADD.FTZ R22, -R8.reuse, R22 ;  /* 0x0000001608167221 */ /* 0x040fe20000010100 */
[----:B------:R-:W-:Y:S01]  /*2430*/  MOV R5, R7 ;  /* 0x0000000700057202 */ /* 0x000fe20000000f00 */
[----:B------:R-:W0:Y:S01]  /*2440*/  LDCU.64 UR14, c[0x0][0x380] ;  /* 0x00007000ff0e77ac */ /* 0x000e220008000a00 */
[----:B------:R-:W-:Y:S01]  /*2450*/  FADD.FTZ R8, -R8, R23 ;  /* 0x0000001708087221 */ /* 0x000fe20000010100 */
[----:B-1----:R-:W-:-:S03]  /*2460*/  FMUL.FTZ R15, R22, R9 ;  /* 0x00000009160f7220 */ /* 0x002fc60000410000 */
[----:B------:R-:W-:Y:S01]  /*2470*/  FMUL.FTZ R8, R8, R9 ;  /* 0x0000000908087220 */ /* 0x000fe20000410000 */
[----:B-----5:R-:W-:-:S03]  /*2480*/  FFMA.FTZ R10, R10, R15, R12 ;  /* 0x0000000f0a0a7223 */ /* 0x020fc6000001000c */
[----:B------:R-:W-:Y:S01]  /*2490*/  FFMA.FTZ R11, R11, R8, R13 ;  /* 0x000000080b0b7223 */ /* 0x000fe2000001000d */
[----:B----4-:R-:W-:Y:S02]  /*24a0*/  IMAD R6, R14, UR12, RZ ;  /* 0x0000000c0e067c24 */ /* 0x010fe4000f8e02ff */
[----:B------:R-:W-:-:S04]  /*24b0*/  IMAD.WIDE.U32 R4, R27, UR12, R4 ;  /* 0x0000000c1b047c25 */ /* 0x000fc8000f8e0004 */
[----:B------:R-:W-:Y:S01]  /*24c0*/  IMAD R7, R27, UR13, R6 ;  /* 0x0000000d1b077c24 */ /* 0x000fe2000f8e0206 */
[----:B0-----:R-:W-:-:S04]  /*24d0*/  LEA R6, P1, R4, UR14, 0x2 ;  /* 0x0000000e04067c11 */ /* 0x001fc8000f8210ff */
[----:B------:R-:W-:-:S04]  /*24e0*/  IADD3 R7, PT, PT, R5, R7, RZ ;  /* 0x0000000705077210 */ /* 0x000fc80007ffe0ff */
[----:B------:R-:W-:-:S05]  /*24f0*/  LEA.HI.X R7, R4, UR15, R7, 0x2, P1 ;  /* 0x0000000f04077c11 */ /* 0x000fca00088f1407 */
[----:B------:R4:W-:Y:S01]  /*2500*/  STG.E.64 desc[UR16][R6.64], R10 ;  /* 0x0000000a06007986 */ /* 0x0009e2000c101b10 */
[----:B------:R-:W-:Y:S05]  /*2510*/  BRA `(.L_x_2931) ;  /* 0x00000008000c7947 */ /* 0x000fea0003800000 */
.L_x_2924:
[----:B------:R-:W2:Y:S01]  /*2520*/  LDCU.64 UR18, c[0x0][0x3e8] ;  /* 0x00007d00ff1277ac */ /* 0x000ea20008000a00 */
[----:B------:R-:W-:Y:S01]  /*2530*/  SHF.R.S32.HI R24, RZ, 0x1f, R26 ;  /* 0x0000001fff187819 */ /* 0x000fe2000001141a */
[----:B------:R-:W-:Y:S01]  /*2540*/  BSSY.RECONVERGENT B1, `(.L_x_2932) ;  /* 0x0000026000017945 */ /* 0x000fe20003800200 */
[----:B------:R-:W-:Y:S02]  /*2550*/  SHF.R.S32.HI R15, RZ, 0x1f, R0 ;  /* 0x0000001fff0f7819 */ /* 0x000fe40000011400 */
[----:B0-----:R-:W-:Y:S02]  /*2560*/  SHF.R.S32.HI R14, RZ, 0x1f, R27 ;  /* 0x0000001fff0e7819 */ /* 0x001fe4000001141b */
[----:B--2---:R-:W-:Y:S02]  /*2570*/  ISETP.GE.U32.AND P2, PT, R26, UR18, PT ;  /* 0x000000121a007c0c */ /* 0x004fe4000bf46070 */
[----:B------:R-:W-:Y:S02]  /*2580*/  ISETP.GE.U32.AND P3, PT, R0, UR18, PT ;  /* 0x0000001200007c0c */ /* 0x000fe4000bf66070 */
[----:B------:R-:W-:-:S02]  /*2590*/  ISETP.GE.U32.AND P4, PT, R27, UR18, PT ;  /* 0x000000121b007c0c */ /* 0x000fc4000bf86070 */
[----:B------:R-:W-:Y:S02]  /*25a0*/  ISETP.GE.AND.EX P2, PT, R24, UR19, PT, P2 ;  /* 0x0000001318007c0c */ /* 0x000fe4000bf46320 */
[----:B------:R-:W-:Y:S02]  /*25b0*/  ISETP.GE.AND.EX P3, PT, R15, UR19, PT, P3 ;  /* 0x000000130f007c0c */ /* 0x000fe4000bf66330 */
[----:B------:R-:W-:Y:S01]  /*25c0*/  ISETP.GE.AND.EX P4, PT, R14, UR19, PT, P4 ;  /* 0x000000130e007c0c */ /* 0x000fe2000bf86340 */
[----:B------:R-:W-:-:S12]  /*25d0*/  @P1 BRA `(.L_x_2933) ;  /* 0x0000000000701947 */ /* 0x000fd80003800000 */
[----:B------:R-:W0:Y:S01]  /*25e0*/  LDCU.64 UR12, c[0x0][0x3e0] ;  /* 0x00007c00ff0c77ac */ /* 0x000e220008000a00 */
[----:B------:R-:W-:Y:S01]  /*25f0*/  SHF.R.S32.HI R14, RZ, 0x1f, R2 ;  /* 0x0000001fff0e7819 */ /* 0x000fe20000011402 */
[----:B------:R-:W-:Y:S02]  /*2600*/  IMAD.MOV.U32 R15, RZ, RZ, R7 ;  /* 0x000000ffff0f7224 */ /* 0x000fe400078e0007 */
[C---:B------:R-:W-:Y:S01]  /*2610*/  FADD.FTZ R18, -R8.reuse, R18 ;  /* 0x0000001208127221 */ /* 0x040fe20000010100 */
[----:B------:R-:W2:Y:S01]  /*2620*/  LDCU.64 UR14, c[0x0][0x380] ;  /* 0x00007000ff0e77ac */ /* 0x000ea20008000a00 */
[----:B------:R-:W-:Y:S01]  /*2630*/  FADD.FTZ R19, -R8, R19 ;  /* 0x0000001308137221 */ /* 0x000fe20000010100 */
[----:B0-----:R-:W-:Y:S01]  /*2640*/  IMAD R24, R14, UR12, RZ ;  /* 0x0000000c0e187c24 */ /* 0x001fe2000f8e02ff */
[----:B------:R-:W-:-:S03]  /*2650*/  MOV R14, R4 ;  /* 0x00000004000e7202 */ /* 0x000fc60000000f00 */
[C---:B------:R-:W-:Y:S02]  /*2660*/  IMAD R24, R2.reuse, UR13, R24 ;  /* 0x0000000d02187c24 */ /* 0x040fe4000f8e0218 */
[----:B------:R-:W-:-:S05]  /*2670*/  IMAD.WIDE.U32 R14, R2, UR12, R14 ;  /* 0x0000000c020e7c25 */ /* 0x000fca000f8e000e */
[----:B------:R-:W-:Y:S02]  /*2680*/  IADD3 R15, PT, PT, R15, R24, RZ ;  /* 0x000000180f0f7210 */ /* 0x000fe40007ffe0ff */
[----:B--2---:R-:W-:-:S04]  /*2690*/  LEA R24, P1, R14, UR14, 0x2 ;  /* 0x0000000e0e187c11 */ /* 0x004fc8000f8210ff */
[----:B------:R-:W-:Y:S01]  /*26a0*/  LEA.HI.X R25, R14, UR15, R15, 0x2, P1 ;  /* 0x0000000f0e197c11 */ /* 0x000fe200088f140f */
[-C--:B-1----:R-:W-:Y:S01]  /*26b0*/  FMUL.FTZ R14, R18, R9.reuse ;  /* 0x00000009120e7220 */ /* 0x082fe20000410000 */
[----:B------:R-:W-:-:S03]  /*26c0*/  FMUL.FTZ R18, R19, R9 ;  /* 0x0000000913127220 */ /* 0x000fc60000410000 */
[----:B-----5:R-:W-:Y:S01]  /*26d0*/  FFMA.FTZ R14, R10, R14, R12 ;  /* 0x0000000e0a0e7223 */ /* 0x020fe2000001000c */
[----:B------:R-:W-:-:S03]  /*26e0*/  FFMA.FTZ R18, R11, R18, R13 ;  /* 0x000000120b127223 */ /* 0x000fc6000001000d */
[----:B------:R-:W-:-:S06]  /*26f0*/  FMUL.FTZ R15, R14, -1.4426950216293334961 ;  /* 0xbfb8aa3b0e0f7820 */ /* 0x000fcc0000410000 */
[----:B------:R-:W0:Y:S02]  /*2700*/  MUFU.EX2 R15, R15 ;  /* 0x0000000f000f7308 */ /* 0x000e240000000800 */
[----:B0-----:R-:W-:-:S06]  /*2710*/  FADD.FTZ R15, R15, 1 ;  /* 0x3f8000000f0f7421 */ /* 0x001fcc0000010000 */
[----:B------:R-:W0:Y:S02]  /*2720*/  MUFU.RCP R15, R15 ;  /* 0x0000000f000f7308 */ /* 0x000e240000001000 */
[----:B0-----:R-:W-:Y:S01]  /*2730*/  FMUL.FTZ R14, R14, R15 ;  /* 0x0000000f0e0e7220 */ /* 0x001fe20000410000 */
[----:B------:R-:W-:-:S06]  /*2740*/  FMUL.FTZ R15, R18, -1.4426950216293334961 ;  /* 0xbfb8aa3b120f7820 */ /* 0x000fcc0000410000 */
[----:B------:R-:W0:Y:S02]  /*2750*/  MUFU.EX2 R15, R15 ;  /* 0x0000000f000f7308 */ /* 0x000e240000000800 */
[----:B0-----:R-:W-:-:S06]  /*2760*/  FADD.FTZ R15, R15, 1 ;  /* 0x3f8000000f0f7421 */ /* 0x001fcc0000010000 */
[----:B------:R-:W0:Y:S02]  /*2770*/  MUFU.RCP R15, R15 ;  /* 0x0000000f000f7308 */ /* 0x000e240000001000 */
[----:B0-----:R-:W-:-:S05]  /*2780*/  FMUL.FTZ R15, R18, R15 ;  /* 0x0000000f120f7220 */ /* 0x001fca0000410000 */
[----:B------:R0:W-:Y:S02]  /*2790*/  STG.E.64 desc[UR16][R24.64], R14 ;  /* 0x0000000e18007986 */ /* 0x0001e4000c101b10 */
.L_x_2933:
[----:B------:R-:W-:Y:S05]  /*27a0*/  BSYNC.RECONVERGENT B1 ;  /* 0x0000000000017941 */ /* 0x000fea0003800200 */
.L_x_2932:
        /* <DEDUP_REMOVED lines=27> */
[----:B0-----:R-:W-:Y:S01]  /*2960*/  FMUL.FTZ R14, R14, R17 ;  /* 0x000000110e0e7220 */ /* 0x001fe20000410000 */
[----:B-1----:R-:W-:-:S05]  /*2970*/  FMUL.FTZ R15, R15, R16 ;  /* 0x000000100f0f7220 */ /* 0x002fca0000410000 */
[----:B------:R2:W-:Y:S02]  /*2980*/  STG.E.64 desc[UR16][R18.64], R14 ;  /* 0x0000000e12007986 */ /* 0x0005e4000c101b10 */
.L_x_2935:
[----:B------:R-:W-:Y:S05]  /*2990*/  BSYNC.RECONVERGENT B1 ;  /* 0x0000000000017941 */ /* 0x000fea0003800200 */
.L_x_2934:
[----:B------:R-:W-:Y:S04]  /*29a0*/  BSSY.RECONVERGENT B1, `(.L_x_2936) ;  /* 0x000001e000017945 */ /* 0x000fe80003800200 */
[----:B------:R-:W-:Y:S05]  /*29b0*/  @P3 BRA `(.L_x_2937) ;  /* 0x0000000000703947 */ /* 0x000fea0003800000 */
[C---:B------:R-:W-:Y:S01]  /*29c0*/  FADD.FTZ R20, -R8.reuse, R20 ;  /* 0x0000001408147221 */ /* 0x040fe20000010100 */
[----:B------:R-:W-:Y:S01]  /*29d0*/  FADD.FTZ R21, -R8, R21 ;  /* 0x0000001508157221 */ /* 0x000fe20000010100 */
[----:B------:R-:W3:Y:S01]  /*29e0*/  LDCU.64 UR12, c[0x0][0x3e0] ;  /* 0x00007c00ff0c77ac */ /* 0x000ee20008000a00 */
[----:B------:R-:W-:Y:S01]  /*29f0*/  SHF.R.S32.HI R16, RZ, 0x1f, R0 ;  /* 0x0000001fff107819 */ /* 0x000fe20000011400 */
[-C--:B-1----:R-:W-:Y:S01]  /*2a00*/  FMUL.FTZ R20, R20, R9.reuse ;  /* 0x0000000914147220 */ /* 0x082fe20000410000 */
[----:B--2---:R-:W-:Y:S01]  /*2a10*/  FMUL.FTZ R18, R21, R9 ;  /* 0x0000000915127220 */ /* 0x004fe20000410000 */
[----:B------:R-:W1:Y:S01]  /*2a20*/  LDCU.64 UR14, c[0x0][0x380] ;  /* 0x00007000ff0e77ac */ /* 0x000e620008000a00 */
[----:B------:R-:W-:Y:S01]  /*2a30*/  MOV R17, R7 ;  /* 0x0000000700117202 */ /* 0x000fe20000000f00 */
[----:B-----5:R-:W-:Y:S01]  /*2a40*/  FFMA.FTZ R20, R10, R20, R12 ;  /* 0x000000140a147223 */ /* 0x020fe2000001000c */
[----:B------:R-:W-:-:S03]  /*2a50*/  FFMA.FTZ R18, R11, R18, R13 ;  /* 0x000000120b127223 */ /* 0x000fc6000001000d */
[----:B0-----:R-:W-:Y:S01]  /*2a60*/  FMUL.FTZ R15, R20, -1.4426950216293334961 ;  /* 0xbfb8aa3b140f7820 */ /* 0x001fe20000410000 */
[----:B------:R-:W-:-:S05]  /*2a70*/  FMUL.FTZ R14, R18, -1.4426950216293334961 ;  /* 0xbfb8aa3b120e7820 */ /* 0x000fca0000410000 */
[----:B------:R-:W0:Y:S08]  /*2a80*/  MUFU.EX2 R15, R15 ;  /* 0x0000000f000f7308 */ /* 0x000e300000000800 */
[----:B------:R-:W2:Y:S01]  /*2a90*/  MUFU.EX2 R14, R14 ;  /* 0x0000000e000e7308 */ /* 0x000ea20000000800 */
[----:B0-----:R-:W-:-:S07]  /*2aa0*/  FADD.FTZ R15, R15, 1 ;  /* 0x3f8000000f0f7421 */ /* 0x001fce0000010000 */
[----:B------:R-:W-:Y:S01]  /*2ab0*/  MUFU.RCP R21, R15 ;  /* 0x0000000f00157308 */ /* 0x000fe20000001000 */
[----:B--2---:R-:W-:-:S07]  /*2ac0*/  FADD.FTZ R14, R14, 1 ;  /* 0x3f8000000e0e7421 */ /* 0x004fce0000010000 */
[----:B------:R3:W0:Y:S02]  /*2ad0*/  MUFU.RCP R19, R14 ;  /* 0x0000000e00137308 */ /* 0x0006240000001000 */
[----:B---3--:R-:W-:Y:S02]  /*2ae0*/  IMAD R14, R16, UR12, RZ ;  /* 0x0000000c100e7c24 */ /* 0x008fe4000f8e02ff */
[----:B------:R-:W-:Y:S02]  /*2af0*/  IMAD.MOV.U32 R16, RZ, RZ, R4 ;  /* 0x000000ffff107224 */ /* 0x000fe400078e0004 */
[C---:B------:R-:W-:Y:S02]  /*2b00*/  IMAD R14, R0.reuse, UR13, R14 ;  /* 0x0000000d000e7c24 */ /* 0x040fe4000f8e020e */
[----:B------:R-:W-:-:S05]  /*2b10*/  IMAD.WIDE.U32 R16, R0, UR12, R16 ;  /* 0x0000000c00107c25 */ /* 0x000fca000f8e0010 */
[----:B------:R-:W-:Y:S01]  /*2b20*/  IADD3 R15, PT, PT, R17, R14, RZ ;  /* 0x0000000e110f7210 */ /* 0x000fe20007ffe0ff */
[----:B0-----:R-:W-:Y:S01]  /*2b30*/  FMUL.FTZ R17, R18, R19 ;  /* 0x0000001312117220 */ /* 0x001fe20000410000 */
[----:B-1----:R-:W-:-:S04]  /*2b40*/  LEA R14, P1, R16, UR14, 0x2 ;  /* 0x0000000e100e7c11 */ /* 0x002fc8000f8210ff */
[----:B------:R-:W-:Y:S01]  /*2b50*/  LEA.HI.X R15, R16, UR15, R15, 0x2, P1 ;  /* 0x0000000f100f7c11 */ /* 0x000fe200088f140f */
[----:B------:R-:W-:-:S05]  /*2b60*/  FMUL.FTZ R16, R20, R21 ;  /* 0x0000001514107220 */ /* 0x000fca0000410000 */
[----:B------:R3:W-:Y:S03]  /*2b70*/  STG.E.64 desc[UR16][R14.64], R16 ;  /* 0x000000100e007986 */ /* 0x0007e6000c101b10 */
.L_x_2937:
[----:B------:R-:W-:Y:S05]  /*2b80*/  BSYNC.RECONVERGENT B1 ;  /* 0x0000000000017941 */ /* 0x000fea0003800200 */
.L_x_2936:
[----:B------:R-:W-:Y:S05]  /*2b90*/  @P4 BRA `(.L_x_2931) ;  /* 0x00000000006c4947 */ /* 0x000fea0003800000 */
[C---:B------:R-:W-:Y:S01]  /*2ba0*/  FADD.FTZ R22, -R8.reuse, R22 ;  /* 0x0000001608167221 */ /* 0x040fe20000010100 */
[----:B------:R-:W-:Y:S01]  /*2bb0*/  FADD.FTZ R8, -R8, R23 ;  /* 0x0000001708087221 */ /* 0x000fe20000010100 */
[----:B------:R-:W4:Y:S01]  /*2bc0*/  LDCU.64 UR12, c[0x0][0x3e0] ;  /* 0x00007c00ff0c77ac */ /* 0x000f220008000a00 */
[----:B0-23--:R-:W-:Y:S01]  /*2bd0*/  SHF.R.S32.HI R14, RZ, 0x1f, R27 ;  /* 0x0000001fff0e7819 */ /* 0x00dfe2000001141b */
[-C--:B-1----:R-:W-:Y:S01]  /*2be0*/  FMUL.FTZ R5, R22, R9.reuse ;  /* 0x0000000916057220 */ /* 0x082fe20000410000 */
[----:B------:R-:W-:Y:S01]  /*2bf0*/  FMUL.FTZ R8, R8, R9 ;  /* 0x0000000908087220 */ /* 0x000fe20000410000 */
[----:B------:R-:W0:Y:S01]  /*2c00*/  LDCU.64 UR14, c[0x0][0x380] ;  /* 0x00007000ff0e77ac */ /* 0x000e220008000a00 */
[----:B------:R-:W-:Y:S01]  /*2c10*/  MOV R6, R4 ;  /* 0x0000000400067202 */ /* 0x000fe20000000f00 */
[----:B-----5:R-:W-:Y:S01]  /*2c20*/  FFMA.FTZ R10, R10, R5, R12 ;  /* 0x000000050a0a7223 */ /* 0x020fe2000001000c */
[----:B------:R-:W-:-:S03]  /*2c30*/  FFMA.FTZ R11, R11, R8, R13 ;  /* 0x000000080b0b7223 */ /* 0x000fc6000001000d */
[----:B------:R-:W-:Y:S01]  /*2c40*/  FMUL.FTZ R5, R10, -1.4426950216293334961 ;  /* 0xbfb8aa3b0a057820 */ /* 0x000fe20000410000 */
[----:B------:R-:W-:-:S05]  /*2c50*/  FMUL.FTZ R12, R11, -1.4426950216293334961 ;  /* 0xbfb8aa3b0b0c7820 */ /* 0x000fca0000410000 */
[----:B------:R-:W1:Y:S01]  /*2c60*/  MUFU.EX2 R5, R5 ;  /* 0x0000000500057308 */ /* 0x000e620000000800 */
[----:B----4-:R-:W-:Y:S02]  /*2c70*/  IMAD R14, R14, UR12, RZ ;  /* 0x0000000c0e0e7c24 */ /* 0x010fe4000f8e02ff */
[----:B------:R-:W-:-:S05]  /*2c80*/  IMAD.WIDE.U32 R6, R27, UR12, R6 ;  /* 0x0000000c1b067c25 */ /* 0x000fca000f8e0006 */
[----:B------:R-:W2:Y:S01]  /*2c90*/  MUFU.EX2 R12, R12 ;  /* 0x0000000c000c7308 */ /* 0x000ea20000000800 */
[----:B0-----:R-:W-:Y:S01]  /*2ca0*/  LEA R4, P1, R6, UR14, 0x2 ;  /* 0x0000000e06047c11 */ /* 0x001fe2000f8210ff */
[----:B-1----:R-:W-:Y:S01]  /*2cb0*/  FADD.FTZ R9, R5, 1 ;  /* 0x3f80000005097421 */ /* 0x002fe20000010000 */
[----:B------:R-:W-:-:S05]  /*2cc0*/  IMAD R5, R27, UR13, R14 ;  /* 0x0000000d1b057c24 */ /* 0x000fca000f8e020e */
        /* <DEDUP_REMOVED lines=8> */
.L_x_2931:
[----:B------:R-:W-:Y:S05]  /*2d50*/  BSYNC.RECONVERGENT B0 ;  /* 0x0000000000007941 */ /* 0x000fea0003800200 */
.L_x_2923:
[----:B------:R-:W-:Y:S02]  /*2d60*/  UIADD3 UR10, UPT, UPT, UR21, UR10, URZ ;  /* 0x0000000a150a7290 */ /* 0x000fe4000fffe0ff */
[----:B------:R-:W-:Y:S02]  /*2d70*/  UIADD3 UR4, UPT, UPT, UR4, 0x1, URZ ;  /* 0x0000000104047890 */ /* 0x000fe4000fffe0ff */
[----:B------:R-:W-:-:S09]  /*2d80*/  UISETP.GE.AND UP1, UPT, UR10, UR7, UPT ;  /* 0x000000070a00728c */ /* 0x000fd2000bf26270 */
[----:B------:R-:W-:Y:S05]  /*2d90*/  BRA.U !UP1, `(.L_x_2938) ;  /* 0xffffffd509547547 */ /* 0x000fea000b83ffff */
[----:B------:R-:W-:Y:S05]  /*2da0*/  EXIT ;  /* 0x000000000000794d */ /* 0x000fea0003800000 */
.L_x_2939:
        /* <DEDUP_REMOVED lines=13> */
.L_x_3468:


//--------------------- .text._Z35group_norm_nhwc_fwd_one_pass_kernelI11Fp32IOFp32WLi256ELi14ELi224EEv26Group_norm_nhwc_fwd_params --------------------------
	.section	.text._Z35group_norm_nhwc_fwd_one_pass_kernelI11Fp32IOFp32WLi256ELi14ELi224EEv26Group_norm_nhwc_fwd_params,"ax",@progbits
	.align	128
        .global         _Z35group_norm_nhwc_fwd_one_pass_kernelI11Fp32IOFp32WLi256ELi14ELi224EEv26Group_norm_nhwc_fwd_params
        .type           _Z35group_norm_nhwc_fwd_one_pass_kernelI11Fp32IOFp32WLi256ELi14ELi224EEv26Group_norm_nhwc_fwd_params,@function
        .size           _Z35group_norm_nhwc_fwd_one_pass_kernelI11Fp32IOFp32WLi256ELi14ELi224EEv26Group_norm_nhwc_fwd_params,(.L_x_3469 - _Z35group_norm_nhwc_fwd_one_pass_kernelI11Fp32IOFp32WLi256ELi14ELi224EEv26Group_norm_nhwc_fwd_params)
        .other          _Z35group_norm_nhwc_fwd_one_pass_kernelI11Fp32IOFp32WLi256ELi14ELi224EEv26Group_norm_nhwc_fwd_params,@"STO_CUDA_ENTRY STV_DEFAULT"
_Z35group_norm_nhwc_fwd_one_pass_kernelI11Fp32IOFp32WLi256ELi14ELi224EEv26Group_norm_nhwc_fwd_params:
.text._Z35group_norm_nhwc_fwd_one_pass_kernelI11Fp32IOFp32WLi256ELi14ELi224EEv26Group_norm_nhwc_fwd_params:
        /* <DEDUP_REMOVED lines=14> */
[----:B------:R-:W0:Y:S01]  /*00e0*/  LDCU.64 UR12, c[0x0][0x358] ;  /* 0x00006b00ff0c77ac */ /* 0x000e220008000a00 */
[----:B------:R-:W-:Y:S01]  /*00f0*/  UMOV UR7, UR6 ;  /* 0x0000000600077c82 */ /* 0x000fe20008000000 */
[----:B--2---:R-:W-:Y:S01]  /*0100*/  MOV R6, UR4 ;  /* 0x0000000400067c02 */ /* 0x004fe20008000f00 */
[----:B------:R-:W-:Y:S01]  /*0110*/  UMOV UR4, URZ ;  /* 0x000000ff00047c82 */ /* 0x000fe20008000000 */
[----:B---3--:R-:W-:-:S02]  /*0120*/  ISETP.NE.U32.AND P1, PT, RZ, UR8, PT ;  /* 0x00000008ff007c0c */ /* 0x008fc4000bf25070 */
[C---:B0-----:R-:W-:Y:S02]  /*0130*/  LOP3.LUT R2, R0.reuse, 0xffff, RZ, 0xc0, !PT ;  /* 0x0000ffff00027812 */ /* 0x041fe400078ec0ff */
[----:B-1----:R-:W-:-:S03]  /*0140*/  LOP3.LUT P0, RZ, R0, UR17, RZ, 0xfc, !PT ;  /* 0x0000001100ff7c12 */ /* 0x002fc6000f80fcff */
[----:B------:R-:W-:Y:S01]  /*0150*/  IMAD R2, R2, 0x2493, RZ ;  /* 0x0000249302027824 */ /* 0x000fe200078e02ff */
[----:B------:R-:W-:-:S04]  /*0160*/  ISETP.NE.AND.EX P0, PT, RZ, UR9, !P0, P1 ;  /* 0x00000009ff007c0c */ /* 0x000fc8000c705310 */
[----:B------:R-:W-:Y:S02]  /*0170*/  SHF.R.U32.HI R31, RZ, 0x10, R2 ;  /* 0x00000010ff1f7819 */ /* 0x000fe40000011602 */
[----:B------:R-:W0:Y:S02]  /*0180*/  S2R R2, SR_LANEID ;  /* 0x0000000000027919 */ /* 0x000e240000000000 */
[----:B------:R-:W-:Y:S01]  /*0190*/  PRMT R4, R31, 0x9910, RZ ;  /* 0x000099101f047816 */ /* 0x000fe200000000ff */
[----:B------:R-:W-:-:S04]  /*01a0*/  IMAD R31, R6, UR17, R31 ;  /* 0x00000011061f7c24 */ /* 0x000fc8000f8e021f */
[----:B------:R-:W-:Y:S01]  /*01b0*/  IMAD R4, R4, 0x7, RZ ;  /* 0x0000000704047824 */ /* 0x000fe200078e02ff */
[----:B------:R-:W-:Y:S02]  /*01c0*/  SHF.R.S32.HI R5, RZ, 0x1f, R31 ;  /* 0x0000001fff057819 */ /* 0x000fe4000001141f */
[----:B------:R-:W-:Y:S02]  /*01d0*/  IADD3 R30, PT, PT, R31, 0xc0, RZ ;  /* 0x000000c01f1e7810 */ /* 0x000fe40007ffe0ff */
[----:B------:R-:W-:-:S04]  /*01e0*/  IADD3 R4, PT, PT, RZ, -R4, RZ ;  /* 0x80000004ff047210 */ /* 0x000fc80007ffe0ff */
[----:B------:R-:W-:Y:S02]  /*01f0*/  PRMT R27, R4, 0x7710, RZ ;  /* 0x00007710041b7816 */ /* 0x000fe400000000ff */
[----:B------:R-:W-:Y:S02]  /*0200*/  IADD3 R4, PT, PT, R31, 0xe0, RZ ;  /* 0x000000e01f047810 */ /* 0x000fe40007ffe0ff */
[----:B------:R-:W-:Y:S02]  /*0210*/  IADD3 R27, PT, PT, R27, R0, RZ ;  /* 0x000000001b1b7210 */ /* 0x000fe40007ffe0ff */
[----:B------:R-:W-:Y:S02]  /*0220*/  SHF.R.S32.HI R26, RZ, 0x1f, R4 ;  /* 0x0000001fff1a7819 */ /* 0x000fe40000011404 */
[----:B----4-:R-:W-:-:S07]  /*0230*/  SHF.L.U32 R27, R27, 0x1, RZ ;  /* 0x000000011b1b7819 */ /* 0x010fce00000006ff */
.L_x_2983:
[----:B-1----:R-:W1:Y:S01]  /*0240*/  LDCU UR5, c[0x0][0x3f8] ;  /* 0x00007f00ff0577ac */ /* 0x002e620008000800 */
[----:B---3-5:R-:W-:Y:S02]  /*0250*/  IABS R12, UR7 ;  /* 0x00000007000c7c13 */ /* 0x028fe40008000000 */
[C---:B------:R-:W-:Y:S01]  /*0260*/  IADD3 R23, PT, PT, R31.reuse, 0x20, RZ ;  /* 0x000000201f177810 */ /* 0x040fe20007ffe0ff */
[----:B--2---:R-:W2:Y:S01]  /*0270*/  LDCU.64 UR14, c[0x0][0x3e8] ;  /* 0x00007d00ff0e77ac */ /* 0x004ea20008000a00 */
[C---:B------:R-:W-:Y:S02]  /*0280*/  IADD3 R17, PT, PT, R31.reuse, 0x40, RZ ;  /* 0x000000401f117810 */ /* 0x040fe40007ffe0ff */
[----:B------:R-:W-:Y:S02]  /*0290*/  SHF.R.S32.HI R33, RZ, 0x1f, R23 ;  /* 0x0000001fff217819 */ /* 0x000fe40000011417 */
[----:B------:R-:W-:Y:S02]  /*02a0*/  SHF.R.S32.HI R25, RZ, 0x1f, R17 ;  /* 0x0000001fff197819 */ /* 0x000fe40000011411 */
[----:B------:R-:W-:-:S02]  /*02b0*/  IADD3 R21, PT, PT, R31, 0x60, RZ ;  /* 0x000000601f157810 */ /* 0x000fc40007ffe0ff */
[----:B------:R-:W-:Y:S02]  /*02c0*/  LOP3.LUT R34, R27, 0xffff, RZ, 0xc0, !PT ;  /* 0x0000ffff1b227812 */ /* 0x000fe400078ec0ff */
[----:B------:R-:W-:Y:S02]  /*02d0*/  SHF.R.S32.HI R19, RZ, 0x1f, R21 ;  /* 0x0000001fff137819 */ /* 0x000fe40000011415 */
[----:B------:R-:W-:Y:S02]  /*02e0*/  IADD3 R24, PT, PT, R31, 0xa0, RZ ;  /* 0x000000a01f187810 */ /* 0x000fe40007ffe0ff */
[----:B-1--4-:R-:W-:Y:S02]  /*02f0*/  MOV R6, UR5 ;  /* 0x0000000500067c02 */ /* 0x012fe40008000f00 */
[----:B------:R-:W-:Y:S02]  /*0300*/  SHF.R.S32.HI R15, RZ, 0x1f, R24 ;  /* 0x0000001fff0f7819 */ /* 0x000fe40000011418 */
[----:B------:R-:W-:-:S02]  /*0310*/  IABS R9, R6 ;  /* 0x0000000600097213 */ /* 0x000fc40000000000 */
[----:B--2---:R-:W-:Y:S02]  /*0320*/  ISETP.GE.U32.AND P5, PT, R17, UR14, PT ;  /* 0x0000000e11007c0c */ /* 0x004fe4000bfa6070 */
[----:B------:R-:W1:Y:S01]  /*0330*/  I2F.RP R8, R9 ;  /* 0x0000000900087306 */ /* 0x000e620000209400 */
[----:B------:R-:W-:Y:S02]  /*0340*/  ISETP.GE.U32.AND P4, PT, R21, UR14, PT ;  /* 0x0000000e15007c0c */ /* 0x000fe4000bf86070 */
[----:B------:R-:W-:Y:S02]  /*0350*/  ISETP.GE.AND.EX P5, PT, R25, UR15, PT, P5 ;  /* 0x0000000f19007c0c */ /* 0x000fe4000bfa6350 */
[----:B------:R-:W-:Y:S02]  /*0360*/  ISETP.GE.AND.EX P4, PT, R19, UR15, PT, P4 ;  /* 0x0000000f13007c0c */ /* 0x000fe4000bf86340 */
[----:B------:R-:W-:-:S04]  /*0370*/  ISETP.GE.U32.AND P3, PT, R24, UR14, PT ;  /* 0x0000000e18007c0c */ /* 0x000fc8000bf66070 */
[----:B------:R-:W-:Y:S01]  /*0380*/  ISETP.GE.AND.EX P3, PT, R15, UR15, PT, P3 ;  /* 0x0000000f0f007c0c */ /* 0x000fe2000bf66330 */
[----:B-1----:R-:W1:Y:S06]  /*0390*/  MUFU.RCP R8, R8 ;  /* 0x0000000800087308 */ /* 0x002e6c0000001000 */
[----:B------:R-:W2:Y:S01]  /*03a0*/  @!P4 LDC.64 R28, c[0x0][0x3e0] ;  /* 0x0000f800ff1ccb82 */ /* 0x000ea20000000a00 */
[----:B-1----:R-:W-:-:S04]  /*03b0*/  IADD3 R6, PT, PT, R8, 0xffffffe, RZ ;  /* 0x0ffffffe08067810 */ /* 0x002fc80007ffe0ff */
[----:B------:R1:W3:Y:S01]  /*03c0*/  F2I.FTZ.U32.TRUNC.NTZ R7, R6 ;  /* 0x0000000600077305 */ /* 0x0002e2000021f000 */
[----:B--2---:R-:W-:Y:S02]  /*03d0*/  @!P4 IMAD R20, R19, R28, RZ ;  /* 0x0000001c1314c224 */ /* 0x004fe400078e02ff */
[----:B-1----:R-:W-:Y:S02]  /*03e0*/  IMAD.MOV.U32 R6, RZ, RZ, RZ ;  /* 0x000000ffff067224 */ /* 0x002fe400078e00ff */
[----:B------:R-:W-:-:S03]  /*03f0*/  @!P4 IMAD R20, R21, R29, R20 ;  /* 0x0000001d1514c224 */ /* 0x000fc600078e0214 */
[----:B------:R-:W-:Y:S02]  /*0400*/  R2UR UR8, R6 ;  /* 0x00000000060872ca */ /* 0x000fe400000e0000 */
[----:B---3--:R-:W-:Y:S02]  /*0410*/  R2UR UR9, R7 ;  /* 0x00000000070972ca */ /* 0x008fe400000e0000 */
[----:B------:R-:W-:-:S05]  /*0420*/  IADD3 R10, PT, PT, RZ, -R7, RZ ;  /* 0x80000007ff0a7210 */ /* 0x000fca0007ffe0ff */
[----:B------:R-:W-:Y:S01]  /*0430*/  IMAD R11, R10, R9, RZ ;  /* 0x000000090a0b7224 */ /* 0x000fe200078e02ff */
[----:B------:R-:W-:Y:S02]  /*0440*/  MOV R10, R12 ;  /* 0x0000000c000a7202 */ /* 0x000fe40000000f00 */
[----:B------:R-:W1:Y:S02]  /*0450*/  @!P5 LDC.64 R12, c[0x0][0x3e0] ;  /* 0x0000f800ff0cdb82 */ /* 0x000e640000000a00 */
[----:B------:R-:W-:Y:S01]  /*0460*/  R2UR UR10, R10 ;  /* 0x000000000a0a72ca */ /* 0x000fe200000e0000 */
[----:B------:R-:W-:-:S05]  /*0470*/  IMAD.HI.U32 R11, R7, R11, UR8 ;  /* 0x00000008070b7e27 */ /* 0x000fca000f8e000b */
[----:B------:R-:W-:-:S13]  /*0480*/  R2UR UR8, R11 ;  /* 0x000000000b0872ca */ /* 0x000fda00000e0000 */
[----:B------:R-:W-:Y:S02]  /*0490*/  UIMAD.WIDE.U32 UR8, UR8, UR10, URZ ;  /* 0x0000000a080872a5 */ /* 0x000fe4000f8e00ff */
[----:B------:R-:W-:-:S04]  /*04a0*/  ULOP3.LUT UR8, UR7, UR5, URZ, 0x3c, !UPT ;  /* 0x0000000507087292 */ /* 0x000fc8000f8e3cff */
[----:B------:R-:W-:-:S05]  /*04b0*/  IADD3 R6, PT, PT, RZ, -UR9, RZ ;  /* 0x80000009ff067c10 */ /* 0x000fca000fffe0ff */
[C---:B------:R-:W-:Y:S01]  /*04c0*/  IMAD R6, R9.reuse, R6, UR10 ;  /* 0x0000000a09067e24 */ /* 0x040fe2000f8e0206 */
[----:B------:R-:W2:Y:S04]  /*04d0*/  LDCU.64 UR10, c[0x0][0x3f0] ;  /* 0x00007e00ff0a77ac */ /* 0x000ea80008000a00 */
[----:B------:R-:W-:-:S13]  /*04e0*/  ISETP.GT.U32.AND P1, PT, R9, R6, PT ;  /* 0x000000060900720c */ /* 0x000fda0003f24070 */
[----:B------:R-:W-:Y:S01]  /*04f0*/  VOTEU.ANY UP0, P1 ;  /* 0x0000000000ff7886 */ /* 0x000fe20000800100 */
[----:B------:R-:W-:Y:S02]  /*0500*/  PLOP3.LUT P1, PT, PT, PT, UP0, 0x80, 0x8 ;  /* 0x000000000008781c */ /* 0x000fe40003f2f008 */
[----:B--2---:R-:W-:Y:S02]  /*0510*/  MOV R7, UR10 ;  /* 0x0000000a00077c02 */ /* 0x004fe40008000f00 */
        /* <DEDUP_REMOVED lines=25> */
[----:B------:R-:W-:Y:S01]  /*06b0*/  VIADD R33, R35, UR5 ;  /* 0x0000000523217c36 */ /* 0x000fe20008000000 */
[-C--:B------:R-:W-:Y:S01]  /*06c0*/  @!P1 MOV R32, R34.reuse ;  /* 0x0000002200209202 */ /* 0x080fe20000000f00 */
[----:B------:R-:W-:Y:S01]  /*06d0*/  @!P1 IMAD R37, R23, R11, R14 ;  /* 0x0000000b17259224 */ /* 0x000fe200078e020e */
[----:B------:R-:W-:Y:S01]  /*06e0*/  @!P5 MOV R36, R34 ;  /* 0x000000220024d202 */ /* 0x000fe20000000f00 */
[----:B-1----:R-:W-:-:S02]  /*06f0*/  @!P5 IMAD R14, R25, R12, RZ ;  /* 0x0000000c190ed224 */ /* 0x002fc400078e02ff */
[----:B------:R-:W-:Y:S02]  /*0700*/  @!P1 IMAD.WIDE.U32 R22, R23, R10, R32 ;  /* 0x0000000a17169225 */ /* 0x000fe400078e0020 */
[----:B------:R-:W1:Y:S02]  /*0710*/  @!P3 LDC.64 R10, c[0x0][0x3e0] ;  /* 0x0000f800ff0abb82 */ /* 0x000e640000000a00 */
[----:B------:R-:W-:Y:S01]  /*0720*/  @!P5 IMAD R25, R17, R13, R14 ;  /* 0x0000000d1119d224 */ /* 0x000fe200078e020e */
[----:B------:R-:W-:Y:S02]  /*0730*/  @!P1 IADD3 R14, PT, PT, R23, R37, RZ ;  /* 0x00000025170e9210 */ /* 0x000fe40007ffe0ff */
[----:B------:R-:W-:Y:S02]  /*0740*/  @!P5 MOV R37, R33 ;  /* 0x000000210025d202 */ /* 0x000fe40000000f00 */
[----:B---3--:R-:W-:Y:S01]  /*0750*/  @!P1 LEA R16, P2, R22, R8, 0x2 ;  /* 0x0000000816109211 */ /* 0x008fe200078410ff */
[----:B------:R-:W-:-:S03]  /*0760*/  @!P5 IMAD.WIDE.U32 R12, R17, R12, R36 ;  /* 0x0000000c110cd225 */ /* 0x000fc600078e0024 */
[----:B------:R-:W-:Y:S02]  /*0770*/  @!P1 LEA.HI.X R17, R22, R9, R14, 0x2, P2 ;  /* 0x0000000916119211 */ /* 0x000fe400010f140e */
[----:B------:R-:W-:Y:S02]  /*0780*/  CS2R R8, SRZ ;  /* 0x0000000000087805 */ /* 0x000fe4000001ff00 */
[----:B------:R-:W-:Y:S01]  /*0790*/  SHF.R.S32.HI R14, RZ, 0x1f, R30 ;  /* 0x0000001fff0e7819 */ /* 0x000fe2000001141e */
[----:B------:R-:W3:Y:S01]  /*07a0*/  @!P3 LDC.64 R22, c[0x0][0x390] ;  /* 0x0000e400ff16bb82 */ /* 0x000ee20000000a00 */
[----:B------:R-:W-:Y:S02]  /*07b0*/  @!P5 IADD3 R25, PT, PT, R13, R25, RZ ;  /* 0x000000190d19d210 */ /* 0x000fe40007ffe0ff */
[----:B--2---:R-:W-:Y:S02]  /*07c0*/  @!P5 LEA R18, P6, R12, R6, 0x2 ;  /* 0x000000060c12d211 */ /* 0x004fe400078c10ff */
[----:B------:R-:W-:-:S02]  /*07d0*/  ISETP.GE.U32.AND P2, PT, R30, UR14, PT ;  /* 0x0000000e1e007c0c */ /* 0x000fc4000bf46070 */
[----:B------:R-:W-:Y:S02]  /*07e0*/  @!P5 LEA.HI.X R19, R12, R7, R25, 0x2, P6 ;  /* 0x000000070c13d211 */ /* 0x000fe400030f1419 */
[----:B------:R-:W-:Y:S01]  /*07f0*/  @!P4 MOV R6, R34 ;  /* 0x000000220006c202 */ /* 0x000fe20000000f00 */
[----:B------:R-:W2:Y:S01]  /*0800*/  @!P4 LDC.64 R12, c[0x0][0x390] ;  /* 0x0000e400ff0ccb82 */ /* 0x000ea20000000a00 */
[----:B------:R-:W-:Y:S01]  /*0810*/  @!P4 MOV R7, R33 ;  /* 0x000000210007c202 */ /* 0x000fe20000000f00 */
[----:B------:R4:W5:Y:S01]  /*0820*/  @!P5 LDG.E.64 R8, desc[UR12][R18.64] ;  /* 0x0000000c1208d981 */ /* 0x000962000c1e1b00 */
[----:B------:R-:W-:Y:S01]  /*0830*/  ISETP.GE.AND.EX P2, PT, R14, UR15, PT, P2 ;  /* 0x0000000f0e007c0c */ /* 0x000fe2000bf46320 */
[----:B------:R-:W-:-:S04]  /*0840*/  @!P4 IMAD.WIDE.U32 R28, R21, R28, R6 ;  /* 0x0000001c151cc225 */ /* 0x000fc800078e0006 */
[----:B------:R-:W-:Y:S01]  /*0850*/  HFMA2 R7, -RZ, RZ, 0, 0 ;  /* 0x00000000ff077431 */ /* 0x000fe200000001ff */
[----:B------:R-:W-:Y:S01]  /*0860*/  MOV R6, RZ ;  /* 0x000000ff00067202 */ /* 0x000fe20000000f00 */
[----:B-1----:R-:W-:Y:S02]  /*0870*/  @!P3 IMAD R15, R15, R10, RZ ;  /* 0x0000000a0f0fb224 */ /* 0x002fe400078e02ff */
[----:B----4-:R-:W-:-:S03]  /*0880*/  VIADD R19, R31, 0x80 ;  /* 0x000000801f137836 */ /* 0x010fc60000000000 */
[----:B------:R1:W4:Y:S01]  /*0890*/  @!P1 LDG.E.64 R6, desc[UR12][R16.64] ;  /* 0x0000000c10069981 */ /* 0x000322000c1e1b00 */
[----:B------:R-:W-:Y:S02]  /*08a0*/  @!P3 MOV R36, R34 ;  /* 0x000000220024b202 */ /* 0x000fe40000000f00 */
[----:B------:R-:W-:Y:S01]  /*08b0*/  @!P3 MOV R37, R33 ;  /* 0x000000210025b202 */ /* 0x000fe20000000f00 */
[----:B-1----:R-:W1:Y:S01]  /*08c0*/  @!P2 LDC.64 R16, c[0x0][0x3e0] ;  /* 0x0000f800ff10ab82 */ /* 0x002e620000000a00 */
[----:B------:R-:W-:Y:S01]  /*08d0*/  ISETP.GE.U32.AND P1, PT, R19, UR14, PT ;  /* 0x0000000e13007c0c */ /* 0x000fe2000bf26070 */
[C---:B------:R-:W-:Y:S01]  /*08e0*/  @!P3 IMAD R15, R24.reuse, R11, R15 ;  /* 0x0000000b180fb224 */ /* 0x040fe200078e020f */
[----:B------:R-:W-:Y:S01]  /*08f0*/  SHF.R.S32.HI R18, RZ, 0x1f, R19 ;  /* 0x0000001fff127819 */ /* 0x000fe20000011413 */
[----:B------:R-:W-:Y:S01]  /*0900*/  @!P3 IMAD.WIDE.U32 R24, R24, R10, R36 ;  /* 0x0000000a1818b225 */ /* 0x000fe200078e0024 */
[----:B------:R-:W-:Y:S02]  /*0910*/  ISETP.GE.U32.AND P5, PT, R31, UR14, PT ;  /* 0x0000000e1f007c0c */ /* 0x000fe4000bfa6070 */
[----:B------:R-:W-:Y:S01]  /*0920*/  ISETP.GE.AND.EX P1, PT, R18, UR15, PT, P1 ;  /* 0x0000000f12007c0c */ /* 0x000fe2000bf26310 */
[----:B------:R-:W0:Y:S01]  /*0930*/  @!P2 LDC.64 R10, c[0x0][0x390] ;  /* 0x0000e400ff0aab82 */ /* 0x000e220000000a00 */
[----:B------:R-:W-:-:S02]  /*0940*/  ISETP.GE.AND.EX P5, PT, R5, UR15, PT, P5 ;  /* 0x0000000f05007c0c */ /* 0x000fc4000bfa6350 */
[----:B------:R-:W-:Y:S02]  /*0950*/  @!P4 IADD3 R21, PT, PT, R29, R20, RZ ;  /* 0x000000141d15c210 */ /* 0x000fe40007ffe0ff */
[C---:B--2---:R-:W-:Y:S02]  /*0960*/  @!P4 LEA R20, P6, R28.reuse, R12, 0x2 ;  /* 0x0000000c1c14c211 */ /* 0x044fe400078c10ff */
[----:B------:R-:W-:Y:S02]  /*0970*/  @!P3 IADD3 R15, PT, PT, R25, R15, RZ ;  /* 0x0000000f190fb210 */ /* 0x000fe40007ffe0ff */
[----:B------:R-:W-:Y:S02]  /*0980*/  @!P4 LEA.HI.X R21, R28, R13, R21, 0x2, P6 ;  /* 0x0000000d1c15c211 */ /* 0x000fe400030f1415 */
[----:B------:R-:W-:Y:S01]  /*0990*/  @!P2 MOV R28, R34 ;  /* 0x00000022001ca202 */ /* 0x000fe20000000f00 */
[----:B------:R-:W2:Y:S01]  /*09a0*/  @!P1 LDC.64 R12, c[0x0][0x3e0] ;  /* 0x0000f800ff0c9b82 */ /* 0x000ea20000000a00 */
[----:B------:R-:W-:-:S02]  /*09b0*/  @!P2 MOV R29, R33 ;  /* 0x00000021001da202 */ /* 0x000fc40000000f00 */
[----:B---3--:R-:W-:Y:S01]  /*09c0*/  @!P3 LEA R22, P6, R24, R22, 0x2 ;  /* 0x000000161816b211 */ /* 0x008fe200078c10ff */
[-C--:B-1----:R-:W-:Y:S02]  /*09d0*/  @!P2 IMAD R14, R14, R16.reuse, RZ ;  /* 0x000000100e0ea224 */ /* 0x082fe400078e02ff */
[----:B------:R-:W-:Y:S01]  /*09e0*/  @!P2 IMAD.WIDE.U32 R28, R30, R16, R28 ;  /* 0x000000101e1ca225 */ /* 0x000fe200078e001c */
[----:B------:R-:W-:-:S03]  /*09f0*/  @!P3 LEA.HI.X R23, R24, R23, R15, 0x2, P6 ;  /* 0x000000171817b211 */ /* 0x000fc600030f140f */
[----:B------:R-:W-:Y:S02]  /*0a00*/  @!P2 IMAD R17, R30, R17, R14 ;  /* 0x000000111e11a224 */ /* 0x000fe400078e020e */
[----:B------:R-:W1:Y:S01]  /*0a10*/  @!P5 LDC.64 R14, c[0x0][0x3e0] ;  /* 0x0000f800ff0edb82 */ /* 0x000e620000000a00 */
[----:B0-----:R-:W-:Y:S02]  /*0a20*/  @!P2 LEA R24, P6, R28, R10, 0x2 ;  /* 0x0000000a1c18a211 */ /* 0x001fe400078c10ff */
[----:B------:R-:W-:-:S05]  /*0a30*/  @!P2 IADD3 R25, PT, PT, R29, R17, RZ ;  /* 0x000000111d19a210 */ /* 0x000fca0007ffe0ff */
[----:B------:R-:W0:Y:S01]  /*0a40*/  @!P1 LDC.64 R16, c[0x0][0x390] ;  /* 0x0000e400ff109b82 */ /* 0x000e220000000a00 */
[----:B------:R-:W-:-:S07]  /*0a50*/  @!P2 LEA.HI.X R25, R28, R11, R25, 0x2, P6 ;  /* 0x0000000b1c19a211 */ /* 0x000fce00030f1419 */
[----:B------:R-:W3:Y:S01]  /*0a60*/  @!P5 LDC.64 R10, c[0x0][0x390] ;  /* 0x0000e400ff0adb82 */ /* 0x000ee20000000a00 */
[----:B------:R-:W-:Y:S01]  /*0a70*/  @!P1 MOV R28, R34 ;  /* 0x00000022001c9202 */ /* 0x000fe20000000f00 */
[----:B--2---:R-:W-:Y:S01]  /*0a80*/  @!P1 IMAD R18, R18, R12, RZ ;  /* 0x0000000c12129224 */ /* 0x004fe200078e02ff */
[----:B------:R-:W-:-:S03]  /*0a90*/  @!P1 MOV R29, R33 ;  /* 0x00000021001d9202 */ /* 0x000fc60000000f00 */
[C---:B------:R-:W-:Y:S02]  /*0aa0*/  @!P1 IMAD R13, R19.reuse, R13, R18 ;  /* 0x0000000d130d9224 */ /* 0x040fe400078e0212 */
[----:B------:R-:W-:Y:S01]  /*0ab0*/  @!P1 IMAD.WIDE.U32 R28, R19, R12, R28 ;  /* 0x0000000c131c9225 */ /* 0x000fe200078e001c */
[----:B------:R-:W-:-:S03]  /*0ac0*/  @!P5 MOV R19, R33 ;  /* 0x000000210013d202 */ /* 0x000fc60000000f00 */
[----:B-1----:R-:W-:Y:S02]  /*0ad0*/  @!P5 IMAD R12, R5, R14, RZ ;  /* 0x0000000e050cd224 */ /* 0x002fe400078e02ff */
[----:B------:R-:W-:Y:S01]  /*0ae0*/  @!P5 IMAD.MOV.U32 R18, RZ, RZ, R34 ;  /* 0x000000ffff12d224 */ /* 0x000fe200078e0022 */
[----:B------:R-:W-:Y:S01]  /*0af0*/  @!P1 IADD3 R13, PT, PT, R29, R13, RZ ;  /* 0x0000000d1d0d9210 */ /* 0x000fe20007ffe0ff */
[C---:B------:R-:W-:Y:S01]  /*0b00*/  @!P5 IMAD R15, R31.reuse, R15, R12 ;  /* 0x0000000f1f0fd224 */ /* 0x040fe200078e020c */
[----:B0-----:R-:W-:Y:S01]  /*0b10*/  @!P1 LEA R12, P6, R28, R16, 0x2 ;  /* 0x000000101c0c9211 */ /* 0x001fe200078c10ff */
[----:B------:R-:W-:-:S03]  /*0b20*/  @!P5 IMAD.WIDE.U32 R18, R31, R14, R18 ;  /* 0x0000000e1f12d225 */ /* 0x000fc600078e0012 */
[----:B------:R-:W-:Y:S02]  /*0b30*/  @!P1 LEA.HI.X R13, R28, R17, R13, 0x2, P6 ;  /* 0x000000111c0d9211 */ /* 0x000fe400030f140d */
[----:B------:R-:W-:Y:S02]  /*0b40*/  @!P5 IADD3 R15, PT, PT, R19, R15, RZ ;  /* 0x0000000f130fd210 */ /* 0x000fe40007ffe0ff */
[----:B---3--:R-:W-:-:S04]  /*0b50*/  @!P5 LEA R14, P6, R18, R10, 0x2 ;  /* 0x0000000a120ed211 */ /* 0x008fc800078c10ff */
[----:B------:R-:W-:Y:S02]  /*0b60*/  @!P5 LEA.HI.X R15, R18, R11, R15, 0x2, P6 ;  /* 0x0000000b120fd211 */ /* 0x000fe400030f140f */
[----:B------:R-:W-:-:S04]  /*0b70*/  ISETP.GE.U32.AND P6, PT, R4, UR14, PT ;  /* 0x0000000e04007c0c */ /* 0x000fc8000bfc6070 */
[----:B------:R-:W-:Y:S02]  /*0b80*/  ISETP.GE.AND.EX P6, PT, R26, UR15, PT, P6 ;  /* 0x0000000f1a007c0c */ /* 0x000fe4000bfc6360 */
[----:B------:R-:W-:-:S06]  /*0b90*/  CS2R R10, SRZ ;  /* 0x00000000000a7805 */ /* 0x000fcc000001ff00 */
[----:B------:R0:W2:Y:S01]  /*0ba0*/  @!P5 LDG.E.64 R10, desc[UR12][R14.64] ;  /* 0x0000000c0e0ad981 */ /* 0x0000a2000c1e1b00 */
[----:B------:R-:W-:Y:S02]  /*0bb0*/  CS2R R16, SRZ ;  /* 0x0000000000107805 */ /* 0x000fe4000001ff00 */
[----:B------:R-:W-:-:S04]  /*0bc0*/  CS2R R18, SRZ ;  /* 0x0000000000127805 */ /* 0x000fc8000001ff00 */
[----:B------:R1:W3:Y:S01]  /*0bd0*/  @!P4 LDG.E.64 R16, desc[UR12][R20.64] ;  /* 0x0000000c1410c981 */ /* 0x0002e2000c1e1b00 */
[----:B0-----:R-:W0:Y:S03]  /*0be0*/  @!P6 LDC.64 R14, c[0x0][0x3e0] ;  /* 0x0000f800ff0eeb82 */ /* 0x001e260000000a00 */
[----:B------:R1:W3:Y:S02]  /*0bf0*/  @!P1 LDG.E.64 R18, desc[UR12][R12.64] ;  /* 0x0000000c0c129981 */ /* 0x0002e4000c1e1b00 */
[----:B-1----:R-:W-:-:S03]  /*0c00*/  CS2R R20, SRZ ;  /* 0x0000000000147805 */ /* 0x002fc6000001ff00 */
[----:B------:R-:W1:Y:S03]  /*0c10*/  @!P6 LDC.64 R12, c[0x0][0x390] ;  /* 0x0000e400ff0ceb82 */ /* 0x000e660000000a00 */
[----:B------:R0:W3:Y:S02]  /*0c20*/  @!P3 LDG.E.64 R20, desc[UR12][R22.64] ;  /* 0x0000000c1614b981 */ /* 0x0000e4000c1e1b00 */
[----:B0-----:R-:W-:Y:S01]  /*0c30*/  @!P6 MOV R22, R34 ;  /* 0x000000220016e202 */ /* 0x001fe20000000f00 */
[----:B------:R-:W-:Y:S01]  /*0c40*/  @!P6 IMAD R28, R26, R14, RZ ;  /* 0x0000000e1a1ce224 */ /* 0x000fe200078e02ff */
[----:B------:R-:W-:-:S03]  /*0c50*/  @!P6 MOV R23, R33 ;  /* 0x000000210017e202 */ /* 0x000fc60000000f00 */
[C---:B------:R-:W-:Y:S02]  /*0c60*/  @!P6 IMAD R29, R4.reuse, R15, R28 ;  /* 0x0000000f041de224 */ /* 0x040fe400078e021c */
[----:B------:R-:W-:Y:S01]  /*0c70*/  @!P6 IMAD.WIDE.U32 R14, R4, R14, R22 ;  /* 0x0000000e040ee225 */ /* 0x000fe200078e0016 */
[----:B------:R-:W-:-:S04]  /*0c80*/  CS2R R22, SRZ ;  /* 0x0000000000167805 */ /* 0x000fc8000001ff00 */
[----:B------:R-:W-:Y:S02]  /*0c90*/  @!P6 IADD3 R15, PT, PT, R15, R29, RZ ;  /* 0x0000001d0f0fe210 */ /* 0x000fe40007ffe0ff */
[----:B------:R0:W3:Y:S01]  /*0ca0*/  @!P2 LDG.E.64 R22, desc[UR12][R24.64] ;  /* 0x0000000c1816a981 */ /* 0x0000e2000c1e1b00 */
[----:B-1----:R-:W-:-:S04]  /*0cb0*/  @!P6 LEA R12, P2, R14, R12, 0x2 ;  /* 0x0000000c0e0ce211 */ /* 0x002fc800078410ff */
[----:B------:R-:W-:Y:S02]  /*0cc0*/  @!P6 LEA.HI.X R13, R14, R13, R15, 0x2, P2 ;  /* 0x0000000d0e0de211 */ /* 0x000fe400010f140f */
[----:B0-----:R-:W-:-:S06]  /*0cd0*/  CS2R R24, SRZ ;  /* 0x0000000000187805 */ /* 0x001fcc000001ff00 */
[----:B------:R0:W3:Y:S01]  /*0ce0*/  @!P6 LDG.E.64 R24, desc[UR12][R12.64] ;  /* 0x0000000c0c18e981 */ /* 0x0000e2000c1e1b00 */
[----:B------:R-:W-:Y:S01]  /*0cf0*/  ISETP.GT.AND P2, PT, R2, 0x1e, PT ;  /* 0x0000001e0200780c */ /* 0x000fe20003f44270 */
[----:B----4-:R-:W-:-:S04]  /*0d00*/  FMUL.FTZ R29, R7, R7 ;  /* 0x00000007071d7220 */ /* 0x010fc80000410000 */
[----:B------:R-:W-:Y:S01]  /*0d10*/  FFMA.FTZ R14, R6, R6, R29 ;  /* 0x00000006060e7223 */ /* 0x000fe2000001001d */
[----:B-----5:R-:W-:-:S04]  /*0d20*/  FMUL.FTZ R29, R9, R9 ;  /* 0x00000009091d7220 */ /* 0x020fc80000410000 */
[----:B------:R-:W-:Y:S01]  /*0d30*/  FFMA.FTZ R29, R8, R8, R29 ;  /* 0x00000008081d7223 */ /* 0x000fe2000001001d */
[----:B0-----:R-:W-:Y:S01]  /*0d40*/  FADD.FTZ R13, R6, R7 ;  /* 0x00000007060d7221 */ /* 0x001fe20000010000 */
[----:B--2---:R-:W-:-:S04]  /*0d50*/  FMUL.FTZ R15, R11, R11 ;  /* 0x0000000b0b0f7220 */ /* 0x004fc80000410000 */
[----:B------:R-:W-:-:S04]  /*0d60*/  FFMA.FTZ R15, R10, R10, R15 ;  /* 0x0000000a0a0f7223 */ /* 0x000fc8000001000f */
[----:B------:R-:W-:-:S04]  /*0d70*/  FADD.FTZ R15, RZ, R15 ;  /* 0x0000000fff0f7221 */ /* 0x000fc80000010000 */
[----:B------:R-:W-:Y:S01]  /*0d80*/  FADD.FTZ R14, R15, R14 ;  /* 0x0000000e0f0e7221 */ /* 0x000fe20000010000 */
[----:B---3--:R-:W-:Y:S01]  /*0d90*/  FMUL.FTZ R15, R17, R17 ;  /* 0x00000011110f7220 */ /* 0x008fe20000410000 */
[----:B------:R-:W-:Y:S02]  /*0da0*/  FADD.FTZ R12, R10, R11 ;  /* 0x0000000b0a0c7221 */ /* 0x000fe40000010000 */
[----:B------:R-:W-:Y:S01]  /*0db0*/  FADD.FTZ R14, R14, R29 ;  /* 0x0000001d0e0e7221 */ /* 0x000fe20000010000 */
[----:B------:R-:W-:Y:S01]  /*0dc0*/  FFMA.FTZ R15, R16, R16, R15 ;  /* 0x00000010100f7223 */ /* 0x000fe2000001000f */
[----:B------:R-:W-:-:S03]  /*0dd0*/  FADD.FTZ R12, RZ, R12 ;  /* 0x0000000cff0c7221 */ /* 0x000fc60000010000 */
[----:B------:R-:W-:Y:S01]  /*0de0*/  FADD.FTZ R14, R14, R15 ;  /* 0x0000000f0e0e7221 */ /* 0x000fe20000010000 */
[----:B------:R-:W-:Y:S01]  /*0df0*/  FMUL.FTZ R15, R19, R19 ;  /* 0x00000013130f7220 */ /* 0x000fe20000410000 */
[----:B------:R-:W-:Y:S01]  /*0e00*/  FADD.FTZ R12, R12, R13 ;  /* 0x0000000d0c0c7221 */ /* 0x000fe20000010000 */
[----:B------:R-:W-:Y:S02]  /*0e10*/  FADD.FTZ R13, R8, R9 ;  /* 0x00000009080d7221 */ /* 0x000fe40000010000 */
[----:B------:R-:W-:Y:S02]  /*0e20*/  FFMA.FTZ R15, R18, R18, R15 ;  /* 0x00000012120f7223 */ /* 0x000fe4000001000f */
[----:B------:R-:W-:Y:S02]  /*0e30*/  FADD.FTZ R12, R12, R13 ;  /* 0x0000000d0c0c7221 */ /* 0x000fe40000010000 */
[----:B------:R-:W-:Y:S01]  /*0e40*/  FADD.FTZ R14, R14, R15 ;  /* 0x0000000f0e0e7221 */ /* 0x000fe20000010000 */
[----:B------:R-:W-:Y:S01]  /*0e50*/  FMUL.FTZ R15, R21, R21 ;  /* 0x00000015150f7220 */ /* 0x000fe20000410000 */
[----:B------:R-:W-:-:S03]  /*0e60*/  FADD.FTZ R13, R16, R17 ;  /* 0x00000011100d7221 */ /* 0x000fc60000010000 */
[----:B------:R-:W-:Y:S01]  /*0e70*/  FFMA.FTZ R15, R20, R20, R15 ;  /* 0x00000014140f7223 */ /* 0x000fe2000001000f */
[----:B------:R-:W-:Y:S01]  /*0e80*/  FADD.FTZ R12, R12, R13 ;  /* 0x0000000d0c0c7221 */ /* 0x000fe20000010000 */
[----:B------:R-:W-:Y:S02]  /*0e90*/  FADD.FTZ R13, R18, R19 ;  /* 0x00000013120d7221 */ /* 0x000fe40000010000 */
[----:B------:R-:W-:Y:S02]  /*0ea0*/  FADD.FTZ R14, R14, R15 ;  /* 0x0000000f0e0e7221 */ /* 0x000fe40000010000 */
[----:B------:R-:W-:Y:S01]  /*0eb0*/  FADD.FTZ R12, R12, R13 ;  /* 0x0000000d0c0c7221 */ /* 0x000fe20000010000 */
[----:B------:R-:W-:Y:S01]  /*0ec0*/  FADD.FTZ R13, R20, R21 ;  /* 0x00000015140d7221 */ /* 0x000fe20000010000 */
[----:B------:R-:W-:-:S03]  /*0ed0*/  FMUL.FTZ R15, R23, R23 ;  /* 0x00000017170f7220 */ /* 0x000fc60000410000 */
[----:B------:R-:W-:Y:S01]  /*0ee0*/  FADD.FTZ R12, R12, R13 ;  /* 0x0000000d0c0c7221 */ /* 0x000fe20000010000 */
[C---:B------:R-:W-:Y:S01]  /*0ef0*/  FFMA.FTZ R15, R22.reuse, R22, R15 ;  /* 0x00000016160f7223 */ /* 0x040fe2000001000f */
[----:B------:R-:W-:-:S03]  /*0f00*/  FADD.FTZ R13, R22, R23 ;  /* 0x00000017160d7221 */ /* 0x000fc60000010000 */
[----:B------:R-:W-:Y:S01]  /*0f10*/  FADD.FTZ R14, R14, R15 ;  /* 0x0000000f0e0e7221 */ /* 0x000fe20000010000 */
[----:B------:R-:W-:Y:S01]  /*0f20*/  FADD.FTZ R12, R12, R13 ;  /* 0x0000000d0c0c7221 */ /* 0x000fe20000010000 */
[----:B------:R-:W-:Y:S01]  /*0f30*/  FMUL.FTZ R15, R25, R25 ;  /* 0x00000019190f7220 */ /* 0x000fe20000410000 */
[----:B------:R-:W-:-:S03]  /*0f40*/  FADD.FTZ R13, R24, R25 ;  /* 0x00000019180d7221 */ /* 0x000fc60000010000 */
[----:B------:R-:W-:Y:S01]  /*0f50*/  FFMA.FTZ R15, R24, R24, R15 ;  /* 0x00000018180f7223 */ /* 0x000fe2000001000f */
[----:B------:R-:W-:-:S03]  /*0f60*/  FADD.FTZ R12, R12, R13 ;  /* 0x0000000d0c0c7221 */ /* 0x000fc60000010000 */
[----:B------:R-:W-:Y:S02]  /*0f70*/  FADD.FTZ R13, R14, R15 ;  /* 0x0000000f0e0d7221 */ /* 0x000fe40000010000 */
        /* <DEDUP_REMOVED lines=36> */
.L_x_2941:
[----:B------:R-:W-:Y:S05]  /*11c0*/  BSYNC.RECONVERGENT B0 ;  /* 0x0000000000007941 */ /* 0x000fea0003800200 */
.L_x_2940:
        /* <DEDUP_REMOVED lines=8> */
[----:B--23--:R-:W2:Y:S02]  /*1250*/  LDS.128 R12, [UR5+0x10] ;  /* 0x00001005ff0c7984 */ /* 0x00cea40008000c00 */
[----:B--2---:R-:W-:Y:S01]  /*1260*/  FADD.FTZ R37, R28, R12 ;  /* 0x0000000c1c257221 */ /* 0x004fe20000010000 */
        /* <DEDUP_REMOVED lines=13> */
.L_x_2943:
[----:B------:R-:W-:Y:S05]  /*1340*/  BSYNC.RECONVERGENT B0 ;  /* 0x0000000000007941 */ /* 0x000fea0003800200 */
.L_x_2942:
[----:B------:R-:W-:Y:S05]  /*1350*/  @!P2 BRA `(.L_x_2944) ;  /* 0x0000000c00b0a947 */ /* 0x000fea0003800000 */
[----:B---3--:R-:W3:Y:S01]  /*1360*/  LDC.64 R12, c[0x0][0x3b8] ;  /* 0x0000ee00ff0c7b82 */ /* 0x008ee20000000a00 */
[----:B------:R-:W-:Y:S01]  /*1370*/  ULOP3.LUT UR5, UR4, 0x1, URZ, 0xc0, !UPT ;  /* 0x0000000104057892 */ /* 0x000fe2000f8ec0ff */
[----:B------:R-:W-:-:S03]  /*1380*/  ISETP.GE.U32.AND P2, PT, R3, 0x8, PT ;  /* 0x000000080300780c */ /* 0x000fc60003f46070 */
[----:B------:R-:W-:-:S06]  /*1390*/  UIMAD UR5, UR5, UR16, URZ ;  /* 0x00000010050572a4 */ /* 0x000fcc000f8e02ff */
[----:B------:R-:W-:-:S05]  /*13a0*/  IMAD R14, R3, UR5, RZ ;  /* 0x00000005030e7c24 */ /* 0x000fca000f8e02ff */
[----:B--2---:R-:W-:-:S05]  /*13b0*/  SHF.L.U32 R15, R14, 0x1, RZ ;  /* 0x000000010e0f7819 */ /* 0x004fca00000006ff */
        /* <DEDUP_REMOVED lines=8> */
[----:B------:R-:W-:Y:S01]  /*1440*/  MOV R37, UR18 ;  /* 0x0000001200257c02 */ /* 0x000fe20008000f00 */
[----:B------:R-:W-:Y:S01]  /*1450*/  UIADD3 UR9, UPT, UPT, -UR9, 0x1, URZ ;  /* 0x0000000109097890 */ /* 0x000fe2000fffe1ff */
[----:B-1----:R-:W-:Y:S01]  /*1460*/  MOV R36, UR18 ;  /* 0x0000001200247c02 */ /* 0x002fe20008000f00 */
[----:B------:R-:W-:-:S06]  /*1470*/  UIMAD.WIDE.U32 UR10, UR10, 0x8, UR14 ;  /* 0x000000080a0a78a5 */ /* 0x000fcc000f8e000e */
[----:B------:R-:W-:Y:S01]  /*1480*/  MOV R14, UR10 ;  /* 0x0000000a000e7c02 */ /* 0x000fe20008000f00 */
[----:B------:R-:W-:-:S05]  /*1490*/  IMAD.U32 R15, RZ, RZ, UR11 ;  /* 0x0000000bff0f7e24 */ /* 0x000fca000f8e00ff */
        /* <DEDUP_REMOVED lines=12> */
.L_x_2946:
[----:B------:R-:W2:Y:S04]  /*1560*/  LDG.E.STRONG.GPU R14, desc[UR12][R12.64] ;  /* 0x0000000c0c0e7981 */ /* 0x000ea8000c1ef900 */
[----:B--2---:R-:W-:Y:S01]  /*1570*/  CCTL.IVALL ;  /* 0x00000000ff00798f */ /* 0x004fe20002000000 */
[----:B------:R-:W-:Y:S05]  /*1580*/  YIELD ;  /* 0x0000000000007946 */ /* 0x000fea0003800000 */
[----:B------:R-:W-:-:S13]  /*1590*/  ISETP.NE.AND P4, PT, R14, R37, PT ;  /* 0x000000250e00720c */ /* 0x000fda0003f85270 */
[----:B------:R-:W-:Y:S05]  /*15a0*/  @P4 BRA `(.L_x_2946) ;  /* 0xfffffffc00ec4947 */ /* 0x000fea000383ffff */
.L_x_2945:
        /* <DEDUP_REMOVED lines=15> */
.L_x_2948:
        /* <DEDUP_REMOVED lines=51> */
[----:B------:R-:W-:Y:S01]  /*19d0*/  MOV R12, UR24 ;  /* 0x00000018000c7c02 */ /* 0x000fe20008000f00 */
[----:B------:R-:W-:-:S06]  /*19e0*/  IMAD.U32 R13, RZ, RZ, UR25 ;  /* 0x00000019ff0d7e24 */ /* 0x000fcc000f8e00ff */
        /* <DEDUP_REMOVED lines=38> */
.L_x_2947:
        /* <DEDUP_REMOVED lines=44> */
[----:B------:R-:W-:-:S05]  /*1f10*/  IMAD.U32 R36, RZ, RZ, UR5 ;  /* 0x00000005ff247e24 */ /* 0x000fca000f8e00ff */
[----:B------:R-:W-:-:S04]  /*1f20*/  IADD3 R36, PT, PT, R36, 0x4, RZ ;  /* 0x0000000424247810 */ /* 0x000fc80007ffe0ff */
[----:B------:R-:W-:Y:S01]  /*1f30*/  R2UR UR5, R36 ;  /* 0x00000000240572ca */ /* 0x000fe200000e0000 */
[----:B---3--:R-:W-:Y:S01]  /*1f40*/  @!P5 FADD.FTZ R28, R28, R14 ;  /* 0x0000000e1c1cd221 */ /* 0x008fe20000010000 */
[----:B------:R-:W-:-:S03]  /*1f50*/  @!P5 FADD.FTZ R29, R29, R15 ;  /* 0x0000000f1d1dd221 */ /* 0x000fc60000010000 */
[----:B--2---:R-:W-:Y:S01]  /*1f60*/  @!P6 FADD.FTZ R28, R28, R12 ;  /* 0x0000000c1c1ce221 */ /* 0x004fe20000010000 */
[----:B------:R-:W-:-:S09]  /*1f70*/  @!P6 FADD.FTZ R29, R29, R13 ;  /* 0x0000000d1d1de221 */ /* 0x000fd20000010000 */
.L_x_2949:
        /* <DEDUP_REMOVED lines=28> */
.L_x_2950:
        /* <DEDUP_REMOVED lines=13> */
.L_x_2951:
[----:B------:R-:W-:Y:S05]  /*2210*/  BSYNC.RECONVERGENT B0 ;  /* 0x0000000000007941 */ /* 0x000fea0003800200 */
.L_x_2944:
[----:B------:R-:W4:Y:S01]  /*2220*/  S2UR UR9, SR_CgaCtaId ;  /* 0x00000000000979c3 */ /* 0x000f220000008800 */
[----:B------:R-:W0:Y:S01]  /*2230*/  LDCU UR10, c[0x0][0x414] ;  /* 0x00008280ff0a77ac */ /* 0x000e220008000800 */
[----:B--2---:R-:W-:Y:S01]  /*2240*/  MOV R15, UR7 ;  /* 0x00000007000f7c02 */ /* 0x004fe20008000f00 */
[----:B------:R-:W-:-:S05]  /*2250*/  UMOV UR5, 0x400 ;  /* 0x0000040000057882 */ /* 0x000fca0000000000 */
[----:B---3--:R-:W2:Y:S08]  /*2260*/  @P0 LDC.64 R12, c[0x0][0x388] ;  /* 0x0000e200ff0c0b82 */ /* 0x008eb00000000a00 */
[----:B-1----:R-:W1:Y:S01]  /*2270*/  LDC.64 R36, c[0x0][0x398] ;  /* 0x0000e600ff247b82 */ /* 0x002e620000000a00 */
[----:B----4-:R-:W-:Y:S01]  /*2280*/  ULEA UR5, UR9, UR5, 0x18 ;  /* 0x0000000509057291 */ /* 0x010fe2000f8ec0ff */
[----:B--2---:R-:W-:-:S08]  /*2290*/  @P0 IMAD.WIDE R12, R15, 0x8, R12 ;  /* 0x000000080f0c0825 */ /* 0x004fd000078e020c */
[----:B------:R0:W-:Y:S02]  /*22a0*/  @!P3 STS.64 [UR5+0x48], R28 ;  /* 0x0000481cff00b988 */ /* 0x0001e40008000a05 */
[----:B0-----:R-:W-:Y:S01]  /*22b0*/  @P0 FMUL.FTZ R28, R28, UR10 ;  /* 0x0000000a1c1c0c20 */ /* 0x001fe20008410000 */
[----:B------:R-:W-:-:S05]  /*22c0*/  @P0 FMUL.FTZ R29, R29, UR10 ;  /* 0x0000000a1d1d0c20 */ /* 0x000fca0008410000 */
[----:B------:R0:W-:Y:S01]  /*22d0*/  @P0 STG.E.64 desc[UR12][R12.64], R28 ;  /* 0x0000001c0c000986 */ /* 0x0001e2000c101b0c */
[----:B------:R-:W-:Y:S01]  /*22e0*/  BAR.SYNC.DEFER_BLOCKING 0x0 ;  /* 0x0000000000007b1d */ /* 0x000fe20000010000 */
[----:B0-----:R-:W-:-:S04]  /*22f0*/  LOP3.LUT R29, R27, 0xffff, RZ, 0xc0, !PT ;  /* 0x0000ffff1b1d7812 */ /* 0x001fc800078ec0ff */
[----:B------:R-:W-:Y:S01]  /*2300*/  IADD3 R29, PT, PT, R29, UR8, RZ ;  /* 0x000000081d1d7c10 */ /* 0x000fe2000fffe0ff */
[----:B------:R-:W0:Y:S02]  /*2310*/  LDS.64 R12, [UR5+0x48] ;  /* 0x00004805ff0c7984 */ /* 0x000e240008000a00 */
[----:B0-----:R-:W-:-:S05]  /*2320*/  FMUL.FTZ R14, R12, UR10 ;  /* 0x0000000a0c0e7c20 */ /* 0x001fca0008410000 */
[----:B------:R-:W-:Y:S02]  /*2330*/  R2UR UR5, R14 ;  /* 0x000000000e0572ca */ /* 0x000fe400000e0000 */
[----:B------:R-:W0:Y:S11]  /*2340*/  LDC.64 R14, c[0x0][0x3a0] ;  /* 0x0000e800ff0e7b82 */ /* 0x000e360000000a00 */
[----:B------:R-:W-:-:S05]  /*2350*/  MOV R12, UR5 ;  /* 0x00000005000c7c02 */ /* 0x000fca0008000f00 */
[----:B------:R-:W-:-:S04]  /*2360*/  FMUL.FTZ R28, R12, UR5 ;  /* 0x000000050c1c7c20 */ /* 0x000fc80008410000 */
[----:B------:R-:W-:Y:S01]  /*2370*/  FFMA.FTZ R28, R13, UR10, -R28 ;  /* 0x0000000a0d1c7c23 */ /* 0x000fe2000801081c */
[----:B-1----:R-:W-:-:S04]  /*2380*/  IMAD.WIDE R12, R29, 0x4, R36 ;  /* 0x000000041d0c7825 */ /* 0x002fc800078e0224 */
[----:B0-----:R-:W-:Y:S02]  /*2390*/  IMAD.WIDE R14, R29, 0x4, R14 ;  /* 0x000000041d0e7825 */ /* 0x001fe400078e020e */
[----:B------:R-:W5:Y:S04]  /*23a0*/  LDG.E.64 R12, desc[UR12][R12.64] ;  /* 0x0000000c0c0c7981 */ /* 0x000f68000c1e1b00 */
[----:B------:R-:W5:Y:S01]  /*23b0*/  LDG.E.64 R14, desc[UR12][R14.64] ;  /* 0x0000000c0e0e7981 */ /* 0x000f62000c1e1b00 */
[----:B------:R-:W-:Y:S01]  /*23c0*/  FSETP.GTU.FTZ.AND P2, PT, R28, RZ, PT ;  /* 0x000000ff1c00720b */ /* 0x000fe20003f5c000 */
[----:B------:R-:W-:-:S12]  /*23d0*/  BSSY.RECONVERGENT B0, `(.L_x_2952) ;  /* 0x00001ce000007945 */ /* 0x000fd80003800200 */
        /* <DEDUP_REMOVED lines=17> */
[----:B------:R-:W-:Y:S01]  /*24f0*/  MOV R36, R34 ;  /* 0x0000002200247202 */ /* 0x000fe20000000f00 */
[----:B------:R-:W-:Y:S01]  /*2500*/  FADD.FTZ R10, R10, -UR5 ;  /* 0x800000050a0a7e21 */ /* 0x000fe20008010000 */
        /* <DEDUP_REMOVED lines=8> */
[----:B------:R-:W-:Y:S01]  /*2590*/  FADD.FTZ R36, R11, -UR5 ;  /* 0x800000050b247e21 */ /* 0x000fe20008010000 */
[----:B------:R-:W-:-:S03]  /*25a0*/  FMUL.FTZ R11, R10, UR8 ;  /* 0x000000080a0b7c20 */ /* 0x000fc60008410000 */
[----:B------:R-:W-:Y:S01]  /*25b0*/  FMUL.FTZ R36, R36, UR8 ;  /* 0x0000000824247c20 */ /* 0x000fe20008410000 */
[----:B-----5:R-:W-:-:S03]  /*25c0*/  FFMA.FTZ R10, R12, R11, R14 ;  /* 0x0000000b0c0a7223 */ /* 0x020fc6000001000e */
[----:B------:R-:W-:-:S05]  /*25d0*/  FFMA.FTZ R11, R13, R36, R15 ;  /* 0x000000240d0b7223 */ /* 0x000fca000001000f */
[----:B------:R0:W-:Y:S02]  /*25e0*/  STG.E.64 desc[UR12][R28.64], R10 ;  /* 0x0000000a1c007986 */ /* 0x0001e4000c101b0c */
.L_x_2955:
[----:B------:R-:W-:Y:S05]  /*25f0*/  BSYNC.RECONVERGENT B1 ;  /* 0x0000000000017941 */ /* 0x000fea0003800200 */
.L_x_2954:
        /* <DEDUP_REMOVED lines=23> */
.L_x_2957:
[----:B------:R-:W-:Y:S05]  /*2770*/  BSYNC.RECONVERGENT B1 ;  /* 0x0000000000017941 */ /* 0x000fea0003800200 */
.L_x_2956:
[C---:B------:R-:W-:Y:S01]  /*2780*/  IADD3 R37, PT, PT, R31.reuse, 0x40, RZ ;  /* 0x000000401f257810 */ /* 0x040fe20007ffe0ff */
[----:B------:R-:W-:Y:S01]  /*2790*/  BSSY.RECONVERGENT B1, `(.L_x_2958) ;  /* 0x000001a000017945 */ /* 0x000fe20003800200 */
[----:B------:R-:W-:Y:S02]  /*27a0*/  IADD3 R28, PT, PT, R31, 0x60, RZ ;  /* 0x000000601f1c7810 */ /* 0x000fe40007ffe0ff */
[----:B------:R-:W-:Y:S02]  /*27b0*/  ISETP.GE.U32.AND P1, PT, R37, UR14, PT ;  /* 0x0000000e25007c0c */ /* 0x000fe4000bf26070 */
[----:B0-----:R-:W-:Y:S02]  /*27c0*/  SHF.R.S32.HI R6, RZ, 0x1f, R37 ;  /* 0x0000001fff067819 */ /* 0x001fe40000011425 */
[----:B------:R-:W-:Y:S02]  /*27d0*/  ISETP.GE.U32.AND P2, PT, R28, UR14, PT ;  /* 0x0000000e1c007c0c */ /* 0x000fe4000bf46070 */
[----:B------:R-:W-:-:S02]  /*27e0*/  ISETP.GE.AND.EX P1, PT, R6, UR15, PT, P1 ;  /* 0x0000000f06007c0c */ /* 0x000fc4000bf26310 */
[----:B------:R-:W-:-:S04]  /*27f0*/  SHF.R.S32.HI R29, RZ, 0x1f, R28 ;  /* 0x0000001fff1d7819 */ /* 0x000fc8000001141c */
[----:B------:R-:W-:-:S07]  /*2800*/  ISETP.GE.AND.EX P2, PT, R29, UR15, PT, P2 ;  /* 0x0000000f1d007c0c */ /* 0x000fce000bf46320 */
[----:B------:R-:W-:Y:S06]  /*2810*/  @P1 BRA `(.L_x_2959) ;  /* 0x0000000000441947 */ /* 0x000fec0003800000 */
[----:B------:R-:W0:Y:S01]  /*2820*/  LDCU.64 UR10, c[0x0][0x3e0] ;  /* 0x00007c00ff0a77ac */ /* 0x000e220008000a00 */
[----:B------:R-:W-:Y:S01]  /*2830*/  MOV R7, R33 ;  /* 0x0000002100077202 */ /* 0x000fe20000000f00 */
[----:B------:R-:W-:Y:S01]  /*2840*/  FADD.FTZ R8, R8, -UR5 ;  /* 0x8000000508087e21 */ /* 0x000fe20008010000 */
[----:B------:R-:W-:Y:S01]  /*2850*/  FADD.FTZ R9, R9, -UR5 ;  /* 0x8000000509097e21 */ /* 0x000fe20008010000 */
[----:B------:R-:W1:Y:S01]  /*2860*/  LDCU.64 UR18, c[0x0][0x380] ;  /* 0x00007000ff1277ac */ /* 0x000e620008000a00 */
[----:B0-----:R-:W-:-:S04]  /*2870*/  IMAD R6, R6, UR10, RZ ;  /* 0x0000000a06067c24 */ /* 0x001fc8000f8e02ff */
[----:B------:R-:W-:Y:S01]  /*2880*/  IMAD R11, R37, UR11, R6 ;  /* 0x0000000b250b7c24 */ /* 0x000fe2000f8e0206 */
[----:B------:R-:W-:-:S05]  /*2890*/  MOV R6, R34 ;  /* 0x0000002200067202 */ /* 0x000fca0000000f00 */
[----:B------:R-:W-:-:S05]  /*28a0*/  IMAD.WIDE.U32 R6, R37, UR10, R6 ;  /* 0x0000000a25067c25 */ /* 0x000fca000f8e0006 */
[----:B------:R-:W-:Y:S01]  /*28b0*/  IADD3 R11, PT, PT, R7, R11, RZ ;  /* 0x0000000b070b7210 */ /* 0x000fe20007ffe0ff */
[----:B------:R-:W-:Y:S01]  /*28c0*/  FMUL.FTZ R7, R8, UR8 ;  /* 0x0000000808077c20 */ /* 0x000fe20008410000 */
[----:B-1----:R-:W-:Y:S01]  /*28d0*/  LEA R10, P1, R6, UR18, 0x2 ;  /* 0x00000012060a7c11 */ /* 0x002fe2000f8210ff */
[----:B------:R-:W-:-:S03]  /*28e0*/  FMUL.FTZ R8, R9, UR8 ;  /* 0x0000000809087c20 */ /* 0x000fc60008410000 */
[----:B------:R-:W-:Y:S01]  /*28f0*/  LEA.HI.X R11, R6, UR19, R11, 0x2, P1 ;  /* 0x00000013060b7c11 */ /* 0x000fe200088f140b */
[----:B-----5:R-:W-:Y:S01]  /*2900*/  FFMA.FTZ R6, R12, R7, R14 ;  /* 0x000000070c067223 */ /* 0x020fe2000001000e */
[----:B------:R-:W-:-:S05]  /*2910*/  FFMA.FTZ R7, R13, R8, R15 ;  /* 0x000000080d077223 */ /* 0x000fca000001000f */
[----:B------:R0:W-:Y:S02]  /*2920*/  STG.E.64 desc[UR12][R10.64], R6 ;  /* 0x000000060a007986 */ /* 0x0001e4000c101b0c */
.L_x_2959:
[----:B------:R-:W-:Y:S05]  /*2930*/  BSYNC.RECONVERGENT B1 ;  /* 0x0000000000017941 */ /* 0x000fea0003800200 */
.L_x_2958:
[----:B------:R-:W-:Y:S01]  /*2940*/  BSSY.RECONVERGENT B1, `(.L_x_2960) ;  /* 0x0000015000017945 */ /* 0x000fe20003800200 */
[C---:B------:R-:W-:Y:S02]  /*2950*/  IADD3 R8, PT, PT, R31.reuse, 0x80, RZ ;  /* 0x000000801f087810 */ /* 0x040fe40007ffe0ff */
[----:B------:R-:W-:Y:S01]  /*2960*/  IADD3 R9, PT, PT, R31, 0xa0, RZ ;  /* 0x000000a01f097810 */ /* 0x000fe20007ffe0ff */
[----:B------:R-:W-:Y:S06]  /*2970*/  @P2 BRA `(.L_x_2961) ;  /* 0x0000000000442947 */ /* 0x000fec0003800000 */
[----:B------:R-:W1:Y:S01]  /*2980*/  LDCU.64 UR10, c[0x0][0x3e0] ;  /* 0x00007c00ff0a77ac */ /* 0x000e620008000a00 */
[----:B0-----:R-:W-:Y:S01]  /*2990*/  MOV R7, R33 ;  /* 0x0000002100077202 */ /* 0x001fe20000000f00 */
[----:B------:R-:W-:Y:S02]  /*29a0*/  IMAD.MOV.U32 R6, RZ, RZ, R34 ;  /* 0x000000ffff067224 */ /* 0x000fe400078e0022 */
[----:B------:R-:W-:Y:S01]  /*29b0*/  FADD.FTZ R16, R16, -UR5 ;  /* 0x8000000510107e21 */ /* 0x000fe20008010000 */
[----:B------:R-:W0:Y:S01]  /*29c0*/  LDCU.64 UR18, c[0x0][0x380] ;  /* 0x00007000ff1277ac */ /* 0x000e220008000a00 */
[----:B------:R-:W-:Y:S01]  /*29d0*/  FADD.FTZ R17, R17, -UR5 ;  /* 0x8000000511117e21 */ /* 0x000fe20008010000 */
[----:B-1----:R-:W-:Y:S02]  /*29e0*/  IMAD R29, R29, UR10, RZ ;  /* 0x0000000a1d1d7c24 */ /* 0x002fe4000f8e02ff */
[----:B------:R-:W-:-:S04]  /*29f0*/  IMAD.WIDE.U32 R6, R28, UR10, R6 ;  /* 0x0000000a1c067c25 */ /* 0x000fc8000f8e0006 */
[----:B------:R-:W-:Y:S01]  /*2a00*/  IMAD R29, R28, UR11, R29 ;  /* 0x0000000b1c1d7c24 */ /* 0x000fe2000f8e021d */
[----:B0-----:R-:W-:-:S04]  /*2a10*/  LEA R10, P1, R6, UR18, 0x2 ;  /* 0x00000012060a7c11 */ /* 0x001fc8000f8210ff */
[----:B------:R-:W-:Y:S01]  /*2a20*/  IADD3 R29, PT, PT, R7, R29, RZ ;  /* 0x0000001d071d7210 */ /* 0x000fe20007ffe0ff */
[----:B------:R-:W-:Y:S01]  /*2a30*/  FMUL.FTZ R7, R16, UR8 ;  /* 0x0000000810077c20 */ /* 0x000fe20008410000 */
[----:B------:R-:W-:Y:S02]  /*2a40*/  FMUL.FTZ R16, R17, UR8 ;  /* 0x0000000811107c20 */ /* 0x000fe40008410000 */
[----:B------:R-:W-:Y:S01]  /*2a50*/  LEA.HI.X R11, R6, UR19, R29, 0x2, P1 ;  /* 0x00000013060b7c11 */ /* 0x000fe200088f141d */
[----:B-----5:R-:W-:Y:S01]  /*2a60*/  FFMA.FTZ R6, R12, R7, R14 ;  /* 0x000000070c067223 */ /* 0x020fe2000001000e */
[----:B------:R-:W-:-:S05]  /*2a70*/  FFMA.FTZ R7, R13, R16, R15 ;  /* 0x000000100d077223 */ /* 0x000fca000001000f */
[----:B------:R1:W-:Y:S02]  /*2a80*/  STG.E.64 desc[UR12][R10.64], R6 ;  /* 0x000000060a007986 */ /* 0x0003e4000c101b0c */
.L_x_2961:
[----:B------:R-:W-:Y:S05]  /*2a90*/  BSYNC.RECONVERGENT B1 ;  /* 0x0000000000017941 */ /* 0x000fea0003800200 */
.L_x_2960:
[----:B------:R-:W-:Y:S01]  /*2aa0*/  ISETP.GE.U32.AND P2, PT, R8, UR14, PT ;  /* 0x0000000e08007c0c */ /* 0x000fe2000bf46070 */
[----:B------:R-:W-:Y:S01]  /*2ab0*/  BSSY.RECONVERGENT B1, `(.L_x_2962) ;  /* 0x000001d000017945 */ /* 0x000fe20003800200 */
[----:B01----:R-:W-:Y:S02]  /*2ac0*/  SHF.R.S32.HI R7, RZ, 0x1f, R8 ;  /* 0x0000001fff077819 */ /* 0x003fe40000011408 */
[----:B------:R-:W-:Y:S02]  /*2ad0*/  SHF.R.S32.HI R28, RZ, 0x1f, R30 ;  /* 0x0000001fff1c7819 */ /* 0x000fe4000001141e */
[----:B------:R-:W-:Y:S02]  /*2ae0*/  ISETP.GE.AND.EX P2, PT, R7, UR15, PT, P2 ;  /* 0x0000000f07007c0c */ /* 0x000fe4000bf46320 */
[----:B------:R-:W-:Y:S02]  /*2af0*/  ISETP.GE.U32.AND P3, PT, R9, UR14, PT ;  /* 0x0000000e09007c0c */ /* 0x000fe4000bf66070 */
[----:B------:R-:W-:-:S02]  /*2b00*/  SHF.R.S32.HI R29, RZ, 0x1f, R9 ;  /* 0x0000001fff1d7819 */ /* 0x000fc40000011409 */
[----:B------:R-:W-:Y:S02]  /*2b10*/  ISETP.GE.U32.AND P4, PT, R30, UR14, PT ;  /* 0x0000000e1e007c0c */ /* 0x000fe4000bf86070 */
[----:B------:R-:W-:Y:S02]  /*2b20*/  ISETP.GE.U32.AND P1, PT, R4, UR14, PT ;  /* 0x0000000e04007c0c */ /* 0x000fe4000bf26070 */
        /* <DEDUP_REMOVED lines=12> */
[----:B------:R-:W-:Y:S02]  /*2bf0*/  IMAD R17, R8, UR11, R7 ;  /* 0x0000000b08117c24 */ /* 0x000fe4000f8e0207 */
[----:B------:R-:W-:Y:S01]  /*2c00*/  FMUL.FTZ R7, R18, UR8 ;  /* 0x0000000812077c20 */ /* 0x000fe20008410000 */
[----:B-1----:R-:W-:Y:S01]  /*2c10*/  LEA R16, P2, R10, UR18, 0x2 ;  /* 0x000000120a107c11 */ /* 0x002fe2000f8410ff */
[----:B------:R-:W-:Y:S01]  /*2c20*/  FMUL.FTZ R8, R19, UR8 ;  /* 0x0000000813087c20 */ /* 0x000fe20008410000 */
[----:B------:R-:W-:Y:S01]  /*2c30*/  IADD3 R17, PT, PT, R11, R17, RZ ;  /* 0x000000110b117210 */ /* 0x000fe20007ffe0ff */
[----:B-----5:R-:W-:Y:S02]  /*2c40*/  FFMA.FTZ R6, R12, R7, R14 ;  /* 0x000000070c067223 */ /* 0x020fe4000001000e */
[----:B------:R-:W-:Y:S01]  /*2c50*/  FFMA.FTZ R7, R13, R8, R15 ;  /* 0x000000080d077223 */ /* 0x000fe2000001000f */
[----:B------:R-:W-:-:S05]  /*2c60*/  LEA.HI.X R17, R10, UR19, R17, 0x2, P2 ;  /* 0x000000130a117c11 */ /* 0x000fca00090f1411 */
[----:B------:R0:W-:Y:S02]  /*2c70*/  STG.E.64 desc[UR12][R16.64], R6 ;  /* 0x0000000610007986 */ /* 0x0001e4000c101b0c */
.L_x_2963:
[----:B------:R-:W-:Y:S05]  /*2c80*/  BSYNC.RECONVERGENT B1 ;  /* 0x0000000000017941 */ /* 0x000fea0003800200 */
.L_x_2962:
[----:B------:R-:W-:Y:S04]  /*2c90*/  BSSY.RECONVERGENT B1, `(.L_x_2964) ;  /* 0x0000013000017945 */ /* 0x000fe80003800200 */
[----:B------:R-:W-:Y:S05]  /*2ca0*/  @P3 BRA `(.L_x_2965) ;  /* 0x0000000000443947 */ /* 0x000fea0003800000 */
[----:B------:R-:W1:Y:S01]  /*2cb0*/  LDCU.64 UR10, c[0x0][0x3e0] ;  /* 0x00007c00ff0a77ac */ /* 0x000e620008000a00 */
[----:B0-----:R-:W-:Y:S01]  /*2cc0*/  MOV R6, R34 ;  /* 0x0000002200067202 */ /* 0x001fe20000000f00 */
[----:B------:R-:W-:Y:S01]  /*2cd0*/  FADD.FTZ R20, R20, -UR5 ;  /* 0x8000000514147e21 */ /* 0x000fe20008010000 */
[----:B------:R-:W-:Y:S01]  /*2ce0*/  MOV R7, R33 ;  /* 0x0000002100077202 */ /* 0x000fe20000000f00 */
[----:B------:R-:W0:Y:S01]  /*2cf0*/  LDCU.64 UR18, c[0x0][0x380] ;  /* 0x00007000ff1277ac */ /* 0x000e220008000a00 */
[----:B------:R-:W-:-:S04]  /*2d00*/  FADD.FTZ R21, R21, -UR5 ;  /* 0x8000000515157e21 */ /* 0x000fc80008010000 */
[----:B------:R-:W-:Y:S01]  /*2d10*/  FMUL.FTZ R16, R21, UR8 ;  /* 0x0000000815107c20 */ /* 0x000fe20008410000 */
[----:B-1----:R-:W-:Y:S02]  /*2d20*/  IMAD R8, R29, UR10, RZ ;  /* 0x0000000a1d087c24 */ /* 0x002fe4000f8e02ff */
[----:B------:R-:W-:-:S04]  /*2d30*/  IMAD.WIDE.U32 R6, R9, UR10, R6 ;  /* 0x0000000a09067c25 */ /* 0x000fc8000f8e0006 */
[----:B------:R-:W-:Y:S02]  /*2d40*/  IMAD R11, R9, UR11, R8 ;  /* 0x0000000b090b7c24 */ /* 0x000fe4000f8e0208 */
[----:B------:R-:W-:Y:S01]  /*2d50*/  FMUL.FTZ R9, R20, UR8 ;  /* 0x0000000814097c20 */ /* 0x000fe20008410000 */
[----:B0-----:R-:W-:Y:S02]  /*2d60*/  LEA R10, P2, R6, UR18, 0x2 ;  /* 0x00000012060a7c11 */ /* 0x001fe4000f8410ff */
[----:B------:R-:W-:Y:S01]  /*2d70*/  IADD3 R11, PT, PT, R7, R11, RZ ;  /* 0x0000000b070b7210 */ /* 0x000fe20007ffe0ff */
[----:B-----5:R-:W-:Y:S01]  /*2d80*/  FFMA.FTZ R8, R12, R9, R14 ;  /* 0x000000090c087223 */ /* 0x020fe2000001000e */
[----:B------:R-:W-:Y:S02]  /*2d90*/  FFMA.FTZ R9, R13, R16, R15 ;  /* 0x000000100d097223 */ /* 0x000fe4000001000f */
[----:B------:R-:W-:-:S05]  /*2da0*/  LEA.HI.X R11, R6, UR19, R11, 0x2, P2 ;  /* 0x00000013060b7c11 */ /* 0x000fca00090f140b */
[----:B------:R1:W-:Y:S02]  /*2db0*/  STG.E.64 desc[UR12][R10.64], R8 ;  /* 0x000000080a007986 */ /* 0x0003e4000c101b0c */
.L_x_2965:
[----:B------:R-:W-:Y:S05]  /*2dc0*/  BSYNC.RECONVERGENT B1 ;  /* 0x0000000000017941 */ /* 0x000fea0003800200 */
.L_x_2964:
[----:B------:R-:W-:Y:S04]  /*2dd0*/  BSSY.RECONVERGENT B1, `(.L_x_2966) ;  /* 0x0000013000017945 */ /* 0x000fe80003800200 */
[----:B------:R-:W-:Y:S05]  /*2de0*/  @P4 BRA `(.L_x_2967) ;  /* 0x0000000000444947 */ /* 0x000fea0003800000 */
[----:B------:R-:W1:Y:S01]  /*2df0*/  LDCU.64 UR10, c[0x0][0x3e0] ;  /* 0x00007c00ff0a77ac */ /* 0x000e620008000a00 */
[----:B0-----:R-:W-:Y:S01]  /*2e00*/  MOV R6, R34 ;  /* 0x0000002200067202 */ /* 0x001fe20000000f00 */
[----:B------:R-:W-:Y:S02]  /*2e10*/  IMAD.MOV.U32 R7, RZ, RZ, R33 ;  /* 0x000000ffff077224 */ /* 0x000fe400078e0021 */
[----:B------:R-:W-:Y:S01]  /*2e20*/  FADD.FTZ R22, R22, -UR5 ;  /* 0x8000000516167e21 */ /* 0x000fe20008010000 */
        /* <DEDUP_REMOVED lines=9> */
[----:B-----5:R-:W-:-:S03]  /*2ec0*/  FFMA.FTZ R10, R12, R9, R14 ;  /* 0x000000090c0a7223 */ /* 0x020fc6000001000e */
[----:B------:R-:W-:Y:S01]  /*2ed0*/  LEA.HI.X R9, R6, UR19, R11, 0x2, P2 ;  /* 0x0000001306097c11 */ /* 0x000fe200090f140b */
[----:B------:R-:W-:-:S05]  /*2ee0*/  FFMA.FTZ R11, R13, R16, R15 ;  /* 0x000000100d0b7223 */ /* 0x000fca000001000f */
[----:B------:R2:W-:Y:S02]  /*2ef0*/  STG.E.64 desc[UR12][R8.64], R10 ;  /* 0x0000000a08007986 */ /* 0x0005e4000c101b0c */
.L_x_2967:
[----:B------:R-:W-:Y:S05]  /*2f00*/  BSYNC.RECONVERGENT B1 ;  /* 0x0000000000017941 */ /* 0x000fea0003800200 */
.L_x_2966:
[----:B------:R-:W-:Y:S05]  /*2f10*/  @P1 BRA `(.L_x_2968) ;  /* 0x0000001000641947 */ /* 0x000fea0003800000 */
[----:B------:R-:W3:Y:S01]  /*2f20*/  LDCU.64 UR10, c[0x0][0x3e0] ;  /* 0x00007c00ff0a77ac */ /* 0x000ee20008000a00 */
[----:B0-----:R-:W-:Y:S01]  /*2f30*/  MOV R6, R34 ;  /* 0x0000002200067202 */ /* 0x001fe20000000f00 */
[----:B------:R-:W-:Y:S01]  /*2f40*/  FADD.FTZ R24, R24, -UR5 ;  /* 0x8000000518187e21 */ /* 0x000fe20008010000 */
[----:B------:R-:W-:Y:S01]  /*2f50*/  MOV R7, R33 ;  /* 0x0000002100077202 */ /* 0x000fe20000000f00 */
[----:B------:R-:W0:Y:S01]  /*2f60*/  LDCU.64 UR14, c[0x0][0x380] ;  /* 0x00007000ff0e77ac */ /* 0x000e220008000a00 */
[----:B------:R-:W-:-:S04]  /*2f70*/  FADD.FTZ R25, R25, -UR5 ;  /* 0x8000000519197e21 */ /* 0x000fc80008010000 */
[----:B-12---:R-:W-:-:S04]  /*2f80*/  FMUL.FTZ R10, R25, UR8 ;  /* 0x00000008190a7c20 */ /* 0x006fc80008410000 */
[----:B-----5:R-:W-:Y:S01]  /*2f90*/  FFMA.FTZ R13, R13, R10, R15 ;  /* 0x0000000a0d0d7223 */ /* 0x020fe2000001000f */
[----:B---3--:R-:W-:Y:S02]  /*2fa0*/  IMAD R9, R26, UR10, RZ ;  /* 0x0000000a1a097c24 */ /* 0x008fe4000f8e02ff */
[----:B------:R-:W-:-:S04]  /*2fb0*/  IMAD.WIDE.U32 R6, R4, UR10, R6 ;  /* 0x0000000a04067c25 */ /* 0x000fc8000f8e0006 */
[----:B------:R-:W-:Y:S02]  /*2fc0*/  IMAD R11, R4, UR11, R9 ;  /* 0x0000000b040b7c24 */ /* 0x000fe4000f8e0209 */
[----:B------:R-:W-:Y:S01]  /*2fd0*/  FMUL.FTZ R9, R24, UR8 ;  /* 0x0000000818097c20 */ /* 0x000fe20008410000 */
[----:B0-----:R-:W-:Y:S02]  /*2fe0*/  LEA R8, P1, R6, UR14, 0x2 ;  /* 0x0000000e06087c11 */ /* 0x001fe4000f8210ff */
[----:B------:R-:W-:Y:S01]  /*2ff0*/  IADD3 R11, PT, PT, R7, R11, RZ ;  /* 0x0000000b070b7210 */ /* 0x000fe20007ffe0ff */
[----:B------:R-:W-:-:S03]  /*3000*/  FFMA.FTZ R12, R12, R9, R14 ;  /* 0x000000090c0c7223 */ /* 0x000fc6000001000e */
[----:B------:R-:W-:-:S05]  /*3010*/  LEA.HI.X R9, R6, UR15, R11, 0x2, P1 ;  /* 0x0000000f06097c11 */ /* 0x000fca00088f140b */
[----:B------:R3:W-:Y:S01]  /*3020*/  STG.E.64 desc[UR12][R8.64], R12 ;  /* 0x0000000c08007986 */ /* 0x0007e2000c101b0c */
[----:B------:R-:W-:Y:S05]  /*3030*/  BRA `(.L_x_2968) ;  /* 0x00000010001c7947 */ /* 0x000fea0003800000 */
.L_x_2953:
        /* <DEDUP_REMOVED lines=10> */
[----:B------:R-:W-:-:S04]  /*30e0*/  FADD.FTZ R11, R11, -UR5 ;  /* 0x800000050b0b7e21 */ /* 0x000fc80008010000 */
[----:B------:R-:W-:-:S04]  /*30f0*/  FMUL.FTZ R11, R11, UR8 ;  /* 0x000000080b0b7c20 */ /* 0x000fc80008410000 */
[----:B-----5:R-:W-:Y:S01]  /*3100*/  FFMA.FTZ R11, R13, R11, R15 ;  /* 0x0000000b0d0b7223 */ /* 0x020fe2000001000f */
[----:B0-----:R-:W-:Y:S02]  /*3110*/  IMAD R28, R5, UR14, RZ ;  /* 0x0000000e051c7c24 */ /* 0x001fe4000f8e02ff */
[----:B------:R-:W-:-:S04]  /*3120*/  IMAD.WIDE.U32 R36, R31, UR14, R36 ;  /* 0x0000000e1f247c25 */ /* 0x000fc8000f8e0024 */
[----:B------:R-:W-:Y:S01]  /*3130*/  IMAD R29, R31, UR15, R28 ;  /* 0x0000000f1f1d7c24 */ /* 0x000fe2000f8e021c */
[----:B-1----:R-:W-:-:S04]  /*3140*/  LEA R28, P2, R36, UR18, 0x2 ;  /* 0x00000012241c7c11 */ /* 0x002fc8000f8410ff */
[----:B------:R-:W-:Y:S01]  /*3150*/  IADD3 R29, PT, PT, R37, R29, RZ ;  /* 0x0000001d251d7210 */ /* 0x000fe20007ffe0ff */
[----:B------:R-:W-:-:S03]  /*3160*/  FMUL.FTZ R37, R10, UR8 ;  /* 0x000000080a257c20 */ /* 0x000fc60008410000 */
[----:B------:R-:W-:Y:S01]  /*3170*/  LEA.HI.X R29, R36, UR19, R29, 0x2, P2 ;  /* 0x00000013241d7c11 */ /* 0x000fe200090f141d */
[----:B------:R-:W-:-:S04]  /*3180*/  FFMA.FTZ R10, R12, R37, R14 ;  /* 0x000000250c0a7223 */ /* 0x000fc8000001000e */
[----:B------:R-:W-:-:S06]  /*3190*/  FMUL.FTZ R36, R10, -1.4426950216293334961 ;  /* 0xbfb8aa3b0a247820 */ /* 0x000fcc0000410000 */
[----:B------:R-:W0:Y:S02]  /*31a0*/  MUFU.EX2 R36, R36 ;  /* 0x0000002400247308 */ /* 0x000e240000000800 */
[----:B0-----:R-:W-:Y:S01]  /*31b0*/  FADD.FTZ R37, R36, 1 ;  /* 0x3f80000024257421 */ /* 0x001fe20000010000 */
[----:B------:R-:W-:-:S05]  /*31c0*/  FMUL.FTZ R36, R11, -1.4426950216293334961 ;  /* 0xbfb8aa3b0b247820 */ /* 0x000fca0000410000 */
[----:B------:R-:W0:Y:S08]  /*31d0*/  MUFU.RCP R37, R37 ;  /* 0x0000002500257308 */ /* 0x000e300000001000 */
[----:B------:R-:W1:Y:S01]  /*31e0*/  MUFU.EX2 R36, R36 ;  /* 0x0000002400247308 */ /* 0x000e620000000800 */
[----:B0-----:R-:W-:Y:S01]  /*31f0*/  FMUL.FTZ R10, R10, R37 ;  /* 0x000000250a0a7220 */ /* 0x001fe20000410000 */
[----:B-1----:R-:W-:-:S06]  /*3200*/  FADD.FTZ R37, R36, 1 ;  /* 0x3f80000024257421 */ /* 0x002fcc0000010000 */
[----:B------:R-:W0:Y:S02]  /*3210*/  MUFU.RCP R37, R37 ;  /* 0x0000002500257308 */ /* 0x000e240000001000 */
[----:B0-----:R-:W-:-:S05]  /*3220*/  FMUL.FTZ R11, R11, R37 ;  /* 0x000000250b0b7220 */ /* 0x001fca0000410000 */
[----:B------:R0:W-:Y:S02]  /*3230*/  STG.E.64 desc[UR12][R28.64], R10 ;  /* 0x0000000a1c007986 */ /* 0x0001e4000c101b0c */
.L_x_2970:
[----:B------:R-:W-:Y:S05]  /*3240*/  BSYNC.RECONVERGENT B1 ;  /* 0x0000000000017941 */ /* 0x000fea0003800200 */
.L_x_2969:
        /* <DEDUP_REMOVED lines=14> */
[----:B-1----:R-:W-:-:S03]  /*3330*/  LEA R10, P2, R28, UR18, 0x2 ;  /* 0x000000121c0a7c11 */ /* 0x002fc6000f8410ff */
[----:B------:R-:W-:-:S05]  /*3340*/  IMAD.IADD R11, R29, 0x1, R11 ;  /* 0x000000011d0b7824 */ /* 0x000fca00078e020b */
[----:B------:R-:W-:Y:S01]  /*3350*/  LEA.HI.X R11, R28, UR19, R11, 0x2, P2 ;  /* 0x000000131c0b7c11 */ /* 0x000fe200090f140b */
[----:B------:R-:W-:Y:S01]  /*3360*/  FADD.FTZ R28, R7, -UR5 ;  /* 0x80000005071c7e21 */ /* 0x000fe20008010000 */
[----:B------:R-:W-:-:S03]  /*3370*/  FMUL.FTZ R7, R6, UR8 ;  /* 0x0000000806077c20 */ /* 0x000fc60008410000 */
[----:B------:R-:W-:Y:S01]  /*3380*/  FMUL.FTZ R28, R28, UR8 ;  /* 0x000000081c1c7c20 */ /* 0x000fe20008410000 */
[----:B-----5:R-:W-:-:S03]  /*3390*/  FFMA.FTZ R6, R12, R7, R14 ;  /* 0x000000070c067223 */ /* 0x020fc6000001000e */
[----:B------:R-:W-:Y:S01]  /*33a0*/  FFMA.FTZ R7, R13, R28, R15 ;  /* 0x0000001c0d077223 */ /* 0x000fe2000001000f */
[----:B------:R-:W-:-:S03]  /*33b0*/  FMUL.FTZ R28, R6, -1.4426950216293334961 ;  /* 0xbfb8aa3b061c7820 */ /* 0x000fc60000410000 */
[----:B------:R-:W-:-:S03]  /*33c0*/  FMUL.FTZ R36, R7, -1.4426950216293334961 ;  /* 0xbfb8aa3b07247820 */ /* 0x000fc60000410000 */
        /* <DEDUP_REMOVED lines=9> */
.L_x_2972:
[----:B------:R-:W-:Y:S05]  /*3460*/  BSYNC.RECONVERGENT B1 ;  /* 0x0000000000017941 */ /* 0x000fea0003800200 */
.L_x_2971:
[C---:B------:R-:W-:Y:S01]  /*3470*/  IADD3 R37, PT, PT, R31.reuse, 0x40, RZ ;  /* 0x000000401f257810 */ /* 0x040fe20007ffe0ff */
[----:B------:R-:W-:Y:S01]  /*3480*/  BSSY.RECONVERGENT B1, `(.L_x_2973) ;  /* 0x0000021000017945 */ /* 0x000fe20003800200 */
[----:B------:R-:W-:Y:S02]  /*3490*/  IADD3 R29, PT, PT, R31, 0x60, RZ ;  /* 0x000000601f1d7810 */ /* 0x000fe40007ffe0ff */
[----:B------:R-:W-:Y:S02]  /*34a0*/  ISETP.GE.U32.AND P2, PT, R37, UR10, PT ;  /* 0x0000000a25007c0c */ /* 0x000fe4000bf46070 */
[----:B0-----:R-:W-:-:S04]  /*34b0*/  SHF.R.S32.HI R6, RZ, 0x1f, R37 ;  /* 0x0000001fff067819 */ /* 0x001fc80000011425 */
[----:B------:R-:W-:-:S13]  /*34c0*/  ISETP.GE.AND.EX P2, PT, R6, UR11, PT, P2 ;  /* 0x0000000b06007c0c */ /* 0x000fda000bf46320 */
[----:B------:R-:W-:Y:S05]  /*34d0*/  @P2 BRA `(.L_x_2974) ;  /* 0x00000000006c2947 */ /* 0x000fea0003800000 */
[----:B------:R-:W0:Y:S01]  /*34e0*/  LDCU.64 UR14, c[0x0][0x3e0] ;  /* 0x00007c00ff0e77ac */ /* 0x000e220008000a00 */
[----:B------:R-:W-:Y:S01]  /*34f0*/  MOV R7, R33 ;  /* 0x0000002100077202 */ /* 0x000fe20000000f00 */
[----:B------:R-:W-:Y:S01]  /*3500*/  FADD.FTZ R8, R8, -UR5 ;  /* 0x8000000508087e21 */ /* 0x000fe20008010000 */
[----:B------:R-:W-:Y:S01]  /*3510*/  FADD.FTZ R9, R9, -UR5 ;  /* 0x8000000509097e21 */ /* 0x000fe20008010000 */
[----:B------:R-:W1:Y:S03]  /*3520*/  LDCU.64 UR18, c[0x0][0x380] ;  /* 0x00007000ff1277ac */ /* 0x000e660008000a00 */
[----:B------:R-:W-:Y:S01]  /*3530*/  FMUL.FTZ R28, R9, UR8 ;  /* 0x00000008091c7c20 */ /* 0x000fe20008410000 */
[----:B0-----:R-:W-:-:S04]  /*3540*/  IMAD R6, R6, UR14, RZ ;  /* 0x0000000e06067c24 */ /* 0x001fc8000f8e02ff */
[----:B------:R-:W-:Y:S01]  /*3550*/  IMAD R11, R37, UR15, R6 ;  /* 0x0000000f250b7c24 */ /* 0x000fe2000f8e0206 */
[----:B------:R-:W-:-:S05]  /*3560*/  MOV R6, R34 ;  /* 0x0000002200067202 */ /* 0x000fca0000000f00 */
[----:B------:R-:W-:-:S05]  /*3570*/  IMAD.WIDE.U32 R6, R37, UR14, R6 ;  /* 0x0000000e25067c25 */ /* 0x000fca000f8e0006 */
[----:B------:R-:W-:Y:S01]  /*3580*/  IADD3 R11, PT, PT, R7, R11, RZ ;  /* 0x0000000b070b7210 */ /* 0x000fe20007ffe0ff */
[----:B------:R-:W-:Y:S01]  /*3590*/  FMUL.FTZ R7, R8, UR8 ;  /* 0x0000000808077c20 */ /* 0x000fe20008410000 */
[----:B-1----:R-:W-:-:S04]  /*35a0*/  LEA R10, P2, R6, UR18, 0x2 ;  /* 0x00000012060a7c11 */ /* 0x002fc8000f8410ff */
[----:B------:R-:W-:Y:S01]  /*35b0*/  LEA.HI.X R11, R6, UR19, R11, 0x2, P2 ;  /* 0x00000013060b7c11 */ /* 0x000fe200090f140b */
        /* <DEDUP_REMOVED lines=13> */
.L_x_2974:
[----:B------:R-:W-:Y:S05]  /*3690*/  BSYNC.RECONVERGENT B1 ;  /* 0x0000000000017941 */ /* 0x000fea0003800200 */
.L_x_2973:
[----:B------:R-:W-:Y:S01]  /*36a0*/  ISETP.GE.U32.AND P3, PT, R29, UR10, PT ;  /* 0x0000000a1d007c0c */ /* 0x000fe2000bf66070 */
[----:B------:R-:W-:Y:S01]  /*36b0*/  BSSY.RECONVERGENT B1, `(.L_x_2975) ;  /* 0x0000028000017945 */ /* 0x000fe20003800200 */
[----:B0-----:R-:W-:Y:S02]  /*36c0*/  SHF.R.S32.HI R6, RZ, 0x1f, R29 ;  /* 0x0000001fff067819 */ /* 0x001fe4000001141d */
[----:B------:R-:W-:Y:S02]  /*36d0*/  IADD3 R10, PT, PT, R31, 0xa0, RZ ;  /* 0x000000a01f0a7810 */ /* 0x000fe40007ffe0ff */
        /* <DEDUP_REMOVED lines=37> */
.L_x_2976:
[----:B------:R-:W-:Y:S05]  /*3930*/  BSYNC.RECONVERGENT B1 ;  /* 0x0000000000017941 */ /* 0x000fea0003800200 */
.L_x_2975:
[----:B------:R-:W-:Y:S04]  /*3940*/  BSSY.RECONVERGENT B1, `(.L_x_2977) ;  /* 0x000001f000017945 */ /* 0x000fe80003800200 */
[----:B------:R-:W-:Y:S05]  /*3950*/  @P1 BRA `(.L_x_2978) ;  /* 0x0000000000741947 */ /* 0x000fea0003800000 */
[----:B------:R-:W-:Y:S01]  /*3960*/  FADD.FTZ R18, R18, -UR5 ;  /* 0x8000000512127e21 */ /* 0x000fe20008010000 */
[----:B------:R-:W-:Y:S01]  /*3970*/  FADD.FTZ R19, R19, -UR5 ;  /* 0x8000000513137e21 */ /* 0x000fe20008010000 */
[----:B------:R-:W1:Y:S01]  /*3980*/  LDCU.64 UR14, c[0x0][0x3e0] ;  /* 0x00007c00ff0e77ac */ /* 0x000e620008000a00 */
[----:B0-----:R-:W-:Y:S01]  /*3990*/  IADD3 R9, PT, PT, R31, 0x80, RZ ;  /* 0x000000801f097810 */ /* 0x001fe20007ffe0ff */
[----:B------:R-:W-:Y:S01]  /*39a0*/  FMUL.FTZ R7, R18, UR8 ;  /* 0x0000000812077c20 */ /* 0x000fe20008410000 */
[----:B------:R-:W-:Y:S01]  /*39b0*/  FMUL.FTZ R16, R19, UR8 ;  /* 0x0000000813107c20 */ /* 0x000fe20008410000 */
[----:B------:R-:W0:Y:S01]  /*39c0*/  LDCU.64 UR18, c[0x0][0x380] ;  /* 0x00007000ff1277ac */ /* 0x000e220008000a00 */
[----:B------:R-:W-:Y:S01]  /*39d0*/  SHF.R.S32.HI R8, RZ, 0x1f, R9 ;  /* 0x0000001fff087819 */ /* 0x000fe20000011409 */
        /* <DEDUP_REMOVED lines=9> */
[----:B------:R-:W-:-:S06]  /*3a70*/  IMAD.MOV.U32 R6, RZ, RZ, R34 ;  /* 0x000000ffff067224 */ /* 0x000fcc00078e0022 */
[----:B------:R-:W2:Y:S01]  /*3a80*/  MUFU.RCP R19, R19 ;  /* 0x0000001300137308 */ /* 0x000ea20000001000 */
[----:B-1----:R-:W-:Y:S01]  /*3a90*/  FADD.FTZ R17, R7, 1 ;  /* 0x3f80000007117421 */ /* 0x002fe20000010000 */
[----:B------:R-:W-:-:S06]  /*3aa0*/  MOV R7, R33 ;  /* 0x0000002100077202 */ /* 0x000fcc0000000f00 */
[----:B------:R-:W1:Y:S01]  /*3ab0*/  MUFU.RCP R17, R17 ;  /* 0x0000001100117308 */ /* 0x000e620000001000 */
[----:B------:R-:W-:-:S05]  /*3ac0*/  IMAD.WIDE.U32 R6, R9, UR14, R6 ;  /* 0x0000000e09067c25 */ /* 0x000fca000f8e0006 */
[----:B------:R-:W-:Y:S02]  /*3ad0*/  IADD3 R29, PT, PT, R7, R29, RZ ;  /* 0x0000001d071d7210 */ /* 0x000fe40007ffe0ff */
[----:B0-----:R-:W-:-:S04]  /*3ae0*/  LEA R8, P1, R6, UR18, 0x2 ;  /* 0x0000001206087c11 */ /* 0x001fc8000f8210ff */
[----:B------:R-:W-:Y:S01]  /*3af0*/  LEA.HI.X R9, R6, UR19, R29, 0x2, P1 ;  /* 0x0000001306097c11 */ /* 0x000fe200088f141d */
[----:B--2---:R-:W-:Y:S01]  /*3b00*/  FMUL.FTZ R6, R18, R19 ;  /* 0x0000001312067220 */ /* 0x004fe20000410000 */
[----:B-1----:R-:W-:-:S05]  /*3b10*/  FMUL.FTZ R7, R16, R17 ;  /* 0x0000001110077220 */ /* 0x002fca0000410000 */
[----:B------:R1:W-:Y:S02]  /*3b20*/  STG.E.64 desc[UR12][R8.64], R6 ;  /* 0x0000000608007986 */ /* 0x0003e4000c101b0c */
.L_x_2978:
[----:B------:R-:W-:Y:S05]  /*3b30*/  BSYNC.RECONVERGENT B1 ;  /* 0x0000000000017941 */ /* 0x000fea0003800200 */
.L_x_2977:
        /* <DEDUP_REMOVED lines=8> */
[----:B------:R-:W0:Y:S02]  /*3bc0*/  LDCU.64 UR18, c[0x0][0x380] ;  /* 0x00007000ff1277ac */ /* 0x000e240008000a00 */
[----:B-----5:R-:W-:Y:S01]  /*3bd0*/  FFMA.FTZ R17, R12, R17, R14 ;  /* 0x000000110c117223 */ /* 0x020fe2000001000e */
        /* <DEDUP_REMOVED lines=18> */
[----:B------:R2:W-:Y:S02]  /*3d00*/  STG.E.64 desc[UR12][R8.64], R6 ;  /* 0x0000000608007986 */ /* 0x0005e4000c101b0c */
.L_x_2980:
[----:B------:R-:W-:Y:S05]  /*3d10*/  BSYNC.RECONVERGENT B1 ;  /* 0x0000000000017941 */ /* 0x000fea0003800200 */
.L_x_2979:
[----:B------:R-:W-:Y:S04]  /*3d20*/  BSSY.RECONVERGENT B1, `(.L_x_2981) ;  /* 0x000001d000017945 */ /* 0x000fe80003800200 */
[----:B------:R-:W-:Y:S05]  /*3d30*/  @P5 BRA `(.L_x_2982) ;  /* 0x00000000006c5947 */ /* 0x000fea0003800000 */
[----:B------:R-:W-:Y:S01]  /*3d40*/  FADD.FTZ R22, R22, -UR5 ;  /* 0x8000000516167e21 */ /* 0x000fe20008010000 */
[----:B------:R-:W-:Y:S01]  /*3d50*/  FADD.FTZ R23, R23, -UR5 ;  /* 0x8000000517177e21 */ /* 0x000fe20008010000 */
[----:B------:R-:W3:Y:S02]  /*3d60*/  LDCU.64 UR14, c[0x0][0x3e0] ;  /* 0x00007c00ff0e77ac */ /* 0x000ee40008000a00 */
[----:B012---:R-:W-:Y:S01]  /*3d70*/  FMUL.FTZ R7, R22, UR8 ;  /* 0x0000000816077c20 */ /* 0x007fe20008410000 */
[----:B------:R-:W-:Y:S01]  /*3d80*/  FMUL.FTZ R16, R23, UR8 ;  /* 0x0000000817107c20 */ /* 0x000fe20008410000 */
[----:B------:R-:W0:Y:S02]  /*3d90*/  LDCU.64 UR18, c[0x0][0x380] ;  /* 0x00007000ff1277ac */ /* 0x000e240008000a00 */
[----:B-----5:R-:W-:Y:S01]  /*3da0*/  FFMA.FTZ R10, R12, R7, R14 ;  /* 0x000000070c0a7223 */ /* 0x020fe2000001000e */
        /* <DEDUP_REMOVED lines=13> */
[----:B0-----:R-:W-:-:S03]  /*3e80*/  LEA R8, P1, R6, UR18, 0x2 ;  /* 0x0000001206087c11 */ /* 0x001fc6000f8210ff */
[----:B------:R-:W0:Y:S01]  /*3e90*/  MUFU.RCP R19, R18 ;  /* 0x0000001200137308 */ /* 0x000e220000001000 */
[----:B------:R-:W-:-:S04]  /*3ea0*/  IADD3 R11, PT, PT, R7, R11, RZ ;  /* 0x0000000b070b7210 */ /* 0x000fc80007ffe0ff */
[----:B------:R-:W-:Y:S01]  /*3eb0*/  LEA.HI.X R9, R6, UR19, R11, 0x2, P1 ;  /* 0x0000001306097c11 */ /* 0x000fe200088f140b */
[----:B-1----:R-:W-:Y:S01]  /*3ec0*/  FMUL.FTZ R10, R10, R17 ;  /* 0x000000110a0a7220 */ /* 0x002fe20000410000 */
[----:B0-----:R-:W-:-:S05]  /*3ed0*/  FMUL.FTZ R11, R16, R19 ;  /* 0x00000013100b7220 */ /* 0x001fca0000410000 */
[----:B------:R3:W-:Y:S02]  /*3ee0*/  STG.E.64 desc[UR12][R8.64], R10 ;  /* 0x0000000a08007986 */ /* 0x0007e4000c101b0c */
.L_x_2982:
[----:B------:R-:W-:Y:S05]  /*3ef0*/  BSYNC.RECONVERGENT B1 ;  /* 0x0000000000017941 */ /* 0x000fea0003800200 */
.L_x_2981:
[----:B------:R-:W-:Y:S05]  /*3f00*/  @P4 BRA `(.L_x_2968) ;  /* 0x0000000000684947 */ /* 0x000fea0003800000 */
[----:B------:R-:W-:Y:S01]  /*3f10*/  FADD.FTZ R24, R24, -UR5 ;  /* 0x8000000518187e21 */ /* 0x000fe20008010000 */
[----:B------:R-:W-:Y:S01]  /*3f20*/  FADD.FTZ R25, R25, -UR5 ;  /* 0x8000000519197e21 */ /* 0x000fe20008010000 */
[----:B------:R-:W4:Y:S01]  /*3f30*/  LDCU.64 UR10, c[0x0][0x3e0] ;  /* 0x00007c00ff0a77ac */ /* 0x000f220008000a00 */
[----:B------:R-:W-:Y:S01]  /*3f40*/  MOV R32, R34 ;  /* 0x0000002200207202 */ /* 0x000fe20000000f00 */
[----:B012---:R-:W-:Y:S01]  /*3f50*/  FMUL.FTZ R7, R24, UR8 ;  /* 0x0000000818077c20 */ /* 0x007fe20008410000 */
[----:B---3--:R-:W-:Y:S01]  /*3f60*/  FMUL.FTZ R8, R25, UR8 ;  /* 0x0000000819087c20 */ /* 0x008fe20008410000 */
[----:B------:R-:W0:Y:S02]  /*3f70*/  LDCU.64 UR14, c[0x0][0x380] ;  /* 0x00007000ff0e77ac */ /* 0x000e240008000a00 */
        /* <DEDUP_REMOVED lines=10> */
[----:B-1----:R-:W-:Y:S01]  /*4020*/  FADD.FTZ R8, R6, 1 ;  /* 0x3f80000006087421 */ /* 0x002fe20000010000 */
[----:B0-----:R-:W-:-:S05]  /*4030*/  LEA R6, P1, R32, UR14, 0x2 ;  /* 0x0000000e20067c11 */ /* 0x001fca000f8210ff */
[----:B------:R-:W0:Y:S01]  /*4040*/  MUFU.RCP R8, R8 ;  /* 0x0000000800087308 */ /* 0x000e220000001000 */
[----:B--2---:R-:W-:Y:S01]  /*4050*/  FADD.FTZ R9, R7, 1 ;  /* 0x3f80000007097421 */ /* 0x004fe20000010000 */
[----:B------:R-:W-:-:S06]  /*4060*/  LEA.HI.X R7, R32, UR15, R13, 0x2, P1 ;  /* 0x0000000f20077c11 */ /* 0x000fcc00088f140d */
[----:B------:R-:W1:Y:S01]  /*4070*/  MUFU.RCP R9, R9 ;  /* 0x0000000900097308 */ /* 0x000e620000001000 */
[----:B0-----:R-:W-:Y:S01]  /*4080*/  FMUL.FTZ R10, R11, R8 ;  /* 0x000000080b0a7220 */ /* 0x001fe20000410000 */
[----:B-1----:R-:W-:-:S05]  /*4090*/  FMUL.FTZ R11, R12, R9 ;  /* 0x000000090c0b7220 */ /* 0x002fca0000410000 */
[----:B------:R4:W-:Y:S02]  /*40a0*/  STG.E.64 desc[UR12][R6.64], R10 ;  /* 0x0000000a06007986 */ /* 0x0009e4000c101b0c */
.L_x_2968:
[----:B------:R-:W-:Y:S05]  /*40b0*/  BSYNC.RECONVERGENT B0 ;  /* 0x0000000000007941 */ /* 0x000fea0003800200 */
.L_x_2952:
[----:B------:R-:W0:Y:S01]  /*40c0*/  LDCU UR5, c[0x0][0x3f8] ;  /* 0x00007f00ff0577ac */ /* 0x000e220008000800 */
[----:B------:R-:W0:Y:S01]  /*40d0*/  LDCU UR8, c[0x0][0x3c8] ;  /* 0x00007900ff0877ac */ /* 0x000e220008000800 */
[----:B------:R-:W-:Y:S02]  /*40e0*/  UIADD3 UR7, UPT, UPT, UR16, UR7, URZ ;  /* 0x0000000710077290 */ /* 0x000fe4000fffe0ff */
[----:B------:R-:W-:Y:S02]  /*40f0*/  UIADD3 UR4, UPT, UPT, UR4, 0x1, URZ ;  /* 0x0000000104047890 */ /* 0x000fe4000fffe0ff */
[----:B0-----:R-:W-:-:S04]  /*4100*/  UIMAD UR5, UR5, UR8, URZ ;  /* 0x00000008050572a4 */ /* 0x001fc8000f8e02ff */
[----:B------:R-:W-:-:S09]  /*4110*/  UISETP.GE.AND UP0, UPT, UR7, UR5, UPT ;  /* 0x000000050700728c */ /* 0x000fd2000bf06270 */
[----:B------:R-:W-:Y:S05]  /*4120*/  BRA.U !UP0, `(.L_x_2983) ;  /* 0xffffffc108447547 */ /* 0x000fea000b83ffff */
[----:B------:R-:W-:Y:S05]  /*4130*/  EXIT ;  /* 0x000000000000794d */ /* 0x000fea0003800000 */
.L_x_2984:
        /* <DEDUP_REMOVED lines=12> */
.L_x_3469:


//--------------------- .text._Z35group_norm_nhwc_fwd_one_pass_kernelI11Fp32IOFp32WLi512ELi14ELi224EEv26Group_norm_nhwc_fwd_params --------------------------
	.section	.text._Z35group_norm_nhwc_fwd_one_pass_kernelI11Fp32IOFp32WLi512ELi14ELi224EEv26Group_norm_nhwc_fwd_params,"ax",@progbits
	.align	128
        .global         _Z35group_norm_nhwc_fwd_one_pass_kernelI11Fp32IOFp32WLi512ELi14ELi224EEv26Group_norm_nhwc_fwd_params
        .type           _Z35group_norm_nhwc_fwd_one_pass_kernelI11Fp32IOFp32WLi512ELi14ELi224EEv26Group_norm_nhwc_fwd_params,@function
        .size           _Z35group_norm_nhwc_fwd_one_pass_kernelI11Fp32IOFp32WLi512ELi14ELi224EEv26Group_norm_nhwc_fwd_params,(.L_x_3470 - _Z35group_norm_nhwc_fwd_one_pass_kernelI11Fp32IOFp32WLi512ELi14ELi224EEv26Group_norm_nhwc_fwd_params)
        .other          _Z35group_norm_nhwc_fwd_one_pass_kernelI11Fp32IOFp32WLi512ELi14ELi224EEv26Group_norm_nhwc_fwd_params,@"STO_CUDA_ENTRY STV_DEFAULT"
_Z35group_norm_nhwc_fwd_one_pass_kernelI11Fp32IOFp32WLi512ELi14ELi224EEv26Group_norm_nhwc_fwd_params:
.text._Z35group_norm_nhwc_fwd_one_pass_kernelI11Fp32IOFp32WLi512ELi14ELi224EEv26Group_norm_nhwc_fwd_params:
        /* <DEDUP_REMOVED lines=23> */
[----:B------:R-:W0:Y:S01]  /*0170*/  S2R R2, SR_LANEID ;  /* 0x0000000000027919 */ /* 0x000e220000000000 */
[----:B------:R-:W-:Y:S02]  /*0180*/  P2R R14, PR, RZ, 0x1 ;  /* 0x00000001ff0e7803 */ /* 0x000fe40000000000 */
[----:B------:R-:W-:Y:S01]  /*0190*/  PRMT R6, R12, 0x9910, RZ ;  /* 0x000099100c067816 */ /* 0x000fe200000000ff */
[----:B------:R-:W-:Y:S02]  /*01a0*/  IMAD R12, R3, UR19, R12 ;  /* 0x00000013030c7c24 */ /* 0x000fe4000f8e020c */
[----:B------:R-:W1:Y:S02]  /*01b0*/  LDC R3, c[0x0][0x370] ;  /* 0x0000dc00ff037b82 */ /* 0x000e640000000800 */
[----:B------:R-:W-:Y:S01]  /*01c0*/  IMAD R6, R6, 0x7, RZ ;  /* 0x0000000706067824 */ /* 0x000fe200078e02ff */
[----:B------:R-:W-:-:S02]  /*01d0*/  IADD3 R4, PT, PT, R12, 0x20, RZ ;  /* 0x000000200c047810 */ /* 0x000fc40007ffe0ff */
[C---:B------:R-:W-:Y:S02]  /*01e0*/  IADD3 R7, PT, PT, R12.reuse, 0x60, RZ ;  /* 0x000000600c077810 */ /* 0x040fe40007ffe0ff */
[----:B------:R-:W-:Y:S02]  /*01f0*/  IADD3 R15, PT, PT, RZ, -R6, RZ ;  /* 0x80000006ff0f7210 */ /* 0x000fe40007ffe0ff */
[C---:B------:R-:W-:Y:S02]  /*0200*/  IADD3 R6, PT, PT, R12.reuse, 0x40, RZ ;  /* 0x000000400c067810 */ /* 0x040fe40007ffe0ff */
[----:B------:R-:W-:Y:S02]  /*0210*/  PRMT R15, R15, 0x7710, RZ ;  /* 0x000077100f0f7816 */ /* 0x000fe400000000ff */
[C---:B------:R-:W-:Y:S02]  /*0220*/  IADD3 R8, PT, PT, R12.reuse, 0x80, RZ ;  /* 0x000000800c087810 */ /* 0x040fe40007ffe0ff */
[----:B------:R-:W-:-:S02]  /*0230*/  IADD3 R9, PT, PT, R12, 0xa0, RZ ;  /* 0x000000a00c097810 */ /* 0x000fc40007ffe0ff */
[----:B------:R-:W-:Y:S02]  /*0240*/  IADD3 R10, PT, PT, R15, R0, RZ ;  /* 0x000000000f0a7210 */ /* 0x000fe40007ffe0ff */
[----:B------:R-:W-:Y:S02]  /*0250*/  SHF.R.S32.HI R5, RZ, 0x1f, R12 ;  /* 0x0000001fff057819 */ /* 0x000fe4000001140c */
[----:B------:R-:W-:Y:S02]  /*0260*/  SHF.R.S32.HI R11, RZ, 0x1f, R4 ;  /* 0x0000001fff0b7819 */ /* 0x000fe40000011404 */
[----:B------:R-:W-:Y:S02]  /*0270*/  SHF.R.S32.HI R13, RZ, 0x1f, R6 ;  /* 0x0000001fff0d7819 */ /* 0x000fe40000011406 */
[----:B------:R-:W-:Y:S02]  /*0280*/  SHF.R.S32.HI R15, RZ, 0x1f, R7 ;  /* 0x0000001fff0f7819 */ /* 0x000fe40000011407 */
[----:B------:R-:W-:-:S02]  /*0290*/  SHF.R.S32.HI R57, RZ, 0x1f, R8 ;  /* 0x0000001fff397819 */ /* 0x000fc40000011408 */
[----:B------:R-:W-:Y:S02]  /*02a0*/  SHF.R.S32.HI R59, RZ, 0x1f, R9 ;  /* 0x0000001fff3b7819 */ /* 0x000fe40000011409 */
[----:B0---4-:R-:W-:-:S07]  /*02b0*/  SHF.L.U32 R10, R10, 0x1, RZ ;  /* 0x000000010a0a7819 */ /* 0x011fce00000006ff */
.L_x_3060:
[----:B0-----:R-:W0:Y:S01]  /*02c0*/  LDCU UR10, c[0x0][0x3f8] ;  /* 0x00007f00ff0a77ac */ /* 0x001e220008000800 */
[----:B-----5:R-:W-:Y:S02]  /*02d0*/  IABS R22, UR7 ;  /* 0x0000000700167c13 */ /* 0x020fe40008000000 */
[C---:B------:R-:W-:Y:S01]  /*02e0*/  IADD3 R47, PT, PT, R12.reuse, 0xc0, RZ ;  /* 0x000000c00c2f7810 */ /* 0x040fe20007ffe0ff */
[----:B--2---:R-:W2:Y:S01]  /*02f0*/  LDCU.64 UR12, c[0x0][0x3e8] ;  /* 0x00007d00ff0c77ac */ /* 0x004ea20008000a00 */
[----:B------:R-:W-:Y:S02]  /*0300*/  IADD3 R43, PT, PT, R12, 0xe0, RZ ;  /* 0x000000e00c2b7810 */ /* 0x000fe40007ffe0ff */
[----:B------:R-:W-:Y:S01]  /*0310*/  SHF.R.S32.HI R41, RZ, 0x1f, R47 ;  /* 0x0000001fff297819 */ /* 0x000fe2000001142f */
[----:B---3--:R-:W3:Y:S01]  /*0320*/  LDCU.64 UR16, c[0x0][0x3f0] ;  /* 0x00007e00ff1077ac */ /* 0x008ee20008000a00 */
[----:B------:R-:W-:Y:S02]  /*0330*/  SHF.R.S32.HI R51, RZ, 0x1f, R43 ;  /* 0x0000001fff337819 */ /* 0x000fe4000001142b */
[----:B------:R-:W-:-:S02]  /*0340*/  LOP3.LUT R62, R10, 0xffff, RZ, 0xc0, !PT ;  /* 0x0000ffff0a3e7812 */ /* 0x000fc400078ec0ff */
[C---:B----4-:R-:W-:Y:S02]  /*0350*/  IADD3 R27, PT, PT, R12.reuse, 0x100, RZ ;  /* 0x000001000c1b7810 */ /* 0x050fe40007ffe0ff */
[----:B------:R-:W-:Y:S02]  /*0360*/  IADD3 R26, PT, PT, R12, 0x140, RZ ;  /* 0x000001400c1a7810 */ /* 0x000fe40007ffe0ff */
[----:B------:R-:W-:Y:S01]  /*0370*/  SHF.R.S32.HI R45, RZ, 0x1f, R27 ;  /* 0x0000001fff2d7819 */ /* 0x000fe2000001141b */
[----:B0-----:R-:W-:Y:S02]  /*0380*/  UISETP.NE.AND UP0, UPT, UR10, URZ, UPT ;  /* 0x000000ff0a00728c */ /* 0x001fe4000bf05270 */
[----:B------:R-:W-:Y:S02]  /*0390*/  MOV R16, UR10 ;  /* 0x0000000a00107c02 */ /* 0x000fe40008000f00 */
[----:B------:R-:W-:Y:S02]  /*03a0*/  SHF.R.S32.HI R29, RZ, 0x1f, R26 ;  /* 0x0000001fff1d7819 */ /* 0x000fe4000001141a */
[----:B------:R-:W-:-:S02]  /*03b0*/  IABS R19, R16 ;  /* 0x0000001000137213 */ /* 0x000fc40000000000 */
[----:B--2---:R-:W-:Y:S02]  /*03c0*/  ISETP.GE.U32.AND P2, PT, R43, UR12, PT ;  /* 0x0000000c2b007c0c */ /* 0x004fe4000bf46070 */
[----:B------:R-:W0:Y:S01]  /*03d0*/  I2F.RP R18, R19 ;  /* 0x0000001300127306 */ /* 0x000e220000209400 */
[----:B---3--:R-:W-:Y:S02]  /*03e0*/  MOV R31, UR16 ;  /* 0x00000010001f7c02 */ /* 0x008fe40008000f00 */
[----:B------:R-:W-:-:S04]  /*03f0*/  ISETP.GE.AND.EX P4, PT, R51, UR13, PT, P2 ;  /* 0x0000000d33007c0c */ /* 0x000fc8000bf86320 */
[----:B------:R-:W-:Y:S01]  /*0400*/  P2R R28, PR, RZ, 0x10 ;  /* 0x00000010ff1c7803 */ /* 0x000fe20000000000 */
[----:B0-----:R-:W0:Y:S08]  /*0410*/  MUFU.RCP R18, R18 ;  /* 0x0000001200127308 */ /* 0x001e300000001000 */
        /* <DEDUP_REMOVED lines=24> */
[----:B------:R-:W-:-:S04]  /*05a0*/  IADD3 R19, PT, PT, R12, 0x120, RZ ;  /* 0x000001200c137810 */ /* 0x000fc80007ffe0ff */
[----:B------:R-:W-:Y:S02]  /*05b0*/  ISETP.GE.U32.AND P1, PT, R19, UR12, PT ;  /* 0x0000000c13007c0c */ /* 0x000fe4000bf26070 */
[----:B------:R-:W-:-:S04]  /*05c0*/  SHF.R.S32.HI R17, RZ, 0x1f, R19 ;  /* 0x0000001fff117819 */ /* 0x000fc80000011413 */
[----:B------:R-:W-:Y:S01]  /*05d0*/  ISETP.GE.AND.EX P1, PT, R17, UR13, PT, P1 ;  /* 0x0000000d11007c0c */ /* 0x000fe2000bf26310 */
[----:B------:R-:W-:Y:S01]  /*05e0*/  VOTEU.ANY UP1, P0 ;  /* 0x0000000000ff7886 */ /* 0x000fe20000020100 */
[----:B------:R-:W-:-:S04]  /*05f0*/  ISETP.GE.U32.AND P0, PT, R47, UR12, PT ;  /* 0x0000000c2f007c0c */ /* 0x000fc8000bf06070 */
[----:B------:R-:W-:Y:S01]  /*0600*/  @UP1 UIADD3 UR9, UPT, UPT, UR9, 0x1, URZ ;  /* 0x0000000109091890 */ /* 0x000fe2000fffe0ff */
[----:B------:R-:W-:Y:S02]  /*0610*/  ISETP.GE.AND.EX P5, PT, R41, UR13, PT, P0 ;  /* 0x0000000d29007c0c */ /* 0x000fe4000bfa6300 */
[----:B------:R-:W-:Y:S01]  /*0620*/  ISETP.GE.U32.AND P0, PT, R27, UR12, PT ;  /* 0x0000000c1b007c0c */ /* 0x000fe2000bf06070 */
[----:B------:R-:W-:Y:S01]  /*0630*/  @!UP2 UIADD3 UR9, UPT, UPT, -UR9, URZ, URZ ;  /* 0x000000ff0909a290 */ /* 0x000fe2000fffe1ff */
[----:B------:R-:W-:Y:S01]  /*0640*/  P2R R33, PR, RZ, 0x20 ;  /* 0x00000020ff217803 */ /* 0x000fe20000000000 */
[----:B------:R-:W-:Y:S01]  /*0650*/  @!UP0 ULOP3.LUT UR9, URZ, UR10, URZ, 0x33, !UPT ;  /* 0x0000000aff098292 */ /* 0x000fe2000f8e33ff */
[----:B------:R-:W3:Y:S01]  /*0660*/  @!P1 LDC.64 R24, c[0x0][0x3e0] ;  /* 0x0000f800ff189b82 */ /* 0x000ee20000000a00 */
[----:B------:R-:W-:Y:S02]  /*0670*/  ISETP.GE.AND.EX P3, PT, R45, UR13, PT, P0 ;  /* 0x0000000d2d007c0c */ /* 0x000fe4000bf66300 */
[----:B------:R-:W-:-:S02]  /*0680*/  UIADD3 UR8, UPT, UPT, -UR9, URZ, URZ ;  /* 0x000000ff09087290 */ /* 0x000fc4000fffe1ff */
[----:B------:R-:W-:Y:S01]  /*0690*/  USHF.R.S32.HI UR5, URZ, 0x1f, UR9 ;  /* 0x0000001fff057899 */ /* 0x000fe20008011409 */
[----:B------:R-:W-:Y:S01]  /*06a0*/  P2R R30, PR, RZ, 0x8 ;  /* 0x00000008ff1e7803 */ /* 0x000fe20000000000 */
[----:B------:R-:W-:Y:S01]  /*06b0*/  UIMAD UR8, UR10, UR8, UR7 ;  /* 0x000000080a0872a4 */ /* 0x000fe2000f8e0207 */
[----:B------:R-:W4:Y:S01]  /*06c0*/  @!P1 LDC.64 R34, c[0x0][0x390] ;  /* 0x0000e400ff229b82 */ /* 0x000f220000000a00 */
[----:B------:R-:W-:Y:S02]  /*06d0*/  UIMAD UR5, UR5, UR16, URZ ;  /* 0x00000010050572a4 */ /* 0x000fe4000f8e02ff */
[----:B------:R-:W-:Y:S02]  /*06e0*/  UIMAD UR8, UR8, 0xe, URZ ;  /* 0x0000000e080878a4 */ /* 0x000fe4000f8e02ff */
[----:B------:R-:W-:-:S03]  /*06f0*/  UIMAD UR5, UR9, UR17, UR5 ;  /* 0x00000011090572a4 */ /* 0x000fc6000f8e0205 */
[----:B------:R-:W5:Y:S01]  /*0700*/  @!P5 LDC.64 R22, c[0x0][0x3e0] ;  /* 0x0000f800ff16db82 */ /* 0x000f620000000a00 */
[----:B------:R-:W-:Y:S02]  /*0710*/  IADD3 R62, P2, PT, R62, UR8, RZ ;  /* 0x000000083e3e7c10 */ /* 0x000fe4000ff5e0ff */
[----:B------:R-:W-:-:S04]  /*0720*/  MOV R16, UR8 ;  /* 0x0000000800107c02 */ /* 0x000fc80008000f00 */
[----:B------:R-:W-:Y:S01]  /*0730*/  LEA.HI.X.SX32 R63, R16, RZ, 0x1, P2 ;  /* 0x000000ff103f7211 */ /* 0x000fe200010f0eff */
[----:B---3--:R-:W-:Y:S01]  /*0740*/  @!P1 IMAD R16, R17, R24, RZ ;  /* 0x0000001811109224 */ /* 0x008fe200078e02ff */
[----:B------:R-:W-:Y:S01]  /*0750*/  ISETP.GE.U32.AND P2, PT, R26, UR12, PT ;  /* 0x0000000c1a007c0c */ /* 0x000fe2000bf46070 */
[----:B------:R-:W3:Y:S01]  /*0760*/  @!P5 LDC.64 R36, c[0x0][0x390] ;  /* 0x0000e400ff24db82 */ /* 0x000ee20000000a00 */
[----:B------:R-:W-:Y:S02]  /*0770*/  IMAD.WIDE.U32 R62, R31, UR9, R62 ;  /* 0x000000091f3e7c25 */ /* 0x000fe4000f8e003e */
[----:B------:R-:W-:Y:S02]  /*0780*/  ISETP.GE.AND.EX P2, PT, R29, UR13, PT, P2 ;  /* 0x0000000d1d007c0c */ /* 0x000fe4000bf46320 */
[----:B------:R-:W-:Y:S01]  /*0790*/  @!P1 IMAD R31, R19, R25, R16 ;  /* 0x00000019131f9224 */ /* 0x000fe200078e0210 */
[----:B------:R-:W-:Y:S02]  /*07a0*/  IADD3 R61, PT, PT, R63, UR5, RZ ;  /* 0x000000053f3d7c10 */ /* 0x000fe4000fffe0ff */
[----:B------:R-:W1:Y:S01]  /*07b0*/  @!P3 LDC.64 R16, c[0x0][0x3e0] ;  /* 0x0000f800ff10bb82 */ /* 0x000e620000000a00 */
[----:B------:R-:W-:-:S05]  /*07c0*/  @!P1 MOV R60, R62 ;  /* 0x0000003e003c9202 */ /* 0x000fca0000000f00 */
[----:B------:R-:W-:Y:S02]  /*07d0*/  @!P1 IMAD.WIDE.U32 R24, R19, R24, R60 ;  /* 0x0000001813189225 */ /* 0x000fe400078e003c */
[----:B------:R-:W2:Y:S02]  /*07e0*/  @!P2 LDC.64 R18, c[0x0][0x3e0] ;  /* 0x0000f800ff12ab82 */ /* 0x000ea40000000a00 */
[----:B-----5:R-:W-:Y:S01]  /*07f0*/  @!P5 IMAD R32, R41, R22, RZ ;  /* 0x000000162920d224 */ /* 0x020fe200078e02ff */
[----:B------:R-:W-:Y:S02]  /*0800*/  @!P1 IADD3 R25, PT, PT, R25, R31, RZ ;  /* 0x0000001f19199210 */ /* 0x000fe40007ffe0ff */
[C---:B----4-:R-:W-:Y:S01]  /*0810*/  @!P1 LEA R34, P0, R24.reuse, R34, 0x2 ;  /* 0x0000002218229211 */ /* 0x050fe200078010ff */
[----:B------:R-:W-:Y:S01]  /*0820*/  @!P5 IMAD R49, R47, R23, R32 ;  /* 0x000000172f31d224 */ /* 0x000fe200078e0220 */
[----:B------:R-:W-:Y:S01]  /*0830*/  P2R R31, PR, RZ, 0x2 ;  /* 0x00000002ff1f7803 */ /* 0x000fe20000000000 */
[----:B------:R-:W4:Y:S01]  /*0840*/  @!P3 LDC.64 R40, c[0x0][0x390] ;  /* 0x0000e400ff28bb82 */ /* 0x000f220000000a00 */
[----:B------:R-:W-:Y:S01]  /*0850*/  @!P1 LEA.HI.X R35, R24, R35, R25, 0x2, P0 ;  /* 0x0000002318239211 */ /* 0x000fe200000f1419 */
[----:B0-----:R-:W-:Y:S01]  /*0860*/  @!P4 IMAD R32, R51, R20, RZ ;  /* 0x000000143320c224 */ /* 0x001fe200078e02ff */
[----:B------:R-:W-:-:S02]  /*0870*/  @!P5 MOV R24, R62 ;  /* 0x0000003e0018d202 */ /* 0x000fc40000000f00 */
[----:B------:R-:W-:-:S03]  /*0880*/  @!P5 MOV R25, R61 ;  /* 0x0000003d0019d202 */ /* 0x000fc60000000f00 */
[----:B------:R-:W-:Y:S01]  /*0890*/  @!P5 IMAD.WIDE.U32 R22, R47, R22, R24 ;  /* 0x000000162f16d225 */ /* 0x000fe200078e0018 */
[----:B------:R-:W-:Y:S02]  /*08a0*/  @!P4 MOV R24, R62 ;  /* 0x0000003e0018c202 */ /* 0x000fe40000000f00 */
[----:B------:R-:W-:Y:S01]  /*08b0*/  @!P4 MOV R25, R61 ;  /* 0x0000003d0019c202 */ /* 0x000fe20000000f00 */
[----:B------:R-:W-:Y:S01]  /*08c0*/  @!P4 IMAD R47, R43, R21, R32 ;  /* 0x000000152b2fc224 */ /* 0x000fe200078e0220 */
[----:B------:R-:W-:Y:S01]  /*08d0*/  @!P5 IADD3 R23, PT, PT, R23, R49, RZ ;  /* 0x000000311717d210 */ /* 0x000fe20007ffe0ff */
[----:B--2---:R-:W-:Y:S01]  /*08e0*/  @!P2 IMAD R29, R29, R18, RZ ;  /* 0x000000121d1da224 */ /* 0x004fe200078e02ff */
[C---:B---3--:R-:W-:Y:S01]  /*08f0*/  @!P5 LEA R36, P0, R22.reuse, R36, 0x2 ;  /* 0x000000241624d211 */ /* 0x048fe200078010ff */
[----:B------:R-:W-:Y:S01]  /*0900*/  @!P4 IMAD.WIDE.U32 R20, R43, R20, R24 ;  /* 0x000000142b14c225 */ /* 0x000fe200078e0018 */
[----:B------:R-:W-:Y:S01]  /*0910*/  P2R R32, PR, RZ, 0x4 ;  /* 0x00000004ff207803 */ /* 0x000fe20000000000 */
[----:B------:R-:W0:Y:S01]  /*0920*/  @!P2 LDC.64 R42, c[0x0][0x390] ;  /* 0x0000e400ff2aab82 */ /* 0x000e220000000a00 */
[----:B------:R-:W-:Y:S01]  /*0930*/  @!P5 LEA.HI.X R37, R22, R37, R23, 0x2, P0 ;  /* 0x000000251625d211 */ /* 0x000fe200000f1417 */
[----:B-1----:R-:W-:Y:S01]  /*0940*/  @!P3 IMAD R24, R45, R16, RZ ;  /* 0x000000102d18b224 */ /* 0x002fe200078e02ff */
[----:B------:R-:W-:Y:S01]  /*0950*/  @!P3 MOV R22, R62 ;  /* 0x0000003e0016b202 */ /* 0x000fe20000000f00 */
[----:B------:R-:W-:Y:S01]  /*0960*/  @!P2 IMAD R29, R26, R19, R29 ;  /* 0x000000131a1da224 */ /* 0x000fe200078e021d */
[----:B------:R-:W-:Y:S01]  /*0970*/  @!P3 MOV R23, R61 ;  /* 0x0000003d0017b202 */ /* 0x000fe20000000f00 */
[----:B------:R-:W-:Y:S01]  /*0980*/  @!P3 IMAD R25, R27, R17, R24 ;  /* 0x000000111b19b224 */ /* 0x000fe200078e0218 */
[----:B------:R-:W-:-:S02]  /*0990*/  @!P4 IADD3 R17, PT, PT, R21, R47, RZ ;  /* 0x0000002f1511c210 */ /* 0x000fc40007ffe0ff */
[C---:B------:R-:W-:Y:S01]  /*09a0*/  @!P4 LEA R38, P0, R20.reuse, R38, 0x2 ;  /* 0x000000261426c211 */ /* 0x040fe200078010ff */
[----:B------:R-:W-:Y:S01]  /*09b0*/  @!P3 IMAD.WIDE.U32 R22, R27, R16, R22 ;  /* 0x000000101b16b225 */ /* 0x000fe200078e0016 */
[----:B------:R-:W-:Y:S02]  /*09c0*/  @!P2 MOV R16, R62 ;  /* 0x0000003e0010a202 */ /* 0x000fe40000000f00 */
[----:B------:R-:W-:Y:S02]  /*09d0*/  @!P4 LEA.HI.X R39, R20, R39, R17, 0x2, P0 ;  /* 0x000000271427c211 */ /* 0x000fe400000f1411 */
[----:B------:R-:W-:Y:S02]  /*09e0*/  @!P2 MOV R17, R61 ;  /* 0x0000003d0011a202 */ /* 0x000fe40000000f00 */
[----:B----4-:R-:W-:Y:S01]  /*09f0*/  @!P3 LEA R40, P0, R22, R40, 0x2 ;  /* 0x000000281628b211 */ /* 0x010fe200078010ff */
[----:B------:R-:W-:Y:S01]  /*0a00*/  @!P2 IMAD.WIDE.U32 R18, R26, R18, R16 ;  /* 0x000000121a12a225 */ /* 0x000fe200078e0010 */
[----:B------:R-:W-:-:S02]  /*0a10*/  @!P3 IADD3 R16, PT, PT, R23, R25, RZ ;  /* 0x000000191710b210 */ /* 0x000fc40007ffe0ff */
[----:B------:R-:W-:Y:S02]  /*0a20*/  IADD3 R23, PT, PT, R12, 0x160, RZ ;  /* 0x000001600c177810 */ /* 0x000fe40007ffe0ff */
[----:B------:R-:W-:Y:S02]  /*0a30*/  @!P3 LEA.HI.X R41, R22, R41, R16, 0x2, P0 ;  /* 0x000000291629b211 */ /* 0x000fe400000f1410 */
[----:B------:R-:W-:Y:S02]  /*0a40*/  @!P2 IADD3 R16, PT, PT, R19, R29, RZ ;  /* 0x0000001d1310a210 */ /* 0x000fe40007ffe0ff */
[----:B------:R-:W-:Y:S02]  /*0a50*/  ISETP.GE.U32.AND P3, PT, R23, UR12, PT ;  /* 0x0000000c17007c0c */ /* 0x000fe4000bf66070 */
[----:B------:R-:W-:Y:S02]  /*0a60*/  SHF.R.S32.HI R19, RZ, 0x1f, R23 ;  /* 0x0000001fff137819 */ /* 0x000fe40000011417 */
[----:B0-----:R-:W-:-:S02]  /*0a70*/  @!P2 LEA R42, P0, R18, R42, 0x2 ;  /* 0x0000002a122aa211 */ /* 0x001fc400078010ff */
[----:B------:R-:W-:Y:S02]  /*0a80*/  ISETP.GE.AND.EX P3, PT, R19, UR13, PT, P3 ;  /* 0x0000000d13007c0c */ /* 0x000fe4000bf66330 */
[----:B------:R-:W-:Y:S02]  /*0a90*/  @!P2 LEA.HI.X R43, R18, R43, R16, 0x2, P0 ;  /* 0x0000002b122ba211 */ /* 0x000fe400000f1410 */
[----:B------:R-:W-:Y:S02]  /*0aa0*/  IADD3 R25, PT, PT, R12, 0x180, RZ ;  /* 0x000001800c197810 */ /* 0x000fe40007ffe0ff */
[----:B------:R-:W-:Y:S02]  /*0ab0*/  ISETP.NE.AND P2, PT, R30, RZ, PT ;  /* 0x000000ff1e00720c */ /* 0x000fe40003f45270 */
[----:B------:R-:W-:Y:S02]  /*0ac0*/  ISETP.GE.U32.AND P4, PT, R25, UR12, PT ;  /* 0x0000000c19007c0c */ /* 0x000fe4000bf86070 */
[----:B------:R-:W-:-:S02]  /*0ad0*/  P2R R30, PR, RZ, 0x4 ;  /* 0x00000004ff1e7803 */ /* 0x000fc40000000000 */
[----:B------:R-:W-:Y:S01]  /*0ae0*/  ISETP.NE.AND P2, PT, R28, RZ, PT ;  /* 0x000000ff1c00720c */ /* 0x000fe20003f45270 */
[----:B------:R-:W0:Y:S03]  /*0af0*/  @!P3 LDC.64 R16, c[0x0][0x3e0] ;  /* 0x0000f800ff10bb82 */ /* 0x000e260000000a00 */
[----:B------:R-:W-:Y:S02]  /*0b00*/  P2R R28, PR, RZ, 0x4 ;  /* 0x00000004ff1c7803 */ /* 0x000fe40000000000 */
[----:B------:R-:W-:-:S03]  /*0b10*/  ISETP.NE.AND P2, PT, R33, RZ, PT ;  /* 0x000000ff2100720c */ /* 0x000fc60003f45270 */
[----:B------:R-:W1:Y:S01]  /*0b20*/  @!P3 LDC.64 R52, c[0x0][0x390] ;  /* 0x0000e400ff34bb82 */ /* 0x000e620000000a00 */
[----:B0-----:R-:W-:Y:S01]  /*0b30*/  @!P3 IMAD R18, R19, R16, RZ ;  /* 0x000000101312b224 */ /* 0x001fe200078e02ff */
[----:B------:R-:W-:-:S03]  /*0b40*/  @!P3 MOV R19, R61 ;  /* 0x0000003d0013b202 */ /* 0x000fc60000000f00 */
[----:B------:R-:W-:Y:S01]  /*0b50*/  @!P3 IMAD R21, R23, R17, R18 ;  /* 0x000000111715b224 */ /* 0x000fe200078e0212 */
[----:B------:R-:W-:-:S05]  /*0b60*/  @!P3 MOV R18, R62 ;  /* 0x0000003e0012b202 */ /* 0x000fca0000000f00 */
[----:B------:R-:W-:Y:S01]  /*0b70*/  @!P3 IMAD.WIDE.U32 R16, R23, R16, R18 ;  /* 0x000000101710b225 */ /* 0x000fe200078e0012 */
[----:B------:R-:W-:-:S04]  /*0b80*/  SHF.R.S32.HI R19, RZ, 0x1f, R25 ;  /* 0x0000001fff137819 */ /* 0x000fc80000011419 */
[----:B------:R-:W-:Y:S02]  /*0b90*/  ISETP.GE.AND.EX P4, PT, R19, UR13, PT, P4 ;  /* 0x0000000d13007c0c */ /* 0x000fe4000bf86340 */
[----:B------:R-:W-:Y:S02]  /*0ba0*/  @!P3 IADD3 R17, PT, PT, R17, R21, RZ ;  /* 0x000000151111b210 */ /* 0x000fe40007ffe0ff */
[C---:B-1----:R-:W-:Y:S02]  /*0bb0*/  @!P3 LEA R52, P0, R16.reuse, R52, 0x2 ;  /* 0x000000341034b211 */ /* 0x042fe400078010ff */
[----:B------:R-:W-:Y:S02]  /*0bc0*/  P2R R21, PR, RZ, 0x8 ;  /* 0x00000008ff157803 */ /* 0x000fe40000000000 */
[----:B------:R-:W-:Y:S02]  /*0bd0*/  @!P3 LEA.HI.X R53, R16, R53, R17, 0x2, P0 ;  /* 0x000000351035b211 */ /* 0x000fe400000f1411 */
[----:B------:R-:W-:-:S03]  /*0be0*/  P2R R20, PR, RZ, 0x10 ;  /* 0x00000010ff147803 */ /* 0x000fc60000000000 */
[----:B------:R-:W0:Y:S08]  /*0bf0*/  @!P4 LDC.64 R16, c[0x0][0x3e0] ;  /* 0x0000f800ff10cb82 */ /* 0x000e300000000a00 */
[----:B------:R-:W1:Y:S01]  /*0c00*/  @!P4 LDC.64 R54, c[0x0][0x390] ;  /* 0x0000e400ff36cb82 */ /* 0x000e620000000a00 */
[----:B0-----:R-:W-:Y:S01]  /*0c10*/  @!P4 IMAD R18, R19, R16, RZ ;  /* 0x000000101312c224 */ /* 0x001fe200078e02ff */
[----:B------:R-:W-:-:S03]  /*0c20*/  @!P4 MOV R19, R61 ;  /* 0x0000003d0013c202 */ /* 0x000fc60000000f00 */
[----:B------:R-:W-:Y:S01]  /*0c30*/  @!P4 IMAD R23, R25, R17, R18 ;  /* 0x000000111917c224 */ /* 0x000fe200078e0212 */
[----:B------:R-:W-:-:S05]  /*0c40*/  @!P4 MOV R18, R62 ;  /* 0x0000003e0012c202 */ /* 0x000fca0000000f00 */
[----:B------:R-:W-:-:S05]  /*0c50*/  @!P4 IMAD.WIDE.U32 R16, R25, R16, R18 ;  /* 0x000000101910c225 */ /* 0x000fca00078e0012 */
[----:B------:R-:W-:Y:S02]  /*0c60*/  @!P4 IADD3 R17, PT, PT, R17, R23, RZ ;  /* 0x000000171111c210 */ /* 0x000fe40007ffe0ff */
[----:B------:R-:W-:Y:S02]  /*0c70*/  IADD3 R23, PT, PT, R12, 0x1a0, RZ ;  /* 0x000001a00c177810 */ /* 0x000fe40007ffe0ff */
[C---:B-1----:R-:W-:Y:S02]  /*0c80*/  @!P4 LEA R54, P0, R16.reuse, R54, 0x2 ;  /* 0x000000361036c211 */ /* 0x042fe400078010ff */
[----:B------:R-:W-:Y:S02]  /*0c90*/  SHF.R.S32.HI R19, RZ, 0x1f, R23 ;  /* 0x0000001fff137819 */ /* 0x000fe40000011417 */
[----:B------:R-:W-:Y:S02]  /*0ca0*/  ISETP.GE.U32.AND P5, PT, R23, UR12, PT ;  /* 0x0000000c17007c0c */ /* 0x000fe4000bfa6070 */
[----:B------:R-:W-:-:S02]  /*0cb0*/  @!P4 LEA.HI.X R55, R16, R55, R17, 0x2, P0 ;  /* 0x000000371037c211 */ /* 0x000fc400000f1411 */
[----:B------:R-:W-:-:S04]  /*0cc0*/  ISETP.GE.AND.EX P5, PT, R19, UR13, PT, P5 ;  /* 0x0000000d13007c0c */ /* 0x000fc8000bfa6350 */
[----:B------:R-:W-:-:S09]  /*0cd0*/  P2R R22, PR, RZ, 0x20 ;  /* 0x00000020ff167803 */ /* 0x000fd20000000000 */
[----:B------:R-:W0:Y:S08]  /*0ce0*/  @!P5 LDC.64 R16, c[0x0][0x3e0] ;  /* 0x0000f800ff10db82 */ /* 0x000e300000000a00 */
[----:B------:R-:W1:Y:S01]  /*0cf0*/  @!P5 LDC.64 R26, c[0x0][0x390] ;  /* 0x0000e400ff1adb82 */ /* 0x000e620000000a00 */
[----:B0-----:R-:W-:Y:S01]  /*0d00*/  @!P5 IMAD R18, R19, R16, RZ ;  /* 0x000000101312d224 */ /* 0x001fe200078e02ff */
[----:B------:R-:W-:-:S03]  /*0d10*/  @!P5 MOV R19, R61 ;  /* 0x0000003d0013d202 */ /* 0x000fc60000000f00 */
[----:B------:R-:W-:Y:S01]  /*0d20*/  @!P5 IMAD R17, R23, R17, R18 ;  /* 0x000000111711d224 */ /* 0x000fe200078e0212 */
[----:B------:R-:W-:-:S05]  /*0d30*/  @!P5 MOV R18, R62 ;  /* 0x0000003e0012d202 */ /* 0x000fca0000000f00 */
[----:B------:R-:W-:Y:S01]  /*0d40*/  @!P5 IMAD.WIDE.U32 R18, R23, R16, R18 ;  /* 0x000000101712d225 */ /* 0x000fe200078e0012 */
[----:B------:R-:W-:-:S04]  /*0d50*/  IADD3 R23, PT, PT, R12, 0x1c0, RZ ;  /* 0x000001c00c177810 */ /* 0x000fc80007ffe0ff */
[----:B------:R-:W-:Y:S02]  /*0d60*/  @!P5 IADD3 R16, PT, PT, R19, R17, RZ ;  /* 0x000000111310d210 */ /* 0x000fe40007ffe0ff */
[----:B------:R-:W-:Y:S02]  /*0d70*/  SHF.R.S32.HI R19, RZ, 0x1f, R23 ;  /* 0x0000001fff137819 */ /* 0x000fe40000011417 */
[----:B------:R-:W-:Y:S02]  /*0d80*/  ISETP.GE.U32.AND P6, PT, R23, UR12, PT ;  /* 0x0000000c17007c0c */ /* 0x000fe4000bfc6070 */
[C---:B-1----:R-:W-:Y:S02]  /*0d90*/  @!P5 LEA R26, P0, R18.reuse, R26, 0x2 ;  /* 0x0000001a121ad211 */ /* 0x042fe400078010ff */
[----:B------:R-:W-:Y:S02]  /*0da0*/  ISETP.GE.AND.EX P6, PT, R19, UR13, PT, P6 ;  /* 0x0000000d13007c0c */ /* 0x000fe4000bfc6360 */
[----:B------:R-:W-:-:S11]  /*0db0*/  @!P5 LEA.HI.X R27, R18, R27, R16, 0x2, P0 ;  /* 0x0000001b121bd211 */ /* 0x000fd600000f1410 */
[----:B------:R-:W0:Y:S08]  /*0dc0*/  @!P6 LDC.64 R16, c[0x0][0x3e0] ;  /* 0x0000f800ff10eb82 */ /* 0x000e300000000a00 */
[----:B------:R-:W1:Y:S01]  /*0dd0*/  @!P6 LDC.64 R24, c[0x0][0x390] ;  /* 0x0000e400ff18eb82 */ /* 0x000e620000000a00 */
[----:B0-----:R-:W-:Y:S01]  /*0de0*/  @!P6 IMAD R18, R19, R16, RZ ;  /* 0x000000101312e224 */ /* 0x001fe200078e02ff */
[----:B------:R-:W-:-:S03]  /*0df0*/  @!P6 MOV R19, R61 ;  /* 0x0000003d0013e202 */ /* 0x000fc60000000f00 */
[----:B------:R-:W-:Y:S01]  /*0e00*/  @!P6 IMAD R17, R23, R17, R18 ;  /* 0x000000111711e224 */ /* 0x000fe200078e0212 */
[----:B------:R-:W-:-:S05]  /*0e10*/  @!P6 MOV R18, R62 ;  /* 0x0000003e0012e202 */ /* 0x000fca0000000f00 */
[----:B------:R-:W-:Y:S01]  /*0e20*/  @!P6 IMAD.WIDE.U32 R18, R23, R16, R18 ;  /* 0x000000101712e225 */ /* 0x000fe200078e0012 */
[----:B------:R-:W-:-:S04]  /*0e30*/  P2R R23, PR, RZ, 0x40 ;  /* 0x00000040ff177803 */ /* 0x000fc80000000000 */
[----:B------:R-:W-:Y:S02]  /*0e40*/  @!P6 IADD3 R16, PT, PT, R19, R17, RZ ;  /* 0x000000111310e210 */ /* 0x000fe40007ffe0ff */
[----:B-1----:R-:W-:-:S04]  /*0e50*/  @!P6 LEA R24, P0, R18, R24, 0x2 ;  /* 0x000000181218e211 */ /* 0x002fc800078010ff */
[----:B------:R-:W-:Y:S02]  /*0e60*/  @!P6 LEA.HI.X R25, R18, R25, R16, 0x2, P0 ;  /* 0x000000191219e211 */ /* 0x000fe400000f1410 */
[----:B------:R-:W-:-:S04]  /*0e70*/  ISETP.GE.U32.AND P0, PT, R4, UR12, PT ;  /* 0x0000000c04007c0c */ /* 0x000fc8000bf06070 */
[----:B------:R-:W-:-:S04]  /*0e80*/  ISETP.GE.AND.EX P1, PT, R11, UR13, PT, P0 ;  /* 0x0000000d0b007c0c */ /* 0x000fc8000bf26300 */
[----:B------:R-:W-:-:S09]  /*0e90*/  P2R R29, PR, RZ, 0x2 ;  /* 0x00000002ff1d7803 */ /* 0x000fd20000000000 */
[----:B------:R-:W0:Y:S01]  /*0ea0*/  @!P1 LDC.64 R16, c[0x0][0x3e0] ;  /* 0x0000f800ff109b82 */ /* 0x000e220000000a00 */
[----:B------:R-:W-:-:S07]  /*0eb0*/  @!P1 MOV R19, R61 ;  /* 0x0000003d00139202 */ /* 0x000fce0000000f00 */
[----:B------:R-:W1:Y:S01]  /*0ec0*/  @!P1 LDC.64 R44, c[0x0][0x390] ;  /* 0x0000e400ff2c9b82 */ /* 0x000e620000000a00 */
[----:B0-----:R-:W-:-:S04]  /*0ed0*/  @!P1 IMAD R18, R11, R16, RZ ;  /* 0x000000100b129224 */ /* 0x001fc800078e02ff */
[----:B------:R-:W-:Y:S01]  /*0ee0*/  @!P1 IMAD R17, R4, R17, R18 ;  /* 0x0000001104119224 */ /* 0x000fe200078e0212 */
[----:B------:R-:W-:-:S05]  /*0ef0*/  @!P1 MOV R18, R62 ;  /* 0x0000003e00129202 */ /* 0x000fca0000000f00 */
[----:B------:R-:W-:-:S05]  /*0f00*/  @!P1 IMAD.WIDE.U32 R18, R4, R16, R18 ;  /* 0x0000001004129225 */ /* 0x000fca00078e0012 */
[----:B------:R-:W-:Y:S02]  /*0f10*/  @!P1 IADD3 R16, PT, PT, R19, R17, RZ ;  /* 0x0000001113109210 */ /* 0x000fe40007ffe0ff */
[----:B-1----:R-:W-:-:S04]  /*0f20*/  @!P1 LEA R44, P0, R18, R44, 0x2 ;  /* 0x0000002c122c9211 */ /* 0x002fc800078010ff */
[----:B------:R-:W-:Y:S02]  /*0f30*/  @!P1 LEA.HI.X R45, R18, R45, R16, 0x2, P0 ;  /* 0x0000002d122d9211 */ /* 0x000fe400000f1410 */
[----:B------:R-:W-:-:S04]  /*0f40*/  ISETP.GE.U32.AND P0, PT, R6, UR12, PT ;  /* 0x0000000c06007c0c */ /* 0x000fc8000bf06070 */
[----:B------:R-:W-:-:S13]  /*0f50*/  ISETP.GE.AND.EX P6, PT, R13, UR13, PT, P0 ;  /* 0x0000000d0d007c0c */ /* 0x000fda000bfc6300 */
        /* <DEDUP_REMOVED lines=25> */
[----:B------:R-:W-:Y:S02]  /*10f0*/  @!P3 MOV R50, R62 ;  /* 0x0000003e0032b202 */ /* 0x000fe40000000f00 */
[----:B------:R-:W-:-:S05]  /*1100*/  @!P3 MOV R51, R61 ;  /* 0x0000003d0033b202 */ /* 0x000fca0000000f00 */
[----:B------:R-:W1:Y:S01]  /*1110*/  @!P3 LDC.64 R18, c[0x0][0x390] ;  /* 0x0000e400ff12bb82 */ /* 0x000e620000000a00 */
[-C--:B0-----:R-:W-:Y:S02]  /*1120*/  @!P3 IMAD R33, R57, R16.reuse, RZ ;  /* 0x000000103921b224 */ /* 0x081fe400078e02ff */
[----:B------:R-:W-:-:S04]  /*1130*/  @!P3 IMAD.WIDE.U32 R50, R8, R16, R50 ;  /* 0x000000100832b225 */ /* 0x000fc800078e0032 */
[----:B------:R-:W-:Y:S01]  /*1140*/  @!P3 IMAD R17, R8, R17, R33 ;  /* 0x000000110811b224 */ /* 0x000fe200078e0221 */
[----:B-1----:R-:W-:-:S04]  /*1150*/  @!P3 LEA R64, P0, R50, R18, 0x2 ;  /* 0x000000123240b211 */ /* 0x002fc800078010ff */
[----:B------:R-:W-:-:S04]  /*1160*/  @!P3 IADD3 R16, PT, PT, R51, R17, RZ ;  /* 0x000000113310b210 */ /* 0x000fc80007ffe0ff */
        /* <DEDUP_REMOVED lines=19> */
[----:B0-----:R-:W-:-:S04]  /*12a0*/  @!P0 IMAD R33, R5, R16, RZ ;  /* 0x0000001005218224 */ /* 0x001fc800078e02ff */
[C---:B------:R-:W-:Y:S02]  /*12b0*/  @!P0 IMAD R33, R12.reuse, R17, R33 ;  /* 0x000000110c218224 */ /* 0x040fe400078e0221 */
[----:B------:R-:W-:-:S05]  /*12c0*/  @!P0 IMAD.WIDE.U32 R16, R12, R16, R66 ;  /* 0x000000100c108225 */ /* 0x000fca00078e0042 */
[----:B------:R-:W-:Y:S02]  /*12d0*/  @!P0 IADD3 R17, PT, PT, R17, R33, RZ ;  /* 0x0000002111118210 */ /* 0x000fe40007ffe0ff */
[----:B-1----:R-:W-:-:S04]  /*12e0*/  @!P0 LEA R66, P1, R16, R18, 0x2 ;  /* 0x0000001210428211 */ /* 0x002fc800078210ff */
[----:B------:R-:W-:Y:S02]  /*12f0*/  @!P0 LEA.HI.X R67, R16, R19, R17, 0x2, P1 ;  /* 0x0000001310438211 */ /* 0x000fe400008f1411 */
[----:B------:R-:W-:Y:S02]  /*1300*/  CS2R R18, SRZ ;  /* 0x0000000000127805 */ /* 0x000fe4000001ff00 */
[----:B------:R-:W-:Y:S01]  /*1310*/  ISETP.NE.AND P1, PT, R31, RZ, PT ;  /* 0x000000ff1f00720c */ /* 0x000fe20003f25270 */
[----:B------:R-:W-:Y:S01]  /*1320*/  HFMA2 R17, -RZ, RZ, 0, 0 ;  /* 0x00000000ff117431 */ /* 0x000fe200000001ff */
[----:B------:R-:W-:Y:S02]  /*1330*/  MOV R16, RZ ;  /* 0x000000ff00107202 */ /* 0x000fe40000000f00 */
[----:B------:R-:W2:Y:S01]  /*1340*/  @!P2 LDG.E.64 R18, desc[UR14][R36.64] ;  /* 0x0000000e2412a981 */ /* 0x000ea2000c1e1b00 */
[----:B------:R-:W-:-:S08]  /*1350*/  ISETP.NE.AND P2, PT, R28, RZ, PT ;  /* 0x000000ff1c00720c */ /* 0x000fd00003f45270 */
[----:B------:R0:W3:Y:S01]  /*1360*/  @!P1 LDG.E.64 R16, desc[UR14][R34.64] ;  /* 0x0000000e22109981 */ /* 0x0000e2000c1e1b00 */
[----:B------:R-:W-:Y:S02]  /*1370*/  ISETP.NE.AND P1, PT, R29, RZ, PT ;  /* 0x000000ff1d00720c */ /* 0x000fe40003f25270 */
[----:B------:R-:W-:-:S06]  /*1380*/  CS2R R28, SRZ ;  /* 0x00000000001c7805 */ /* 0x000fcc000001ff00 */
[----:B------:R1:W4:Y:S01]  /*1390*/  @!P2 LDG.E.64 R28, desc[UR14][R38.64] ;  /* 0x0000000e261ca981 */ /* 0x000322000c1e1b00 */
[----:B------:R-:W-:Y:S02]  /*13a0*/  ISETP.NE.AND P2, PT, R30, RZ, PT ;  /* 0x000000ff1e00720c */ /* 0x000fe40003f45270 */
[----:B------:R-:W-:-:S11]  /*13b0*/  CS2R R30, SRZ ;  /* 0x00000000001e7805 */ /* 0x000fd6000001ff00 */
[----:B------:R5:W3:Y:S01]  /*13c0*/  @!P2 LDG.E.64 R30, desc[UR14][R40.64] ;  /* 0x0000000e281ea981 */ /* 0x000ae2000c1e1b00 */
[----:B------:R-:W-:Y:S02]  /*13d0*/  ISETP.NE.AND P2, PT, R32, RZ, PT ;  /* 0x000000ff2000720c */ /* 0x000fe40003f45270 */
[----:B------:R-:W-:Y:S02]  /*13e0*/  CS2R R32, SRZ ;  /* 0x0000000000207805 */ /* 0x000fe4000001ff00 */
[----:B0-----:R-:W-:Y:S02]  /*13f0*/  CS2R R34, SRZ ;  /* 0x0000000000227805 */ /* 0x001fe4000001ff00 */
[----:B------:R-:W-:Y:S02]  /*1400*/  CS2R R36, SRZ ;  /* 0x0000000000247805 */ /* 0x000fe4000001ff00 */
[----:B-1----:R-:W-:Y:S02]  /*1410*/  CS2R R38, SRZ ;  /* 0x0000000000267805 */ /* 0x002fe4000001ff00 */
[----:B------:R0:W2:Y:S04]  /*1420*/  @!P1 LDG.E.64 R34, desc[UR14][R44.64] ;  /* 0x0000000e2c229981 */ /* 0x0000a8000c1e1b00 */
[----:B------:R-:W4:Y:S04]  /*1430*/  @!P6 LDG.E.64 R36, desc[UR14][R46.64] ;  /* 0x0000000e2e24e981 */ /* 0x000f28000c1e1b00 */
[----:B------:R1:W3:Y:S01]  /*1440*/  @!P2 LDG.E.64 R32, desc[UR14][R42.64] ;  /* 0x0000000e2a20a981 */ /* 0x0002e2000c1e1b00 */
[----:B-----5:R-:W-:-:S03]  /*1450*/  CS2R R40, SRZ ;  /* 0x0000000000287805 */ /* 0x020fc6000001ff00 */
[----:B------:R-:W5:Y:S01]  /*1460*/  @!P5 LDG.E.64 R38, desc[UR14][R48.64] ;  /* 0x0000000e3026d981 */ /* 0x000f62000c1e1b00 */
[----:B0-----:R-:W-:-:S03]  /*1470*/  CS2R R44, SRZ ;  /* 0x00000000002c7805 */ /* 0x001fc6000001ff00 */
[----:B------:R0:W3:Y:S01]  /*1480*/  @!P3 LDG.E.64 R40, desc[UR14][R64.64] ;  /* 0x0000000e4028b981 */ /* 0x0000e2000c1e1b00 */
[----:B-1----:R-:W-:-:S03]  /*1490*/  CS2R R42, SRZ ;  /* 0x00000000002a7805 */ /* 0x002fc6000001ff00 */
[----:B------:R1:W3:Y:S04]  /*14a0*/  @!P4 LDG.E.64 R44, desc[UR14][R50.64] ;  /* 0x0000000e322cc981 */ /* 0x0002e8000c1e1b00 */
[----:B------:R-:W5:Y:S01]  /*14b0*/  @!P0 LDG.E.64 R42, desc[UR14][R66.64] ;  /* 0x0000000e422a8981 */ /* 0x000f62000c1e1b00 */
[----:B------:R-:W-:-:S04]  /*14c0*/  IADD3 R69, PT, PT, R12, 0x1e0, RZ ;  /* 0x000001e00c457810 */ /* 0x000fc80007ffe0ff */
[----:B------:R-:W-:Y:S02]  /*14d0*/  ISETP.GE.U32.AND P1, PT, R69, UR12, PT ;  /* 0x0000000c45007c0c */ /* 0x000fe4000bf26070 */
[----:B0-----:R-:W-:-:S04]  /*14e0*/  SHF.R.S32.HI R65, RZ, 0x1f, R69 ;  /* 0x0000001fff417819 */ /* 0x001fc80000011445 */
[----:B------:R-:W-:Y:S02]  /*14f0*/  ISETP.GE.AND.EX P1, PT, R65, UR13, PT, P1 ;  /* 0x0000000d41007c0c */ /* 0x000fe4000bf26310 */
[----:B------:R-:W-:Y:S02]  /*1500*/  ISETP.NE.AND P3, PT, R21, RZ, PT ;  /* 0x000000ff1500720c */ /* 0x000fe40003f65270 */
[----:B------:R-:W-:Y:S02]  /*1510*/  ISETP.NE.AND P6, PT, R23, RZ, PT ;  /* 0x000000ff1700720c */ /* 0x000fe40003fc5270 */
[----:B------:R-:W-:Y:S02]  /*1520*/  ISETP.NE.AND P5, PT, R22, RZ, PT ;  /* 0x000000ff1600720c */ /* 0x000fe40003fa5270 */
[----:B------:R-:W-:Y:S02]  /*1530*/  CS2R R46, SRZ ;  /* 0x00000000002e7805 */ /* 0x000fe4000001ff00 */
[----:B------:R-:W-:-:S03]  /*1540*/  ISETP.NE.AND P4, PT, R20, RZ, PT ;  /* 0x000000ff1400720c */ /* 0x000fc60003f85270 */
[----:B------:R-:W0:Y:S02]  /*1550*/  @!P1 LDC.64 R22, c[0x0][0x3e0] ;  /* 0x0000f800ff169b82 */ /* 0x000e240000000a00 */
[----:B------:R0:W3:Y:S01]  /*1560*/  @!P3 LDG.E.64 R46, desc[UR14][R52.64] ;  /* 0x0000000e342eb981 */ /* 0x0000e2000c1e1b00 */
[----:B------:R-:W-:-:S05]  /*1570*/  CS2R R48, SRZ ;  /* 0x0000000000307805 */ /* 0x000fca000001ff00 */
[----:B------:R-:W0:Y:S02]  /*1580*/  @!P1 LDC.64 R20, c[0x0][0x390] ;  /* 0x0000e400ff149b82 */ /* 0x000e240000000a00 */
[----:B------:R-:W3:Y:S01]  /*1590*/  @!P4 LDG.E.64 R48, desc[UR14][R54.64] ;  /* 0x0000000e3630c981 */ /* 0x000ee2000c1e1b00 */
[----:B-1----:R-:W-:-:S06]  /*15a0*/  CS2R R50, SRZ ;  /* 0x0000000000327805 */ /* 0x002fcc000001ff00 */
[----:B------:R1:W3:Y:S01]  /*15b0*/  @!P5 LDG.E.64 R50, desc[UR14][R26.64] ;  /* 0x0000000e1a32d981 */ /* 0x0002e2000c1e1b00 */
[----:B0-----:R-:W-:Y:S01]  /*15c0*/  @!P1 IMAD R52, R65, R22, RZ ;  /* 0x0000001641349224 */ /* 0x001fe200078e02ff */
[----:B-1----:R-:W-:Y:S02]  /*15d0*/  @!P1 MOV R26, R62 ;  /* 0x0000003e001a9202 */ /* 0x002fe40000000f00 */
[----:B------:R-:W-:Y:S01]  /*15e0*/  @!P1 MOV R27, R61 ;  /* 0x0000003d001b9202 */ /* 0x000fe20000000f00 */
[C---:B------:R-:W-:Y:S01]  /*15f0*/  @!P1 IMAD R65, R69.reuse, R23, R52 ;  /* 0x0000001745419224 */ /* 0x040fe200078e0234 */
[----:B------:R-:W-:Y:S01]  /*1600*/  CS2R R52, SRZ ;  /* 0x0000000000347805 */ /* 0x000fe2000001ff00 */
[----:B------:R-:W-:-:S05]  /*1610*/  @!P1 IMAD.WIDE.U32 R22, R69, R22, R26 ;  /* 0x0000001645169225 */ /* 0x000fca00078e001a */
[----:B------:R4:W3:Y:S01]  /*1620*/  @!P6 LDG.E.64 R52, desc[UR14][R24.64] ;  /* 0x0000000e1834e981 */ /* 0x0008e2000c1e1b00 */
[----:B------:R-:W-:Y:S02]  /*1630*/  @!P1 IADD3 R23, PT, PT, R23, R65, RZ ;  /* 0x0000004117179210 */ /* 0x000fe40007ffe0ff */
[C---:B------:R-:W-:Y:S02]  /*1640*/  @!P1 LEA R20, P2, R22.reuse, R20, 0x2 ;  /* 0x0000001416149211 */ /* 0x040fe400078410ff */
[----:B------:R-:W-:Y:S02]  /*1650*/  CS2R R54, SRZ ;  /* 0x0000000000367805 */ /* 0x000fe4000001ff00 */
[----:B------:R-:W-:-:S05]  /*1660*/  @!P1 LEA.HI.X R21, R22, R21, R23, 0x2, P2 ;  /* 0x0000001516159211 */ /* 0x000fca00010f1417 */
[----:B------:R3:W3:Y:S01]  /*1670*/  @!P1 LDG.E.64 R54, desc[UR14][R20.64] ;  /* 0x0000000e14369981 */ /* 0x0006e2000c1e1b00 */
[----:B------:R-:W-:Y:S01]  /*1680*/  ISETP.GT.AND P1, PT, R2, 0x1e, PT ;  /* 0x0000001e0200780c */ /* 0x000fe20003f24270 */
[----:B--2---:R-:W-:-:S04]  /*1690*/  FMUL.FTZ R27, R35, R35 ;  /* 0x00000023231b7220 */ /* 0x004fc80000410000 */
[----:B------:R-:W-:Y:S01]  /*16a0*/  FFMA.FTZ R22, R34, R34, R27 ;  /* 0x0000002222167223 */ /* 0x000fe2000001001b */
[----:B----4-:R-:W-:-:S04]  /*16b0*/  FMUL.FTZ R25, R37, R37 ;  /* 0x0000002525197220 */ /* 0x010fc80000410000 */
[----:B------:R-:W-:Y:S01]  /*16c0*/  FFMA.FTZ R25, R36, R36, R25 ;  /* 0x0000002424197223 */ /* 0x000fe20000010019 */
[----:B-----5:R-:W-:-:S04]  /*16d0*/  FMUL.FTZ R23, R43, R43 ;  /* 0x0000002b2b177220 */ /* 0x020fc80000410000 */
[----:B------:R-:W-:-:S04]  /*16e0*/  FFMA.FTZ R23, R42, R42, R23 ;  /* 0x0000002a2a177223 */ /* 0x000fc80000010017 */
[----:B------:R-:W-:-:S04]  /*16f0*/  FADD.FTZ R23, RZ, R23 ;  /* 0x00000017ff177221 */ /* 0x000fc80000010000 */
[----:B------:R-:W-:Y:S01]  /*1700*/  FADD.FTZ R22, R23, R22 ;  /* 0x0000001617167221 */ /* 0x000fe20000010000 */
[----:B------:R-:W-:Y:S01]  /*1710*/  FMUL.FTZ R23, R39, R39 ;  /* 0x0000002727177220 */ /* 0x000fe20000410000 */
[----:B---3--:R-:W-:Y:S02]  /*1720*/  FMUL.FTZ R21, R41, R41 ;  /* 0x0000002929157220 */ /* 0x008fe40000410000 */
[----:B------:R-:W-:Y:S01]  /*1730*/  FADD.FTZ R22, R22, R25 ;  /* 0x0000001916167221 */ /* 0x000fe20000010000 */
[----:B------:R-:W-:Y:S01]  /*1740*/  FFMA.FTZ R23, R38, R38, R23 ;  /* 0x0000002626177223 */ /* 0x000fe20000010017 */
[----:B------:R-:W-:-:S03]  /*1750*/  FFMA.FTZ R21, R40, R40, R21 ;  /* 0x0000002828157223 */ /* 0x000fc60000010015 */
[----:B------:R-:W-:Y:S01]  /*1760*/  FADD.FTZ R22, R22, R23 ;  /* 0x0000001716167221 */ /* 0x000fe20000010000 */
[----:B------:R-:W-:-:S03]  /*1770*/  FMUL.FTZ R23, R45, R45 ;  /* 0x0000002d2d177220 */ /* 0x000fc60000410000 */
[----:B------:R-:W-:Y:S01]  /*1780*/  FADD.FTZ R21, R22, R21 ;  /* 0x0000001516157221 */ /* 0x000fe20000010000 */
[----:B------:R-:W-:Y:S01]  /*1790*/  FFMA.FTZ R20, R44, R44, R23 ;  /* 0x0000002c2c147223 */ /* 0x000fe20000010017 */
[----:B------:R-:W-:-:S03]  /*17a0*/  FMUL.FTZ R23, R19, R19 ;  /* 0x0000001313177220 */ /* 0x000fc60000410000 */
[----:B------:R-:W-:Y:S01]  /*17b0*/  FADD.FTZ R20, R21, R20 ;  /* 0x0000001415147221 */ /* 0x000fe20000010000 */
[----:B------:R-:W-:Y:S01]  /*17c0*/  FFMA.FTZ R23, R18, R18, R23 ;  /* 0x0000001212177223 */ /* 0x000fe20000010017 */
[----:B------:R-:W-:-:S03]  /*17d0*/  FMUL.FTZ R21, R29, R29 ;  /* 0x0000001d1d157220 */ /* 0x000fc60000410000 */
[----:B------:R-:W-:Y:S01]  /*17e0*/  FADD.FTZ R23, R20, R23 ;  /* 0x0000001714177221 */ /* 0x000fe20000010000 */
[----:B------:R-:W-:Y:S01]  /*17f0*/  FADD.FTZ R20, R42, R43 ;  /* 0x0000002b2a147221 */ /* 0x000fe20000010000 */
[----:B------:R-:W-:Y:S01]  /*1800*/  FFMA.FTZ R22, R28, R28, R21 ;  /* 0x0000001c1c167223 */ /* 0x000fe20000010015 */
[----:B------:R-:W-:Y:S02]  /*1810*/  FADD.FTZ R21, R34, R35 ;  /* 0x0000002322157221 */ /* 0x000fe40000010000 */
[----:B------:R-:W-:Y:S01]  /*1820*/  FADD.FTZ R20, RZ, R20 ;  /* 0x00000014ff147221 */ /* 0x000fe20000010000 */
[----:B------:R-:W-:Y:S01]  /*1830*/  FADD.FTZ R22, R23, R22 ;  /* 0x0000001617167221 */ /* 0x000fe20000010000 */
[----:B------:R-:W-:Y:S02]  /*1840*/  FMUL.FTZ R23, R31, R31 ;  /* 0x0000001f1f177220 */ /* 0x000fe40000410000 */
[----:B------:R-:W-:Y:S01]  /*1850*/  FADD.FTZ R20, R20, R21 ;  /* 0x0000001514147221 */ /* 0x000fe20000010000 */
[----:B------:R-:W-:Y:S01]  /*1860*/  FADD.FTZ R21, R36, R37 ;  /* 0x0000002524157221 */ /* 0x000fe20000010000 */
[----:B------:R-:W-:-:S03]  /*1870*/  FFMA.FTZ R23, R30, R30, R23 ;  /* 0x0000001e1e177223 */ /* 0x000fc60000010017 */
[----:B------:R-:W-:Y:S01]  /*1880*/  FADD.FTZ R20, R20, R21 ;  /* 0x0000001514147221 */ /* 0x000fe20000010000 */
[----:B------:R-:W-:Y:S01]  /*1890*/  FADD.FTZ R21, R38, R39 ;  /* 0x0000002726157221 */ /* 0x000fe20000010000 */
        /* <DEDUP_REMOVED lines=8> */
[----:B------:R-:W-:-:S03]  /*1920*/  FMUL.FTZ R23, R33, R33 ;  /* 0x0000002121177220 */ /* 0x000fc60000410000 */
[----:B------:R-:W-:Y:S01]  /*1930*/  FADD.FTZ R20, R20, R21 ;  /* 0x0000001514147221 */ /* 0x000fe20000010000 */
[----:B------:R-:W-:Y:S01]  /*1940*/  FFMA.FTZ R23, R32, R32, R23 ;  /* 0x0000002020177223 */ /* 0x000fe20000010017 */
[----:B------:R-:W-:-:S03]  /*1950*/  FADD.FTZ R21, R18, R19 ;  /* 0x0000001312157221 */ /* 0x000fc60000010000 */
[----:B------:R-:W-:Y:S01]  /*1960*/  FADD.FTZ R22, R22, R23 ;  /* 0x0000001716167221 */ /* 0x000fe20000010000 */
[----:B------:R-:W-:Y:S01]  /*1970*/  FADD.FTZ R20, R20, R21 ;  /* 0x0000001514147221 */ /* 0x000fe20000010000 */
[----:B------:R-:W-:Y:S01]  /*1980*/  FMUL.FTZ R23, R47, R47 ;  /* 0x0000002f2f177220 */ /* 0x000fe20000410000 */
[----:B------:R-:W-:-:S03]  /*1990*/  FADD.FTZ R21, R28, R29 ;  /* 0x0000001d1c157221 */ /* 0x000fc60000010000 */
[----:B------:R-:W-:Y:S01]  /*19a0*/  FFMA.FTZ R23, R46, R46, R23 ;  /* 0x0000002e2e177223 */ /* 0x000fe20000010017 */
[----:B------:R-:W-:Y:S01]  /*19b0*/  FADD.FTZ R20, R20, R21 ;  /* 0x0000001514147221 */ /* 0x000fe20000010000 */
[----:B------:R-:W-:Y:S02]  /*19c0*/  FADD.FTZ R21, R30, R31 ;  /* 0x0000001f1e157221 */ /* 0x000fe40000010000 */
[----:B------:R-:W-:Y:S01]  /*19d0*/  FADD.FTZ R22, R22, R23 ;  /* 0x0000001716167221 */ /* 0x000fe20000010000 */
[----:B------:R-:W-:Y:S01]  /*19e0*/  FMUL.FTZ R23, R49, R49 ;  /* 0x0000003131177220 */ /* 0x000fe20000410000 */
[----:B------:R-:W-:Y:S01]  /*19f0*/  FADD.FTZ R20, R20, R21 ;  /* 0x0000001514147221 */ /* 0x000fe20000010000 */
[----:B------:R-:W-:Y:S02]  /*1a00*/  FADD.FTZ R21, R16, R17 ;  /* 0x0000001110157221 */ /* 0x000fe40000010000 */
[----:B------:R-:W-:Y:S02]  /*1a10*/  FFMA.FTZ R23, R48, R48, R23 ;  /* 0x0000003030177223 */ /* 0x000fe40000010017 */
[----:B------:R-:W-:Y:S01]  /*1a20*/  FADD.FTZ R20, R20, R21 ;  /* 0x0000001514147221 */ /* 0x000fe20000010000 */
[----:B------:R-:W-:Y:S01]  /*1a30*/  FADD.FTZ R21, R32, R33 ;  /* 0x0000002120157221 */ /* 0x000fe20000010000 */
[----:B------:R-:W-:Y:S01]  /*1a40*/  FADD.FTZ R22, R22, R23 ;  /* 0x0000001716167221 */ /* 0x000fe20000010000 */
[----:B------:R-:W-:-:S02]  /*1a50*/  FMUL.FTZ R23, R51, R51 ;  /* 0x0000003333177220 */ /* 0x000fc40000410000 */
        /* <DEDUP_REMOVED lines=55> */
.L_x_2986:
[----:B------:R-:W-:Y:S05]  /*1dd0*/  BSYNC.RECONVERGENT B0 ;  /* 0x0000000000007941 */ /* 0x000fea0003800200 */
.L_x_2985:
        /* <DEDUP_REMOVED lines=23> */
.L_x_2988:
[----:B------:R-:W-:Y:S05]  /*1f50*/  BSYNC.RECONVERGENT B0 ;  /* 0x0000000000007941 */ /* 0x000fea0003800200 */
.L_x_2987:
        /* <DEDUP_REMOVED lines=20> */
[----:B------:R-:W-:Y:S01]  /*20a0*/  MOV R65, UR5 ;  /* 0x0000000500417c02 */ /* 0x000fe20008000f00 */
[----:B-1----:R-:W-:Y:S02]  /*20b0*/  IMAD.U32 R27, RZ, RZ, UR10 ;  /* 0x0000000aff1b7e24 */ /* 0x002fe4000f8e00ff */
[----:B------:R4:W-:Y:S02]  /*20c0*/  STG.E.64 desc[UR14][R22.64], R20 ;  /* 0x0000001416007986 */ /* 0x0009e4000c101b0e */
        /* <DEDUP_REMOVED lines=8> */
.L_x_2991:
[----:B----4-:R-:W3:Y:S04]  /*2150*/  LDG.E.STRONG.GPU R22, desc[UR14][R24.64] ;  /* 0x0000000e18167981 */ /* 0x010ee8000c1ef900 */
[----:B---3--:R-:W-:Y:S01]  /*2160*/  CCTL.IVALL ;  /* 0x00000000ff00798f */ /* 0x008fe20002000000 */
[----:B------:R-:W-:Y:S05]  /*2170*/  YIELD ;  /* 0x0000000000007946 */ /* 0x000fea0003800000 */
[----:B------:R-:W-:-:S13]  /*2180*/  ISETP.NE.AND P1, PT, R22, R27, PT ;  /* 0x0000001b1600720c */ /* 0x000fda0003f25270 */
[----:B------:R-:W-:Y:S05]  /*2190*/  @P1 BRA `(.L_x_2991) ;  /* 0xfffffffc00ec1947 */ /* 0x000fea000383ffff */
.L_x_2990:
        /* <DEDUP_REMOVED lines=15> */
.L_x_2993:
        /* <DEDUP_REMOVED lines=91> */
.L_x_2992:
        /* <DEDUP_REMOVED lines=52> */
.L_x_2994:
        /* <DEDUP_REMOVED lines=28> */
.L_x_2995:
        /* <DEDUP_REMOVED lines=13> */
.L_x_2996:
[----:B------:R-:W-:Y:S05]  /*2e10*/  BSYNC.RECONVERGENT B0 ;  /* 0x0000000000007941 */ /* 0x000fea0003800200 */
.L_x_2989:
[----:B------:R-:W-:Y:S01]  /*2e20*/  ISETP.NE.AND P1, PT, R14, RZ, PT ;  /* 0x000000ff0e00720c */ /* 0x000fe20003f25270 */
[----:B------:R-:W0:Y:S01]  /*2e30*/  S2UR UR9, SR_CgaCtaId ;  /* 0x00000000000979c3 */ /* 0x000e220000008800 */
[----:B------:R-:W3:Y:S01]  /*2e40*/  LDCU UR10, c[0x0][0x414] ;  /* 0x00008280ff0a77ac */ /* 0x000ee20008000800 */
[----:B----4-:R-:W-:Y:S02]  /*2e50*/  MOV R23, UR7 ;  /* 0x0000000700177c02 */ /* 0x010fe40008000f00 */
[----:B------:R-:W-:Y:S01]  /*2e60*/  LOP3.LUT R69, R10, 0xffff, RZ, 0xc0, !PT ;  /* 0x0000ffff0a457812 */ /* 0x000fe200078ec0ff */
[----:B------:R-:W-:-:S03]  /*2e70*/  UMOV UR5, 0x400 ;  /* 0x0000040000057882 */ /* 0x000fc60000000000 */
[----:B------:R-:W4:Y:S01]  /*2e80*/  LDC.64 R24, c[0x0][0x3a0] ;  /* 0x0000e800ff187b82 */ /* 0x000f220000000a00 */
[----:B------:R-:W-:-:S07]  /*2e90*/  IADD3 R69, PT, PT, R69, UR8, RZ ;  /* 0x0000000845457c10 */ /* 0x000fce000fffe0ff */
[----:B------:R-:W4:Y:S01]  /*2ea0*/  @P1 LDC.64 R66, c[0x0][0x388] ;  /* 0x0000e200ff421b82 */ /* 0x000f220000000a00 */
[----:B---3--:R-:W-:Y:S01]  /*2eb0*/  @P1 FMUL.FTZ R22, R20, UR10 ;  /* 0x0000000a14161c20 */ /* 0x008fe20008410000 */
[----:B0-----:R-:W-:-:S06]  /*2ec0*/  ULEA UR5, UR9, UR5, 0x18 ;  /* 0x0000000509057291 */ /* 0x001fcc000f8ec0ff */
[----:B-12---:R-:W0:Y:S01]  /*2ed0*/  LDC.64 R26, c[0x0][0x398] ;  /* 0x0000e600ff1a7b82 */ /* 0x006e220000000a00 */
[----:B------:R-:W1:Y:S01]  /*2ee0*/  LDCU.U8 UR9, c[0x0][0x3fc] ;  /* 0x00007f80ff0977ac */ /* 0x000e620008000000 */
[----:B----4-:R-:W-:Y:S01]  /*2ef0*/  IMAD.WIDE R24, R69, 0x4, R24 ;  /* 0x0000000445187825 */ /* 0x010fe200078e0218 */
[----:B------:R-:W-:Y:S03]  /*2f00*/  @!P2 STS.64 [UR5+0x48], R20 ;  /* 0x00004814ff00a988 */ /* 0x000fe60008000a05 */
[----:B------:R-:W-:-:S04]  /*2f10*/  @P1 IMAD.WIDE R66, R23, 0x8, R66 ;  /* 0x0000000817421825 */ /* 0x000fc800078e0242 */
[----:B------:R-:W-:-:S05]  /*2f20*/  @P1 FMUL.FTZ R23, R21, UR10 ;  /* 0x0000000a15171c20 */ /* 0x000fca0008410000 */
[----:B------:R2:W-:Y:S01]  /*2f30*/  @P1 STG.E.64 desc[UR14][R66.64], R22 ;  /* 0x0000001642001986 */ /* 0x0005e2000c101b0e */
[----:B0-----:R-:W-:Y:S01]  /*2f40*/  IMAD.WIDE R64, R69, 0x4, R26 ;  /* 0x0000000445407825 */ /* 0x001fe200078e021a */
[----:B------:R-:W-:Y:S06]  /*2f50*/  BAR.SYNC.DEFER_BLOCKING 0x0 ;  /* 0x0000000000007b1d */ /* 0x000fec0000010000 */
        /* <DEDUP_REMOVED lines=27> */
[----:B------:R-:W-:Y:S02]  /*3110*/  ISETP.GE.U32.AND P1, PT, R8, UR8, PT ;  /* 0x0000000808007c0c */ /* 0x000fe4000bf26070 */
        /* <DEDUP_REMOVED lines=14> */
[----:B-1----:R-:W-:-:S03]  /*3200*/  LEA R26, P2, R20, UR12, 0x2 ;  /* 0x0000000c141a7c11 */ /* 0x002fc6000f8410ff */
[----:B------:R-:W-:Y:S02]  /*3210*/  IMAD.IADD R27, R21, 0x1, R27 ;  /* 0x00000001151b7824 */ /* 0x000fe400078e021b */
[----:B------:R-:W-:Y:S01]  /*3220*/  FMUL.FTZ R21, R42, UR10 ;  /* 0x0000000a2a157c20 */ /* 0x000fe20008410000 */
[----:B------:R-:W-:Y:S02]  /*3230*/  FMUL.FTZ R42, R43, UR10 ;  /* 0x0000000a2b2a7c20 */ /* 0x000fe40008410000 */
[----:B------:R-:W-:Y:S01]  /*3240*/  LEA.HI.X R27, R20, UR13, R27, 0x2, P2 ;  /* 0x0000000d141b7c11 */ /* 0x000fe200090f141b */
[----:B-----5:R-:W-:Y:S01]  /*3250*/  FFMA.FTZ R20, R22, R21, R24 ;  /* 0x0000001516147223 */ /* 0x020fe20000010018 */
[----:B------:R-:W-:-:S05]  /*3260*/  FFMA.FTZ R21, R23, R42, R25 ;  /* 0x0000002a17157223 */ /* 0x000fca0000010019 */
[----:B------:R0:W-:Y:S02]  /*3270*/  STG.E.64 desc[UR14][R26.64], R20 ;  /* 0x000000141a007986 */ /* 0x0001e4000c101b0e */
.L_x_3000:
[----:B------:R-:W-:Y:S05]  /*3280*/  BSYNC.RECONVERGENT B1 ;  /* 0x0000000000017941 */ /* 0x000fea0003800200 */
.L_x_2999:
[----:B------:R-:W-:Y:S04]  /*3290*/  BSSY.RECONVERGENT B1, `(.L_x_3001) ;  /* 0x0000013000017945 */ /* 0x000fe80003800200 */
[----:B------:R-:W-:Y:S05]  /*32a0*/  @P0 BRA `(.L_x_3002) ;  /* 0x0000000000440947 */ /* 0x000fea0003800000 */
[----:B------:R-:W1:Y:S01]  /*32b0*/  LDCU.64 UR12, c[0x0][0x3e0] ;  /* 0x00007c00ff0c77ac */ /* 0x000e620008000a00 */
[----:B0-----:R-:W-:Y:S01]  /*32c0*/  MOV R20, R62 ;  /* 0x0000003e00147202 */ /* 0x001fe20000000f00 */
[----:B------:R-:W-:Y:S01]  /*32d0*/  FADD.FTZ R34, R34, -UR5 ;  /* 0x8000000522227e21 */ /* 0x000fe20008010000 */
[----:B------:R-:W-:Y:S01]  /*32e0*/  MOV R21, R61 ;  /* 0x0000003d00157202 */ /* 0x000fe20000000f00 */
        /* <DEDUP_REMOVED lines=13> */
.L_x_3002:
[----:B------:R-:W-:Y:S05]  /*33c0*/  BSYNC.RECONVERGENT B1 ;  /* 0x0000000000017941 */ /* 0x000fea0003800200 */
.L_x_3001:
[----:B------:R-:W-:Y:S01]  /*33d0*/  BSSY.RECONVERGENT B1, `(.L_x_3003) ;  /* 0x0000015000017945 */ /* 0x000fe20003800200 */
[C---:B------:R-:W-:Y:S02]  /*33e0*/  IADD3 R34, PT, PT, R12.reuse, 0xc0, RZ ;  /* 0x000000c00c227810 */ /* 0x040fe40007ffe0ff */
[----:B------:R-:W-:Y:S01]  /*33f0*/  IADD3 R35, PT, PT, R12, 0xe0, RZ ;  /* 0x000000e00c237810 */ /* 0x000fe20007ffe0ff */
[----:B------:R-:W-:Y:S06]  /*3400*/  @P3 BRA `(.L_x_3004) ;  /* 0x0000000000443947 */ /* 0x000fec0003800000 */
[----:B------:R-:W2:Y:S01]  /*3410*/  LDCU.64 UR12, c[0x0][0x3e0] ;  /* 0x00007c00ff0c77ac */ /* 0x000ea20008000a00 */
[----:B01----:R-:W-:Y:S01]  /*3420*/  MOV R20, R62 ;  /* 0x0000003e00147202 */ /* 0x003fe20000000f00 */
[----:B------:R-:W-:Y:S01]  /*3430*/  FADD.FTZ R36, R36, -UR5 ;  /* 0x8000000524247e21 */ /* 0x000fe20008010000 */
[----:B------:R-:W-:Y:S01]  /*3440*/  MOV R21, R61 ;  /* 0x0000003d00157202 */ /* 0x000fe20000000f00 */
[----:B------:R-:W0:Y:S01]  /*3450*/  LDCU.64 UR16, c[0x0][0x380] ;  /* 0x00007000ff1077ac */ /* 0x000e220008000a00 */
[----:B------:R-:W-:Y:S01]  /*3460*/  FADD.FTZ R37, R37, -UR5 ;  /* 0x8000000525257e21 */ /* 0x000fe20008010000 */
[----:B--2---:R-:W-:Y:S02]  /*3470*/  IMAD R27, R13, UR12, RZ ;  /* 0x0000000c0d1b7c24 */ /* 0x004fe4000f8e02ff */
        /* <DEDUP_REMOVED lines=10> */
.L_x_3004:
[----:B------:R-:W-:Y:S05]  /*3520*/  BSYNC.RECONVERGENT B1 ;  /* 0x0000000000017941 */ /* 0x000fea0003800200 */
.L_x_3003:
[----:B------:R-:W-:Y:S04]  /*3530*/  BSSY.RECONVERGENT B1, `(.L_x_3005) ;  /* 0x0000013000017945 */ /* 0x000fe80003800200 */
[----:B------:R-:W-:Y:S05]  /*3540*/  @P4 BRA `(.L_x_3006) ;  /* 0x0000000000444947 */ /* 0x000fea0003800000 */
[----:B------:R-:W3:Y:S01]  /*3550*/  LDCU.64 UR12, c[0x0][0x3e0] ;  /* 0x00007c00ff0c77ac */ /* 0x000ee20008000a00 */
[----:B012---:R-:W-:Y:S01]  /*3560*/  MOV R20, R62 ;  /* 0x0000003e00147202 */ /* 0x007fe20000000f00 */
[----:B------:R-:W-:Y:S01]  /*3570*/  FADD.FTZ R38, R38, -UR5 ;  /* 0x8000000526267e21 */ /* 0x000fe20008010000 */
[----:B------:R-:W-:Y:S01]  /*3580*/  MOV R21, R61 ;  /* 0x0000003d00157202 */ /* 0x000fe20000000f00 */
[----:B------:R-:W0:Y:S01]  /*3590*/  LDCU.64 UR16, c[0x0][0x380] ;  /* 0x00007000ff1077ac */ /* 0x000e220008000a00 */
[----:B------:R-:W-:-:S04]  /*35a0*/  FADD.FTZ R39, R39, -UR5 ;  /* 0x8000000527277e21 */ /* 0x000fc80008010000 */
[----:B------:R-:W-:Y:S01]  /*35b0*/  FMUL.FTZ R36, R39, UR10 ;  /* 0x0000000a27247c20 */ /* 0x000fe20008410000 */
[----:B---3--:R-:W-:Y:S02]  /*35c0*/  IMAD R26, R15, UR12, RZ ;  /* 0x0000000c0f1a7c24 */ /* 0x008fe4000f8e02ff */
[----:B------:R-:W-:-:S04]  /*35d0*/  IMAD.WIDE.U32 R20, R7, UR12, R20 ;  /* 0x0000000c07147c25 */ /* 0x000fc8000f8e0014 */
[----:B------:R-:W-:Y:S01]  /*35e0*/  IMAD R27, R7, UR13, R26 ;  /* 0x0000000d071b7c24 */ /* 0x000fe2000f8e021a */
[----:B0-----:R-:W-:-:S04]  /*35f0*/  LEA R26, P0, R20, UR16, 0x2 ;  /* 0x00000010141a7c11 */ /* 0x001fc8000f8010ff */
[----:B------:R-:W-:Y:S01]  /*3600*/  IADD3 R27, PT, PT, R21, R27, RZ ;  /* 0x0000001b151b7210 */ /* 0x000fe20007ffe0ff */
[----:B------:R-:W-:-:S03]  /*3610*/  FMUL.FTZ R21, R38, UR10 ;  /* 0x0000000a26157c20 */ /* 0x000fc60008410000 */
[----:B------:R-:W-:Y:S01]  /*3620*/  LEA.HI.X R27, R20, UR17, R27, 0x2, P0 ;  /* 0x00000011141b7c11 */ /* 0x000fe200080f141b */
[----:B-----5:R-:W-:Y:S01]  /*3630*/  FFMA.FTZ R20, R22, R21, R24 ;  /* 0x0000001516147223 */ /* 0x020fe20000010018 */
[----:B------:R-:W-:-:S05]  /*3640*/  FFMA.FTZ R21, R23, R36, R25 ;  /* 0x0000002417157223 */ /* 0x000fca0000010019 */
[----:B------:R3:W-:Y:S02]  /*3650*/  STG.E.64 desc[UR14][R26.64], R20 ;  /* 0x000000141a007986 */ /* 0x0007e4000c101b0e */
.L_x_3006:
[----:B------:R-:W-:Y:S05]  /*3660*/  BSYNC.RECONVERGENT B1 ;  /* 0x0000000000017941 */ /* 0x000fea0003800200 */
.L_x_3005:
[----:B------:R-:W-:Y:S04]  /*3670*/  BSSY.RECONVERGENT B1, `(.L_x_3007) ;  /* 0x0000013000017945 */ /* 0x000fe80003800200 */
[----:B------:R-:W-:Y:S05]  /*3680*/  @P1 BRA `(.L_x_3008) ;  /* 0x0000000000441947 */ /* 0x000fea0003800000 */
[----:B------:R-:W4:Y:S01]  /*3690*/  LDCU.64 UR12, c[0x0][0x3e0] ;  /* 0x00007c00ff0c77ac */ /* 0x000f220008000a00 */
[----:B0123--:R-:W-:Y:S01]  /*36a0*/  MOV R26, R62 ;  /* 0x0000003e001a7202 */ /* 0x00ffe20000000f00 */
[----:B------:R-:W-:Y:S01]  /*36b0*/  FADD.FTZ R40, R40, -UR5 ;  /* 0x8000000528287e21 */ /* 0x000fe20008010000 */
[----:B------:R-:W-:Y:S01]  /*36c0*/  MOV R27, R61 ;  /* 0x0000003d001b7202 */ /* 0x000fe20000000f00 */
[----:B------:R-:W0:Y:S01]  /*36d0*/  LDCU.64 UR16, c[0x0][0x380] ;  /* 0x00007000ff1077ac */ /* 0x000e220008000a00 */
[----:B------:R-:W-:-:S04]  /*36e0*/  FADD.FTZ R41, R41, -UR5 ;  /* 0x8000000529297e21 */ /* 0x000fc80008010000 */
[----:B------:R-:W-:Y:S01]  /*36f0*/  FMUL.FTZ R38, R41, UR10 ;  /* 0x0000000a29267c20 */ /* 0x000fe20008410000 */
[----:B----4-:R-:W-:Y:S02]  /*3700*/  IMAD R21, R57, UR12, RZ ;  /* 0x0000000c39157c24 */ /* 0x010fe4000f8e02ff */
        /* <DEDUP_REMOVED lines=9> */
.L_x_3008:
[----:B------:R-:W-:Y:S05]  /*37a0*/  BSYNC.RECONVERGENT B1 ;  /* 0x0000000000017941 */ /* 0x000fea0003800200 */
.L_x_3007:
[----:B------:R-:W-:Y:S01]  /*37b0*/  ISETP.GE.U32.AND P2, PT, R9, UR8, PT ;  /* 0x0000000809007c0c */ /* 0x000fe2000bf46070 */
[----:B------:R-:W-:Y:S01]  /*37c0*/  BSSY.RECONVERGENT B1, `(.L_x_3009) ;  /* 0x0000022000017945 */ /* 0x000fe20003800200 */
[C---:B----4-:R-:W-:Y:S02]  /*37d0*/  IADD3 R36, PT, PT, R12.reuse, 0x100, RZ ;  /* 0x000001000c247810 */ /* 0x050fe40007ffe0ff */
[----:B------:R-:W-:Y:S02]  /*37e0*/  ISETP.GE.AND.EX P2, PT, R59, UR9, PT, P2 ;  /* 0x000000093b007c0c */ /* 0x000fe4000bf46320 */
[----:B------:R-:W-:Y:S02]  /*37f0*/  IADD3 R37, PT, PT, R12, 0x120, RZ ;  /* 0x000001200c257810 */ /* 0x000fe40007ffe0ff */
[----:B------:R-:W-:Y:S02]  /*3800*/  ISETP.GE.U32.AND P0, PT, R34, UR8, PT ;  /* 0x0000000822007c0c */ /* 0x000fe4000bf06070 */
[----:B------:R-:W-:-:S02]  /*3810*/  ISETP.GE.U32.AND P3, PT, R35, UR8, PT ;  /* 0x0000000823007c0c */ /* 0x000fc4000bf66070 */
[----:B------:R-:W-:Y:S02]  /*3820*/  ISETP.GE.U32.AND P4, PT, R36, UR8, PT ;  /* 0x0000000824007c0c */ /* 0x000fe4000bf86070 */
[----:B------:R-:W-:Y:S02]  /*3830*/  ISETP.GE.U32.AND P1, PT, R37, UR8, PT ;  /* 0x0000000825007c0c */ /* 0x000fe4000bf26070 */
[----:B------:R-:W-:Y:S02]  /*3840*/  SHF.R.S32.HI R43, RZ, 0x1f, R34 ;  /* 0x0000001fff2b7819 */ /* 0x000fe40000011422 */
        /* <DEDUP_REMOVED lines=25> */
.L_x_3010:
[----:B------:R-:W-:Y:S05]  /*39e0*/  BSYNC.RECONVERGENT B1 ;  /* 0x0000000000017941 */ /* 0x000fea0003800200 */
.L_x_3009:
[----:B------:R-:W-:Y:S01]  /*39f0*/  BSSY.RECONVERGENT B1, `(.L_x_3011) ;  /* 0x0000015000017945 */ /* 0x000fe20003800200 */
[C---:B------:R-:W-:Y:S02]  /*3a00*/  IADD3 R41, PT, PT, R12.reuse, 0x140, RZ ;  /* 0x000001400c297810 */ /* 0x040fe40007ffe0ff */
[----:B------:R-:W-:Y:S01]  /*3a10*/  IADD3 R42, PT, PT, R12, 0x160, RZ ;  /* 0x000001600c2a7810 */ /* 0x000fe20007ffe0ff */
[----:B------:R-:W-:Y:S06]  /*3a20*/  @P0 BRA `(.L_x_3012) ;  /* 0x0000000000440947 */ /* 0x000fec0003800000 */
[----:B------:R-:W0:Y:S02]  /*3a30*/  LDCU.64 UR12, c[0x0][0x3e0] ;  /* 0x00007c00ff0c77ac */ /* 0x000e240008000a00 */
[----:B01234-:R-:W-:Y:S01]  /*3a40*/  MOV R20, R62 ;  /* 0x0000003e00147202 */ /* 0x01ffe20000000f00 */
[----:B------:R-:W-:Y:S01]  /*3a50*/  FADD.FTZ R18, R18, -UR5 ;  /* 0x8000000512127e21 */ /* 0x000fe20008010000 */
[----:B------:R-:W-:Y:S01]  /*3a60*/  MOV R21, R61 ;  /* 0x0000003d00157202 */ /* 0x000fe20000000f00 */
[----:B------:R-:W0:Y:S01]  /*3a70*/  LDCU.64 UR16, c[0x0][0x380] ;  /* 0x00007000ff1077ac */ /* 0x000e220008000a00 */
[----:B------:R-:W-:Y:S01]  /*3a80*/  FADD.FTZ R27, R19, -UR5 ;  /* 0x80000005131b7e21 */ /* 0x000fe20008010000 */
[----:B------:R-:W-:-:S04]  /*3a90*/  FMUL.FTZ R19, R18, UR10 ;  /* 0x0000000a12137c20 */ /* 0x000fc80008410000 */
[----:B-----5:R-:W-:Y:S01]  /*3aa0*/  FFMA.FTZ R18, R22, R19, R24 ;  /* 0x0000001316127223 */ /* 0x020fe20000010018 */
[----:B------:R-:W-:Y:S02]  /*3ab0*/  IMAD R43, R43, UR12, RZ ;  /* 0x0000000c2b2b7c24 */ /* 0x000fe4000f8e02ff */
[----:B------:R-:W-:-:S04]  /*3ac0*/  IMAD.WIDE.U32 R20, R34, UR12, R20 ;  /* 0x0000000c22147c25 */ /* 0x000fc8000f8e0014 */
[----:B------:R-:W-:Y:S01]  /*3ad0*/  IMAD R43, R34, UR13, R43 ;  /* 0x0000000d222b7c24 */ /* 0x000fe2000f8e022b */
[----:B0-----:R-:W-:Y:S01]  /*3ae0*/  LEA R26, P0, R20, UR16, 0x2 ;  /* 0x00000010141a7c11 */ /* 0x001fe2000f8010ff */
[----:B------:R-:W-:-:S03]  /*3af0*/  FMUL.FTZ R34, R27, UR10 ;  /* 0x0000000a1b227c20 */ /* 0x000fc60008410000 */
[----:B------:R-:W-:Y:S01]  /*3b00*/  IADD3 R43, PT, PT, R21, R43, RZ ;  /* 0x0000002b152b7210 */ /* 0x000fe20007ffe0ff */
[----:B------:R-:W-:-:S03]  /*3b10*/  FFMA.FTZ R19, R23, R34, R25 ;  /* 0x0000002217137223 */ /* 0x000fc60000010019 */
[----:B------:R-:W-:-:S05]  /*3b20*/  LEA.HI.X R27, R20, UR17, R43, 0x2, P0 ;  /* 0x00000011141b7c11 */ /* 0x000fca00080f142b */
[----:B------:R0:W-:Y:S02]  /*3b30*/  STG.E.64 desc[UR14][R26.64], R18 ;  /* 0x000000121a007986 */ /* 0x0001e4000c101b0e */
.L_x_3012:
[----:B------:R-:W-:Y:S05]  /*3b40*/  BSYNC.RECONVERGENT B1 ;  /* 0x0000000000017941 */ /* 0x000fea0003800200 */
.L_x_3011:
[----:B------:R-:W-:Y:S04]  /*3b50*/  BSSY.RECONVERGENT B1, `(.L_x_3013) ;  /* 0x0000013000017945 */ /* 0x000fe80003800200 */
[----:B------:R-:W-:Y:S05]  /*3b60*/  @P3 BRA `(.L_x_3014) ;  /* 0x0000000000443947 */ /* 0x000fea0003800000 */
[----:B------:R-:W0:Y:S02]  /*3b70*/  LDCU.64 UR12, c[0x0][0x3e0] ;  /* 0x00007c00ff0c77ac */ /* 0x000e240008000a00 */
[----:B01234-:R-:W-:Y:S01]  /*3b80*/  MOV R20, R62 ;  /* 0x0000003e00147202 */ /* 0x01ffe20000000f00 */
[----:B------:R-:W-:Y:S01]  /*3b90*/  FADD.FTZ R28, R28, -UR5 ;  /* 0x800000051c1c7e21 */ /* 0x000fe20008010000 */
[----:B------:R-:W-:Y:S01]  /*3ba0*/  MOV R21, R61 ;  /* 0x0000003d00157202 */ /* 0x000fe20000000f00 */
        /* <DEDUP_REMOVED lines=10> */
[----:B------:R-:W-:-:S04]  /*3c50*/  IADD3 R35, PT, PT, R21, R35, RZ ;  /* 0x0000002315237210 */ /* 0x000fc80007ffe0ff */
[----:B------:R-:W-:-:S05]  /*3c60*/  LEA.HI.X R27, R20, UR17, R35, 0x2, P0 ;  /* 0x00000011141b7c11 */ /* 0x000fca00080f1423 */
[----:B------:R0:W-:Y:S02]  /*3c70*/  STG.E.64 desc[UR14][R26.64], R18 ;  /* 0x000000121a007986 */ /* 0x0001e4000c101b0e */
.L_x_3014:
[----:B------:R-:W-:Y:S05]  /*3c80*/  BSYNC.RECONVERGENT B1 ;  /* 0x0000000000017941 */ /* 0x000fea0003800200 */
.L_x_3013:
        /* <DEDUP_REMOVED lines=8> */
[----:B-1234-:R-:W-:-:S03]  /*3d10*/  FMUL.FTZ R21, R30, UR10 ;  /* 0x0000000a1e157c20 */ /* 0x01efc60008410000 */
        /* <DEDUP_REMOVED lines=10> */
.L_x_3016:
[----:B------:R-:W-:Y:S05]  /*3dc0*/  BSYNC.RECONVERGENT B1 ;  /* 0x0000000000017941 */ /* 0x000fea0003800200 */
.L_x_3015:
[----:B------:R-:W-:Y:S04]  /*3dd0*/  BSSY.RECONVERGENT B1, `(.L_x_3017) ;  /* 0x0000013000017945 */ /* 0x000fe80003800200 */
[----:B------:R-:W-:Y:S05]  /*3de0*/  @P1 BRA `(.L_x_3018) ;  /* 0x0000000000441947 */ /* 0x000fea0003800000 */
[----:B------:R-:W1:Y:S01]  /*3df0*/  LDCU.64 UR12, c[0x0][0x3e0] ;  /* 0x00007c00ff0c77ac */ /* 0x000e620008000a00 */
[----:B0-----:R-:W-:Y:S01]  /*3e00*/  MOV R18, R62 ;  /* 0x0000003e00127202 */ /* 0x001fe20000000f00 */
[----:B------:R-:W-:Y:S01]  /*3e10*/  FADD.FTZ R16, R16, -UR5 ;  /* 0x8000000510107e21 */ /* 0x000fe20008010000 */
[----:B------:R-:W-:Y:S01]  /*3e20*/  MOV R19, R61 ;  /* 0x0000003d00137202 */ /* 0x000fe20000000f00 */
[----:B------:R-:W0:Y:S01]  /*3e30*/  LDCU.64 UR16, c[0x0][0x380] ;  /* 0x00007000ff1077ac */ /* 0x000e220008000a00 */
[----:B-1234-:R-:W-:Y:S01]  /*3e40*/  FADD.FTZ R20, R17, -UR5 ;  /* 0x8000000511147e21 */ /* 0x01efe20008010000 */
        /* <DEDUP_REMOVED lines=11> */
.L_x_3018:
[----:B------:R-:W-:Y:S05]  /*3f00*/  BSYNC.RECONVERGENT B1 ;  /* 0x0000000000017941 */ /* 0x000fea0003800200 */
.L_x_3017:
[----:B------:R-:W-:Y:S01]  /*3f10*/  ISETP.GE.U32.AND P4, PT, R41, UR8, PT ;  /* 0x0000000829007c0c */ /* 0x000fe2000bf86070 */
[----:B------:R-:W-:Y:S01]  /*3f20*/  BSSY.RECONVERGENT B1, `(.L_x_3019) ;  /* 0x0000028000017945 */ /* 0x000fe20003800200 */
[----:B0-----:R-:W-:Y:S02]  /*3f30*/  SHF.R.S32.HI R18, RZ, 0x1f, R41 ;  /* 0x0000001fff127819 */ /* 0x001fe40000011429 */
[----:B------:R-:W-:Y:S02]  /*3f40*/  IADD3 R34, PT, PT, R12, 0x180, RZ ;  /* 0x000001800c227810 */ /* 0x000fe40007ffe0ff */
[----:B------:R-:W-:Y:S02]  /*3f50*/  ISETP.GE.AND.EX P4, PT, R18, UR9, PT, P4 ;  /* 0x0000000912007c0c */ /* 0x000fe4000bf86340 */
[C---:B-1234-:R-:W-:Y:S02]  /*3f60*/  IADD3 R26, PT, PT, R12.reuse, 0x1a0, RZ ;  /* 0x000001a00c1a7810 */ /* 0x05efe40007ffe0ff */
        /* <DEDUP_REMOVED lines=32> */
[----:B------:R-:W-:-:S04]  /*4170*/  IADD3 R41, PT, PT, R17, R41, RZ ;  /* 0x0000002911297210 */ /* 0x000fc80007ffe0ff */
[----:B------:R-:W-:-:S05]  /*4180*/  LEA.HI.X R19, R16, UR17, R41, 0x2, P4 ;  /* 0x0000001110137c11 */ /* 0x000fca000a0f1429 */
[----:B------:R0:W-:Y:S02]  /*4190*/  STG.E.64 desc[UR14][R18.64], R20 ;  /* 0x0000001412007986 */ /* 0x0001e4000c101b0e */
.L_x_3020:
[----:B------:R-:W-:Y:S05]  /*41a0*/  BSYNC.RECONVERGENT B1 ;  /* 0x0000000000017941 */ /* 0x000fea0003800200 */
.L_x_3019:
[----:B------:R-:W-:Y:S04]  /*41b0*/  BSSY.RECONVERGENT B1, `(.L_x_3021) ;  /* 0x0000013000017945 */ /* 0x000fe80003800200 */
[----:B------:R-:W-:Y:S05]  /*41c0*/  @P1 BRA `(.L_x_3022) ;  /* 0x0000000000441947 */ /* 0x000fea0003800000 */
[----:B------:R-:W0:Y:S01]  /*41d0*/  LDCU.64 UR12, c[0x0][0x3e0] ;  /* 0x00007c00ff0c77ac */ /* 0x000e220008000a00 */
[----:B------:R-:W-:Y:S01]  /*41e0*/  MOV R16, R62 ;  /* 0x0000003e00107202 */ /* 0x000fe20000000f00 */
[----:B------:R-:W-:Y:S01]  /*41f0*/  FADD.FTZ R46, R46, -UR5 ;  /* 0x800000052e2e7e21 */ /* 0x000fe20008010000 */
[----:B------:R-:W-:Y:S01]  /*4200*/  MOV R17, R61 ;  /* 0x0000003d00117202 */ /* 0x000fe20000000f00 */
[----:B------:R-:W1:Y:S01]  /*4210*/  LDCU.64 UR16, c[0x0][0x380] ;  /* 0x00007000ff1077ac */ /* 0x000e620008000a00 */
[----:B------:R-:W-:-:S04]  /*4220*/  FADD.FTZ R47, R47, -UR5 ;  /* 0x800000052f2f7e21 */ /* 0x000fc80008010000 */
[----:B------:R-:W-:Y:S01]  /*4230*/  FMUL.FTZ R32, R47, UR10 ;  /* 0x0000000a2f207c20 */ /* 0x000fe20008410000 */
[----:B0-----:R-:W-:Y:S02]  /*4240*/  IMAD R19, R36, UR12, RZ ;  /* 0x0000000c24137c24 */ /* 0x001fe4000f8e02ff */
[----:B------:R-:W-:-:S04]  /*4250*/  IMAD.WIDE.U32 R16, R42, UR12, R16 ;  /* 0x0000000c2a107c25 */ /* 0x000fc8000f8e0010 */
[----:B------:R-:W-:Y:S02]  /*4260*/  IMAD R21, R42, UR13, R19 ;  /* 0x0000000d2a157c24 */ /* 0x000fe4000f8e0213 */
[----:B------:R-:W-:Y:S01]  /*4270*/  FMUL.FTZ R19, R46, UR10 ;  /* 0x0000000a2e137c20 */ /* 0x000fe20008410000 */
[----:B-1----:R-:W-:Y:S02]  /*4280*/  LEA R18, P1, R16, UR16, 0x2 ;  /* 0x0000001010127c11 */ /* 0x002fe4000f8210ff */
[----:B------:R-:W-:Y:S01]  /*4290*/  IADD3 R21, PT, PT, R17, R21, RZ ;  /* 0x0000001511157210 */ /* 0x000fe20007ffe0ff */
[----:B-----5:R-:W-:-:S03]  /*42a0*/  FFMA.FTZ R20, R22, R19, R24 ;  /* 0x0000001316147223 */ /* 0x020fc60000010018 */
[----:B------:R-:W-:Y:S01]  /*42b0*/  LEA.HI.X R19, R16, UR17, R21, 0x2, P1 ;  /* 0x0000001110137c11 */ /* 0x000fe200088f1415 */
[----:B------:R-:W-:-:S05]  /*42c0*/  FFMA.FTZ R21, R23, R32, R25 ;  /* 0x0000002017157223 */ /* 0x000fca0000010019 */
[----:B------:R1:W-:Y:S02]  /*42d0*/  STG.E.64 desc[UR14][R18.64], R20 ;  /* 0x0000001412007986 */ /* 0x0003e4000c101b0e */
.L_x_3022:
[----:B------:R-:W-:Y:S05]  /*42e0*/  BSYNC.RECONVERGENT B1 ;  /* 0x0000000000017941 */ /* 0x000fea0003800200 */
.L_x_3021:
[----:B------:R-:W-:Y:S04]  /*42f0*/  BSSY.RECONVERGENT B1, `(.L_x_3023) ;  /* 0x0000013000017945 */ /* 0x000fe80003800200 */
[----:B------:R-:W-:Y:S05]  /*4300*/  @P0 BRA `(.L_x_3024) ;  /* 0x0000000000440947 */ /* 0x000fea0003800000 */
[----:B------:R-:W2:Y:S01]  /*4310*/  LDCU.64 UR12, c[0x0][0x3e0] ;  /* 0x00007c00ff0c77ac */ /* 0x000ea20008000a00 */
[----:B------:R-:W-:Y:S01]  /*4320*/  MOV R16, R62 ;  /* 0x0000003e00107202 */ /* 0x000fe20000000f00 */
[----:B------:R-:W-:Y:S01]  /*4330*/  FADD.FTZ R48, R48, -UR5 ;  /* 0x8000000530307e21 */ /* 0x000fe20008010000 */
[----:B------:R-:W-:Y:S01]  /*4340*/  MOV R17, R61 ;  /* 0x0000003d00117202 */ /* 0x000fe20000000f00 */
[----:B------:R-:W3:Y:S01]  /*4350*/  LDCU.64 UR16, c[0x0][0x380] ;  /* 0x00007000ff1077ac */ /* 0x000ee20008000a00 */
[----:B------:R-:W-:Y:S01]  /*4360*/  FADD.FTZ R49, R49, -UR5 ;  /* 0x8000000531317e21 */ /* 0x000fe20008010000 */
[----:B01----:R-:W-:-:S03]  /*4370*/  FMUL.FTZ R19, R48, UR10 ;  /* 0x0000000a30137c20 */ /* 0x003fc60008410000 */
[----:B------:R-:W-:Y:S01]  /*4380*/  FMUL.FTZ R32, R49, UR10 ;  /* 0x0000000a31207c20 */ /* 0x000fe20008410000 */
[----:B-----5:R-:W-:-:S03]  /*4390*/  FFMA.FTZ R20, R22, R19, R24 ;  /* 0x0000001316147223 */ /* 0x020fc60000010018 */
[----:B------:R-:W-:Y:S01]  /*43a0*/  FFMA.FTZ R21, R23, R32, R25 ;  /* 0x0000002017157223 */ /* 0x000fe20000010019 */
[----:B--2---:R-:W-:Y:S02]  /*43b0*/  IMAD R35, R35, UR12, RZ ;  /* 0x0000000c23237c24 */ /* 0x004fe4000f8e02ff */
[----:B------:R-:W-:-:S04]  /*43c0*/  IMAD.WIDE.U32 R16, R34, UR12, R16 ;  /* 0x0000000c22107c25 */ /* 0x000fc8000f8e0010 */
[----:B------:R-:W-:Y:S01]  /*43d0*/  IMAD R35, R34, UR13, R35 ;  /* 0x0000000d22237c24 */ /* 0x000fe2000f8e0223 */
[----:B---3--:R-:W-:-:S04]  /*43e0*/  LEA R18, P0, R16, UR16, 0x2 ;  /* 0x0000001010127c11 */ /* 0x008fc8000f8010ff */
[----:B------:R-:W-:-:S04]  /*43f0*/  IADD3 R35, PT, PT, R17, R35, RZ ;  /* 0x0000002311237210 */ /* 0x000fc80007ffe0ff */
[----:B------:R-:W-:-:S05]  /*4400*/  LEA.HI.X R19, R16, UR17, R35, 0x2, P0 ;  /* 0x0000001110137c11 */ /* 0x000fca00080f1423 */
[----:B------:R2:W-:Y:S02]  /*4410*/  STG.E.64 desc[UR14][R18.64], R20 ;  /* 0x0000001412007986 */ /* 0x0005e4000c101b0e */
.L_x_3024:
[----:B------:R-:W-:Y:S05]  /*4420*/  BSYNC.RECONVERGENT B1 ;  /* 0x0000000000017941 */ /* 0x000fea0003800200 */
.L_x_3023:
[----:B------:R-:W-:Y:S04]  /*4430*/  BSSY.RECONVERGENT B1, `(.L_x_3025) ;  /* 0x0000013000017945 */ /* 0x000fe80003800200 */
[----:B------:R-:W-:Y:S05]  /*4440*/  @P5 BRA `(.L_x_3026) ;  /* 0x0000000000445947 */ /* 0x000fea0003800000 */
[----:B------:R-:W3:Y:S01]  /*4450*/  LDCU.64 UR12, c[0x0][0x3e0] ;  /* 0x00007c00ff0c77ac */ /* 0x000ee20008000a00 */
[----:B------:R-:W-:Y:S01]  /*4460*/  MOV R16, R62 ;  /* 0x0000003e00107202 */ /* 0x000fe20000000f00 */
[----:B------:R-:W-:Y:S01]  /*4470*/  FADD.FTZ R50, R50, -UR5 ;  /* 0x8000000532327e21 */ /* 0x000fe20008010000 */
[----:B------:R-:W-:Y:S01]  /*4480*/  MOV R17, R61 ;  /* 0x0000003d00117202 */ /* 0x000fe20000000f00 */
[----:B------:R-:W4:Y:S01]  /*4490*/  LDCU.64 UR16, c[0x0][0x380] ;  /* 0x00007000ff1077ac */ /* 0x000f220008000a00 */
[----:B------:R-:W-:Y:S01]  /*44a0*/  FADD.FTZ R51, R51, -UR5 ;  /* 0x8000000533337e21 */ /* 0x000fe20008010000 */
[----:B012---:R-:W-:-:S03]  /*44b0*/  FMUL.FTZ R19, R50, UR10 ;  /* 0x0000000a32137c20 */ /* 0x007fc60008410000 */
[----:B------:R-:W-:Y:S01]  /*44c0*/  FMUL.FTZ R20, R51, UR10 ;  /* 0x0000000a33147c20 */ /* 0x000fe20008410000 */
[----:B-----5:R-:W-:-:S03]  /*44d0*/  FFMA.FTZ R32, R22, R19, R24 ;  /* 0x0000001316207223 */ /* 0x020fc60000010018 */
[----:B------:R-:W-:Y:S01]  /*44e0*/  FFMA.FTZ R33, R23, R20, R25 ;  /* 0x0000001417217223 */ /* 0x000fe20000010019 */
[----:B---3--:R-:W-:Y:S02]  /*44f0*/  IMAD R31, R31, UR12, RZ ;  /* 0x0000000c1f1f7c24 */ /* 0x008fe4000f8e02ff */
[----:B------:R-:W-:-:S04]  /*4500*/  IMAD.WIDE.U32 R16, R26, UR12, R16 ;  /* 0x0000000c1a107c25 */ /* 0x000fc8000f8e0010 */
[----:B------:R-:W-:Y:S01]  /*4510*/  IMAD R31, R26, UR13, R31 ;  /* 0x0000000d1a1f7c24 */ /* 0x000fe2000f8e021f */
[----:B----4-:R-:W-:-:S04]  /*4520*/  LEA R18, P0, R16, UR16, 0x2 ;  /* 0x0000001010127c11 */ /* 0x010fc8000f8010ff */
[----:B------:R-:W-:-:S04]  /*4530*/  IADD3 R31, PT, PT, R17, R31, RZ ;  /* 0x0000001f111f7210 */ /* 0x000fc80007ffe0ff */
[----:B------:R-:W-:-:S05]  /*4540*/  LEA.HI.X R19, R16, UR17, R31, 0x2, P0 ;  /* 0x0000001110137c11 */ /* 0x000fca00080f141f */
[----:B------:R3:W-:Y:S02]  /*4550*/  STG.E.64 desc[UR14][R18.64], R32 ;  /* 0x0000002012007986 */ /* 0x0007e4000c101b0e */
.L_x_3026:
[----:B------:R-:W-:Y:S05]  /*4560*/  BSYNC.RECONVERGENT B1 ;  /* 0x0000000000017941 */ /* 0x000fea0003800200 */
.L_x_3025:
[----:B------:R-:W-:Y:S04]  /*4570*/  BSSY.RECONVERGENT B1, `(.L_x_3027) ;  /* 0x0000013000017945 */ /* 0x000fe80003800200 */
[----:B------:R-:W-:Y:S05]  /*4580*/  @P2 BRA `(.L_x_3028) ;  /* 0x0000000000442947 */ /* 0x000fea0003800000 */
[----:B------:R-:W4:Y:S01]  /*4590*/  LDCU.64 UR12, c[0x0][0x3e0] ;  /* 0x00007c00ff0c77ac */ /* 0x000f220008000a00 */
[----:B------:R-:W-:Y:S01]  /*45a0*/  MOV R16, R62 ;  /* 0x0000003e00107202 */ /* 0x000fe20000000f00 */
[----:B------:R-:W-:Y:S01]  /*45b0*/  FADD.FTZ R52, R52, -UR5 ;  /* 0x8000000534347e21 */ /* 0x000fe20008010000 */
[----:B------:R-:W-:Y:S01]  /*45c0*/  MOV R17, R61 ;  /* 0x0000003d00117202 */ /* 0x000fe20000000f00 */
[----:B------:R-:W4:Y:S01]  /*45d0*/  LDCU.64 UR16, c[0x0][0x380] ;  /* 0x00007000ff1077ac */ /* 0x000f220008000a00 */
[----:B------:R-:W-:Y:S01]  /*45e0*/  FADD.FTZ R53, R53, -UR5 ;  /* 0x8000000535357e21 */ /* 0x000fe20008010000 */
[----:B0123--:R-:W-:-:S03]  /*45f0*/  FMUL.FTZ R19, R52, UR10 ;  /* 0x0000000a34137c20 */ /* 0x00ffc60008410000 */
[----:B------:R-:W-:Y:S01]  /*4600*/  FMUL.FTZ R20, R53, UR10 ;  /* 0x0000000a35147c20 */ /* 0x000fe20008410000 */
[----:B-----5:R-:W-:Y:S01]  /*4610*/  FFMA.FTZ R26, R22, R19, R24 ;  /* 0x00000013161a7223 */ /* 0x020fe20000010018 */
[----:B----4-:R-:W-:Y:S02]  /*4620*/  IMAD R18, R29, UR12, RZ ;  /* 0x0000000c1d127c24 */ /* 0x010fe4000f8e02ff */
[----:B------:R-:W-:-:S04]  /*4630*/  IMAD.WIDE.U32 R16, R27, UR12, R16 ;  /* 0x0000000c1b107c25 */ /* 0x000fc8000f8e0010 */
[----:B------:R-:W-:Y:S01]  /*4640*/  IMAD R27, R27, UR13, R18 ;  /* 0x0000000d1b1b7c24 */ /* 0x000fe2000f8e0212 */
[----:B------:R-:W-:-:S04]  /*4650*/  LEA R18, P0, R16, UR16, 0x2 ;  /* 0x0000001010127c11 */ /* 0x000fc8000f8010ff */
[----:B------:R-:W-:-:S04]  /*4660*/  IADD3 R27, PT, PT, R17, R27, RZ ;  /* 0x0000001b111b7210 */ /* 0x000fc80007ffe0ff */
[----:B------:R-:W-:Y:S01]  /*4670*/  LEA.HI.X R19, R16, UR17, R27, 0x2, P0 ;  /* 0x0000001110137c11 */ /* 0x000fe200080f141b */
[----:B------:R-:W-:-:S05]  /*4680*/  FFMA.FTZ R27, R23, R20, R25 ;  /* 0x00000014171b7223 */ /* 0x000fca0000010019 */
[----:B------:R4:W-:Y:S02]  /*4690*/  STG.E.64 desc[UR14][R18.64], R26 ;  /* 0x0000001a12007986 */ /* 0x0009e4000c101b0e */
.L_x_3028:
[----:B------:R-:W-:Y:S05]  /*46a0*/  BSYNC.RECONVERGENT B1 ;  /* 0x0000000000017941 */ /* 0x000fea0003800200 */
.L_x_3027:
[----:B------:R-:W-:Y:S05]  /*46b0*/  @P3 BRA `(.L_x_3029) ;  /* 0x0000002000843947 */ /* 0x000fea0003800000 */
[----:B------:R-:W0:Y:S01]  /*46c0*/  LDCU.64 UR8, c[0x0][0x3e0] ;  /* 0x00007c00ff0877ac */ /* 0x000e220008000a00 */
[----:B------:R-:W-:Y:S01]  /*46d0*/  MOV R60, R62 ;  /* 0x0000003e003c7202 */ /* 0x000fe20000000f00 */
[----:B------:R-:W-:Y:S01]  /*46e0*/  FADD.FTZ R54, R54, -UR5 ;  /* 0x8000000536367e21 */ /* 0x000fe20008010000 */
[----:B------:R-:W-:Y:S01]  /*46f0*/  FADD.FTZ R55, R55, -UR5 ;  /* 0x8000000537377e21 */ /* 0x000fe20008010000 */
[----:B------:R-:W0:Y:S03]  /*4700*/  LDCU.64 UR12, c[0x0][0x380] ;  /* 0x00007000ff0c77ac */ /* 0x000e260008000a00 */
[----:B01234-:R-:W-:-:S04]  /*4710*/  FMUL.FTZ R18, R55, UR10 ;  /* 0x0000000a37127c20 */ /* 0x01ffc80008410000 */
[----:B-----5:R-:W-:Y:S01]  /*4720*/  FFMA.FTZ R23, R23, R18, R25 ;  /* 0x0000001217177223 */ /* 0x020fe20000010019 */
[----:B------:R-:W-:Y:S02]  /*4730*/  IMAD R17, R30, UR8, RZ ;  /* 0x000000081e117c24 */ /* 0x000fe4000f8e02ff */
[----:B------:R-:W-:-:S04]  /*4740*/  IMAD.WIDE.U32 R60, R28, UR8, R60 ;  /* 0x000000081c3c7c25 */ /* 0x000fc8000f8e003c */
[----:B------:R-:W-:Y:S02]  /*4750*/  IMAD R19, R28, UR9, R17 ;  /* 0x000000091c137c24 */ /* 0x000fe4000f8e0211 */
[----:B------:R-:W-:Y:S01]  /*4760*/  FMUL.FTZ R17, R54, UR10 ;  /* 0x0000000a36117c20 */ /* 0x000fe20008410000 */
[----:B------:R-:W-:Y:S02]  /*4770*/  LEA R16, P0, R60, UR12, 0x2 ;  /* 0x0000000c3c107c11 */ /* 0x000fe4000f8010ff */
[----:B------:R-:W-:Y:S01]  /*4780*/  IADD3 R19, PT, PT, R61, R19, RZ ;  /* 0x000000133d137210 */ /* 0x000fe20007ffe0ff */
[----:B------:R-:W-:-:S03]  /*4790*/  FFMA.FTZ R22, R22, R17, R24 ;  /* 0x0000001116167223 */ /* 0x000fc60000010018 */
[----:B------:R-:W-:-:S05]  /*47a0*/  LEA.HI.X R17, R60, UR13, R19, 0x2, P0 ;  /* 0x0000000d3c117c11 */ /* 0x000fca00080f1413 */
[----:B------:R0:W-:Y:S01]  /*47b0*/  STG.E.64 desc[UR14][R16.64], R22 ;  /* 0x0000001610007986 */ /* 0x0001e2000c101b0e */
[----:B------:R-:W-:Y:S05]  /*47c0*/  BRA `(.L_x_3029) ;  /* 0x0000002000407947 */ /* 0x000fea0003800000 */
.L_x_2998:
[----:B------:R-:W0:Y:S01]  /*47d0*/  LDCU.64 UR8, c[0x0][0x3e8] ;  /* 0x00007d00ff0877ac */ /* 0x000e220008000a00 */
[----:B------:R-:W-:Y:S01]  /*47e0*/  BSSY.RECONVERGENT B1, `(.L_x_3030) ;  /* 0x0000025000017945 */ /* 0x000fe20003800200 */
[----:B0-----:R-:W-:Y:S02]  /*47f0*/  ISETP.GE.U32.AND P2, PT, R4, UR8, PT ;  /* 0x0000000804007c0c */ /* 0x001fe4000bf46070 */
[----:B------:R-:W-:Y:S02]  /*4800*/  ISETP.GE.U32.AND P1, PT, R6, UR8, PT ;  /* 0x0000000806007c0c */ /* 0x000fe4000bf26070 */
[----:B------:R-:W-:Y:S02]  /*4810*/  ISETP.GE.U32.AND P4, PT, R7, UR8, PT ;  /* 0x0000000807007c0c */ /* 0x000fe4000bf86070 */
[----:B------:R-:W-:Y:S02]  /*4820*/  ISETP.GE.U32.AND P3, PT, R8, UR8, PT ;  /* 0x0000000808007c0c */ /* 0x000fe4000bf66070 */
[----:B------:R-:W-:-:S02]  /*4830*/  ISETP.GE.AND.EX P2, PT, R11, UR9, PT, P2 ;  /* 0x000000090b007c0c */ /* 0x000fc4000bf46320 */
[----:B------:R-:W-:Y:S02]  /*4840*/  ISETP.GE.AND.EX P1, PT, R13, UR9, PT, P1 ;  /* 0x000000090d007c0c */ /* 0x000fe4000bf26310 */
[----:B------:R-:W-:Y:S02]  /*4850*/  ISETP.GE.AND.EX P4, PT, R15, UR9, PT, P4 ;  /* 0x000000090f007c0c */ /* 0x000fe4000bf86340 */
[----:B------:R-:W-:Y:S01]  /*4860*/  ISETP.GE.AND.EX P3, PT, R57, UR9, PT, P3 ;  /* 0x0000000939007c0c */ /* 0x000fe2000bf66330 */
[----:B------:R-:W-:-:S12]  /*4870*/  @P0 BRA `(.L_x_3031) ;  /* 0x00000000006c0947 */ /* 0x000fd80003800000 */
[----:B------:R-:W0:Y:S01]  /*4880*/  LDCU.64 UR12, c[0x0][0x3e0] ;  /* 0x00007c00ff0c77ac */ /* 0x000e220008000a00 */
[----:B------:R-:W-:Y:S01]  /*4890*/  MOV R20, R62 ;  /* 0x0000003e00147202 */ /* 0x000fe20000000f00 */
[----:B------:R-:W-:Y:S02]  /*48a0*/  IMAD.MOV.U32 R21, RZ, RZ, R61 ;  /* 0x000000ffff157224 */ /* 0x000fe400078e003d */
[----:B------:R-:W-:Y:S01]  /*48b0*/  FADD.FTZ R43, R43, -UR5 ;  /* 0x800000052b2b7e21 */ /* 0x000fe20008010000 */
[----:B------:R-:W-:Y:S01]  /*48c0*/  FADD.FTZ R42, R42, -UR5 ;  /* 0x800000052a2a7e21 */ /* 0x000fe20008010000 */
[----:B------:R-:W1:Y:S02]  /*48d0*/  LDCU.64 UR16, c[0x0][0x380] ;  /* 0x00007000ff1077ac */ /* 0x000e640008000a00 */
[----:B------:R-:W-:-:S04]  /*48e0*/  FMUL.FTZ R56, R43, UR10 ;  /* 0x0000000a2b387c20 */ /* 0x000fc80008410000 */
[----:B-----5:R-:W-:-:S04]  /*48f0*/  FFMA.FTZ R67, R23, R56, R25 ;  /* 0x0000003817437223 */ /* 0x020fc80000010019 */
[----:B------:R-:W-:Y:S01]  /*4900*/  FMUL.FTZ R43, R67, -1.4426950216293334961 ;  /* 0xbfb8aa3b432b7820 */ /* 0x000fe20000410000 */
[----:B0-----:R-:W-:Y:S02]  /*4910*/  IMAD R27, R5, UR12, RZ ;  /* 0x0000000c051b7c24 */ /* 0x001fe4000f8e02ff */
[----:B------:R-:W-:-:S03]  /*4920*/  IMAD.WIDE.U32 R20, R12, UR12, R20 ;  /* 0x0000000c0c147c25 */ /* 0x000fc6000f8e0014 */
[----:B------:R-:W0:Y:S01]  /*4930*/  MUFU.EX2 R43, R43 ;  /* 0x0000002b002b7308 */ /* 0x000e220000000800 */
[----:B------:R-:W-:Y:S01]  /*4940*/  IMAD R27, R12, UR13, R27 ;  /* 0x0000000d0c1b7c24 */ /* 0x000fe2000f8e021b */
[----:B-1----:R-:W-:-:S04]  /*4950*/  LEA R26, P0, R20, UR16, 0x2 ;  /* 0x00000010141a7c11 */ /* 0x002fc8000f8010ff */
[----:B------:R-:W-:Y:S01]  /*4960*/  IADD3 R27, PT, PT, R21, R27, RZ ;  /* 0x0000001b151b7210 */ /* 0x000fe20007ffe0ff */
[----:B------:R-:W-:-:S03]  /*4970*/  FMUL.FTZ R21, R42, UR10 ;  /* 0x0000000a2a157c20 */ /* 0x000fc60008410000 */
[----:B------:R-:W-:Y:S01]  /*4980*/  LEA.HI.X R27, R20, UR17, R27, 0x2, P0 ;  /* 0x00000011141b7c11 */ /* 0x000fe200080f141b */
[----:B------:R-:W-:-:S04]  /*4990*/  FFMA.FTZ R65, R22, R21, R24 ;  /* 0x0000001516417223 */ /* 0x000fc80000010018 */
[----:B------:R-:W-:Y:S01]  /*49a0*/  FMUL.FTZ R21, R65, -1.4426950216293334961 ;  /* 0xbfb8aa3b41157820 */ /* 0x000fe20000410000 */
[----:B0-----:R-:W-:-:S05]  /*49b0*/  FADD.FTZ R56, R43, 1 ;  /* 0x3f8000002b387421 */ /* 0x001fca0000010000 */
[----:B------:R-:W0:Y:S08]  /*49c0*/  MUFU.EX2 R21, R21 ;  /* 0x0000001500157308 */ /* 0x000e300000000800 */
[----:B------:R-:W1:Y:S01]  /*49d0*/  MUFU.RCP R56, R56 ;  /* 0x0000003800387308 */ /* 0x000e620000001000 */
[----:B0-----:R-:W-:-:S07]  /*49e0*/  FADD.FTZ R42, R21, 1 ;  /* 0x3f800000152a7421 */ /* 0x001fce0000010000 */
[----:B------:R-:W0:Y:S01]  /*49f0*/  MUFU.RCP R20, R42 ;  /* 0x0000002a00147308 */ /* 0x000e220000001000 */
[----:B-1----:R-:W-:Y:S01]  /*4a00*/  FMUL.FTZ R21, R67, R56 ;  /* 0x0000003843157220 */ /* 0x002fe20000410000 */
[----:B0-----:R-:W-:-:S05]  /*4a10*/  FMUL.FTZ R20, R65, R20 ;  /* 0x0000001441147220 */ /* 0x001fca0000410000 */
[----:B------:R0:W-:Y:S02]  /*4a20*/  STG.E.64 desc[UR14][R26.64], R20 ;  /* 0x000000141a007986 */ /* 0x0001e4000c101b0e */
.L_x_3031:
[----:B------:R-:W-:Y:S05]  /*4a30*/  BSYNC.RECONVERGENT B1 ;  /* 0x0000000000017941 */ /* 0x000fea0003800200 */
.L_x_3030:
        /* <DEDUP_REMOVED lines=29> */
.L_x_3033:
[----:B------:R-:W-:Y:S05]  /*4c10*/  BSYNC.RECONVERGENT B1 ;  /* 0x0000000000017941 */ /* 0x000fea0003800200 */
.L_x_3032:
        /* <DEDUP_REMOVED lines=31> */
.L_x_3035:
[----:B------:R-:W-:Y:S05]  /*4e10*/  BSYNC.RECONVERGENT B1 ;  /* 0x0000000000017941 */ /* 0x000fea0003800200 */
.L_x_3034:
        /* <DEDUP_REMOVED lines=23> */
[----:B------:R-:W-:Y:S02]  /*4f90*/  IADD3 R27, PT, PT, R21, R27, RZ ;  /* 0x0000001b151b7210 */ /* 0x000fe40007ffe0ff */
[----:B0-----:R-:W-:Y:S01]  /*4fa0*/  LEA R26, P0, R20, UR16, 0x2 ;  /* 0x00000010141a7c11 */ /* 0x001fe2000f8010ff */
[----:B-1----:R-:W-:-:S03]  /*4fb0*/  FMUL.FTZ R21, R37, R42 ;  /* 0x0000002a25157220 */ /* 0x002fc60000410000 */
[----:B------:R-:W-:Y:S01]  /*4fc0*/  LEA.HI.X R27, R20, UR17, R27, 0x2, P0 ;  /* 0x00000011141b7c11 */ /* 0x000fe200080f141b */
[----:B--2---:R-:W-:-:S05]  /*4fd0*/  FMUL.FTZ R20, R36, R39 ;  /* 0x0000002724147220 */ /* 0x004fca0000410000 */
[----:B------:R3:W-:Y:S03]  /*4fe0*/  STG.E.64 desc[UR14][R26.64], R20 ;  /* 0x000000141a007986 */ /* 0x0007e6000c101b0e */
.L_x_3037:
[----:B------:R-:W-:Y:S05]  /*4ff0*/  BSYNC.RECONVERGENT B1 ;  /* 0x0000000000017941 */ /* 0x000fea0003800200 */
.L_x_3036:
[----:B------:R-:W-:Y:S04]  /*5000*/  BSSY.RECONVERGENT B1, `(.L_x_3038) ;  /* 0x000001d000017945 */ /* 0x000fe80003800200 */
[----:B------:R-:W-:Y:S05]  /*5010*/  @P3 BRA `(.L_x_3039) ;  /* 0x00000000006c3947 */ /* 0x000fea0003800000 */
[----:B------:R-:W-:Y:S01]  /*5020*/  FADD.FTZ R40, R40, -UR5 ;  /* 0x8000000528287e21 */ /* 0x000fe20008010000 */
[----:B------:R-:W-:Y:S01]  /*5030*/  FADD.FTZ R41, R41, -UR5 ;  /* 0x8000000529297e21 */ /* 0x000fe20008010000 */
[----:B------:R-:W4:Y:S02]  /*5040*/  LDCU.64 UR12, c[0x0][0x3e0] ;  /* 0x00007c00ff0c77ac */ /* 0x000f240008000a00 */
[----:B0123--:R-:W-:Y:S01]  /*5050*/  FMUL.FTZ R21, R40, UR10 ;  /* 0x0000000a28157c20 */ /* 0x00ffe20008410000 */
        /* <DEDUP_REMOVED lines=8> */
[----:B----4-:R-:W-:-:S04]  /*50e0*/  IMAD R27, R57, UR12, RZ ;  /* 0x0000000c391b7c24 */ /* 0x010fc8000f8e02ff */
[----:B------:R-:W-:-:S03]  /*50f0*/  IMAD R27, R8, UR13, R27 ;  /* 0x0000000d081b7c24 */ /* 0x000fc6000f8e021b */
[----:B------:R-:W2:Y:S01]  /*5100*/  MUFU.EX2 R26, R26 ;  /* 0x0000001a001a7308 */ /* 0x000ea20000000800 */
[----:B-1----:R-:W-:Y:S01]  /*5110*/  FADD.FTZ R37, R20, 1 ;  /* 0x3f80000014257421 */ /* 0x002fe20000010000 */
[----:B------:R-:W-:-:S06]  /*5120*/  MOV R20, R62 ;  /* 0x0000003e00147202 */ /* 0x000fcc0000000f00 */
[----:B------:R-:W1:Y:S01]  /*5130*/  MUFU.RCP R37, R37 ;  /* 0x0000002500257308 */ /* 0x000e620000001000 */
[----:B------:R-:W-:-:S04]  /*5140*/  IMAD.WIDE.U32 R20, R8, UR12, R20 ;  /* 0x0000000c08147c25 */ /* 0x000fc8000f8e0014 */
[----:B--2---:R-:W-:Y:S01]  /*5150*/  FADD.FTZ R38, R26, 1 ;  /* 0x3f8000001a267421 */ /* 0x004fe20000010000 */
[----:B------:R-:W-:-:S05]  /*5160*/  IADD3 R27, PT, PT, R21, R27, RZ ;  /* 0x0000001b151b7210 */ /* 0x000fca0007ffe0ff */
[----:B------:R-:W2:Y:S01]  /*5170*/  MUFU.RCP R38, R38 ;  /* 0x0000002600267308 */ /* 0x000ea20000001000 */
[----:B0-----:R-:W-:-:S04]  /*5180*/  LEA R26, P0, R20, UR16, 0x2 ;  /* 0x00000010141a7c11 */ /* 0x001fc8000f8010ff */
[----:B------:R-:W-:Y:S01]  /*5190*/  LEA.HI.X R27, R20, UR17, R27, 0x2, P0 ;  /* 0x00000011141b7c11 */ /* 0x000fe200080f141b */
[----:B-1----:R-:W-:Y:S01]  /*51a0*/  FMUL.FTZ R20, R36, R37 ;  /* 0x0000002524147220 */ /* 0x002fe20000410000 */
[----:B--2---:R-:W-:-:S05]  /*51b0*/  FMUL.FTZ R21, R39, R38 ;  /* 0x0000002627157220 */ /* 0x004fca0000410000 */
[----:B------:R4:W-:Y:S02]  /*51c0*/  STG.E.64 desc[UR14][R26.64], R20 ;  /* 0x000000141a007986 */ /* 0x0009e4000c101b0e */
.L_x_3039:
[----:B------:R-:W-:Y:S05]  /*51d0*/  BSYNC.RECONVERGENT B1 ;  /* 0x0000000000017941 */ /* 0x000fea0003800200 */
.L_x_3038:
        /* <DEDUP_REMOVED lines=18> */
[----:B------:R-:W0:Y:S02]  /*5300*/  LDCU.64 UR12, c[0x0][0x3e0] ;  /* 0x00007c00ff0c77ac */ /* 0x000e240008000a00 */
[----:B01234-:R-:W-:Y:S01]  /*5310*/  MOV R26, R62 ;  /* 0x0000003e001a7202 */ /* 0x01ffe20000000f00 */
[----:B------:R-:W-:Y:S01]  /*5320*/  FADD.FTZ R44, R44, -UR5 ;  /* 0x800000052c2c7e21 */ /* 0x000fe20008010000 */
[----:B------:R-:W-:Y:S01]  /*5330*/  MOV R27, R61 ;  /* 0x0000003d001b7202 */ /* 0x000fe20000000f00 */
[----:B------:R-:W0:Y:S01]  /*5340*/  LDCU.64 UR16, c[0x0][0x380] ;  /* 0x00007000ff1077ac */ /* 0x000e220008000a00 */
[----:B------:R-:W-:Y:S01]  /*5350*/  FADD.FTZ R45, R45, -UR5 ;  /* 0x800000052d2d7e21 */ /* 0x000fe20008010000 */
[----:B------:R-:W-:Y:S02]  /*5360*/  IMAD R20, R59, UR12, RZ ;  /* 0x0000000c3b147c24 */ /* 0x000fe4000f8e02ff */
        /* <DEDUP_REMOVED lines=20> */
.L_x_3041:
[----:B------:R-:W-:Y:S05]  /*54b0*/  BSYNC.RECONVERGENT B1 ;  /* 0x0000000000017941 */ /* 0x000fea0003800200 */
.L_x_3040:
[----:B------:R-:W-:Y:S01]  /*54c0*/  BSSY.RECONVERGENT B1, `(.L_x_3042) ;  /* 0x000001f000017945 */ /* 0x000fe20003800200 */
[C---:B01234-:R-:W-:Y:S02]  /*54d0*/  IADD3 R26, PT, PT, R12.reuse, 0x140, RZ ;  /* 0x000001400c1a7810 */ /* 0x05ffe40007ffe0ff */
[----:B------:R-:W-:Y:S01]  /*54e0*/  IADD3 R27, PT, PT, R12, 0x160, RZ ;  /* 0x000001600c1b7810 */ /* 0x000fe20007ffe0ff */
[----:B------:R-:W-:Y:S06]  /*54f0*/  @P0 BRA `(.L_x_3043) ;  /* 0x00000000006c0947 */ /* 0x000fec0003800000 */
        /* <DEDUP_REMOVED lines=18> */
[----:B--2---:R-:W-:Y:S01]  /*5620*/  FADD.FTZ R44, R18, 1 ;  /* 0x3f800000122c7421 */ /* 0x004fe20000010000 */
[----:B-1----:R-:W-:-:S05]  /*5630*/  LEA R18, P0, R20, UR16, 0x2 ;  /* 0x0000001014127c11 */ /* 0x002fca000f8010ff */
[----:B------:R-:W1:Y:S01]  /*5640*/  MUFU.RCP R44, R44 ;  /* 0x0000002c002c7308 */ /* 0x000e620000001000 */
[----:B0-----:R-:W-:Y:S01]  /*5650*/  FADD.FTZ R45, R19, 1 ;  /* 0x3f800000132d7421 */ /* 0x001fe20000010000 */
[----:B------:R-:W-:-:S06]  /*5660*/  LEA.HI.X R19, R20, UR17, R41, 0x2, P0 ;  /* 0x0000001114137c11 */ /* 0x000fcc00080f1429 */
[----:B------:R-:W0:Y:S01]  /*5670*/  MUFU.RCP R45, R45 ;  /* 0x0000002d002d7308 */ /* 0x000e220000001000 */
[----:B-1----:R-:W-:Y:S01]  /*5680*/  FMUL.FTZ R20, R43, R44 ;  /* 0x0000002c2b147220 */ /* 0x002fe20000410000 */
[----:B0-----:R-:W-:-:S05]  /*5690*/  FMUL.FTZ R21, R42, R45 ;  /* 0x0000002d2a157220 */ /* 0x001fca0000410000 */
[----:B------:R0:W-:Y:S02]  /*56a0*/  STG.E.64 desc[UR14][R18.64], R20 ;  /* 0x0000001412007986 */ /* 0x0001e4000c101b0e */
.L_x_3043:
[----:B------:R-:W-:Y:S05]  /*56b0*/  BSYNC.RECONVERGENT B1 ;  /* 0x0000000000017941 */ /* 0x000fea0003800200 */
.L_x_3042:
        /* <DEDUP_REMOVED lines=14> */
[----:B-1----:R-:W-:-:S07]  /*57a0*/  IMAD R38, R38, UR12, RZ ;  /* 0x0000000c26267c24 */ /* 0x002fce000f8e02ff */
[----:B------:R-:W1:Y:S01]  /*57b0*/  MUFU.EX2 R20, R20 ;  /* 0x0000001400147308 */ /* 0x000e620000000800 */
[----:B--2---:R-:W-:Y:S01]  /*57c0*/  FADD.FTZ R29, R18, 1 ;  /* 0x3f800000121d7421 */ /* 0x004fe20000010000 */
[----:B------:R-:W-:-:S06]  /*57d0*/  MOV R18, R62 ;  /* 0x0000003e00127202 */ /* 0x000fcc0000000f00 */
[----:B------:R-:W2:Y:S01]  /*57e0*/  MUFU.RCP R29, R29 ;  /* 0x0000001d001d7308 */ /* 0x000ea20000001000 */
[----:B------:R-:W-:-:S04]  /*57f0*/  IMAD.WIDE.U32 R18, R35, UR12, R18 ;  /* 0x0000000c23127c25 */ /* 0x000fc8000f8e0012 */
[----:B-1----:R-:W-:Y:S01]  /*5800*/  FADD.FTZ R34, R20, 1 ;  /* 0x3f80000014227421 */ /* 0x002fe20000010000 */
[----:B------:R-:W-:Y:S01]  /*5810*/  IMAD R35, R35, UR13, R38 ;  /* 0x0000000d23237c24 */ /* 0x000fe2000f8e0226 */
[----:B0-----:R-:W-:-:S04]  /*5820*/  LEA R20, P0, R18, UR16, 0x2 ;  /* 0x0000001012147c11 */ /* 0x001fc8000f8010ff */
[----:B------:R-:W0:Y:S01]  /*5830*/  MUFU.RCP R34, R34 ;  /* 0x0000002200227308 */ /* 0x000e220000001000 */
[----:B------:R-:W-:-:S04]  /*5840*/  IADD3 R35, PT, PT, R19, R35, RZ ;  /* 0x0000002313237210 */ /* 0x000fc80007ffe0ff */
[----:B------:R-:W-:Y:S01]  /*5850*/  LEA.HI.X R21, R18, UR17, R35, 0x2, P0 ;  /* 0x0000001112157c11 */ /* 0x000fe200080f1423 */
[----:B--2---:R-:W-:Y:S01]  /*5860*/  FMUL.FTZ R18, R28, R29 ;  /* 0x0000001d1c127220 */ /* 0x004fe20000410000 */
[----:B0-----:R-:W-:-:S05]  /*5870*/  FMUL.FTZ R19, R41, R34 ;  /* 0x0000002229137220 */ /* 0x001fca0000410000 */
[----:B------:R1:W-:Y:S02]  /*5880*/  STG.E.64 desc[UR14][R20.64], R18 ;  /* 0x0000001214007986 */ /* 0x0003e4000c101b0e */
.L_x_3045:
[----:B------:R-:W-:Y:S05]  /*5890*/  BSYNC.RECONVERGENT B1 ;  /* 0x0000000000017941 */ /* 0x000fea0003800200 */
.L_x_3044:
[----:B------:R-:W-:Y:S04]  /*58a0*/  BSSY.RECONVERGENT B1, `(.L_x_3046) ;  /* 0x000001d000017945 */ /* 0x000fe80003800200 */
[----:B------:R-:W-:Y:S05]  /*58b0*/  @P4 BRA `(.L_x_3047) ;  /* 0x00000000006c4947 */ /* 0x000fea0003800000 */
[----:B------:R-:W-:Y:S01]  /*58c0*/  FADD.FTZ R30, R30, -UR5 ;  /* 0x800000051e1e7e21 */ /* 0x000fe20008010000 */
[----:B------:R-:W-:Y:S01]  /*58d0*/  FADD.FTZ R31, R31, -UR5 ;  /* 0x800000051f1f7e21 */ /* 0x000fe20008010000 */
[----:B------:R-:W2:Y:S02]  /*58e0*/  LDCU.64 UR12, c[0x0][0x3e0] ;  /* 0x00007c00ff0c77ac */ /* 0x000ea40008000a00 */
[----:B01----:R-:W-:Y:S01]  /*58f0*/  FMUL.FTZ R19, R30, UR10 ;  /* 0x0000000a1e137c20 */ /* 0x003fe20008410000 */
        /* <DEDUP_REMOVED lines=23> */
.L_x_3047:
[----:B------:R-:W-:Y:S05]  /*5a70*/  BSYNC.RECONVERGENT B1 ;  /* 0x0000000000017941 */ /* 0x000fea0003800200 */
.L_x_3046:
[----:B------:R-:W-:Y:S04]  /*5a80*/  BSSY.RECONVERGENT B1, `(.L_x_3048) ;  /* 0x000001d000017945 */ /* 0x000fe80003800200 */
[----:B------:R-:W-:Y:S05]  /*5a90*/  @P1 BRA `(.L_x_3049) ;  /* 0x00000000006c1947 */ /* 0x000fea0003800000 */
[----:B------:R-:W-:Y:S01]  /*5aa0*/  FADD.FTZ R16, R16, -UR5 ;  /* 0x8000000510107e21 */ /* 0x000fe20008010000 */
[----:B------:R-:W-:Y:S01]  /*5ab0*/  FADD.FTZ R17, R17, -UR5 ;  /* 0x8000000511117e21 */ /* 0x000fe20008010000 */
[----:B------:R-:W3:Y:S02]  /*5ac0*/  LDCU.64 UR12, c[0x0][0x3e0] ;  /* 0x00007c00ff0c77ac */ /* 0x000ee40008000a00 */
[----:B012---:R-:W-:Y:S01]  /*5ad0*/  FMUL.FTZ R19, R16, UR10 ;  /* 0x0000000a10137c20 */ /* 0x007fe20008410000 */
        /* <DEDUP_REMOVED lines=22> */
[----:B------:R3:W-:Y:S02]  /*5c40*/  STG.E.64 desc[UR14][R18.64], R16 ;  /* 0x0000001012007986 */ /* 0x0007e4000c101b0e */
.L_x_3049:
[----:B------:R-:W-:Y:S05]  /*5c50*/  BSYNC.RECONVERGENT B1 ;  /* 0x0000000000017941 */ /* 0x000fea0003800200 */
.L_x_3048:
[----:B------:R-:W-:Y:S01]  /*5c60*/  ISETP.GE.U32.AND P4, PT, R26, UR8, PT ;  /* 0x000000081a007c0c */ /* 0x000fe2000bf86070 */
[----:B------:R-:W-:Y:S01]  /*5c70*/  BSSY.RECONVERGENT B1, `(.L_x_3050) ;  /* 0x0000032000017945 */ /* 0x000fe20003800200 */
[----:B0123--:R-:W-:Y:S02]  /*5c80*/  SHF.R.S32.HI R19, RZ, 0x1f, R26 ;  /* 0x0000001fff137819 */ /* 0x00ffe4000001141a */
        /* <DEDUP_REMOVED lines=28> */
[----:B------:R-:W-:Y:S01]  /*5e50*/  FFMA.FTZ R38, R23, R18, R25 ;  /* 0x0000001217267223 */ /* 0x000fe20000010019 */
[----:B------:R-:W-:-:S02]  /*5e60*/  MOV R17, R61 ;  /* 0x0000003d00117202 */ /* 0x000fc40000000f00 */
        /* <DEDUP_REMOVED lines=11> */
[----:B-1----:R-:W-:-:S05]  /*5f20*/  LEA R18, P4, R16, UR16, 0x2 ;  /* 0x0000001010127c11 */ /* 0x002fca000f8810ff */
[----:B------:R-:W0:Y:S01]  /*5f30*/  MUFU.RCP R33, R33 ;  /* 0x0000002100217308 */ /* 0x000e220000001000 */
[----:B------:R-:W-:-:S04]  /*5f40*/  IADD3 R19, PT, PT, R17, R19, RZ ;  /* 0x0000001311137210 */ /* 0x000fc80007ffe0ff */
[----:B------:R-:W-:Y:S01]  /*5f50*/  LEA.HI.X R19, R16, UR17, R19, 0x2, P4 ;  /* 0x0000001110137c11 */ /* 0x000fe2000a0f1413 */
[----:B--2---:R-:W-:Y:S01]  /*5f60*/  FMUL.FTZ R16, R37, R32 ;  /* 0x0000002025107220 */ /* 0x004fe20000410000 */
[----:B0-----:R-:W-:-:S05]  /*5f70*/  FMUL.FTZ R17, R38, R33 ;  /* 0x0000002126117220 */ /* 0x001fca0000410000 */
[----:B------:R0:W-:Y:S02]  /*5f80*/  STG.E.64 desc[UR14][R18.64], R16 ;  /* 0x0000001012007986 */ /* 0x0001e4000c101b0e */
.L_x_3051:
[----:B------:R-:W-:Y:S05]  /*5f90*/  BSYNC.RECONVERGENT B1 ;  /* 0x0000000000017941 */ /* 0x000fea0003800200 */
.L_x_3050:
        /* <DEDUP_REMOVED lines=29> */
.L_x_3053:
[----:B------:R-:W-:Y:S05]  /*6170*/  BSYNC.RECONVERGENT B1 ;  /* 0x0000000000017941 */ /* 0x000fea0003800200 */
.L_x_3052:
        /* <DEDUP_REMOVED lines=29> */
.L_x_3055:
[----:B------:R-:W-:Y:S05]  /*6350*/  BSYNC.RECONVERGENT B1 ;  /* 0x0000000000017941 */ /* 0x000fea0003800200 */
.L_x_3054:
        /* <DEDUP_REMOVED lines=29> */
.L_x_3057:
[----:B------:R-:W-:Y:S05]  /*6530*/  BSYNC.RECONVERGENT B1 ;  /* 0x0000000000017941 */ /* 0x000fea0003800200 */
.L_x_3056:
        /* <DEDUP_REMOVED lines=29> */
.L_x_3059:
[----:B------:R-:W-:Y:S05]  /*6710*/  BSYNC.RECONVERGENT B1 ;  /* 0x0000000000017941 */ /* 0x000fea0003800200 */
.L_x_3058:
[----:B------:R-:W-:Y:S05]  /*6720*/  @P3 BRA `(.L_x_3029) ;  /* 0x0000000000683947 */ /* 0x000fea0003800000 */
[----:B------:R-:W-:Y:S01]  /*6730*/  FADD.FTZ R54, R54, -UR5 ;  /* 0x8000000536367e21 */ /* 0x000fe20008010000 */
[----:B------:R-:W-:Y:S01]  /*6740*/  FADD.FTZ R55, R55, -UR5 ;  /* 0x8000000537377e21 */ /* 0x000fe20008010000 */
[----:B------:R-:W0:Y:S01]  /*6750*/  LDCU.64 UR8, c[0x0][0x3e0] ;  /* 0x00007c00ff0877ac */ /* 0x000e220008000a00 */
[----:B------:R-:W-:Y:S01]  /*6760*/  MOV R60, R62 ;  /* 0x0000003e003c7202 */ /* 0x000fe20000000f00 */
[----:B01234-:R-:W-:Y:S01]  /*6770*/  FMUL.FTZ R17, R54, UR10 ;  /* 0x0000000a36117c20 */ /* 0x01ffe20008410000 */
[----:B------:R-:W-:Y:S01]  /*6780*/  FMUL.FTZ R18, R55, UR10 ;  /* 0x0000000a37127c20 */ /* 0x000fe20008410000 */
[----:B------:R-:W0:Y:S02]  /*6790*/  LDCU.64 UR12, c[0x0][0x380] ;  /* 0x00007000ff0c77ac */ /* 0x000e240008000a00 */
[----:B-----5:R-:W-:Y:S01]  /*67a0*/  FFMA.FTZ R21, R22, R17, R24 ;  /* 0x0000001116157223 */ /* 0x020fe20000010018 */
[----:B------:R-:W-:-:S03]  /*67b0*/  FFMA.FTZ R22, R23, R18, R25 ;  /* 0x0000001217167223 */ /* 0x000fc60000010019 */
[----:B------:R-:W-:Y:S01]  /*67c0*/  FMUL.FTZ R16, R21, -1.4426950216293334961 ;  /* 0xbfb8aa3b15107820 */ /* 0x000fe20000410000 */
[----:B------:R-:W-:-:S05]  /*67d0*/  FMUL.FTZ R17, R22, -1.4426950216293334961 ;  /* 0xbfb8aa3b16117820 */ /* 0x000fca0000410000 */
[----:B------:R-:W1:Y:S01]  /*67e0*/  MUFU.EX2 R16, R16 ;  /* 0x0000001000107308 */ /* 0x000e620000000800 */
[----:B------:R-:W-:Y:S02]  /*67f0*/  IMAD R31, R31, UR8, RZ ;  /* 0x000000081f1f7c24 */ /* 0x000fe4000f8e02ff */
        /* <DEDUP_REMOVED lines=13> */
.L_x_3029:
[----:B------:R-:W-:Y:S05]  /*68d0*/  BSYNC.RECONVERGENT B0 ;  /* 0x0000000000007941 */ /* 0x000fea0003800200 */
.L_x_2997:
        /* <DEDUP_REMOVED lines=8> */
.L_x_3061:
        /* <DEDUP_REMOVED lines=10> */
.L_x_3470:


//--------------------- .text._Z35group_norm_nhwc_fwd_one_pass_kernelI11Fp32IOBf16WLi64ELi14ELi224EEv26Group_norm_nhwc_fwd_params --------------------------
	.section	.text._Z35group_norm_nhwc_fwd_one_pass_kernelI11Fp32IOBf16WLi64ELi14ELi224EEv26Group_norm_nhwc_fwd_params,"ax",@progbits
	.align	128
        .global         _Z35group_norm_nhwc_fwd_one_pass_kernelI11Fp32IOBf16WLi64ELi14ELi224EEv26Group_norm_nhwc_fwd_params
        .type           _Z35group_norm_nhwc_fwd_one_pass_kernelI11Fp32IOBf16WLi64ELi14ELi224EEv26Group_norm_nhwc_fwd_params,@function
        .size           _Z35group_norm_nhwc_fwd_one_pass_kernelI11Fp32IOBf16WLi64ELi14ELi224EEv26Group_norm_nhwc_fwd_params,(.L_x_3471 - _Z35group_norm_nhwc_fwd_one_pass_kernelI11Fp32IOBf16WLi64ELi14ELi224EEv26Group_norm_nhwc_fwd_params)
        .other          _Z35group_norm_nhwc_fwd_one_pass_kernelI11Fp32IOBf16WLi64ELi14ELi224EEv26Group_norm_nhwc_fwd_params,@"STO_CUDA_ENTRY STV_DEFAULT"
_Z35group_norm_nhwc_fwd_one_pass_kernelI11Fp32IOBf16WLi64ELi14ELi224EEv26Group_norm_nhwc_fwd_params:
.text._Z35group_norm_nhwc_fwd_one_pass_kernelI11Fp32IOBf16WLi64ELi14ELi224EEv26Group_norm_nhwc_fwd_params:
        /* <DEDUP_REMOVED lines=27> */
.L_x_3081:
[----:B012---:R-:W0:Y:S01]  /*01b0*/  LDC R4, c[0x0][0x3f8] ;  /* 0x0000fe00ff047b82 */ /* 0x007e220000000800 */
[----:B------:R-:W-:Y:S01]  /*01c0*/  IABS R10, UR8 ;  /* 0x00000008000a7c13 */ /* 0x000fe20008000000 */
[----:B------:R-:W1:Y:S01]  /*01d0*/  LDCU.64 UR10, c[0x0][0x3e8] ;  /* 0x00007d00ff0a77ac */ /* 0x000e620008000a00 */
[----:B------:R-:W-:Y:S01]  /*01e0*/  VIADD R12, R3, 0x20 ;  /* 0x00000020030c7836 */ /* 0x000fe20000000000 */
[----:B------:R-:W-:Y:S02]  /*01f0*/  SHF.R.S32.HI R15, RZ, 0x1f, R3 ;  /* 0x0000001fff0f7819 */ /* 0x000fe40000011403 */
[----:B------:R-:W-:Y:S02]  /*0200*/  CS2R R18, SRZ ;  /* 0x0000000000127805 */ /* 0x000fe4000001ff00 */
        /* <DEDUP_REMOVED lines=63> */
[----:B------:R-:W-:Y:S02]  /*0600*/  CS2R R16, SRZ ;  /* 0x0000000000107805 */ /* 0x000fe4000001ff00 */
[----:B---3--:R-:W-:Y:S01]  /*0610*/  @!P1 LEA R6, P3, R10, R6, 0x2 ;  /* 0x000000060a069211 */ /* 0x008fe200078610ff */
[----:B------:R-:W-:Y:S01]  /*0620*/  @!P2 IMAD.IADD R9, R13, 0x1, R9 ;  /* 0x000000010d09a824 */ /* 0x000fe200078e0209 */
[----:B0-----:R-:W-:Y:S02]  /*0630*/  @!P2 LEA R8, P4, R12, R4, 0x2 ;  /* 0x000000040c08a211 */ /* 0x001fe400078810ff */
[----:B------:R-:W-:Y:S02]  /*0640*/  @!P1 LEA.HI.X R7, R10, R7, R11, 0x2, P3 ;  /* 0x000000070a079211 */ /* 0x000fe400018f140b */
[----:B------:R-:W-:-:S03]  /*0650*/  @!P2 LEA.HI.X R9, R12, R5, R9, 0x2, P4 ;  /* 0x000000050c09a211 */ /* 0x000fc600020f1409 */
[----:B------:R-:W2:Y:S04]  /*0660*/  @!P1 LDG.E.64 R18, desc[UR14][R6.64] ;  /* 0x0000000e06129981 */ /* 0x000ea8000c1e1b00 */
[----:B------:R-:W3:Y:S01]  /*0670*/  @!P2 LDG.E.64 R16, desc[UR14][R8.64] ;  /* 0x0000000e0810a981 */ /* 0x000ee2000c1e1b00 */
[----:B------:R-:W-:Y:S01]  /*0680*/  BSSY.RECONVERGENT B0, `(.L_x_3062) ;  /* 0x0000030000007945 */ /* 0x000fe20003800200 */
[----:B------:R-:W0:Y:S02]  /*0690*/  S2R R4, SR_LANEID ;  /* 0x0000000000047919 */ /* 0x000e240000000000 */
[C---:B0-----:R-:W-:Y:S02]  /*06a0*/  ISETP.GT.AND P2, PT, R4.reuse, 0x1e, PT ;  /* 0x0000001e0400780c */ /* 0x041fe40003f44270 */
[----:B------:R-:W-:Y:S01]  /*06b0*/  ISETP.GT.AND P3, PT, R4, 0xf, PT ;  /* 0x0000000f0400780c */ /* 0x000fe20003f64270 */
[----:B--2---:R-:W-:Y:S01]  /*06c0*/  FMUL.FTZ R11, R19, R19 ;  /* 0x00000013130b7220 */ /* 0x004fe20000410000 */
[----:B------:R-:W-:Y:S01]  /*06d0*/  FADD.FTZ R5, R18, R19 ;  /* 0x0000001312057221 */ /* 0x000fe20000010000 */
[----:B---3--:R-:W-:-:S02]  /*06e0*/  FMUL.FTZ R13, R17, R17 ;  /* 0x00000011110d7220 */ /* 0x008fc40000410000 */
        /* <DEDUP_REMOVED lines=41> */
.L_x_3063:
[----:B----4-:R-:W-:Y:S05]  /*0980*/  BSYNC.RECONVERGENT B0 ;  /* 0x0000000000007941 */ /* 0x010fea0003800200 */
.L_x_3062:
        /* <DEDUP_REMOVED lines=23> */
.L_x_3065:
[----:B------:R-:W-:Y:S05]  /*0b00*/  BSYNC.RECONVERGENT B0 ;  /* 0x0000000000007941 */ /* 0x000fea0003800200 */
.L_x_3064:
        /* <DEDUP_REMOVED lines=19> */
[----:B--2---:R-:W-:-:S03]  /*0c40*/  SEL R9, R2, RZ, !P2 ;  /* 0x000000ff02097207 */ /* 0x004fc60005000000 */
[----:B------:R-:W-:Y:S01]  /*0c50*/  IMAD.U32 R11, RZ, RZ, UR5 ;  /* 0x00000005ff0b7e24 */ /* 0x000fe2000f8e00ff */
        /* <DEDUP_REMOVED lines=10> */
.L_x_3068:
[----:B-1----:R-:W2:Y:S04]  /*0d00*/  LDG.E.STRONG.GPU R6, desc[UR14][R4.64] ;  /* 0x0000000e04067981 */ /* 0x002ea8000c1ef900 */
[----:B--2---:R-:W-:Y:S01]  /*0d10*/  CCTL.IVALL ;  /* 0x00000000ff00798f */ /* 0x004fe20002000000 */
[----:B------:R-:W-:Y:S05]  /*0d20*/  YIELD ;  /* 0x0000000000007946 */ /* 0x000fea0003800000 */
[----:B------:R-:W-:-:S13]  /*0d30*/  ISETP.NE.AND P2, PT, R6, R9, PT ;  /* 0x000000090600720c */ /* 0x000fda0003f45270 */
[----:B------:R-:W-:Y:S05]  /*0d40*/  @P2 BRA `(.L_x_3068) ;  /* 0xfffffffc00ec2947 */ /* 0x000fea000383ffff */
.L_x_3067:
        /* <DEDUP_REMOVED lines=15> */
.L_x_3070:
        /* <DEDUP_REMOVED lines=24> */
[----:B------:R-:W-:Y:S02]  /*0fc0*/  IMAD.U32 R11, RZ, RZ, UR27 ;  /* 0x0000001bff0b7e24 */ /* 0x000fe4000f8e00ff */
[----:B------:R-:W3:Y:S01]  /*0fd0*/  @!P4 LDG.E.64 R6, desc[UR14][R6.64] ;  /* 0x0000000e0606c981 */ /* 0x000ee2000c1e1b00 */
[----:B------:R-:W-:-:S02]  /*0fe0*/  MOV R8, UR24 ;  /* 0x0000001800087c02 */ /* 0x000fc40008000f00 */
[----:B--2---:R-:W-:Y:S01]  /*0ff0*/  MOV R9, UR25 ;  /* 0x0000001900097c02 */ /* 0x004fe20008000f00 */
[----:B------:R-:W2:Y:S05]  /*1000*/  @!P6 LDG.E.64 R10, desc[UR14][R10.64] ;  /* 0x0000000e0a0ae981 */ /* 0x000eaa000c1e1b00 */
        /* <DEDUP_REMOVED lines=10> */
[----:B---3--:R-:W-:Y:S01]  /*10b0*/  @!P4 FADD.FTZ R24, R24, R6 ;  /* 0x000000061818c221 */ /* 0x008fe20000010000 */
[----:B------:R-:W-:Y:S01]  /*10c0*/  @!P4 FADD.FTZ R25, R25, R7 ;  /* 0x000000071919c221 */ /* 0x000fe20000010000 */
[----:B------:R-:W-:-:S03]  /*10d0*/  ISETP.EQ.OR P4, PT, R4, UR18, P3 ;  /* 0x0000001204007c0c */ /* 0x000fc60009f82670 */
[----:B------:R-:W-:Y:S01]  /*10e0*/  IMAD.U32 R5, RZ, RZ, UR25 ;  /* 0x00000019ff057e24 */ /* 0x000fe2000f8e00ff */
[----:B------:R-:W-:Y:S01]  /*10f0*/  MOV R4, UR24 ;  /* 0x0000001800047c02 */ /* 0x000fe20008000f00 */
[----:B--2---:R-:W-:Y:S01]  /*1100*/  @!P6 FADD.FTZ R24, R24, R10 ;  /* 0x0000000a1818e221 */ /* 0x004fe20000010000 */
        /* <DEDUP_REMOVED lines=46> */
.L_x_3069:
        /* <DEDUP_REMOVED lines=35> */
[----:B------:R-:W-:-:S03]  /*1620*/  MOV R5, UR11 ;  /* 0x0000000b00057c02 */ /* 0x000fc60008000f00 */
[----:B------:R-:W3:Y:S04]  /*1630*/  @!P4 LDG.E.64 R6, desc[UR14][R6.64] ;  /* 0x0000000e0606c981 */ /* 0x000ee8000c1e1b00 */
[----:B------:R-:W4:Y:S02]  /*1640*/  @!P5 LDG.E.64 R4, desc[UR14][R4.64] ;  /* 0x0000000e0404d981 */ /* 0x000f24000c1e1b00 */
[----:B------:R-:W-:-:S05]  /*1650*/  VOTEU.ALL UP3, P6 ;  /* 0x0000000000ff7886 */ /* 0x000fca0003060000 */
[----:B------:R-:W-:-:S04]  /*1660*/  @!UP3 UIMAD UR9, UR9, UR19, UR6 ;  /* 0x000000130909b2a4 */ /* 0x000fc8000f8e0206 */
[----:B------:R-:W-:-:S06]  /*1670*/  @!UP3 UIMAD.WIDE.U32 UR10, UR9, 0x8, UR16 ;  /* 0x00000008090ab8a5 */ /* 0x000fcc000f8e0010 */
[----:B------:R-:W-:Y:S01]  /*1680*/  MOV R8, UR10 ;  /* 0x0000000a00087c02 */ /* 0x000fe20008000f00 */
[----:B--2---:R-:W-:-:S06]  /*1690*/  IMAD.U32 R9, RZ, RZ, UR11 ;  /* 0x0000000bff097e24 */ /* 0x004fcc000f8e00ff */
[----:B------:R-:W2:Y:S01]  /*16a0*/  @!P6 LDG.E.64 R8, desc[UR14][R8.64] ;  /* 0x0000000e0808e981 */ /* 0x000ea2000c1e1b00 */
[----:B------:R-:W-:-:S04]  /*16b0*/  MOV R11, UR5 ;  /* 0x00000005000b7c02 */ /* 0x000fc80008000f00 */
[----:B------:R-:W-:-:S04]  /*16c0*/  IADD3 R11, PT, PT, R11, 0x4, RZ ;  /* 0x000000040b0b7810 */ /* 0x000fc80007ffe0ff */
[----:B------:R-:W-:Y:S01]  /*16d0*/  R2UR UR5, R11 ;  /* 0x000000000b0572ca */ /* 0x000fe200000e0000 */
[----:B----4-:R-:W-:Y:S01]  /*16e0*/  @!P5 FADD.FTZ R24, R24, R4 ;  /* 0x000000041818d221 */ /* 0x010fe20000010000 */
[----:B------:R-:W-:-:S03]  /*16f0*/  @!P5 FADD.FTZ R25, R25, R5 ;  /* 0x000000051919d221 */ /* 0x000fc60000010000 */
[----:B---3--:R-:W-:Y:S01]  /*1700*/  @!P4 FADD.FTZ R24, R24, R6 ;  /* 0x000000061818c221 */ /* 0x008fe20000010000 */
[----:B------:R-:W-:-:S03]  /*1710*/  @!P4 FADD.FTZ R25, R25, R7 ;  /* 0x000000071919c221 */ /* 0x000fc60000010000 */
[----:B--2---:R-:W-:Y:S01]  /*1720*/  @!P6 FADD.FTZ R24, R24, R8 ;  /* 0x000000081818e221 */ /* 0x004fe20000010000 */
[----:B------:R-:W-:-:S07]  /*1730*/  @!P6 FADD.FTZ R25, R25, R9 ;  /* 0x000000091919e221 */ /* 0x000fce0000010000 */
.L_x_3071:
        /* <DEDUP_REMOVED lines=27> */
.L_x_3072:
        /* <DEDUP_REMOVED lines=13> */
.L_x_3073:
[----:B------:R-:W-:Y:S05]  /*19c0*/  BSYNC.RECONVERGENT B0 ;  /* 0x0000000000007941 */ /* 0x000fea0003800200 */
.L_x_3066:
[----:B---3--:R-:W-:Y:S01]  /*19d0*/  LOP3.LUT R4, R0, 0xffff, RZ, 0xc0, !PT ;  /* 0x0000ffff00047812 */ /* 0x008fe200078ec0ff */
[----:B------:R-:W3:Y:S01]  /*19e0*/  S2UR UR9, SR_CgaCtaId ;  /* 0x00000000000979c3 */ /* 0x000ee20000008800 */
[----:B------:R-:W4:Y:S01]  /*19f0*/  LDCU UR10, c[0x0][0x414] ;  /* 0x00008280ff0a77ac */ /* 0x000f220008000800 */
[----:B------:R-:W-:Y:S02]  /*1a00*/  MOV R13, UR8 ;  /* 0x00000008000d7c02 */ /* 0x000fe40008000f00 */
[----:B------:R-:W-:Y:S01]  /*1a10*/  IMAD R4, R4, 0x2493, RZ ;  /* 0x0000249304047824 */ /* 0x000fe200078e02ff */
[----:B------:R-:W-:-:S03]  /*1a20*/  UMOV UR5, 0x400 ;  /* 0x0000040000057882 */ /* 0x000fc60000000000 */
[----:B--2---:R-:W2:Y:S01]  /*1a30*/  @P0 LDC.64 R8, c[0x0][0x388] ;  /* 0x0000e200ff080b82 */ /* 0x004ea20000000a00 */
[----:B------:R-:W-:-:S04]  /*1a40*/  SHF.R.U32.HI R4, RZ, 0x10, R4 ;  /* 0x00000010ff047819 */ /* 0x000fc80000011604 */
[----:B------:R-:W-:-:S03]  /*1a50*/  PRMT R4, R4, 0x9910, RZ ;  /* 0x0000991004047816 */ /* 0x000fc600000000ff */
[----:B-1----:R-:W1:Y:S02]  /*1a60*/  LDC.64 R6, c[0x0][0x398] ;  /* 0x0000e600ff067b82 */ /* 0x002e640000000a00 */
[----:B------:R-:W-:Y:S02]  /*1a70*/  IMAD R4, R4, 0x7, RZ ;  /* 0x0000000704047824 */ /* 0x000fe400078e02ff */
[----:B----4-:R-:W-:-:S03]  /*1a80*/  @P0 FMUL.FTZ R10, R24, UR10 ;  /* 0x0000000a180a0c20 */ /* 0x010fc60008410000 */
[----:B------:R-:W-:Y:S01]  /*1a90*/  IADD3 R11, PT, PT, RZ, -R4, RZ ;  /* 0x80000004ff0b7210 */ /* 0x000fe20007ffe0ff */
[----:B---3--:R-:W-:Y:S01]  /*1aa0*/  ULEA UR5, UR9, UR5, 0x18 ;  /* 0x0000000509057291 */ /* 0x008fe2000f8ec0ff */
[----:B------:R-:W3:Y:S02]  /*1ab0*/  LDC.64 R4, c[0x0][0x3a0] ;  /* 0x0000e800ff047b82 */ /* 0x000ee40000000a00 */
[----:B------:R-:W-:-:S04]  /*1ac0*/  PRMT R11, R11, 0x7710, RZ ;  /* 0x000077100b0b7816 */ /* 0x000fc800000000ff */
[----:B------:R-:W-:Y:S01]  /*1ad0*/  IADD3 R11, PT, PT, R11, R0, RZ ;  /* 0x000000000b0b7210 */ /* 0x000fe20007ffe0ff */
[----:B--2---:R-:W-:Y:S01]  /*1ae0*/  @P0 IMAD.WIDE R8, R13, 0x8, R8 ;  /* 0x000000080d080825 */ /* 0x004fe200078e0208 */
[----:B------:R-:W-:Y:S03]  /*1af0*/  @!P3 STS.64 [UR5+0x48], R24 ;  /* 0x00004818ff00b988 */ /* 0x000fe60008000a05 */
[----:B------:R-:W-:-:S05]  /*1b00*/  IMAD.SHL.U32 R11, R11, 0x2, RZ ;  /* 0x000000020b0b7824 */ /* 0x000fca00078e00ff */
[----:B------:R-:W-:Y:S01]  /*1b10*/  LOP3.LUT R15, R11, 0xffff, RZ, 0xc0, !PT ;  /* 0x0000ffff0b0f7812 */ /* 0x000fe200078ec0ff */
[----:B------:R-:W-:-:S03]  /*1b20*/  @P0 FMUL.FTZ R11, R25, UR10 ;  /* 0x0000000a190b0c20 */ /* 0x000fc60008410000 */
[----:B------:R-:W-:Y:S02]  /*1b30*/  IADD3 R15, PT, PT, R26, R15, RZ ;  /* 0x0000000f1a0f7210 */ /* 0x000fe40007ffe0ff */
[----:B------:R2:W-:Y:S03]  /*1b40*/  @P0 STG.E.64 desc[UR14][R8.64], R10 ;  /* 0x0000000a08000986 */ /* 0x0005e6000c101b0e */
[C---:B-1----:R-:W-:Y:S01]  /*1b50*/  IMAD.WIDE R6, R15.reuse, 0x2, R6 ;  /* 0x000000020f067825 */ /* 0x042fe200078e0206 */
[----:B------:R-:W-:Y:S03]  /*1b60*/  BAR.SYNC.DEFER_BLOCKING 0x0 ;  /* 0x0000000000007b1d */ /* 0x000fe60000010000 */
[----:B---3--:R-:W-:-:S03]  /*1b70*/  IMAD.WIDE R14, R15, 0x2, R4 ;  /* 0x000000020f0e7825 */ /* 0x008fc600078e0204 */
[----:B------:R-:W3:Y:S04]  /*1b80*/  LDG.E.U16 R13, desc[UR14][R6.64] ;  /* 0x0000000e060d7981 */ /* 0x000ee8000c1e1500 */
[----:B------:R1:W4:Y:S04]  /*1b90*/  LDG.E.U16 R26, desc[UR14][R6.64+0x2] ;  /* 0x0000020e061a7981 */ /* 0x000328000c1e1500 */
[----:B------:R-:W0:Y:S04]  /*1ba0*/  LDG.E.U16 R12, desc[UR14][R14.64] ;  /* 0x0000000e0e0c7981 */ /* 0x000e28000c1e1500 */
[----:B------:R-:W5:Y:S01]  /*1bb0*/  LDG.E.U16 R27, desc[UR14][R14.64+0x2] ;  /* 0x0000020e0e1b7981 */ /* 0x000f62000c1e1500 */
[----:B------:R-:W-:Y:S01]  /*1bc0*/  BSSY.RECONVERGENT B0, `(.L_x_3074) ;  /* 0x000007a000007945 */ /* 0x000fe20003800200 */
[----:B-1----:R-:W-:Y:S01]  /*1bd0*/  VIADD R6, R3, 0x20 ;  /* 0x0000002003067836 */ /* 0x002fe20000000000 */
[----:B--2---:R-:W-:Y:S01]  /*1be0*/  SHF.R.S32.HI R10, RZ, 0x1f, R3 ;  /* 0x0000001fff0a7819 */ /* 0x004fe20000011403 */
[----:B------:R-:W1:Y:S03]  /*1bf0*/  LDS.64 R4, [UR5+0x48] ;  /* 0x00004805ff047984 */ /* 0x000e660008000a00 */
[----:B------:R-:W-:Y:S01]  /*1c00*/  SHF.R.S32.HI R7, RZ, 0x1f, R6 ;  /* 0x0000001fff077819 */ /* 0x000fe20000011406 */
[----:B-1----:R-:W-:-:S04]  /*1c10*/  FMUL.FTZ R4, R4, UR10 ;  /* 0x0000000a04047c20 */ /* 0x002fc80008410000 */
[----:B------:R-:W-:-:S04]  /*1c20*/  FMUL.FTZ R28, R4, R4 ;  /* 0x00000004041c7220 */ /* 0x000fc80000410000 */
[----:B------:R-:W-:-:S05]  /*1c30*/  FFMA.FTZ R5, R5, UR10, -R28 ;  /* 0x0000000a05057c23 */ /* 0x000fca000801081c */
[----:B------:R-:W-:-:S13]  /*1c40*/  FSETP.GTU.FTZ.AND P2, PT, R5, RZ, PT ;  /* 0x000000ff0500720b */ /* 0x000fda0003f5c000 */
[----:B------:R-:W1:Y:S02]  /*1c50*/  @P2 LDC R8, c[0x0][0x3a8] ;  /* 0x0000ea00ff082b82 */ /* 0x000e640000000800 */
[----:B-1----:R-:W-:Y:S01]  /*1c60*/  @P2 FADD.FTZ R11, R5, R8 ;  /* 0x00000008050b2221 */ /* 0x002fe20000010000 */
[----:B------:R-:W-:-:S06]  /*1c70*/  HFMA2 R5, -RZ, RZ, 1.875, 0 ;  /* 0x3f800000ff057431 */ /* 0x000fcc00000001ff */
[----:B------:R1:W2:Y:S01]  /*1c80*/  @P2 MUFU.RSQ R5, R11 ;  /* 0x0000000b00052308 */ /* 0x0002a20000001400 */
[----:B---3--:R-:W-:Y:S02]  /*1c90*/  SHF.L.U32 R8, R13, 0x10, RZ ;  /* 0x000000100d087819 */ /* 0x008fe400000006ff */
[----:B----4-:R-:W-:Y:S02]  /*1ca0*/  SHF.L.U32 R9, R26, 0x10, RZ ;  /* 0x000000101a097819 */ /* 0x010fe400000006ff */
[----:B0-----:R-:W-:Y:S01]  /*1cb0*/  SHF.L.U32 R25, R12, 0x10, RZ ;  /* 0x000000100c197819 */ /* 0x001fe200000006ff */
[----:B-----5:R-:W-:Y:S01]  /*1cc0*/  IMAD.U32 R24, R27, 0x10000, RZ ;  /* 0x000100001b187824 */ /* 0x020fe200078e00ff */
[----:B-12---:R-:W-:Y:S06]  /*1cd0*/  BRA.U UP0, `(.L_x_3075) ;  /* 0x0000000100b07547 */ /* 0x006fec000b800000 */
        /* <DEDUP_REMOVED lines=9> */
[C---:B------:R-:W-:Y:S01]  /*1d70*/  FADD.FTZ R18, -R4.reuse, R18 ;  /* 0x0000001204127221 */ /* 0x040fe20000010100 */
[----:B------:R-:W-:Y:S01]  /*1d80*/  FADD.FTZ R26, -R4, R19 ;  /* 0x00000013041a7221 */ /* 0x000fe20000010100 */
[----:B------:R-:W1:Y:S02]  /*1d90*/  LDCU.64 UR10, c[0x0][0x380] ;  /* 0x00007000ff0a77ac */ /* 0x000e640008000a00 */
[-C--:B------:R-:W-:Y:S01]  /*1da0*/  FMUL.FTZ R14, R18, R5.reuse ;  /* 0x00000005120e7220 */ /* 0x080fe20000410000 */
[----:B------:R-:W-:-:S03]  /*1db0*/  FMUL.FTZ R15, R26, R5 ;  /* 0x000000051a0f7220 */ /* 0x000fc60000410000 */
[----:B------:R-:W-:Y:S01]  /*1dc0*/  FFMA.FTZ R14, R8, R14, R25 ;  /* 0x0000000e080e7223 */ /* 0x000fe20000010019 */
[----:B------:R-:W-:Y:S01]  /*1dd0*/  FFMA.FTZ R15, R9, R15, R24 ;  /* 0x0000000f090f7223 */ /* 0x000fe20000010018 */
[----:B0-----:R-:W-:Y:S01]  /*1de0*/  IMAD R12, R10, UR16, RZ ;  /* 0x000000100a0c7c24 */ /* 0x001fe2000f8e02ff */
[----:B------:R-:W-:-:S03]  /*1df0*/  MOV R10, R22 ;  /* 0x00000016000a7202 */ /* 0x000fc60000000f00 */
[C---:B------:R-:W-:Y:S02]  /*1e00*/  IMAD R13, R3.reuse, UR17, R12 ;  /* 0x00000011030d7c24 */ /* 0x040fe4000f8e020c */
[----:B------:R-:W-:-:S03]  /*1e10*/  IMAD.WIDE.U32 R10, R3, UR16, R10 ;  /* 0x00000010030a7c25 */ /* 0x000fc6000f8e000a */
[----:B-1----:R-:W-:Y:S02]  /*1e20*/  LEA R12, P1, R10, UR10, 0x2 ;  /* 0x0000000a0a0c7c11 */ /* 0x002fe4000f8210ff */
[----:B------:R-:W-:-:S04]  /*1e30*/  IADD3 R13, PT, PT, R11, R13, RZ ;  /* 0x0000000d0b0d7210 */ /* 0x000fc80007ffe0ff */
[----:B------:R-:W-:-:S05]  /*1e40*/  LEA.HI.X R13, R10, UR11, R13, 0x2, P1 ;  /* 0x0000000b0a0d7c11 */ /* 0x000fca00088f140d */
[----:B------:R0:W-:Y:S02]  /*1e50*/  STG.E.64 desc[UR14][R12.64], R14 ;  /* 0x0000000e0c007986 */ /* 0x0001e4000c101b0e */
.L_x_3077:
[----:B------:R-:W-:Y:S05]  /*1e60*/  BSYNC.RECONVERGENT B1 ;  /* 0x0000000000017941 */ /* 0x000fea0003800200 */
.L_x_3076:
[----:B------:R-:W-:Y:S05]  /*1e70*/  @P2 BRA `(.L_x_3078) ;  /* 0x0000000400382947 */ /* 0x000fea0003800000 */
[----:B------:R-:W1:Y:S01]  /*1e80*/  LDCU.64 UR10, c[0x0][0x3e0] ;  /* 0x00007c00ff0a77ac */ /* 0x000e620008000a00 */
[----:B------:R-:W-:Y:S01]  /*1e90*/  MOV R11, R21 ;  /* 0x00000015000b7202 */ /* 0x000fe20000000f00 */
[----:B------:R-:W-:Y:S02]  /*1ea0*/  IMAD.MOV.U32 R10, RZ, RZ, R22 ;  /* 0x000000ffff0a7224 */ /* 0x000fe400078e0016 */
[----:B------:R-:W-:Y:S01]  /*1eb0*/  FADD.FTZ R16, -R4, R16 ;  /* 0x0000001004107221 */ /* 0x000fe20000010100 */
[----:B------:R-:W2:Y:S03]  /*1ec0*/  LDCU.64 UR12, c[0x0][0x380] ;  /* 0x00007000ff0c77ac */ /* 0x000ea60008000a00 */
[----:B------:R-:W-:-:S04]  /*1ed0*/  FMUL.FTZ R16, R16, R5 ;  /* 0x0000000510107220 */ /* 0x000fc80000410000 */
[----:B------:R-:W-:Y:S01]  /*1ee0*/  FFMA.FTZ R8, R8, R16, R25 ;  /* 0x0000001008087223 */ /* 0x000fe20000010019 */
[----:B-1----:R-:W-:Y:S02]  /*1ef0*/  IMAD R7, R7, UR10, RZ ;  /* 0x0000000a07077c24 */ /* 0x002fe4000f8e02ff */
[----:B------:R-:W-:-:S04]  /*1f00*/  IMAD.WIDE.U32 R10, R6, UR10, R10 ;  /* 0x0000000a060a7c25 */ /* 0x000fc8000f8e000a */
[----:B------:R-:W-:Y:S02]  /*1f10*/  IMAD R7, R6, UR11, R7 ;  /* 0x0000000b06077c24 */ /* 0x000fe4000f8e0207 */
[----:B------:R-:W-:Y:S01]  /*1f20*/  FADD.FTZ R6, -R4, R17 ;  /* 0x0000001104067221 */ /* 0x000fe20000010100 */
[----:B--2---:R-:W-:Y:S02]  /*1f30*/  LEA R4, P1, R10, UR12, 0x2 ;  /* 0x0000000c0a047c11 */ /* 0x004fe4000f8210ff */
[----:B------:R-:W-:Y:S01]  /*1f40*/  IADD3 R7, PT, PT, R11, R7, RZ ;  /* 0x000000070b077210 */ /* 0x000fe20007ffe0ff */
[----:B------:R-:W-:-:S03]  /*1f50*/  FMUL.FTZ R6, R6, R5 ;  /* 0x0000000506067220 */ /* 0x000fc60000410000 */
[----:B------:R-:W-:Y:S01]  /*1f60*/  LEA.HI.X R5, R10, UR13, R7, 0x2, P1 ;  /* 0x0000000d0a057c11 */ /* 0x000fe200088f1407 */
[----:B------:R-:W-:-:S05]  /*1f70*/  FFMA.FTZ R9, R9, R6, R24 ;  /* 0x0000000609097223 */ /* 0x000fca0000010018 */
[----:B------:R1:W-:Y:S01]  /*1f80*/  STG.E.64 desc[UR14][R4.64], R8 ;  /* 0x0000000804007986 */ /* 0x0003e2000c101b0e */
[----:B------:R-:W-:Y:S05]  /*1f90*/  BRA `(.L_x_3078) ;  /* 0x0000000000f07947 */ /* 0x000fea0003800000 */
.L_x_3075:
[----:B------:R-:W-:Y:S04]  /*1fa0*/  BSSY.RECONVERGENT B1, `(.L_x_3079) ;  /* 0x000001d000017945 */ /* 0x000fe80003800200 */
[----:B------:R-:W-:Y:S05]  /*1fb0*/  @P1 BRA `(.L_x_3080) ;  /* 0x00000000006c1947 */ /* 0x000fea0003800000 */
[C---:B------:R-:W-:Y:S01]  /*1fc0*/  FADD.FTZ R18, -R4.reuse, R18 ;  /* 0x0000001204127221 */ /* 0x040fe20000010100 */
[----:B------:R-:W-:Y:S01]  /*1fd0*/  FADD.FTZ R12, -R4, R19 ;  /* 0x00000013040c7221 */ /* 0x000fe20000010100 */
[----:B------:R-:W0:Y:S01]  /*1fe0*/  LDCU.64 UR10, c[0x0][0x3e0] ;  /* 0x00007c00ff0a77ac */ /* 0x000e220008000a00 */
[----:B------:R-:W-:Y:S02]  /*1ff0*/  IMAD.MOV.U32 R13, RZ, RZ, R21 ;  /* 0x000000ffff0d7224 */ /* 0x000fe400078e0015 */
[-C--:B------:R-:W-:Y:S01]  /*2000*/  FMUL.FTZ R15, R18, R5.reuse ;  /* 0x00000005120f7220 */ /* 0x080fe20000410000 */
[----:B------:R-:W-:Y:S01]  /*2010*/  FMUL.FTZ R12, R12, R5 ;  /* 0x000000050c0c7220 */ /* 0x000fe20000410000 */
[----:B------:R-:W1:Y:S02]  /*2020*/  LDCU.64 UR12, c[0x0][0x380] ;  /* 0x00007000ff0c77ac */ /* 0x000e640008000a00 */
        /* <DEDUP_REMOVED lines=10> */
[----:B------:R-:W-:Y:S01]  /*20d0*/  IMAD R11, R3, UR11, R10 ;  /* 0x0000000b030b7c24 */ /* 0x000fe2000f8e020a */
[----:B-1----:R-:W-:-:S05]  /*20e0*/  LEA R10, P1, R12, UR12, 0x2 ;  /* 0x0000000c0c0a7c11 */ /* 0x002fca000f8210ff */
[----:B------:R-:W1:Y:S01]  /*20f0*/  MUFU.RCP R18, R18 ;  /* 0x0000001200127308 */ /* 0x000e620000001000 */
[----:B------:R-:W-:Y:S01]  /*2100*/  IADD3 R11, PT, PT, R13, R11, RZ ;  /* 0x0000000b0d0b7210 */ /* 0x000fe20007ffe0ff */
[----:B0-----:R-:W-:-:S03]  /*2110*/  FADD.FTZ R19, R26, 1 ;  /* 0x3f8000001a137421 */ /* 0x001fc60000010000 */
[----:B------:R-:W-:-:S03]  /*2120*/  LEA.HI.X R11, R12, UR13, R11, 0x2, P1 ;  /* 0x0000000d0c0b7c11 */ /* 0x000fc600088f140b */
[----:B------:R-:W0:Y:S01]  /*2130*/  MUFU.RCP R19, R19 ;  /* 0x0000001300137308 */ /* 0x000e220000001000 */
[----:B-1----:R-:W-:Y:S01]  /*2140*/  FMUL.FTZ R12, R15, R18 ;  /* 0x000000120f0c7220 */ /* 0x002fe20000410000 */
[----:B0-----:R-:W-:-:S05]  /*2150*/  FMUL.FTZ R13, R14, R19 ;  /* 0x000000130e0d7220 */ /* 0x001fca0000410000 */
[----:B------:R0:W-:Y:S02]  /*2160*/  STG.E.64 desc[UR14][R10.64], R12 ;  /* 0x0000000c0a007986 */ /* 0x0001e4000c101b0e */
.L_x_3080:
[----:B------:R-:W-:Y:S05]  /*2170*/  BSYNC.RECONVERGENT B1 ;  /* 0x0000000000017941 */ /* 0x000fea0003800200 */
.L_x_3079:
[----:B------:R-:W1:Y:S02]  /*2180*/  LDCU.64 UR10, c[0x0][0x3e8] ;  /* 0x00007d00ff0a77ac */ /* 0x000e640008000a00 */
[----:B-1----:R-:W-:-:S04]  /*2190*/  ISETP.GE.U32.AND P1, PT, R6, UR10, PT ;  /* 0x0000000a06007c0c */ /* 0x002fc8000bf26070 */
[----:B------:R-:W-:-:S13]  /*21a0*/  ISETP.GE.AND.EX P1, PT, R7, UR11, PT, P1 ;  /* 0x0000000b07007c0c */ /* 0x000fda000bf26310 */
[----:B------:R-:W-:Y:S05]  /*21b0*/  @P1 BRA `(.L_x_3078) ;  /* 0x0000000000681947 */ /* 0x000fea0003800000 */
[C---:B------:R-:W-:Y:S01]  /*21c0*/  FADD.FTZ R16, -R4.reuse, R16 ;  /* 0x0000001004107221 */ /* 0x040fe20000010100 */
[----:B------:R-:W-:Y:S01]  /*21d0*/  FADD.FTZ R4, -R4, R17 ;  /* 0x0000001104047221 */ /* 0x000fe20000010100 */
[----:B------:R-:W1:Y:S01]  /*21e0*/  LDCU.64 UR10, c[0x0][0x3e0] ;  /* 0x00007c00ff0a77ac */ /* 0x000e620008000a00 */
[----:B------:R-:W-:Y:S01]  /*21f0*/  MOV R20, R22 ;  /* 0x0000001600147202 */ /* 0x000fe20000000f00 */
[-C--:B------:R-:W-:Y:S01]  /*2200*/  FMUL.FTZ R16, R16, R5.reuse ;  /* 0x0000000510107220 */ /* 0x080fe20000410000 */
[----:B------:R-:W-:Y:S01]  /*2210*/  FMUL.FTZ R5, R4, R5 ;  /* 0x0000000504057220 */ /* 0x000fe20000410000 */
[----:B------:R-:W2:Y:S02]  /*2220*/  LDCU.64 UR12, c[0x0][0x380] ;  /* 0x00007000ff0c77ac */ /* 0x000ea40008000a00 */
[----:B------:R-:W-:Y:S01]  /*2230*/  FFMA.FTZ R8, R8, R16, R25 ;  /* 0x0000001008087223 */ /* 0x000fe20000010019 */
        /* <DEDUP_REMOVED lines=9> */
[----:B0-----:R-:W-:Y:S01]  /*22d0*/  FADD.FTZ R9, R4, 1 ;  /* 0x3f80000004097421 */ /* 0x001fe20000010000 */
[----:B--2---:R-:W-:-:S05]  /*22e0*/  LEA R4, P1, R20, UR12, 0x2 ;  /* 0x0000000c14047c11 */ /* 0x004fca000f8210ff */
[----:B------:R-:W0:Y:S01]  /*22f0*/  MUFU.RCP R9, R9 ;  /* 0x0000000900097308 */ /* 0x000e220000001000 */
[----:B-1----:R-:W-:Y:S01]  /*2300*/  FADD.FTZ R10, R5, 1 ;  /* 0x3f800000050a7421 */ /* 0x002fe20000010000 */
[----:B------:R-:W-:-:S06]  /*2310*/  LEA.HI.X R5, R20, UR13, R7, 0x2, P1 ;  /* 0x0000000d14057c11 */ /* 0x000fcc00088f1407 */
[----:B------:R-:W1:Y:S01]  /*2320*/  MUFU.RCP R10, R10 ;  /* 0x0000000a000a7308 */ /* 0x000e620000001000 */
[----:B0-----:R-:W-:Y:S01]  /*2330*/  FMUL.FTZ R8, R8, R9 ;  /* 0x0000000908087220 */ /* 0x001fe20000410000 */
[----:B-1----:R-:W-:-:S05]  /*2340*/  FMUL.FTZ R9, R11, R10 ;  /* 0x0000000a0b097220 */ /* 0x002fca0000410000 */
[----:B------:R2:W-:Y:S02]  /*2350*/  STG.E.64 desc[UR14][R4.64], R8 ;  /* 0x0000000804007986 */ /* 0x0005e4000c101b0e */
.L_x_3078:
[----:B------:R-:W-:Y:S05]  /*2360*/  BSYNC.RECONVERGENT B0 ;  /* 0x0000000000007941 */ /* 0x000fea0003800200 */
.L_x_3074:
[----:B------:R-:W-:Y:S02]  /*2370*/  UIADD3 UR8, UPT, UPT, UR19, UR8, URZ ;  /* 0x0000000813087290 */ /* 0x000fe4000fffe0ff */
[----:B------:R-:W-:Y:S02]  /*2380*/  UIADD3 UR4, UPT, UPT, UR4, 0x1, URZ ;  /* 0x0000000104047890 */ /* 0x000fe4000fffe0ff */
[----:B------:R-:W-:-:S09]  /*2390*/  UISETP.GE.AND UP1, UPT, UR8, UR7, UPT ;  /* 0x000000070800728c */ /* 0x000fd2000bf26270 */
[----:B------:R-:W-:Y:S05]  /*23a0*/  BRA.U !UP1, `(.L_x_3081) ;  /* 0xffffffdd09807547 */ /* 0x000fea000b83ffff */
[----:B------:R-:W-:Y:S05]  /*23b0*/  EXIT ;  /* 0x000000000000794d */ /* 0x000fea0003800000 */
.L_x_3082:
        /* <DEDUP_REMOVED lines=12> */
.L_x_3471:


//--------------------- .text._Z35group_norm_nhwc_fwd_one_pass_kernelI11Fp32IOBf16WLi128ELi14ELi224EEv26Group_norm_nhwc_fwd_params --------------------------
	.section	.text._Z35group_norm_nhwc_fwd_one_pass_kernelI11Fp32IOBf16WLi128ELi14ELi224EEv26Group_norm_nhwc_fwd_params,"ax",@progbits
	.align	128
        .global         _Z35group_norm_nhwc_fwd_one_pass_kernelI11Fp32IOBf16WLi128ELi14ELi224EEv26Group_norm_nhwc_fwd_params
        .type           _Z35group_norm_nhwc_fwd_one_pass_kernelI11Fp32IOBf16WLi128ELi14ELi224EEv26Group_norm_nhwc_fwd_params,@function
        .size           _Z35group_norm_nhwc_fwd_one_pass_kernelI11Fp32IOBf16WLi128ELi14ELi224EEv26Group_norm_nhwc_fwd_params,(.L_x_3472 - _Z35group_norm_nhwc_fwd_one_pass_kernelI11Fp32IOBf16WLi128ELi14ELi224EEv26Group_norm_nhwc_fwd_params)
        .other          _Z35group_norm_nhwc_fwd_one_pass_kernelI11Fp32IOBf16WLi128ELi14ELi224EEv26Group_norm_nhwc_fwd_params,@"STO_CUDA_ENTRY STV_DEFAULT"
_Z35group_norm_nhwc_fwd_one_pass_kernelI11Fp32IOBf16WLi128ELi14ELi224EEv26Group_norm_nhwc_fwd_params:
.text._Z35group_norm_nhwc_fwd_one_pass_kernelI11Fp32IOBf16WLi128ELi14ELi224EEv26Group_norm_nhwc_fwd_params:
        /* <DEDUP_REMOVED lines=27> */
[----:B------:R-:W-:Y:S02]  /*01b0*/  ISETP.NE.AND.EX P0, PT, RZ, UR11, !P0, P1 ;  /* 0x0000000bff007c0c */ /* 0x000fe4000c705310 */
[----:B------:R-:W-:Y:S01]  /*01c0*/  LOP3.LUT R29, R24, 0x7ffffff8, RZ, 0xc0, !PT ;  /* 0x7ffffff8181d7812 */ /* 0x000fe200078ec0ff */
[----:B------:R-:W-:Y:S01]  /*01d0*/  ULEA UR8, UR4, UR8, 0x18 ;  /* 0x0000000804087291 */ /* 0x000fe2000f8ec0ff */
[----:B------:R-:W-:Y:S02]  /*01e0*/  SHF.R.U32.HI R0, RZ, 0x10, R0 ;  /* 0x00000010ff007819 */ /* 0x000fe40000011600 */
[----:B------:R-:W-:Y:S02]  /*01f0*/  UMOV UR4, URZ ;  /* 0x000000ff00047c82 */ /* 0x000fe40008000000 */
[----:B------:R-:W-:Y:S01]  /*0200*/  PRMT R2, R0, 0x9910, RZ ;  /* 0x0000991000027816 */ /* 0x000fe200000000ff */
[----:B------:R-:W-:-:S04]  /*0210*/  IMAD R0, R3, UR20, R0 ;  /* 0x0000001403007c24 */ /* 0x000fc8000f8e0200 */
[----:B------:R-:W-:Y:S01]  /*0220*/  IMAD R2, R2, 0x7, RZ ;  /* 0x0000000702027824 */ /* 0x000fe200078e02ff */
[C---:B------:R-:W-:Y:S01]  /*0230*/  IADD3 R25, PT, PT, R0.reuse, 0x40, RZ ;  /* 0x0000004000197810 */ /* 0x040fe20007ffe0ff */
[C---:B------:R-:W-:Y:S01]  /*0240*/  VIADD R26, R0.reuse, 0x20 ;  /* 0x00000020001a7836 */ /* 0x040fe20000000000 */
[----:B------:R-:W-:Y:S02]  /*0250*/  IADD3 R27, PT, PT, R0, 0x60, RZ ;  /* 0x00000060001b7810 */ /* 0x000fe40007ffe0ff */
[----:B------:R-:W-:Y:S02]  /*0260*/  IADD3 R2, PT, PT, RZ, -R2, RZ ;  /* 0x80000002ff027210 */ /* 0x000fe40007ffe0ff */
[----:B------:R-:W-:Y:S02]  /*0270*/  SHF.R.S32.HI R3, RZ, 0x1f, R0 ;  /* 0x0000001fff037819 */ /* 0x000fe40000011400 */
[----:B------:R-:W-:Y:S02]  /*0280*/  PRMT R2, R2, 0x7710, RZ ;  /* 0x0000771002027816 */ /* 0x000fe400000000ff */
[----:B------:R-:W-:-:S02]  /*0290*/  SHF.R.S32.HI R5, RZ, 0x1f, R26 ;  /* 0x0000001fff057819 */ /* 0x000fc4000001141a */
[----:B------:R-:W-:Y:S02]  /*02a0*/  IADD3 R2, PT, PT, R2, R4, RZ ;  /* 0x0000000402027210 */ /* 0x000fe40007ffe0ff */
[----:B------:R-:W-:Y:S02]  /*02b0*/  SHF.R.S32.HI R4, RZ, 0x1f, R25 ;  /* 0x0000001fff047819 */ /* 0x000fe40000011419 */
[----:B------:R-:W-:Y:S01]  /*02c0*/  SHF.R.S32.HI R3, RZ, 0x1f, R27 ;  /* 0x0000001fff037819 */ /* 0x000fe2000001141b */
[----:B------:R-:W-:-:S05]  /*02d0*/  IMAD.SHL.U32 R2, R2, 0x2, RZ ;  /* 0x0000000202027824 */ /* 0x000fca00078e00ff */
[----:B------:R-:W-:-:S07]  /*02e0*/  LOP3.LUT R28, R2, 0xffff, RZ, 0xc0, !PT ;  /* 0x0000ffff021c7812 */ /* 0x000fce00078ec0ff */
.L_x_3110:
[----:B0-----:R-:W0:Y:S01]  /*02f0*/  LDCU UR5, c[0x0][0x3f8] ;  /* 0x00007f00ff0577ac */ /* 0x001e220008000800 */
[----:B------:R-:W-:Y:S02]  /*0300*/  IABS R8, UR10 ;  /* 0x0000000a00087c13 */ /* 0x000fe40008000000 */
[----:B---3--:R-:W-:Y:S01]  /*0310*/  SHF.R.S32.HI R10, RZ, 0x1f, R26 ;  /* 0x0000001fff0a7819 */ /* 0x008fe2000001141a */
[----:B-1----:R-:W1:Y:S01]  /*0320*/  LDCU.64 UR14, c[0x0][0x3e8] ;  /* 0x00007d00ff0e77ac */ /* 0x002e620008000a00 */
[----:B------:R-:W-:Y:S02]  /*0330*/  SHF.R.S32.HI R11, RZ, 0x1f, R25 ;  /* 0x0000001fff0b7819 */ /* 0x000fe40000011419 */
[----:B------:R-:W-:Y:S01]  /*0340*/  SHF.R.S32.HI R16, RZ, 0x1f, R0 ;  /* 0x0000001fff107819 */ /* 0x000fe20000011400 */
[----:B--2---:R-:W2:Y:S01]  /*0350*/  LDCU.64 UR18, c[0x0][0x3f0] ;  /* 0x00007e00ff1277ac */ /* 0x004ea20008000a00 */
[----:B------:R-:W-:Y:S02]  /*0360*/  SHF.R.S32.HI R22, RZ, 0x1f, R27 ;  /* 0x0000001fff167819 */ /* 0x000fe4000001141b */
[----:B0---4-:R-:W-:-:S04]  /*0370*/  MOV R2, UR5 ;  /* 0x0000000500027c02 */ /* 0x011fc80008000f00 */
[----:B------:R-:W-:Y:S02]  /*0380*/  IABS R5, R2 ;  /* 0x0000000200057213 */ /* 0x000fe40000000000 */
[----:B-1----:R-:W-:Y:S02]  /*0390*/  ISETP.GE.U32.AND P2, PT, R26, UR14, PT ;  /* 0x0000000e1a007c0c */ /* 0x002fe4000bf46070 */
[----:B------:R-:W0:Y:S01]  /*03a0*/  I2F.RP R4, R5 ;  /* 0x0000000500047306 */ /* 0x000e220000209400 */
[----:B------:R-:W-:Y:S02]  /*03b0*/  ISETP.GE.U32.AND P3, PT, R25, UR14, PT ;  /* 0x0000000e19007c0c */ /* 0x000fe4000bf66070 */
[----:B------:R-:W-:Y:S02]  /*03c0*/  ISETP.GE.AND.EX P2, PT, R10, UR15, PT, P2 ;  /* 0x0000000f0a007c0c */ /* 0x000fe4000bf46320 */
[----:B------:R-:W-:-:S03]  /*03d0*/  ISETP.GE.AND.EX P3, PT, R11, UR15, PT, P3 ;  /* 0x0000000f0b007c0c */ /* 0x000fc6000bf66330 */
        /* <DEDUP_REMOVED lines=8> */
[----:B------:R-:W-:Y:S02]  /*0460*/  MOV R6, R8 ;  /* 0x0000000800067202 */ /* 0x000fe40000000f00 */
[----:B------:R-:W0:Y:S02]  /*0470*/  @!P2 LDC.64 R8, c[0x0][0x3e0] ;  /* 0x0000f800ff08ab82 */ /* 0x000e240000000a00 */
[----:B------:R-:W-:Y:S01]  /*0480*/  R2UR UR11, R6 ;  /* 0x00000000060b72ca */ /* 0x000fe200000e0000 */
[----:B------:R-:W-:Y:S01]  /*0490*/  IMAD.HI.U32 R7, R3, R7, UR12 ;  /* 0x0000000c03077e27 */ /* 0x000fe2000f8e0007 */
[----:B--2---:R-:W-:-:S04]  /*04a0*/  MOV R3, UR18 ;  /* 0x0000001200037c02 */ /* 0x004fc80008000f00 */
[----:B------:R-:W-:Y:S02]  /*04b0*/  R2UR UR12, R7 ;  /* 0x00000000070c72ca */ /* 0x000fe400000e0000 */
[----:B------:R-:W1:Y:S11]  /*04c0*/  @!P2 LDC.64 R6, c[0x0][0x390] ;  /* 0x0000e400ff06ab82 */ /* 0x000e760000000a00 */
[----:B------:R-:W-:Y:S01]  /*04d0*/  UIMAD.WIDE.U32 UR12, UR12, UR11, URZ ;  /* 0x0000000b0c0c72a5 */ /* 0x000fe2000f8e00ff */
[----:B0-----:R-:W-:-:S05]  /*04e0*/  @!P2 IMAD R10, R10, R8, RZ ;  /* 0x000000080a0aa224 */ /* 0x001fca00078e02ff */
[----:B------:R-:W-:Y:S01]  /*04f0*/  IADD3 R2, PT, PT, RZ, -UR13, RZ ;  /* 0x8000000dff027c10 */ /* 0x000fe2000fffe0ff */
[----:B------:R-:W-:-:S04]  /*0500*/  @!P2 IMAD R10, R26, R9, R10 ;  /* 0x000000091a0aa224 */ /* 0x000fc800078e020a */
        /* <DEDUP_REMOVED lines=9> */
[----:B------:R-:W0:Y:S11]  /*05a0*/  @!P3 LDC.64 R4, c[0x0][0x3e0] ;  /* 0x0000f800ff04bb82 */ /* 0x000e360000000a00 */
        /* <DEDUP_REMOVED lines=17> */
[----:B------:R-:W-:Y:S02]  /*06c0*/  LEA.HI.X.SX32 R21, R2, RZ, 0x1, P4 ;  /* 0x000000ff02157211 */ /* 0x000fe400020f0eff */
[----:B------:R-:W-:Y:S01]  /*06d0*/  ISETP.GE.U32.AND P4, PT, R27, UR14, PT ;  /* 0x0000000e1b007c0c */ /* 0x000fe2000bf86070 */
[----:B------:R-:W-:-:S03]  /*06e0*/  IMAD.WIDE.U32 R20, R3, UR13, R20 ;  /* 0x0000000d03147c25 */ /* 0x000fc6000f8e0014 */
[----:B------:R-:W-:Y:S01]  /*06f0*/  ISETP.GE.AND.EX P4, PT, R22, UR15, PT, P4 ;  /* 0x0000000f16007c0c */ /* 0x000fe2000bf86340 */
[----:B------:R-:W4:Y:S01]  /*0700*/  @!P3 LDC.64 R2, c[0x0][0x390] ;  /* 0x0000e400ff02bb82 */ /* 0x000f220000000a00 */
[----:B------:R-:W-:Y:S02]  /*0710*/  IADD3 R19, PT, PT, R21, UR5, RZ ;  /* 0x0000000515137c10 */ /* 0x000fe4000fffe0ff */
[----:B------:R-:W-:-:S03]  /*0720*/  @!P2 MOV R18, R20 ;  /* 0x000000140012a202 */ /* 0x000fc60000000f00 */
[--C-:B------:R-:W-:Y:S02]  /*0730*/  @!P1 IMAD.MOV.U32 R17, RZ, RZ, R19.reuse ;  /* 0x000000ffff119224 */ /* 0x100fe400078e0013 */
[----:B------:R-:W-:-:S04]  /*0740*/  @!P2 IMAD.WIDE.U32 R8, R26, R8, R18 ;  /* 0x000000081a08a225 */ /* 0x000fc800078e0012 */
[----:B------:R-:W-:Y:S01]  /*0750*/  @!P2 IMAD.IADD R9, R9, 0x1, R10 ;  /* 0x000000010909a824 */ /* 0x000fe200078e020a */
[----:B-1----:R-:W-:Y:S01]  /*0760*/  @!P2 LEA R6, P5, R8, R6, 0x2 ;  /* 0x000000060806a211 */ /* 0x002fe200078a10ff */
[----:B0-----:R-:W-:-:S03]  /*0770*/  @!P3 IMAD R10, R11, R4, RZ ;  /* 0x000000040b0ab224 */ /* 0x001fc600078e02ff */
[----:B------:R-:W-:Y:S01]  /*0780*/  @!P2 LEA.HI.X R7, R8, R7, R9, 0x2, P5 ;  /* 0x000000070807a211 */ /* 0x000fe200028f1409 */
[----:B------:R-:W-:Y:S01]  /*0790*/  @!P3 IMAD R5, R25, R5, R10 ;  /* 0x000000051905b224 */ /* 0x000fe200078e020a */
[----:B------:R-:W-:Y:S01]  /*07a0*/  @!P3 MOV R8, R20 ;  /* 0x000000140008b202 */ /* 0x000fe20000000f00 */
[----:B------:R-:W0:Y:S01]  /*07b0*/  @!P4 LDC.64 R10, c[0x0][0x3e0] ;  /* 0x0000f800ff0acb82 */ /* 0x000e220000000a00 */
[----:B------:R-:W-:-:S03]  /*07c0*/  @!P3 MOV R9, R19 ;  /* 0x000000130009b202 */ /* 0x000fc60000000f00 */
[----:B------:R-:W-:-:S04]  /*07d0*/  @!P3 IMAD.WIDE.U32 R8, R25, R4, R8 ;  /* 0x000000041908b225 */ /* 0x000fc800078e0008 */
[----:B--2---:R-:W-:Y:S01]  /*07e0*/  @!P1 IMAD R4, R16, R14, RZ ;  /* 0x0000000e10049224 */ /* 0x004fe200078e02ff */
[----:B------:R-:W-:Y:S02]  /*07f0*/  @!P1 MOV R16, R20 ;  /* 0x0000001400109202 */ /* 0x000fe40000000f00 */
[----:B------:R-:W-:Y:S01]  /*0800*/  @!P3 IADD3 R5, PT, PT, R9, R5, RZ ;  /* 0x000000050905b210 */ /* 0x000fe20007ffe0ff */
[----:B------:R-:W-:Y:S01]  /*0810*/  @!P1 IMAD R4, R0, R15, R4 ;  /* 0x0000000f00049224 */ /* 0x000fe200078e0204 */
[----:B----4-:R-:W-:Y:S01]  /*0820*/  @!P3 LEA R2, P5, R8, R2, 0x2 ;  /* 0x000000020802b211 */ /* 0x010fe200078a10ff */
[----:B------:R-:W-:Y:S01]  /*0830*/  @!P1 IMAD.WIDE.U32 R14, R0, R14, R16 ;  /* 0x0000000e000e9225 */ /* 0x000fe200078e0010 */
[----:B------:R-:W-:Y:S02]  /*0840*/  CS2R R16, SRZ ;  /* 0x0000000000107805 */ /* 0x000fe4000001ff00 */
[----:B------:R-:W-:Y:S02]  /*0850*/  @!P3 LEA.HI.X R3, R8, R3, R5, 0x2, P5 ;  /* 0x000000030803b211 */ /* 0x000fe400028f1405 */
[----:B------:R-:W1:Y:S01]  /*0860*/  @!P4 LDC.64 R8, c[0x0][0x390] ;  /* 0x0000e400ff08cb82 */ /* 0x000e620000000a00 */
[----:B------:R-:W-:Y:S01]  /*0870*/  @!P1 IADD3 R5, PT, PT, R15, R4, RZ ;  /* 0x000000040f059210 */ /* 0x000fe20007ffe0ff */
[----:B------:R2:W4:Y:S01]  /*0880*/  @!P2 LDG.E.64 R16, desc[UR16][R6.64] ;  /* 0x000000100610a981 */ /* 0x000522000c1e1b00 */
[----:B---3--:R-:W-:-:S04]  /*0890*/  @!P1 LEA R4, P5, R14, R12, 0x2 ;  /* 0x0000000c0e049211 */ /* 0x008fc800078a10ff */
[----:B------:R-:W-:Y:S01]  /*08a0*/  @!P1 LEA.HI.X R5, R14, R13, R5, 0x2, P5 ;  /* 0x0000000d0e059211 */ /* 0x000fe200028f1405 */
[----:B0-----:R-:W-:Y:S01]  /*08b0*/  @!P4 IMAD R14, R22, R10, RZ ;  /* 0x0000000a160ec224 */ /* 0x001fe200078e02ff */
[----:B--2---:R-:W-:Y:S02]  /*08c0*/  CS2R R6, SRZ ;  /* 0x0000000000067805 */ /* 0x004fe4000001ff00 */
[----:B------:R-:W-:Y:S01]  /*08d0*/  @!P4 MOV R12, R20 ;  /* 0x00000014000cc202 */ /* 0x000fe20000000f00 */
[----:B------:R-:W-:Y:S02]  /*08e0*/  @!P4 IMAD.MOV.U32 R13, RZ, RZ, R19 ;  /* 0x000000ffff0dc224 */ /* 0x000fe400078e0013 */
[C---:B------:R-:W-:Y:S01]  /*08f0*/  @!P4 IMAD R14, R27.reuse, R11, R14 ;  /* 0x0000000b1b0ec224 */ /* 0x040fe200078e020e */
[----:B------:R0:W2:Y:S01]  /*0900*/  @!P1 LDG.E.64 R6, desc[UR16][R4.64] ;  /* 0x0000001004069981 */ /* 0x0000a2000c1e1b00 */
[----:B------:R-:W-:Y:S01]  /*0910*/  @!P4 IMAD.WIDE.U32 R10, R27, R10, R12 ;  /* 0x0000000a1b0ac225 */ /* 0x000fe200078e000c */
[----:B0-----:R-:W-:-:S04]  /*0920*/  CS2R R4, SRZ ;  /* 0x0000000000047805 */ /* 0x001fc8000001ff00 */
[----:B------:R-:W-:Y:S02]  /*0930*/  @!P4 IADD3 R14, PT, PT, R11, R14, RZ ;  /* 0x0000000e0b0ec210 */ /* 0x000fe40007ffe0ff */
[C---:B-1----:R-:W-:Y:S01]  /*0940*/  @!P4 LEA R8, P2, R10.reuse, R8, 0x2 ;  /* 0x000000080a08c211 */ /* 0x042fe200078410ff */
[----:B------:R0:W3:Y:S03]  /*0950*/  @!P3 LDG.E.64 R4, desc[UR16][R2.64] ;  /* 0x000000100204b981 */ /* 0x0000e6000c1e1b00 */
[----:B------:R-:W-:Y:S01]  /*0960*/  @!P4 LEA.HI.X R9, R10, R9, R14, 0x2, P2 ;  /* 0x000000090a09c211 */ /* 0x000fe200010f140e */
[----:B0-----:R-:W-:Y:S01]  /*0970*/  HFMA2 R3, -RZ, RZ, 0, 0 ;  /* 0x00000000ff037431 */ /* 0x001fe200000001ff */
[----:B------:R-:W-:-:S06]  /*0980*/  MOV R2, RZ ;  /* 0x000000ff00027202 */ /* 0x000fcc0000000f00 */
[----:B------:R4:W5:Y:S01]  /*0990*/  @!P4 LDG.E.64 R2, desc[UR16][R8.64] ;  /* 0x000000100802c981 */ /* 0x000962000c1e1b00 */
[----:B------:R-:W0:Y:S02]  /*09a0*/  S2R R22, SR_LANEID ;  /* 0x0000000000167919 */ /* 0x000e240000000000 */
[C---:B0-----:R-:W-:Y:S02]  /*09b0*/  ISETP.GT.AND P2, PT, R22.reuse, 0x1e, PT ;  /* 0x0000001e1600780c */ /* 0x041fe40003f44270 */
[----:B------:R-:W-:Y:S01]  /*09c0*/  ISETP.GT.AND P3, PT, R22, 0xf, PT ;  /* 0x0000000f1600780c */ /* 0x000fe20003f64270 */
[----:B------:R-:W-:Y:S01]  /*09d0*/  BSSY.RECONVERGENT B0, `(.L_x_3083) ;  /* 0x0000034000007945 */ /* 0x000fe20003800200 */
[----:B----4-:R-:W-:Y:S01]  /*09e0*/  FMUL.FTZ R9, R17, R17 ;  /* 0x0000001111097220 */ /* 0x010fe20000410000 */
[----:B------:R-:W-:-:S03]  /*09f0*/  FADD.FTZ R8, R16, R17 ;  /* 0x0000001110087221 */ /* 0x000fc60000010000 */
[----:B------:R-:W-:Y:S01]  /*0a00*/  FFMA.FTZ R9, R16, R16, R9 ;  /* 0x0000001010097223 */ /* 0x000fe20000010009 */
[----:B--2---:R-:W-:Y:S01]  /*0a10*/  FMUL.FTZ R10, R7, R7 ;  /* 0x00000007070a7220 */ /* 0x004fe20000410000 */
[----:B------:R-:W-:-:S03]  /*0a20*/  FADD.FTZ R11, R6, R7 ;  /* 0x00000007060b7221 */ /* 0x000fc60000010000 */
[----:B------:R-:W-:Y:S01]  /*0a30*/  FFMA.FTZ R10, R6, R6, R10 ;  /* 0x00000006060a7223 */ /* 0x000fe2000001000a */
[----:B------:R-:W-:-:S03]  /*0a40*/  FADD.FTZ R11, RZ, R11 ;  /* 0x0000000bff0b7221 */ /* 0x000fc60000010000 */
[----:B------:R-:W-:Y:S01]  /*0a50*/  FADD.FTZ R10, RZ, R10 ;  /* 0x0000000aff0a7221 */ /* 0x000fe20000010000 */
[----:B------:R-:W-:-:S03]  /*0a60*/  FADD.FTZ R8, R11, R8 ;  /* 0x000000080b087221 */ /* 0x000fc60000010000 */
[----:B------:R-:W-:Y:S01]  /*0a70*/  FADD.FTZ R9, R10, R9 ;  /* 0x000000090a097221 */ /* 0x000fe20000010000 */
[----:B---3--:R-:W-:Y:S01]  /*0a80*/  FMUL.FTZ R12, R5, R5 ;  /* 0x00000005050c7220 */ /* 0x008fe20000410000 */
[----:B------:R-:W-:-:S03]  /*0a90*/  FADD.FTZ R10, R4, R5 ;  /* 0x00000005040a7221 */ /* 0x000fc60000010000 */
[----:B------:R-:W-:Y:S01]  /*0aa0*/  FFMA.FTZ R12, R4, R4, R12 ;  /* 0x00000004040c7223 */ /* 0x000fe2000001000c */
[----:B------:R-:W-:-:S03]  /*0ab0*/  FADD.FTZ R8, R8, R10 ;  /* 0x0000000a08087221 */ /* 0x000fc60000010000 */
[----:B------:R-:W-:Y:S01]  /*0ac0*/  FADD.FTZ R9, R9, R12 ;  /* 0x0000000c09097221 */ /* 0x000fe20000010000 */
[----:B-----5:R-:W-:Y:S01]  /*0ad0*/  FMUL.FTZ R11, R3, R3 ;  /* 0x00000003030b7220 */ /* 0x020fe20000410000 */
        /* <DEDUP_REMOVED lines=35> */
.L_x_3084:
[----:B------:R-:W-:Y:S05]  /*0d10*/  BSYNC.RECONVERGENT B0 ;  /* 0x0000000000007941 */ /* 0x000fea0003800200 */
.L_x_3083:
        /* <DEDUP_REMOVED lines=9> */
[----:B-123--:R-:W1:Y:S02]  /*0db0*/  LDS.128 R12, [UR5+0x10] ;  /* 0x00001005ff0c7984 */ /* 0x00ee640008000c00 */
[----:B-1----:R-:W-:Y:S01]  /*0dc0*/  FADD.FTZ R12, R8, R12 ;  /* 0x0000000c080c7221 */ /* 0x002fe20000010000 */
[----:B------:R-:W-:Y:S02]  /*0dd0*/  FADD.FTZ R13, R9, R13 ;  /* 0x0000000d090d7221 */ /* 0x000fe40000010000 */
[----:B0-----:R-:W0:Y:S01]  /*0de0*/  LDS.128 R8, [UR5+0x20] ;  /* 0x00002005ff087984 */ /* 0x001e220008000c00 */
        /* <DEDUP_REMOVED lines=11> */
.L_x_3086:
[----:B------:R-:W-:Y:S05]  /*0ea0*/  BSYNC.RECONVERGENT B0 ;  /* 0x0000000000007941 */ /* 0x000fea0003800200 */
.L_x_3085:
        /* <DEDUP_REMOVED lines=18> */
[----:B--2---:R-:W-:Y:S02]  /*0fd0*/  MOV R13, UR13 ;  /* 0x0000000d000d7c02 */ /* 0x004fe40008000f00 */
[----:B------:R-:W-:Y:S01]  /*0fe0*/  IMAD.U32 R14, RZ, RZ, UR14 ;  /* 0x0000000eff0e7e24 */ /* 0x000fe2000f8e00ff */
        /* <DEDUP_REMOVED lines=12> */
.L_x_3089:
[----:B------:R-:W2:Y:S04]  /*10b0*/  LDG.E.STRONG.GPU R13, desc[UR16][R10.64] ;  /* 0x000000100a0d7981 */ /* 0x000ea8000c1ef900 */
[----:B--2---:R-:W-:Y:S01]  /*10c0*/  CCTL.IVALL ;  /* 0x00000000ff00798f */ /* 0x004fe20002000000 */
[----:B------:R-:W-:Y:S05]  /*10d0*/  YIELD ;  /* 0x0000000000007946 */ /* 0x000fea0003800000 */
[----:B------:R-:W-:-:S13]  /*10e0*/  ISETP.NE.AND P4, PT, R13, R12, PT ;  /* 0x0000000c0d00720c */ /* 0x000fda0003f85270 */
[----:B------:R-:W-:Y:S05]  /*10f0*/  @P4 BRA `(.L_x_3089) ;  /* 0xfffffffc00ec4947 */ /* 0x000fea000383ffff */
.L_x_3088:
        /* <DEDUP_REMOVED lines=14> */
.L_x_3091:
        /* <DEDUP_REMOVED lines=91> */
.L_x_3090:
        /* <DEDUP_REMOVED lines=12> */
[----:B--2---:R-:W-:-:S06]  /*1850*/  MOV R13, UR13 ;  /* 0x0000000d000d7c02 */ /* 0x004fcc0008000f00 */
[----:B------:R-:W0:Y:S01]  /*1860*/  @!P2 LDG.E.64 R12, desc[UR16][R12.64] ;  /* 0x000000100c0ca981 */ /* 0x000e22000c1e1b00 */
[----:B------:R-:W-:Y:S02]  /*1870*/  UIADD3 UR12, UPT, UPT, UR5, 0x1, URZ ;  /* 0x00000001050c7890 */ /* 0x000fe4000fffe0ff */
[----:B------:R-:W-:Y:S02]  /*1880*/  UIADD3 UR14, UPT, UPT, UR5, 0x2, URZ ;  /* 0x00000002050e7890 */ /* 0x000fe4000fffe0ff */
[----:B------:R-:W-:Y:S02]  /*1890*/  UIADD3 UR15, UPT, UPT, UR5, 0x3, URZ ;  /* 0x00000003050f7890 */ /* 0x000fe4000fffe0ff */
[----:B------:R-:W-:-:S05]  /*18a0*/  IMAD.U32 R10, RZ, RZ, UR12 ;  /* 0x0000000cff0a7e24 */ /* 0x000fca000f8e00ff */
        /* <DEDUP_REMOVED lines=11> */
[----:B------:R-:W-:Y:S01]  /*1960*/  MOV R10, UR12 ;  /* 0x0000000c000a7c02 */ /* 0x000fe20008000f00 */
[----:B------:R-:W-:Y:S01]  /*1970*/  IMAD.U32 R11, RZ, RZ, UR13 ;  /* 0x0000000dff0b7e24 */ /* 0x000fe2000f8e00ff */
[----:B------:R-:W-:Y:S02]  /*1980*/  @!UP1 UIMAD.WIDE.U32 UR12, UR14, 0x8, UR18 ;  /* 0x000000080e0c98a5 */ /* 0x000fe4000f8e0012 */
[----:B------:R-:W-:-:S03]  /*1990*/  @!UP2 UIMAD UR14, UR15, UR21, UR6 ;  /* 0x000000150f0ea2a4 */ /* 0x000fc6000f8e0206 */
[----:B------:R-:W2:Y:S01]  /*19a0*/  @!P4 LDG.E.64 R10, desc[UR16][R10.64] ;  /* 0x000000100a0ac981 */ /* 0x000ea2000c1e1b00 */
[----:B------:R-:W-:Y:S01]  /*19b0*/  @!UP2 UIMAD.WIDE.U32 UR14, UR14, 0x8, UR18 ;  /* 0x000000080e0ea8a5 */ /* 0x000fe2000f8e0012 */
[----:B------:R-:W-:Y:S02]  /*19c0*/  MOV R14, UR12 ;  /* 0x0000000c000e7c02 */ /* 0x000fe40008000f00 */
[----:B---3--:R-:W-:-:S06]  /*19d0*/  MOV R15, UR13 ;  /* 0x0000000d000f7c02 */ /* 0x008fcc0008000f00 */
        /* <DEDUP_REMOVED lines=11> */
[----:B---3--:R-:W-:Y:S01]  /*1a90*/  @!P5 FADD.FTZ R8, R8, R14 ;  /* 0x0000000e0808d221 */ /* 0x008fe20000010000 */
[----:B------:R-:W-:-:S03]  /*1aa0*/  @!P5 FADD.FTZ R9, R9, R15 ;  /* 0x0000000f0909d221 */ /* 0x000fc60000010000 */
[----:B----4-:R-:W-:Y:S01]  /*1ab0*/  @!P6 FADD.FTZ R8, R8, R12 ;  /* 0x0000000c0808e221 */ /* 0x010fe20000010000 */
[----:B------:R-:W-:-:S09]  /*1ac0*/  @!P6 FADD.FTZ R9, R9, R13 ;  /* 0x0000000d0909e221 */ /* 0x000fd20000010000 */
.L_x_3092:
        /* <DEDUP_REMOVED lines=28> */
.L_x_3093:
        /* <DEDUP_REMOVED lines=11> */
[----:B0--3--:R-:W-:Y:S01]  /*1d40*/  FADD.FTZ R8, R8, R10 ;  /* 0x0000000a08087221 */ /* 0x009fe20000010000 */
[----:B------:R-:W-:-:S07]  /*1d50*/  FADD.FTZ R9, R9, R11 ;  /* 0x0000000b09097221 */ /* 0x000fce0000010000 */
.L_x_3094:
[----:B------:R-:W-:Y:S05]  /*1d60*/  BSYNC.RECONVERGENT B0 ;  /* 0x0000000000007941 */ /* 0x000fea0003800200 */
.L_x_3087:
        /* <DEDUP_REMOVED lines=13> */
[----:B------:R-:W0:Y:S01]  /*1e40*/  LDC.64 R12, c[0x0][0x3a0] ;  /* 0x0000e800ff0c7b82 */ /* 0x000e220000000a00 */
[----:B-1----:R-:W-:-:S04]  /*1e50*/  IMAD.WIDE R10, R14, 0x2, R10 ;  /* 0x000000020e0a7825 */ /* 0x002fc800078e020a */
[----:B0--3--:R-:W-:-:S03]  /*1e60*/  IMAD.WIDE R8, R14, 0x2, R12 ;  /* 0x000000020e087825 */ /* 0x009fc600078e020c */
[----:B------:R-:W-:Y:S06]  /*1e70*/  BAR.SYNC.DEFER_BLOCKING 0x0 ;  /* 0x0000000000007b1d */ /* 0x000fec0000010000 */
[----:B------:R-:W2:Y:S04]  /*1e80*/  LDG.E.U16 R12, desc[UR16][R10.64] ;  /* 0x000000100a0c7981 */ /* 0x000ea8000c1e1500 */
[----:B------:R-:W3:Y:S04]  /*1e90*/  LDG.E.U16 R13, desc[UR16][R8.64] ;  /* 0x00000010080d7981 */ /* 0x000ee8000c1e1500 */
[----:B------:R0:W4:Y:S04]  /*1ea0*/  LDG.E.U16 R14, desc[UR16][R8.64+0x2] ;  /* 0x00000210080e7981 */ /* 0x000128000c1e1500 */
[----:B------:R1:W5:Y:S04]  /*1eb0*/  LDG.E.U16 R11, desc[UR16][R10.64+0x2] ;  /* 0x000002100a0b7981 */ /* 0x000368000c1e1500 */
[----:B0-----:R-:W0:Y:S02]  /*1ec0*/  LDS.64 R8, [UR5+0x48] ;  /* 0x00004805ff087984 */ /* 0x001e240008000a00 */
[----:B0-----:R-:W-:-:S04]  /*1ed0*/  FMUL.FTZ R8, R8, UR13 ;  /* 0x0000000d08087c20 */ /* 0x001fc80008410000 */
[----:B-1----:R-:W-:-:S04]  /*1ee0*/  FMUL.FTZ R10, R8, R8 ;  /* 0x00000008080a7220 */ /* 0x002fc80000410000 */
[----:B------:R-:W-:-:S05]  /*1ef0*/  FFMA.FTZ R9, R9, UR13, -R10 ;  /* 0x0000000d09097c23 */ /* 0x000fca000801080a */
[----:B------:R-:W-:-:S13]  /*1f00*/  FSETP.GTU.FTZ.AND P2, PT, R9, RZ, PT ;  /* 0x000000ff0900720b */ /* 0x000fda0003f5c000 */
[----:B------:R-:W0:Y:S01]  /*1f10*/  @P2 LDC R10, c[0x0][0x3a8] ;  /* 0x0000ea00ff0a2b82 */ /* 0x000e220000000800 */
[----:B------:R-:W-:Y:S01]  /*1f20*/  BSSY.RECONVERGENT B0, `(.L_x_3095) ;  /* 0x00000eb000007945 */ /* 0x000fe20003800200 */
[----:B0-----:R-:W-:Y:S01]  /*1f30*/  @P2 FADD.FTZ R10, R9, R10 ;  /* 0x0000000a090a2221 */ /* 0x001fe20000010000 */
[----:B------:R-:W-:-:S06]  /*1f40*/  IMAD.MOV.U32 R9, RZ, RZ, 0x3f800000 ;  /* 0x3f800000ff097424 */ /* 0x000fcc00078e00ff */
[----:B------:R2:W0:Y:S02]  /*1f50*/  @P2 MUFU.RSQ R9, R10 ;  /* 0x0000000a00092308 */ /* 0x0004240000001400 */
[----:B--2---:R-:W-:Y:S02]  /*1f60*/  SHF.L.U32 R10, R12, 0x10, RZ ;  /* 0x000000100c0a7819 */ /* 0x004fe400000006ff */
[----:B---3--:R-:W-:Y:S01]  /*1f70*/  SHF.L.U32 R12, R13, 0x10, RZ ;  /* 0x000000100d0c7819 */ /* 0x008fe200000006ff */
[----:B----4-:R-:W-:Y:S01]  /*1f80*/  IMAD.U32 R13, R14, 0x10000, RZ ;  /* 0x000100000e0d7824 */ /* 0x010fe200078e00ff */
[----:B-----5:R-:W-:Y:S01]  /*1f90*/  SHF.L.U32 R11, R11, 0x10, RZ ;  /* 0x000000100b0b7819 */ /* 0x020fe200000006ff */
[----:B0-----:R-:W-:Y:S06]  /*1fa0*/  BRA.U UP0, `(.L_x_3096) ;  /* 0x0000000500787547 */ /* 0x001fec000b800000 */
        /* <DEDUP_REMOVED lines=27> */
[----:B------:R-:W-:-:S05]  /*2160*/  IMAD.WIDE.U32 R14, R0, UR18, R14 ;  /* 0x00000012000e7c25 */ /* 0x000fca000f8e000e */
[----:B------:R-:W-:Y:S02]  /*2170*/  IADD3 R15, PT, PT, R15, R22, RZ ;  /* 0x000000160f0f7210 */ /* 0x000fe40007ffe0ff */
[----:B-1----:R-:W-:-:S04]  /*2180*/  LEA R22, P2, R14, UR12, 0x2 ;  /* 0x0000000c0e167c11 */ /* 0x002fc8000f8410ff */
[----:B------:R-:W-:-:S05]  /*2190*/  LEA.HI.X R23, R14, UR13, R15, 0x2, P2 ;  /* 0x0000000d0e177c11 */ /* 0x000fca00090f140f */
[----:B------:R0:W-:Y:S04]  /*21a0*/  STG.E.64 desc[UR16][R22.64], R6 ;  /* 0x0000000616007986 */ /* 0x0001e8000c101b10 */
.L_x_3098:
[----:B------:R-:W-:Y:S05]  /*21b0*/  BSYNC.RECONVERGENT B1 ;  /* 0x0000000000017941 */ /* 0x000fea0003800200 */
.L_x_3097:
[----:B------:R-:W-:Y:S04]  /*21c0*/  BSSY.RECONVERGENT B1, `(.L_x_3099) ;  /* 0x0000014000017945 */ /* 0x000fe80003800200 */
[----:B------:R-:W-:Y:S05]  /*21d0*/  @P3 BRA `(.L_x_3100) ;  /* 0x0000000000483947 */ /* 0x000fea0003800000 */
[----:B------:R-:W1:Y:S01]  /*21e0*/  LDCU.64 UR12, c[0x0][0x3e0] ;  /* 0x00007c00ff0c77ac */ /* 0x000e620008000a00 */
[----:B0-----:R-:W-:Y:S01]  /*21f0*/  SHF.R.S32.HI R6, RZ, 0x1f, R26 ;  /* 0x0000001fff067819 */ /* 0x001fe2000001141a */
[C---:B------:R-:W-:Y:S01]  /*2200*/  FADD.FTZ R16, -R8.reuse, R16 ;  /* 0x0000001008107221 */ /* 0x040fe20000010100 */
[----:B------:R-:W-:Y:S01]  /*2210*/  MOV R7, R19 ;  /* 0x0000001300077202 */ /* 0x000fe20000000f00 */
[----:B------:R-:W0:Y:S01]  /*2220*/  LDCU.64 UR18, c[0x0][0x380] ;  /* 0x00007000ff1277ac */ /* 0x000e220008000a00 */
[----:B------:R-:W-:Y:S01]  /*2230*/  FADD.FTZ R17, -R8, R17 ;  /* 0x0000001108117221 */ /* 0x000fe20000010100 */
[----:B-1----:R-:W-:Y:S02]  /*2240*/  IMAD R14, R6, UR12, RZ ;  /* 0x0000000c060e7c24 */ /* 0x002fe4000f8e02ff */
[----:B------:R-:W-:Y:S02]  /*2250*/  IMAD.MOV.U32 R6, RZ, RZ, R20 ;  /* 0x000000ffff067224 */ /* 0x000fe400078e0014 */
[----:B------:R-:W-:-:S02]  /*2260*/  IMAD R14, R26, UR13, R14 ;  /* 0x0000000d1a0e7c24 */ /* 0x000fc4000f8e020e */
[----:B------:R-:W-:-:S05]  /*2270*/  IMAD.WIDE.U32 R6, R26, UR12, R6 ;  /* 0x0000000c1a067c25 */ /* 0x000fca000f8e0006 */
[----:B------:R-:W-:Y:S02]  /*2280*/  IADD3 R7, PT, PT, R7, R14, RZ ;  /* 0x0000000e07077210 */ /* 0x000fe40007ffe0ff */
[----:B0-----:R-:W-:-:S04]  /*2290*/  LEA R14, P2, R6, UR18, 0x2 ;  /* 0x00000012060e7c11 */ /* 0x001fc8000f8410ff */
[----:B------:R-:W-:Y:S01]  /*22a0*/  LEA.HI.X R15, R6, UR19, R7, 0x2, P2 ;  /* 0x00000013060f7c11 */ /* 0x000fe200090f1407 */
[-C--:B------:R-:W-:Y:S01]  /*22b0*/  FMUL.FTZ R6, R16, R9.reuse ;  /* 0x0000000910067220 */ /* 0x080fe20000410000 */
[----:B------:R-:W-:-:S03]  /*22c0*/  FMUL.FTZ R7, R17, R9 ;  /* 0x0000000911077220 */ /* 0x000fc60000410000 */
[----:B------:R-:W-:Y:S01]  /*22d0*/  FFMA.FTZ R6, R10, R6, R12 ;  /* 0x000000060a067223 */ /* 0x000fe2000001000c */
[----:B------:R-:W-:-:S05]  /*22e0*/  FFMA.FTZ R7, R11, R7, R13 ;  /* 0x000000070b077223 */ /* 0x000fca000001000d */
[----:B------:R1:W-:Y:S02]  /*22f0*/  STG.E.64 desc[UR16][R14.64], R6 ;  /* 0x000000060e007986 */ /* 0x0003e4000c101b10 */
.L_x_3100:
[----:B------:R-:W-:Y:S05]  /*2300*/  BSYNC.RECONVERGENT B1 ;  /* 0x0000000000017941 */ /* 0x000fea0003800200 */
.L_x_3099:
[----:B------:R-:W-:Y:S04]  /*2310*/  BSSY.RECONVERGENT B1, `(.L_x_3101) ;  /* 0x0000014000017945 */ /* 0x000fe80003800200 */
[----:B------:R-:W-:Y:S05]  /*2320*/  @P4 BRA `(.L_x_3102) ;  /* 0x0000000000484947 */ /* 0x000fea0003800000 */
[----:B------:R-:W2:Y:S01]  /*2330*/  LDCU.64 UR12, c[0x0][0x3e0] ;  /* 0x00007c00ff0c77ac */ /* 0x000ea20008000a00 */
[----:B01----:R-:W-:Y:S01]  /*2340*/  SHF.R.S32.HI R6, RZ, 0x1f, R25 ;  /* 0x0000001fff067819 */ /* 0x003fe20000011419 */
[----:B------:R-:W-:Y:S02]  /*2350*/  IMAD.MOV.U32 R7, RZ, RZ, R19 ;  /* 0x000000ffff077224 */ /* 0x000fe400078e0013 */
[----:B------:R-:W-:Y:S01]  /*2360*/  FADD.FTZ R15, -R8, R5 ;  /* 0x00000005080f7221 */ /* 0x000fe20000010100 */
[----:B------:R-:W0:Y:S01]  /*2370*/  LDCU.64 UR18, c[0x0][0x380] ;  /* 0x00007000ff1277ac */ /* 0x000e220008000a00 */
[----:B--2---:R-:W-:Y:S01]  /*2380*/  IMAD R14, R6, UR12, RZ ;  /* 0x0000000c060e7c24 */ /* 0x004fe2000f8e02ff */
[----:B------:R-:W-:-:S03]  /*2390*/  MOV R6, R20 ;  /* 0x0000001400067202 */ /* 0x000fc60000000f00 */
[C---:B------:R-:W-:Y:S02]  /*23a0*/  IMAD R16, R25.reuse, UR13, R14 ;  /* 0x0000000d19107c24 */ /* 0x040fe4000f8e020e */
[----:B------:R-:W-:Y:S01]  /*23b0*/  FADD.FTZ R14, -R8, R4 ;  /* 0x00000004080e7221 */ /* 0x000fe20000010100 */
[----:B------:R-:W-:-:S04]  /*23c0*/  IMAD.WIDE.U32 R6, R25, UR12, R6 ;  /* 0x0000000c19067c25 */ /* 0x000fc8000f8e0006 */
[-C--:B------:R-:W-:Y:S01]  /*23d0*/  FMUL.FTZ R14, R14, R9.reuse ;  /* 0x000000090e0e7220 */ /* 0x080fe20000410000 */
[----:B------:R-:W-:Y:S01]  /*23e0*/  IADD3 R5, PT, PT, R7, R16, RZ ;  /* 0x0000001007057210 */ /* 0x000fe20007ffe0ff */
[----:B------:R-:W-:Y:S01]  /*23f0*/  FMUL.FTZ R7, R15, R9 ;  /* 0x000000090f077220 */ /* 0x000fe20000410000 */
[----:B0-----:R-:W-:-:S03]  /*2400*/  LEA R4, P2, R6, UR18, 0x2 ;  /* 0x0000001206047c11 */ /* 0x001fc6000f8410ff */
[----:B------:R-:W-:Y:S01]  /*2410*/  FFMA.FTZ R7, R11, R7, R13 ;  /* 0x000000070b077223 */ /* 0x000fe2000001000d */
[----:B------:R-:W-:Y:S01]  /*2420*/  LEA.HI.X R5, R6, UR19, R5, 0x2, P2 ;  /* 0x0000001306057c11 */ /* 0x000fe200090f1405 */
[----:B------:R-:W-:-:S05]  /*2430*/  FFMA.FTZ R6, R10, R14, R12 ;  /* 0x0000000e0a067223 */ /* 0x000fca000001000c */
[----:B------:R2:W-:Y:S03]  /*2440*/  STG.E.64 desc[UR16][R4.64], R6 ;  /* 0x0000000604007986 */ /* 0x0005e6000c101b10 */
.L_x_3102:
[----:B------:R-:W-:Y:S05]  /*2450*/  BSYNC.RECONVERGENT B1 ;  /* 0x0000000000017941 */ /* 0x000fea0003800200 */
.L_x_3101:
[----:B------:R-:W-:Y:S05]  /*2460*/  @P1 BRA `(.L_x_3103) ;  /* 0x0000000800581947 */ /* 0x000fea0003800000 */
[----:B------:R-:W3:Y:S01]  /*2470*/  LDCU.64 UR12, c[0x0][0x3e0] ;  /* 0x00007c00ff0c77ac */ /* 0x000ee20008000a00 */
[----:B--2---:R-:W-:Y:S01]  /*2480*/  SHF.R.S32.HI R4, RZ, 0x1f, R27 ;  /* 0x0000001fff047819 */ /* 0x004fe2000001141b */
[C---:B------:R-:W-:Y:S01]  /*2490*/  FADD.FTZ R2, -R8.reuse, R2 ;  /* 0x0000000208027221 */ /* 0x040fe20000010100 */
[----:B------:R-:W-:Y:S01]  /*24a0*/  MOV R18, R20 ;  /* 0x0000001400127202 */ /* 0x000fe20000000f00 */
[----:B------:R-:W2:Y:S01]  /*24b0*/  LDCU.64 UR14, c[0x0][0x380] ;  /* 0x00007000ff0e77ac */ /* 0x000ea20008000a00 */
[----:B------:R-:W-:Y:S01]  /*24c0*/  FADD.FTZ R8, -R8, R3 ;  /* 0x0000000308087221 */ /* 0x000fe20000010100 */
[----:B------:R-:W-:-:S03]  /*24d0*/  FMUL.FTZ R3, R2, R9 ;  /* 0x0000000902037220 */ /* 0x000fc60000410000 */
[----:B------:R-:W-:Y:S01]  /*24e0*/  FMUL.FTZ R8, R8, R9 ;  /* 0x0000000908087220 */ /* 0x000fe20000410000 */
[----:B------:R-:W-:-:S03]  /*24f0*/  FFMA.FTZ R10, R10, R3, R12 ;  /* 0x000000030a0a7223 */ /* 0x000fc6000001000c */
[----:B------:R-:W-:Y:S01]  /*2500*/  FFMA.FTZ R11, R11, R8, R13 ;  /* 0x000000080b0b7223 */ /* 0x000fe2000001000d */
[----:B---3--:R-:W-:Y:S02]  /*2510*/  IMAD R4, R4, UR12, RZ ;  /* 0x0000000c04047c24 */ /* 0x008fe4000f8e02ff */
[----:B------:R-:W-:-:S04]  /*2520*/  IMAD.WIDE.U32 R18, R27, UR12, R18 ;  /* 0x0000000c1b127c25 */ /* 0x000fc8000f8e0012 */
[----:B------:R-:W-:Y:S01]  /*2530*/  IMAD R5, R27, UR13, R4 ;  /* 0x0000000d1b057c24 */ /* 0x000fe2000f8e0204 */
[----:B--2---:R-:W-:-:S04]  /*2540*/  LEA R2, P1, R18, UR14, 0x2 ;  /* 0x0000000e12027c11 */ /* 0x004fc8000f8210ff */
[----:B------:R-:W-:-:S04]  /*2550*/  IADD3 R5, PT, PT, R19, R5, RZ ;  /* 0x0000000513057210 */ /* 0x000fc80007ffe0ff */
[----:B------:R-:W-:-:S05]  /*2560*/  LEA.HI.X R3, R18, UR15, R5, 0x2, P1 ;  /* 0x0000000f12037c11 */ /* 0x000fca00088f1405 */
[----:B------:R3:W-:Y:S01]  /*2570*/  STG.E.64 desc[UR16][R2.64], R10 ;  /* 0x0000000a02007986 */ /* 0x0007e2000c101b10 */
[----:B------:R-:W-:Y:S05]  /*2580*/  BRA `(.L_x_3103) ;  /* 0x0000000800107947 */ /* 0x000fea0003800000 */
.L_x_3096:
        /* <DEDUP_REMOVED lines=14> */
[C---:B------:R-:W-:Y:S01]  /*2670*/  FADD.FTZ R6, -R8.reuse, R6 ;  /* 0x0000000608067221 */ /* 0x040fe20000010100 */
[----:B------:R-:W-:Y:S01]  /*2680*/  MOV R15, R19 ;  /* 0x00000013000f7202 */ /* 0x000fe20000000f00 */
[----:B------:R-:W1:Y:S01]  /*2690*/  LDCU.64 UR14, c[0x0][0x380] ;  /* 0x00007000ff0e77ac */ /* 0x000e620008000a00 */
[----:B------:R-:W-:Y:S01]  /*26a0*/  FADD.FTZ R7, -R8, R7 ;  /* 0x0000000708077221 */ /* 0x000fe20000010100 */
[----:B------:R-:W-:-:S03]  /*26b0*/  FMUL.FTZ R6, R6, R9 ;  /* 0x0000000906067220 */ /* 0x000fc60000410000 */
[----:B------:R-:W-:Y:S01]  /*26c0*/  FMUL.FTZ R7, R7, R9 ;  /* 0x0000000907077220 */ /* 0x000fe20000410000 */
[----:B------:R-:W-:-:S03]  /*26d0*/  FFMA.FTZ R6, R10, R6, R12 ;  /* 0x000000060a067223 */ /* 0x000fc6000001000c */
[----:B------:R-:W-:Y:S01]  /*26e0*/  FFMA.FTZ R7, R11, R7, R13 ;  /* 0x000000070b077223 */ /* 0x000fe2000001000d */
[----:B0-----:R-:W-:Y:S02]  /*26f0*/  IMAD R22, R14, UR12, RZ ;  /* 0x0000000c0e167c24 */ /* 0x001fe4000f8e02ff */
[----:B------:R-:W-:Y:S02]  /*2700*/  IMAD.MOV.U32 R14, RZ, RZ, R20 ;  /* 0x000000ffff0e7224 */ /* 0x000fe400078e0014 */
[C---:B------:R-:W-:Y:S02]  /*2710*/  IMAD R22, R0.reuse, UR13, R22 ;  /* 0x0000000d00167c24 */ /* 0x040fe4000f8e0216 */
[----:B------:R-:W-:-:S05]  /*2720*/  IMAD.WIDE.U32 R14, R0, UR12, R14 ;  /* 0x0000000c000e7c25 */ /* 0x000fca000f8e000e */
[----:B------:R-:W-:Y:S02]  /*2730*/  IADD3 R15, PT, PT, R15, R22, RZ ;  /* 0x000000160f0f7210 */ /* 0x000fe40007ffe0ff */
[----:B-1----:R-:W-:-:S04]  /*2740*/  LEA R22, P1, R14, UR14, 0x2 ;  /* 0x0000000e0e167c11 */ /* 0x002fc8000f8210ff */
[----:B------:R-:W-:Y:S01]  /*2750*/  LEA.HI.X R23, R14, UR15, R15, 0x2, P1 ;  /* 0x0000000f0e177c11 */ /* 0x000fe200088f140f */
        /* <DEDUP_REMOVED lines=11> */
.L_x_3105:
[----:B------:R-:W-:Y:S05]  /*2810*/  BSYNC.RECONVERGENT B1 ;  /* 0x0000000000017941 */ /* 0x000fea0003800200 */
.L_x_3104:
[----:B------:R-:W-:Y:S04]  /*2820*/  BSSY.RECONVERGENT B1, `(.L_x_3106) ;  /* 0x000001e000017945 */ /* 0x000fe80003800200 */
[----:B------:R-:W-:Y:S05]  /*2830*/  @P2 BRA `(.L_x_3107) ;  /* 0x0000000000702947 */ /* 0x000fea0003800000 */
[----:B------:R-:W1:Y:S01]  /*2840*/  LDCU.64 UR12, c[0x0][0x3e0] ;  /* 0x00007c00ff0c77ac */ /* 0x000e620008000a00 */
[----:B0-----:R-:W-:Y:S01]  /*2850*/  SHF.R.S32.HI R6, RZ, 0x1f, R26 ;  /* 0x0000001fff067819 */ /* 0x001fe2000001141a */
[----:B------:R-:W-:Y:S02]  /*2860*/  IMAD.MOV.U32 R7, RZ, RZ, R19 ;  /* 0x000000ffff077224 */ /* 0x000fe400078e0013 */
[C---:B------:R-:W-:Y:S01]  /*2870*/  FADD.FTZ R16, -R8.reuse, R16 ;  /* 0x0000001008107221 */ /* 0x040fe20000010100 */
[----:B------:R-:W0:Y:S01]  /*2880*/  LDCU.64 UR14, c[0x0][0x380] ;  /* 0x00007000ff0e77ac */ /* 0x000e220008000a00 */
[----:B------:R-:W-:Y:S01]  /*2890*/  FADD.FTZ R17, -R8, R17 ;  /* 0x0000001108117221 */ /* 0x000fe20000010100 */
[----:B-1----:R-:W-:Y:S01]  /*28a0*/  IMAD R14, R6, UR12, RZ ;  /* 0x0000000c060e7c24 */ /* 0x002fe2000f8e02ff */
[----:B------:R-:W-:-:S03]  /*28b0*/  MOV R6, R20 ;  /* 0x0000001400067202 */ /* 0x000fc60000000f00 */
[C---:B------:R-:W-:Y:S02]  /*28c0*/  IMAD R14, R26.reuse, UR13, R14 ;  /* 0x0000000d1a0e7c24 */ /* 0x040fe4000f8e020e */
[----:B------:R-:W-:-:S05]  /*28d0*/  IMAD.WIDE.U32 R6, R26, UR12, R6 ;  /* 0x0000000c1a067c25 */ /* 0x000fca000f8e0006 */
[----:B------:R-:W-:Y:S02]  /*28e0*/  IADD3 R7, PT, PT, R7, R14, RZ ;  /* 0x0000000e07077210 */ /* 0x000fe40007ffe0ff */
[----:B0-----:R-:W-:-:S04]  /*28f0*/  LEA R14, P1, R6, UR14, 0x2 ;  /* 0x0000000e060e7c11 */ /* 0x001fc8000f8210ff */
[----:B------:R-:W-:Y:S01]  /*2900*/  LEA.HI.X R15, R6, UR15, R7, 0x2, P1 ;  /* 0x0000000f060f7c11 */ /* 0x000fe200088f1407 */
[-C--:B------:R-:W-:Y:S01]  /*2910*/  FMUL.FTZ R6, R16, R9.reuse ;  /* 0x0000000910067220 */ /* 0x080fe20000410000 */
[----:B------:R-:W-:-:S03]  /*2920*/  FMUL.FTZ R7, R17, R9 ;  /* 0x0000000911077220 */ /* 0x000fc60000410000 */
        /* <DEDUP_REMOVED lines=13> */
.L_x_3107:
[----:B------:R-:W-:Y:S05]  /*2a00*/  BSYNC.RECONVERGENT B1 ;  /* 0x0000000000017941 */ /* 0x000fea0003800200 */
.L_x_3106:
[----:B------:R-:W-:Y:S04]  /*2a10*/  BSSY.RECONVERGENT B1, `(.L_x_3108) ;  /* 0x000001e000017945 */ /* 0x000fe80003800200 */
[----:B------:R-:W-:Y:S05]  /*2a20*/  @P3 BRA `(.L_x_3109) ;  /* 0x0000000000703947 */ /* 0x000fea0003800000 */
[C---:B------:R-:W-:Y:S01]  /*2a30*/  FADD.FTZ R16, -R8.reuse, R4 ;  /* 0x0000000408107221 */ /* 0x040fe20000010100 */
[----:B------:R-:W-:Y:S01]  /*2a40*/  FADD.FTZ R5, -R8, R5 ;  /* 0x0000000508057221 */ /* 0x000fe20000010100 */
[----:B------:R-:W2:Y:S01]  /*2a50*/  LDCU.64 UR12, c[0x0][0x3e0] ;  /* 0x00007c00ff0c77ac */ /* 0x000ea20008000a00 */
[----:B01----:R-:W-:Y:S01]  /*2a60*/  SHF.R.S32.HI R6, RZ, 0x1f, R25 ;  /* 0x0000001fff067819 */ /* 0x003fe20000011419 */
[-C--:B------:R-:W-:Y:S01]  /*2a70*/  FMUL.FTZ R16, R16, R9.reuse ;  /* 0x0000000910107220 */ /* 0x080fe20000410000 */
[----:B------:R-:W-:Y:S01]  /*2a80*/  FMUL.FTZ R14, R5, R9 ;  /* 0x00000009050e7220 */ /* 0x000fe20000410000 */
[----:B------:R-:W0:Y:S01]  /*2a90*/  LDCU.64 UR14, c[0x0][0x380] ;  /* 0x00007000ff0e77ac */ /* 0x000e220008000a00 */
[----:B------:R-:W-:Y:S01]  /*2aa0*/  MOV R7, R19 ;  /* 0x0000001300077202 */ /* 0x000fe20000000f00 */
[----:B------:R-:W-:Y:S01]  /*2ab0*/  FFMA.FTZ R16, R10, R16, R12 ;  /* 0x000000100a107223 */ /* 0x000fe2000001000c */
[----:B------:R-:W-:-:S03]  /*2ac0*/  FFMA.FTZ R14, R11, R14, R13 ;  /* 0x0000000e0b0e7223 */ /* 0x000fc6000001000d */
[----:B------:R-:W-:Y:S01]  /*2ad0*/  FMUL.FTZ R5, R16, -1.4426950216293334961 ;  /* 0xbfb8aa3b10057820 */ /* 0x000fe20000410000 */
[----:B------:R-:W-:-:S05]  /*2ae0*/  FMUL.FTZ R4, R14, -1.4426950216293334961 ;  /* 0xbfb8aa3b0e047820 */ /* 0x000fca0000410000 */
[----:B------:R-:W1:Y:S08]  /*2af0*/  MUFU.EX2 R5, R5 ;  /* 0x0000000500057308 */ /* 0x000e700000000800 */
[----:B------:R-:W3:Y:S01]  /*2b00*/  MUFU.EX2 R4, R4 ;  /* 0x0000000400047308 */ /* 0x000ee20000000800 */
[----:B-1----:R-:W-:-:S07]  /*2b10*/  FADD.FTZ R5, R5, 1 ;  /* 0x3f80000005057421 */ /* 0x002fce0000010000 */
[----:B------:R-:W-:Y:S01]  /*2b20*/  MUFU.RCP R17, R5 ;  /* 0x0000000500117308 */ /* 0x000fe20000001000 */
[----:B---3--:R-:W-:-:S07]  /*2b30*/  FADD.FTZ R4, R4, 1 ;  /* 0x3f80000004047421 */ /* 0x008fce0000010000 */
[----:B------:R2:W1:Y:S02]  /*2b40*/  MUFU.RCP R15, R4 ;  /* 0x00000004000f7308 */ /* 0x0004640000001000 */
[----:B--2---:R-:W-:Y:S01]  /*2b50*/  IMAD R4, R6, UR12, RZ ;  /* 0x0000000c06047c24 */ /* 0x004fe2000f8e02ff */
[----:B------:R-:W-:-:S03]  /*2b60*/  MOV R6, R20 ;  /* 0x0000001400067202 */ /* 0x000fc60000000f00 */
[C---:B------:R-:W-:Y:S02]  /*2b70*/  IMAD R4, R25.reuse, UR13, R4 ;  /* 0x0000000d19047c24 */ /* 0x040fe4000f8e0204 */
[----:B------:R-:W-:-:S04]  /*2b80*/  IMAD.WIDE.U32 R6, R25, UR12, R6 ;  /* 0x0000000c19067c25 */ /* 0x000fc8000f8e0006 */
[----:B------:R-:W-:Y:S01]  /*2b90*/  IMAD.IADD R5, R7, 0x1, R4 ;  /* 0x0000000107057824 */ /* 0x000fe200078e0204 */
[----:B0-----:R-:W-:Y:S01]  /*2ba0*/  LEA R4, P1, R6, UR14, 0x2 ;  /* 0x0000000e06047c11 */ /* 0x001fe2000f8210ff */
[----:B-1----:R-:W-:-:S03]  /*2bb0*/  FMUL.FTZ R7, R14, R15 ;  /* 0x0000000f0e077220 */ /* 0x002fc60000410000 */
[----:B------:R-:W-:Y:S01]  /*2bc0*/  LEA.HI.X R5, R6, UR15, R5, 0x2, P1 ;  /* 0x0000000f06057c11 */ /* 0x000fe200088f1405 */
[----:B------:R-:W-:-:S05]  /*2bd0*/  FMUL.FTZ R6, R16, R17 ;  /* 0x0000001110067220 */ /* 0x000fca0000410000 */
[----:B------:R2:W-:Y:S03]  /*2be0*/  STG.E.64 desc[UR16][R4.64], R6 ;  /* 0x0000000604007986 */ /* 0x0005e6000c101b10 */
.L_x_3109:
[----:B------:R-:W-:Y:S05]  /*2bf0*/  BSYNC.RECONVERGENT B1 ;  /* 0x0000000000017941 */ /* 0x000fea0003800200 */
.L_x_3108:
[----:B------:R-:W-:Y:S05]  /*2c00*/  @P4 BRA `(.L_x_3103) ;  /* 0x0000000000704947 */ /* 0x000fea0003800000 */
[C---:B------:R-:W-:Y:S01]  /*2c10*/  FADD.FTZ R2, -R8.reuse, R2 ;  /* 0x0000000208027221 */ /* 0x040fe20000010100 */
[----:B------:R-:W-:Y:S01]  /*2c20*/  FADD.FTZ R8, -R8, R3 ;  /* 0x0000000308087221 */ /* 0x000fe20000010100 */
[----:B------:R-:W3:Y:S01]  /*2c30*/  LDCU.64 UR12, c[0x0][0x3e0] ;  /* 0x00007c00ff0c77ac */ /* 0x000ee20008000a00 */
[----:B--2---:R-:W-:Y:S01]  /*2c40*/  SHF.R.S32.HI R4, RZ, 0x1f, R27 ;  /* 0x0000001fff047819 */ /* 0x004fe2000001141b */
        /* <DEDUP_REMOVED lines=8> */
[----:B------:R-:W0:Y:S01]  /*2cd0*/  MUFU.EX2 R2, R2 ;  /* 0x0000000200027308 */ /* 0x000e220000000800 */
[----:B---3--:R-:W-:Y:S01]  /*2ce0*/  IMAD R8, R4, UR12, RZ ;  /* 0x0000000c04087c24 */ /* 0x008fe2000f8e02ff */
[----:B------:R-:W-:-:S03]  /*2cf0*/  MOV R4, R20 ;  /* 0x0000001400047202 */ /* 0x000fc60000000f00 */
[----:B------:R-:W-:-:S03]  /*2d00*/  IMAD R9, R27, UR13, R8 ;  /* 0x0000000d1b097c24 */ /* 0x000fc6000f8e0208 */
[----:B------:R-:W3:Y:S01]  /*2d10*/  MUFU.EX2 R3, R3 ;  /* 0x0000000300037308 */ /* 0x000ee20000000800 */
[----:B------:R-:W-:-:S05]  /*2d20*/  IMAD.WIDE.U32 R4, R27, UR12, R4 ;  /* 0x0000000c1b047c25 */ /* 0x000fca000f8e0004 */
[----:B------:R-:W-:Y:S01]  /*2d30*/  IADD3 R9, PT, PT, R5, R9, RZ ;  /* 0x0000000905097210 */ /* 0x000fe20007ffe0ff */
[----:B01----:R-:W-:Y:S01]  /*2d40*/  FADD.FTZ R7, R2, 1 ;  /* 0x3f80000002077421 */ /* 0x003fe20000010000 */
[----:B--2---:R-:W-:-:S05]  /*2d50*/  LEA R2, P1, R4, UR14, 0x2 ;  /* 0x0000000e04027c11 */ /* 0x004fca000f8210ff */
[----:B------:R-:W0:Y:S01]  /*2d60*/  MUFU.RCP R7, R7 ;  /* 0x0000000700077308 */ /* 0x000e220000001000 */
[----:B---3--:R-:W-:Y:S01]  /*2d70*/  FADD.FTZ R6, R3, 1 ;  /* 0x3f80000003067421 */ /* 0x008fe20000010000 */
[----:B------:R-:W-:-:S06]  /*2d80*/  LEA.HI.X R3, R4, UR15, R9, 0x2, P1 ;  /* 0x0000000f04037c11 */ /* 0x000fcc00088f1409 */
[----:B------:R-:W1:Y:S01]  /*2d90*/  MUFU.RCP R6, R6 ;  /* 0x0000000600067308 */ /* 0x000e620000001000 */
[----:B0-----:R-:W-:Y:S01]  /*2da0*/  FMUL.FTZ R4, R10, R7 ;  /* 0x000000070a047220 */ /* 0x001fe20000410000 */
[----:B-1----:R-:W-:-:S05]  /*2db0*/  FMUL.FTZ R5, R11, R6 ;  /* 0x000000060b057220 */ /* 0x002fca0000410000 */
[----:B------:R4:W-:Y:S02]  /*2dc0*/  STG.E.64 desc[UR16][R2.64], R4 ;  /* 0x0000000402007986 */ /* 0x0009e4000c101b10 */
.L_x_3103:
[----:B------:R-:W-:Y:S05]  /*2dd0*/  BSYNC.RECONVERGENT B0 ;  /* 0x0000000000007941 */ /* 0x000fea0003800200 */
.L_x_3095:
[----:B------:R-:W-:Y:S02]  /*2de0*/  UIADD3 UR10, UPT, UPT, UR21, UR10, URZ ;  /* 0x0000000a150a7290 */ /* 0x000fe4000fffe0ff */
[----:B------:R-:W-:Y:S02]  /*2df0*/  UIADD3 UR4, UPT, UPT, UR4, 0x1, URZ ;  /* 0x0000000104047890 */ /* 0x000fe4000fffe0ff */
[----:B------:R-:W-:-:S09]  /*2e00*/  UISETP.GE.AND UP1, UPT, UR10, UR7, UPT ;  /* 0x000000070a00728c */ /* 0x000fd2000bf26270 */
[----:B------:R-:W-:Y:S05]  /*2e10*/  BRA.U !UP1, `(.L_x_3110) ;  /* 0xffffffd509347547 */ /* 0x000fea000b83ffff */
[----:B------:R-:W-:Y:S05]  /*2e20*/  EXIT ;  /* 0x000000000000794d */ /* 0x000fea0003800000 */
.L_x_3111:
        /* <DEDUP_REMOVED lines=13> */
.L_x_3472:


//--------------------- .text._Z35group_norm_nhwc_fwd_one_pass_kernelI11Fp32IOBf16WLi256ELi14ELi224EEv26Group_norm_nhwc_fwd_params --------------------------
	.section	.text._Z35group_norm_nhwc_fwd_one_pass_kernelI11Fp32IOBf16WLi256ELi14ELi224EEv26Group_norm_nhwc_fwd_params,"ax",@progbits
	.align	128
        .global         _Z35group_norm_nhwc_fwd_one_pass_kernelI11Fp32IOBf16WLi256ELi14ELi224EEv26Group_norm_nhwc_fwd_params
        .type           _Z35group_norm_nhwc_fwd_one_pass_kernelI11Fp32IOBf16WLi256ELi14ELi224EEv26Group_norm_nhwc_fwd_params,@function
        .size           _Z35group_norm_nhwc_fwd_one_pass_kernelI11Fp32IOBf16WLi256ELi14ELi224EEv26Group_norm_nhwc_fwd_params,(.L_x_3473 - _Z35group_norm_nhwc_fwd_one_pass_kernelI11Fp32IOBf16WLi256ELi14ELi224EEv26Group_norm_nhwc_fwd_params)
        .other          _Z35group_norm_nhwc_fwd_one_pass_kernelI11Fp32IOBf16WLi256ELi14ELi224EEv26Group_norm_nhwc_fwd_params,@"STO_CUDA_ENTRY STV_DEFAULT"
_Z35group_norm_nhwc_fwd_one_pass_kernelI11Fp32IOBf16WLi256ELi14ELi224EEv26Group_norm_nhwc_fwd_params:
.text._Z35group_norm_nhwc_fwd_one_pass_kernelI11Fp32IOBf16WLi256ELi14ELi224EEv26Group_norm_nhwc_fwd_params:
        /* <DEDUP_REMOVED lines=27> */
[----:B------:R-:W-:Y:S02]  /*01b0*/  IADD3 R32, PT, PT, R2, 0xe0, RZ ;  /* 0x000000e002207810 */ /* 0x000fe40007ffe0ff */
[----:B------:R-:W-:Y:S02]  /*01c0*/  SHF.R.S32.HI R37, RZ, 0x1f, R2 ;  /* 0x0000001fff257819 */ /* 0x000fe40000011402 */
[----:B------:R-:W-:Y:S02]  /*01d0*/  IADD3 R0, PT, PT, RZ, -R0, RZ ;  /* 0x80000000ff007210 */ /* 0x000fe40007ffe0ff */
[----:B------:R-:W-:Y:S02]  /*01e0*/  SHF.R.S32.HI R36, RZ, 0x1f, R32 ;  /* 0x0000001fff247819 */ /* 0x000fe40000011420 */
[----:B------:R-:W-:Y:S02]  /*01f0*/  PRMT R33, R0, 0x7710, RZ ;  /* 0x0000771000217816 */ /* 0x000fe400000000ff */
[----:B------:R-:W-:-:S02]  /*0200*/  IADD3 R0, PT, PT, R2, 0xc0, RZ ;  /* 0x000000c002007810 */ /* 0x000fc40007ffe0ff */
[----:B------:R-:W-:-:S04]  /*0210*/  IADD3 R33, PT, PT, R33, R4, RZ ;  /* 0x0000000421217210 */ /* 0x000fc80007ffe0ff */
[----:B----4-:R-:W-:-:S07]  /*0220*/  SHF.L.U32 R33, R33, 0x1, RZ ;  /* 0x0000000121217819 */ /* 0x010fce00000006ff */
.L_x_3155:
[----:B0-----:R-:W0:Y:S01]  /*0230*/  LDCU UR5, c[0x0][0x3f8] ;  /* 0x00007f00ff0577ac */ /* 0x001e220008000800 */
[----:B-123--:R-:W-:Y:S02]  /*0240*/  IABS R10, UR7 ;  /* 0x00000007000a7c13 */ /* 0x00efe40008000000 */
[C---:B------:R-:W-:Y:S01]  /*0250*/  IADD3 R26, PT, PT, R2.reuse, 0x40, RZ ;  /* 0x00000040021a7810 */ /* 0x040fe20007ffe0ff */
[----:B------:R-:W1:Y:S01]  /*0260*/  LDCU.64 UR14, c[0x0][0x3f0] ;  /* 0x00007e00ff0e77ac */ /* 0x000e620008000a00 */
[C---:B------:R-:W-:Y:S02]  /*0270*/  IADD3 R24, PT, PT, R2.reuse, 0x20, RZ ;  /* 0x0000002002187810 */ /* 0x040fe40007ffe0ff */
[----:B------:R-:W-:Y:S02]  /*0280*/  SHF.R.S32.HI R23, RZ, 0x1f, R26 ;  /* 0x0000001fff177819 */ /* 0x000fe4000001141a */
[----:B------:R-:W-:Y:S02]  /*0290*/  SHF.R.S32.HI R25, RZ, 0x1f, R24 ;  /* 0x0000001fff197819 */ /* 0x000fe40000011418 */
[----:B------:R-:W-:-:S04]  /*02a0*/  IADD3 R13, PT, PT, R2, 0x60, RZ ;  /* 0x00000060020d7810 */ /* 0x000fc80007ffe0ff */
[----:B------:R-:W-:Y:S02]  /*02b0*/  SHF.R.S32.HI R12, RZ, 0x1f, R13 ;  /* 0x0000001fff0c7819 */ /* 0x000fe4000001140d */
[----:B0-----:R-:W-:-:S04]  /*02c0*/  MOV R4, UR5 ;  /* 0x0000000500047c02 */ /* 0x001fc80008000f00 */
[----:B----4-:R-:W-:-:S04]  /*02d0*/  IABS R7, R4 ;  /* 0x0000000400077213 */ /* 0x010fc80000000000 */
[----:B------:R-:W0:Y:S08]  /*02e0*/  I2F.RP R6, R7 ;  /* 0x0000000700067306 */ /* 0x000e300000209400 */
[----:B0-----:R-:W0:Y:S02]  /*02f0*/  MUFU.RCP R6, R6 ;  /* 0x0000000600067308 */ /* 0x001e240000001000 */
[----:B0-----:R-:W-:-:S06]  /*0300*/  IADD3 R4, PT, PT, R6, 0xffffffe, RZ ;  /* 0x0ffffffe06047810 */ /* 0x001fcc0007ffe0ff */
        /* <DEDUP_REMOVED lines=10> */
[----:B-1----:R-:W-:-:S11]  /*03b0*/  MOV R9, UR14 ;  /* 0x0000000e00097c02 */ /* 0x002fd60008000f00 */
        /* <DEDUP_REMOVED lines=12> */
[----:B------:R-:W-:Y:S02]  /*0480*/  ISETP.GE.U32.AND P4, PT, R13, UR10, PT ;  /* 0x0000000a0d007c0c */ /* 0x000fe4000bf86070 */
[----:B------:R-:W-:-:S02]  /*0490*/  ISETP.GE.AND.EX P5, PT, R23, UR11, PT, P5 ;  /* 0x0000000b17007c0c */ /* 0x000fc4000bfa6350 */
[----:B------:R-:W-:Y:S02]  /*04a0*/  ISETP.GE.AND.EX P4, PT, R12, UR11, PT, P4 ;  /* 0x0000000b0c007c0c */ /* 0x000fe4000bf86340 */
[----:B------:R-:W-:-:S04]  /*04b0*/  @!P0 IADD3 R4, PT, PT, R4, -R7, RZ ;  /* 0x8000000704048210 */ /* 0x000fc80007ffe0ff */
[----:B------:R-:W-:Y:S02]  /*04c0*/  ISETP.GE.U32.AND P0, PT, R4, R7, PT ;  /* 0x000000070400720c */ /* 0x000fe40003f06070 */
[----:B------:R-:W-:Y:S02]  /*04d0*/  SHF.R.S32.HI R7, RZ, 0x1f, R0 ;  /* 0x0000001fff077819 */ /* 0x000fe40000011400 */
[----:B------:R-:W-:Y:S02]  /*04e0*/  LOP3.LUT R4, R33, 0xffff, RZ, 0xc0, !PT ;  /* 0x0000ffff21047812 */ /* 0x000fe400078ec0ff */
[----:B------:R-:W-:-:S07]  /*04f0*/  ISETP.GE.AND.EX P2, PT, R7, UR11, PT, P2 ;  /* 0x0000000b07007c0c */ /* 0x000fce000bf46320 */
[----:B------:R-:W-:Y:S01]  /*0500*/  VOTEU.ANY UP1, P0 ;  /* 0x0000000000ff7886 */ /* 0x000fe20000020100 */
[----:B------:R-:W-:-:S04]  /*0510*/  ISETP.GE.U32.AND P0, PT, R24, UR10, PT ;  /* 0x0000000a18007c0c */ /* 0x000fc8000bf06070 */
[----:B------:R-:W-:Y:S01]  /*0520*/  @UP1 UIADD3 UR9, UPT, UPT, UR9, 0x1, URZ ;  /* 0x0000000109091890 */ /* 0x000fe2000fffe0ff */
[----:B------:R-:W0:Y:S01]  /*0530*/  @!P2 LDC.64 R14, c[0x0][0x3e0] ;  /* 0x0000f800ff0eab82 */ /* 0x000e220000000a00 */
[----:B------:R-:W-:Y:S01]  /*0540*/  UISETP.NE.AND UP1, UPT, UR5, URZ, UPT ;  /* 0x000000ff0500728c */ /* 0x000fe2000bf25270 */
[----:B------:R-:W-:Y:S01]  /*0550*/  ISETP.GE.AND.EX P0, PT, R25, UR11, PT, P0 ;  /* 0x0000000b19007c0c */ /* 0x000fe2000bf06300 */
[----:B------:R-:W-:-:S05]  /*0560*/  @!UP0 UIADD3 UR9, UPT, UPT, -UR9, URZ, URZ ;  /* 0x000000ff09098290 */ /* 0x000fca000fffe1ff */
[----:B------:R-:W1:Y:S04]  /*0570*/  @!P2 LDC.64 R16, c[0x0][0x390] ;  /* 0x0000e400ff10ab82 */ /* 0x000e680000000a00 */
[----:B------:R-:W-:-:S04]  /*0580*/  @!UP1 ULOP3.LUT UR9, URZ, UR5, URZ, 0x33, !UPT ;  /* 0x00000005ff099292 */ /* 0x000fc8000f8e33ff */
[----:B------:R-:W-:Y:S01]  /*0590*/  UIADD3 UR8, UPT, UPT, -UR9, URZ, URZ ;  /* 0x000000ff09087290 */ /* 0x000fe2000fffe1ff */
[----:B------:R-:W2:Y:S03]  /*05a0*/  @!P0 LDC.64 R20, c[0x0][0x3e0] ;  /* 0x0000f800ff148b82 */ /* 0x000ea60000000a00 */
[----:B------:R-:W-:Y:S02]  /*05b0*/  UIMAD UR8, UR5, UR8, UR7 ;  /* 0x00000008050872a4 */ /* 0x000fe4000f8e0207 */
[----:B------:R-:W-:Y:S02]  /*05c0*/  USHF.R.S32.HI UR5, URZ, 0x1f, UR9 ;  /* 0x0000001fff057899 */ /* 0x000fe40008011409 */
[----:B------:R-:W-:Y:S01]  /*05d0*/  UIMAD UR8, UR8, 0xe, URZ ;  /* 0x0000000e080878a4 */ /* 0x000fe2000f8e02ff */
[----:B0-----:R-:W-:Y:S01]  /*05e0*/  @!P2 IMAD R6, R7, R14, RZ ;  /* 0x0000000e0706a224 */ /* 0x001fe200078e02ff */
[----:B------:R-:W-:Y:S01]  /*05f0*/  UIMAD UR5, UR5, UR14, URZ ;  /* 0x0000000e050572a4 */ /* 0x000fe2000f8e02ff */
[----:B------:R-:W0:Y:S02]  /*0600*/  @!P0 LDC.64 R10, c[0x0][0x390] ;  /* 0x0000e400ff0a8b82 */ /* 0x000e240000000a00 */
[----:B------:R-:W-:Y:S01]  /*0610*/  @!P2 IMAD R19, R0, R15, R6 ;  /* 0x0000000f0013a224 */ /* 0x000fe200078e0206 */
[----:B------:R-:W-:Y:S01]  /*0620*/  IADD3 R4, P3, PT, R4, UR8, RZ ;  /* 0x0000000804047c10 */ /* 0x000fe2000ff7e0ff */
[----:B------:R-:W-:Y:S01]  /*0630*/  UIMAD UR5, UR9, UR15, UR5 ;  /* 0x0000000f090572a4 */ /* 0x000fe2000f8e0205 */
[----:B------:R-:W-:-:S04]  /*0640*/  MOV R5, UR8 ;  /* 0x0000000800057c02 */ /* 0x000fc80008000f00 */
[----:B------:R-:W-:-:S03]  /*0650*/  LEA.HI.X.SX32 R5, R5, RZ, 0x1, P3 ;  /* 0x000000ff05057211 */ /* 0x000fc600018f0eff */
[----:B------:R-:W-:Y:S02]  /*0660*/  IMAD.WIDE.U32 R4, R9, UR9, R4 ;  /* 0x0000000909047c25 */ /* 0x000fe4000f8e0004 */
[----:B------:R-:W3:Y:S02]  /*0670*/  @!P5 LDC.64 R8, c[0x0][0x3e0] ;  /* 0x0000f800ff08db82 */ /* 0x000ee40000000a00 */
[----:B------:R-:W-:Y:S01]  /*0680*/  @!P2 IMAD.MOV.U32 R6, RZ, RZ, R4 ;  /* 0x000000ffff06a224 */ /* 0x000fe200078e0004 */
[----:B------:R-:W-:Y:S01]  /*0690*/  IADD3 R7, PT, PT, R5, UR5, RZ ;  /* 0x0000000505077c10 */ /* 0x000fe2000fffe0ff */
[----:B--2---:R-:W-:Y:S01]  /*06a0*/  @!P0 IMAD R27, R25, R20, RZ ;  /* 0x00000014191b8224 */ /* 0x004fe200078e02ff */
[----:B------:R-:W-:Y:S02]  /*06b0*/  @!P0 MOV R22, R4 ;  /* 0x0000000400168202 */ /* 0x000fe40000000f00 */
[----:B------:R-:W-:Y:S01]  /*06c0*/  @!P5 MOV R25, R7 ;  /* 0x000000070019d202 */ /* 0x000fe20000000f00 */
[----:B------:R-:W-:-:S04]  /*06d0*/  @!P2 IMAD.WIDE.U32 R14, R0, R14, R6 ;  /* 0x0000000e000ea225 */ /* 0x000fc800078e0006 */
[----:B------:R-:W-:Y:S01]  /*06e0*/  @!P0 IMAD R27, R24, R21, R27 ;  /* 0x00000015181b8224 */ /* 0x000fe200078e021b */
[----:B------:R-:W-:Y:S02]  /*06f0*/  @!P2 IADD3 R15, PT, PT, R15, R19, RZ ;  /* 0x000000130f0fa210 */ /* 0x000fe40007ffe0ff */
[----:B------:R-:W2:Y:S01]  /*0700*/  @!P5 LDC.64 R18, c[0x0][0x390] ;  /* 0x0000e400ff12db82 */ /* 0x000ea20000000a00 */
[----:B-1----:R-:W-:-:S04]  /*0710*/  @!P2 LEA R16, P3, R14, R16, 0x2 ;  /* 0x000000100e10a211 */ /* 0x002fc800078610ff */
[----:B------:R-:W-:-:S03]  /*0720*/  @!P2 LEA.HI.X R17, R14, R17, R15, 0x2, P3 ;  /* 0x000000110e11a211 */ /* 0x000fc600018f140f */
[----:B------:R-:W1:Y:S01]  /*0730*/  @!P4 LDC.64 R14, c[0x0][0x3e0] ;  /* 0x0000f800ff0ecb82 */ /* 0x000e620000000a00 */
[----:B---3--:R-:W-:Y:S01]  /*0740*/  @!P5 IMAD R29, R23, R8, RZ ;  /* 0x00000008171dd224 */ /* 0x008fe200078e02ff */
[----:B------:R-:W-:-:S03]  /*0750*/  @!P0 MOV R23, R7 ;  /* 0x0000000700178202 */ /* 0x000fc60000000f00 */
[----:B------:R-:W-:Y:S02]  /*0760*/  @!P5 IMAD R29, R26, R9, R29 ;  /* 0x000000091a1dd224 */ /* 0x000fe400078e021d */
[----:B------:R-:W-:Y:S01]  /*0770*/  @!P0 IMAD.WIDE.U32 R20, R24, R20, R22 ;  /* 0x0000001418148225 */ /* 0x000fe200078e0016 */
[----:B------:R-:W-:Y:S02]  /*0780*/  IADD3 R22, PT, PT, R2, 0xa0, RZ ;  /* 0x000000a002167810 */ /* 0x000fe40007ffe0ff */
[----:B------:R-:W-:Y:S02]  /*0790*/  @!P5 MOV R24, R4 ;  /* 0x000000040018d202 */ /* 0x000fe40000000f00 */
[----:B------:R-:W-:Y:S02]  /*07a0*/  ISETP.GE.U32.AND P3, PT, R22, UR10, PT ;  /* 0x0000000a16007c0c */ /* 0x000fe4000bf66070 */
[----:B------:R-:W-:Y:S01]  /*07b0*/  SHF.R.S32.HI R23, RZ, 0x1f, R22 ;  /* 0x0000001fff177819 */ /* 0x000fe20000011416 */
[----:B------:R-:W-:Y:S01]  /*07c0*/  @!P5 IMAD.WIDE.U32 R8, R26, R8, R24 ;  /* 0x000000081a08d225 */ /* 0x000fe200078e0018 */
[----:B------:R-:W-:-:S02]  /*07d0*/  @!P0 IADD3 R27, PT, PT, R21, R27, RZ ;  /* 0x0000001b151b8210 */ /* 0x000fc40007ffe0ff */
[----:B------:R-:W-:Y:S01]  /*07e0*/  ISETP.GE.AND.EX P3, PT, R23, UR11, PT, P3 ;  /* 0x0000000b17007c0c */ /* 0x000fe2000bf66330 */
[----:B------:R-:W-:Y:S01]  /*07f0*/  @!P4 IMAD.MOV.U32 R26, RZ, RZ, R4 ;  /* 0x000000ffff1ac224 */ /* 0x000fe200078e0004 */
[C---:B0-----:R-:W-:Y:S02]  /*0800*/  @!P0 LEA R10, P6, R20.reuse, R10, 0x2 ;  /* 0x0000000a140a8211 */ /* 0x041fe400078c10ff */
[----:B------:R-:W-:Y:S02]  /*0810*/  @!P5 IADD3 R29, PT, PT, R9, R29, RZ ;  /* 0x0000001d091dd210 */ /* 0x000fe40007ffe0ff */
[----:B------:R-:W-:Y:S01]  /*0820*/  @!P0 LEA.HI.X R11, R20, R11, R27, 0x2, P6 ;  /* 0x0000000b140b8211 */ /* 0x000fe200030f141b */
[----:B-1----:R-:W-:Y:S01]  /*0830*/  @!P4 IMAD R28, R12, R14, RZ ;  /* 0x0000000e0c1cc224 */ /* 0x002fe200078e02ff */
[C---:B--2---:R-:W-:Y:S01]  /*0840*/  @!P5 LEA R18, P6, R8.reuse, R18, 0x2 ;  /* 0x000000120812d211 */ /* 0x044fe200078c10ff */
[----:B------:R-:W0:Y:S01]  /*0850*/  @!P4 LDC.64 R20, c[0x0][0x390] ;  /* 0x0000e400ff14cb82 */ /* 0x000e220000000a00 */
[----:B------:R-:W-:Y:S01]  /*0860*/  @!P4 MOV R27, R7 ;  /* 0x00000007001bc202 */ /* 0x000fe20000000f00 */
[----:B------:R-:W-:Y:S01]  /*0870*/  @!P4 IMAD R28, R13, R15, R28 ;  /* 0x0000000f0d1cc224 */ /* 0x000fe200078e021c */
[----:B------:R-:W-:-:S02]  /*0880*/  @!P5 LEA.HI.X R19, R8, R19, R29, 0x2, P6 ;  /* 0x000000130813d211 */ /* 0x000fc400030f141d */
[----:B------:R-:W-:Y:S02]  /*0890*/  CS2R R8, SRZ ;  /* 0x0000000000087805 */ /* 0x000fe4000001ff00 */
[----:B------:R-:W-:Y:S01]  /*08a0*/  IADD3 R12, PT, PT, R2, 0x80, RZ ;  /* 0x00000080020c7810 */ /* 0x000fe20007ffe0ff */
[----:B------:R-:W-:Y:S01]  /*08b0*/  @!P4 IMAD.WIDE.U32 R14, R13, R14, R26 ;  /* 0x0000000e0d0ec225 */ /* 0x000fe200078e001a */
[----:B------:R-:W1:Y:S02]  /*08c0*/  @!P3 LDC.64 R24, c[0x0][0x3e0] ;  /* 0x0000f800ff18bb82 */ /* 0x000e640000000a00 */
[----:B------:R-:W-:Y:S01]  /*08d0*/  SHF.R.S32.HI R13, RZ, 0x1f, R12 ;  /* 0x0000001fff0d7819 */ /* 0x000fe2000001140c */
[----:B------:R2:W3:Y:S01]  /*08e0*/  @!P0 LDG.E.64 R8, desc[UR12][R10.64] ;  /* 0x0000000c0a088981 */ /* 0x0004e2000c1e1b00 */
[----:B------:R-:W-:Y:S02]  /*08f0*/  ISETP.GE.U32.AND P0, PT, R12, UR10, PT ;  /* 0x0000000a0c007c0c */ /* 0x000fe4000bf06070 */
[----:B------:R-:W-:-:S02]  /*0900*/  ISETP.GE.U32.AND P6, PT, R2, UR10, PT ;  /* 0x0000000a02007c0c */ /* 0x000fc4000bfc6070 */
[----:B------:R-:W-:Y:S02]  /*0910*/  ISETP.GE.AND.EX P0, PT, R13, UR11, PT, P0 ;  /* 0x0000000b0d007c0c */ /* 0x000fe4000bf06300 */
[----:B--2---:R-:W-:Y:S02]  /*0920*/  CS2R R10, SRZ ;  /* 0x00000000000a7805 */ /* 0x004fe4000001ff00 */
[----:B------:R-:W-:-:S04]  /*0930*/  @!P4 IADD3 R28, PT, PT, R15, R28, RZ ;  /* 0x0000001c0f1cc210 */ /* 0x000fc80007ffe0ff */
[----:B------:R2:W4:Y:S01]  /*0940*/  @!P5 LDG.E.64 R10, desc[UR12][R18.64] ;  /* 0x0000000c120ad981 */ /* 0x000522000c1e1b00 */
[----:B------:R-:W-:Y:S02]  /*0950*/  ISETP.GE.AND.EX P5, PT, R37, UR11, PT, P6 ;  /* 0x0000000b25007c0c */ /* 0x000fe4000bfa6360 */
[C---:B0-----:R-:W-:Y:S02]  /*0960*/  @!P4 LEA R20, P6, R14.reuse, R20, 0x2 ;  /* 0x000000140e14c211 */ /* 0x041fe400078c10ff */
[----:B------:R-:W-:Y:S01]  /*0970*/  @!P3 MOV R26, R4 ;  /* 0x00000004001ab202 */ /* 0x000fe20000000f00 */
[----:B-1----:R-:W-:Y:S01]  /*0980*/  @!P3 IMAD R23, R23, R24, RZ ;  /* 0x000000181717b224 */ /* 0x002fe200078e02ff */
[----:B------:R-:W-:Y:S02]  /*0990*/  @!P4 LEA.HI.X R21, R14, R21, R28, 0x2, P6 ;  /* 0x000000150e15c211 */ /* 0x000fe400030f141c */
[----:B------:R-:W-:Y:S01]  /*09a0*/  @!P3 MOV R27, R7 ;  /* 0x00000007001bb202 */ /* 0x000fe20000000f00 */
[----:B--2---:R-:W0:Y:S01]  /*09b0*/  @!P3 LDC.64 R18, c[0x0][0x390] ;  /* 0x0000e400ff12bb82 */ /* 0x004e220000000a00 */
[C---:B------:R-:W-:Y:S01]  /*09c0*/  @!P3 IMAD R29, R22.reuse, R25, R23 ;  /* 0x00000019161db224 */ /* 0x040fe200078e0217 */
[----:B------:R-:W-:Y:S01]  /*09d0*/  @!P0 MOV R28, R4 ;  /* 0x00000004001c8202 */ /* 0x000fe20000000f00 */
[----:B------:R-:W-:-:S05]  /*09e0*/  @!P3 IMAD.WIDE.U32 R22, R22, R24, R26 ;  /* 0x000000181616b225 */ /* 0x000fca00078e001a */
[----:B------:R-:W1:Y:S01]  /*09f0*/  @!P0 LDC.64 R14, c[0x0][0x3e0] ;  /* 0x0000f800ff0e8b82 */ /* 0x000e620000000a00 */
[----:B------:R-:W-:Y:S02]  /*0a00*/  @!P3 IADD3 R23, PT, PT, R23, R29, RZ ;  /* 0x0000001d1717b210 */ /* 0x000fe40007ffe0ff */
[----:B------:R-:W-:-:S05]  /*0a10*/  @!P0 MOV R29, R7 ;  /* 0x00000007001d8202 */ /* 0x000fca0000000f00 */
[----:B------:R-:W2:Y:S01]  /*0a20*/  @!P5 LDC.64 R24, c[0x0][0x3e0] ;  /* 0x0000f800ff18db82 */ /* 0x000ea20000000a00 */
[----:B0-----:R-:W-:-:S07]  /*0a30*/  @!P3 LEA R18, P6, R22, R18, 0x2 ;  /* 0x000000121612b211 */ /* 0x001fce00078c10ff */
[----:B------:R-:W0:Y:S01]  /*0a40*/  @!P0 LDC.64 R26, c[0x0][0x390] ;  /* 0x0000e400ff1a8b82 */ /* 0x000e220000000a00 */
[----:B------:R-:W-:Y:S01]  /*0a50*/  @!P3 LEA.HI.X R19, R22, R19, R23, 0x2, P6 ;  /* 0x000000131613b211 */ /* 0x000fe200030f1417 */
[----:B-1----:R-:W-:-:S06]  /*0a60*/  @!P0 IMAD R13, R13, R14, RZ ;  /* 0x0000000e0d0d8224 */ /* 0x002fcc00078e02ff */
[----:B------:R-:W1:Y:S01]  /*0a70*/  @!P5 LDC.64 R22, c[0x0][0x390] ;  /* 0x0000e400ff16db82 */ /* 0x000e620000000a00 */
[----:B------:R-:W-:-:S04]  /*0a80*/  @!P0 IMAD.WIDE.U32 R28, R12, R14, R28 ;  /* 0x0000000e0c1c8225 */ /* 0x000fc800078e001c */
[----:B------:R-:W-:Y:S01]  /*0a90*/  @!P0 IMAD R15, R12, R15, R13 ;  /* 0x0000000f0c0f8224 */ /* 0x000fe200078e020d */
[----:B------:R-:W-:Y:S01]  /*0aa0*/  @!P5 MOV R13, R7 ;  /* 0x00000007000dd202 */ /* 0x000fe20000000f00 */
[----:B--2---:R-:W-:Y:S02]  /*0ab0*/  @!P5 IMAD R12, R37, R24, RZ ;  /* 0x00000018250cd224 */ /* 0x004fe400078e02ff */
[----:B------:R-:W-:Y:S02]  /*0ac0*/  @!P0 IMAD.IADD R15, R29, 0x1, R15 ;  /* 0x000000011d0f8824 */ /* 0x000fe400078e020f */
[----:B------:R-:W-:Y:S01]  /*0ad0*/  @!P5 IMAD R25, R2, R25, R12 ;  /* 0x000000190219d224 */ /* 0x000fe200078e020c */
[----:B------:R-:W-:Y:S02]  /*0ae0*/  @!P5 MOV R12, R4 ;  /* 0x00000004000cd202 */ /* 0x000fe40000000f00 */
[----:B0-----:R-:W-:-:S03]  /*0af0*/  @!P0 LEA R26, P6, R28, R26, 0x2 ;  /* 0x0000001a1c1a8211 */ /* 0x001fc600078c10ff */
[----:B------:R-:W-:Y:S01]  /*0b00*/  @!P5 IMAD.WIDE.U32 R12, R2, R24, R12 ;  /* 0x00000018020cd225 */ /* 0x000fe200078e000c */
[----:B------:R-:W-:-:S04]  /*0b10*/  @!P0 LEA.HI.X R27, R28, R27, R15, 0x2, P6 ;  /* 0x0000001b1c1b8211 */ /* 0x000fc800030f140f */
[----:B------:R-:W-:Y:S02]  /*0b20*/  @!P5 IADD3 R25, PT, PT, R13, R25, RZ ;  /* 0x000000190d19d210 */ /* 0x000fe40007ffe0ff */
[----:B-1----:R-:W-:-:S04]  /*0b30*/  @!P5 LEA R22, P6, R12, R22, 0x2 ;  /* 0x000000160c16d211 */ /* 0x002fc800078c10ff */
[----:B------:R-:W-:Y:S02]  /*0b40*/  @!P5 LEA.HI.X R23, R12, R23, R25, 0x2, P6 ;  /* 0x000000170c17d211 */ /* 0x000fe400030f1419 */
[----:B------:R-:W-:Y:S02]  /*0b50*/  CS2R R12, SRZ ;  /* 0x00000000000c7805 */ /* 0x000fe4000001ff00 */
[----:B------:R-:W-:-:S04]  /*0b60*/  ISETP.GE.U32.AND P6, PT, R32, UR10, PT ;  /* 0x0000000a20007c0c */ /* 0x000fc8000bfc6070 */
[----:B------:R-:W-:Y:S01]  /*0b70*/  ISETP.GE.AND.EX P6, PT, R36, UR11, PT, P6 ;  /* 0x0000000b24007c0c */ /* 0x000fe2000bfc6360 */
[----:B------:R-:W2:Y:S01]  /*0b80*/  @!P5 LDG.E.64 R12, desc[UR12][R22.64] ;  /* 0x0000000c160cd981 */ /* 0x000ea2000c1e1b00 */
[----:B------:R-:W-:-:S06]  /*0b90*/  CS2R R14, SRZ ;  /* 0x00000000000e7805 */ /* 0x000fcc000001ff00 */
[----:B------:R0:W5:Y:S05]  /*0ba0*/  @!P4 LDG.E.64 R14, desc[UR12][R20.64] ;  /* 0x0000000c140ec981 */ /* 0x00016a000c1e1b00 */
[----:B------:R-:W1:Y:S01]  /*0bb0*/  @!P6 LDC.64 R24, c[0x0][0x3e0] ;  /* 0x0000f800ff18eb82 */ /* 0x000e620000000a00 */
[----:B0-----:R-:W-:Y:S02]  /*0bc0*/  CS2R R20, SRZ ;  /* 0x0000000000147805 */ /* 0x001fe4000001ff00 */
[----:B------:R-:W-:-:S04]  /*0bd0*/  CS2R R22, SRZ ;  /* 0x0000000000167805 */ /* 0x000fc8000001ff00 */
[----:B------:R0:W5:Y:S04]  /*0be0*/  @!P0 LDG.E.64 R20, desc[UR12][R26.64] ;  /* 0x0000000c1a148981 */ /* 0x000168000c1e1b00 */
[----:B------:R1:W5:Y:S01]  /*0bf0*/  @!P3 LDG.E.64 R22, desc[UR12][R18.64] ;  /* 0x0000000c1216b981 */ /* 0x000362000c1e1b00 */
[----:B0-----:R-:W0:Y:S01]  /*0c00*/  @!P6 LDC.64 R26, c[0x0][0x390] ;  /* 0x0000e400ff1aeb82 */ /* 0x001e220000000a00 */
[----:B-1----:R-:W-:Y:S01]  /*0c10*/  @!P6 IMAD R28, R36, R24, RZ ;  /* 0x00000018241ce224 */ /* 0x002fe200078e02ff */
[----:B------:R-:W-:Y:S02]  /*0c20*/  @!P6 MOV R18, R4 ;  /* 0x000000040012e202 */ /* 0x000fe40000000f00 */
[----:B------:R-:W-:Y:S01]  /*0c30*/  @!P6 MOV R19, R7 ;  /* 0x000000070013e202 */ /* 0x000fe20000000f00 */
[----:B------:R-:W-:-:S02]  /*0c40*/  @!P6 IMAD R29, R32, R25, R28 ;  /* 0x00000019201de224 */ /* 0x000fc400078e021c */
[----:B------:R-:W-:Y:S01]  /*0c50*/  @!P6 IMAD.WIDE.U32 R18, R32, R24, R18 ;  /* 0x000000182012e225 */ /* 0x000fe200078e0012 */
[----:B------:R-:W-:-:S04]  /*0c60*/  CS2R R24, SRZ ;  /* 0x0000000000187805 */ /* 0x000fc8000001ff00 */
[----:B------:R-:W-:Y:S02]  /*0c70*/  @!P6 IADD3 R28, PT, PT, R19, R29, RZ ;  /* 0x0000001d131ce210 */ /* 0x000fe40007ffe0ff */
[----:B------:R0:W5:Y:S02]  /*0c80*/  @!P2 LDG.E.64 R24, desc[UR12][R16.64] ;  /* 0x0000000c1018a981 */ /* 0x000164000c1e1b00 */
[----:B0-----:R-:W-:-:S04]  /*0c90*/  @!P6 LEA R16, P2, R18, R26, 0x2 ;  /* 0x0000001a1210e211 */ /* 0x001fc800078410ff */
[----:B------:R-:W-:Y:S02]  /*0ca0*/  @!P6 LEA.HI.X R17, R18, R27, R28, 0x2, P2 ;  /* 0x0000001b1211e211 */ /* 0x000fe400010f141c */
[----:B------:R-:W-:-:S06]  /*0cb0*/  CS2R R26, SRZ ;  /* 0x00000000001a7805 */ /* 0x000fcc000001ff00 */
[----:B------:R0:W5:Y:S01]  /*0cc0*/  @!P6 LDG.E.64 R26, desc[UR12][R16.64] ;  /* 0x0000000c101ae981 */ /* 0x000162000c1e1b00 */
[----:B------:R-:W1:Y:S02]  /*0cd0*/  S2R R35, SR_LANEID ;  /* 0x0000000000237919 */ /* 0x000e640000000000 */
[----:B-1----:R-:W-:Y:S01]  /*0ce0*/  ISETP.GT.AND P2, PT, R35, 0x1e, PT ;  /* 0x0000001e2300780c */ /* 0x002fe20003f44270 */
[----:B---3--:R-:W-:-:S04]  /*0cf0*/  FMUL.FTZ R29, R9, R9 ;  /* 0x00000009091d7220 */ /* 0x008fc80000410000 */
[----:B------:R-:W-:Y:S01]  /*0d00*/  FFMA.FTZ R18, R8, R8, R29 ;  /* 0x0000000808127223 */ /* 0x000fe2000001001d */
[----:B----4-:R-:W-:-:S04]  /*0d10*/  FMUL.FTZ R29, R11, R11 ;  /* 0x0000000b0b1d7220 */ /* 0x010fc80000410000 */
[----:B------:R-:W-:Y:S01]  /*0d20*/  FFMA.FTZ R29, R10, R10, R29 ;  /* 0x0000000a0a1d7223 */ /* 0x000fe2000001001d */
[----:B0-----:R-:W-:Y:S01]  /*0d30*/  FADD.FTZ R17, R8, R9 ;  /* 0x0000000908117221 */ /* 0x001fe20000010000 */
[----:B--2---:R-:W-:-:S04]  /*0d40*/  FMUL.FTZ R19, R13, R13 ;  /* 0x0000000d0d137220 */ /* 0x004fc80000410000 */
[----:B------:R-:W-:-:S04]  /*0d50*/  FFMA.FTZ R19, R12, R12, R19 ;  /* 0x0000000c0c137223 */ /* 0x000fc80000010013 */
[----:B------:R-:W-:-:S04]  /*0d60*/  FADD.FTZ R19, RZ, R19 ;  /* 0x00000013ff137221 */ /* 0x000fc80000010000 */
[----:B------:R-:W-:Y:S01]  /*0d70*/  FADD.FTZ R18, R19, R18 ;  /* 0x0000001213127221 */ /* 0x000fe20000010000 */
[----:B-----5:R-:W-:Y:S01]  /*0d80*/  FMUL.FTZ R19, R15, R15 ;  /* 0x0000000f0f137220 */ /* 0x020fe20000410000 */
        /* <DEDUP_REMOVED lines=67> */
.L_x_3113:
[----:B------:R-:W-:Y:S05]  /*11c0*/  BSYNC.RECONVERGENT B0 ;  /* 0x0000000000007941 */ /* 0x000fea0003800200 */
.L_x_3112:
        /* <DEDUP_REMOVED lines=23> */
.L_x_3115:
[----:B------:R-:W-:Y:S05]  /*1340*/  BSYNC.RECONVERGENT B0 ;  /* 0x0000000000007941 */ /* 0x000fea0003800200 */
.L_x_3114:
[----:B------:R-:W-:Y:S05]  /*1350*/  @!P2 BRA `(.L_x_3116) ;  /* 0x0000000c00b0a947 */ /* 0x000fea0003800000 */
[----:B--2---:R-:W2:Y:S01]  /*1360*/  LDC.64 R16, c[0x0][0x3b8] ;  /* 0x0000ee00ff107b82 */ /* 0x004ea20000000a00 */
[----:B------:R-:W-:Y:S01]  /*1370*/  ULOP3.LUT UR5, UR4, 0x1, URZ, 0xc0, !UPT ;  /* 0x0000000104057892 */ /* 0x000fe2000f8ec0ff */
[----:B------:R-:W-:-:S03]  /*1380*/  ISETP.GE.U32.AND P2, PT, R3, 0x8, PT ;  /* 0x000000080300780c */ /* 0x000fc60003f46070 */
[----:B------:R-:W-:-:S06]  /*1390*/  UIMAD UR5, UR5, UR17, URZ ;  /* 0x00000011050572a4 */ /* 0x000fcc000f8e02ff */
[----:B------:R-:W-:-:S05]  /*13a0*/  IMAD R18, R3, UR5, RZ ;  /* 0x0000000503127c24 */ /* 0x000fca000f8e02ff */
[----:B---3--:R-:W-:-:S05]  /*13b0*/  SHF.L.U32 R19, R18, 0x1, RZ ;  /* 0x0000000112137819 */ /* 0x008fca00000006ff */
        /* <DEDUP_REMOVED lines=9> */
[----:B-1----:R-:W-:Y:S01]  /*1450*/  IMAD.U32 R30, RZ, RZ, UR18 ;  /* 0x00000012ff1e7e24 */ /* 0x002fe2000f8e00ff */
[----:B------:R-:W-:Y:S02]  /*1460*/  UIMAD.WIDE.U32 UR10, UR10, 0x8, UR14 ;  /* 0x000000080a0a78a5 */ /* 0x000fe4000f8e000e */
[----:B------:R-:W-:-:S04]  /*1470*/  UIADD3 UR9, UPT, UPT, -UR9, 0x1, URZ ;  /* 0x0000000109097890 */ /* 0x000fc8000fffe1ff */
[----:B------:R-:W-:Y:S02]  /*1480*/  MOV R18, UR10 ;  /* 0x0000000a00127c02 */ /* 0x000fe40008000f00 */
[----:B------:R-:W-:Y:S02]  /*1490*/  MOV R19, UR11 ;  /* 0x0000000b00137c02 */ /* 0x000fe40008000f00 */
[----:B------:R-:W-:-:S03]  /*14a0*/  MOV R35, UR9 ;  /* 0x0000000900237c02 */ /* 0x000fc60008000f00 */
        /* <DEDUP_REMOVED lines=11> */
.L_x_3118:
[----:B------:R-:W2:Y:S04]  /*1560*/  LDG.E.STRONG.GPU R18, desc[UR12][R16.64] ;  /* 0x0000000c10127981 */ /* 0x000ea8000c1ef900 */
[----:B--2---:R-:W-:Y:S01]  /*1570*/  CCTL.IVALL ;  /* 0x00000000ff00798f */ /* 0x004fe20002000000 */
[----:B------:R-:W-:Y:S05]  /*1580*/  YIELD ;  /* 0x0000000000007946 */ /* 0x000fea0003800000 */
[----:B------:R-:W-:-:S13]  /*1590*/  ISETP.NE.AND P4, PT, R18, R31, PT ;  /* 0x0000001f1200720c */ /* 0x000fda0003f85270 */
[----:B------:R-:W-:Y:S05]  /*15a0*/  @P4 BRA `(.L_x_3118) ;  /* 0xfffffffc00ec4947 */ /* 0x000fea000383ffff */
.L_x_3117:
        /* <DEDUP_REMOVED lines=15> */
.L_x_3120:
        /* <DEDUP_REMOVED lines=91> */
.L_x_3119:
        /* <DEDUP_REMOVED lines=19> */
[----:B------:R-:W-:Y:S01]  /*1d80*/  IMAD.U32 R16, RZ, RZ, UR10 ;  /* 0x0000000aff107e24 */ /* 0x000fe2000f8e00ff */
        /* <DEDUP_REMOVED lines=31> */
.L_x_3121:
        /* <DEDUP_REMOVED lines=28> */
.L_x_3122:
        /* <DEDUP_REMOVED lines=13> */
.L_x_3123:
[----:B------:R-:W-:Y:S05]  /*2210*/  BSYNC.RECONVERGENT B0 ;  /* 0x0000000000007941 */ /* 0x000fea0003800200 */
.L_x_3116:
[----:B------:R-:W4:Y:S01]  /*2220*/  S2UR UR9, SR_CgaCtaId ;  /* 0x00000000000979c3 */ /* 0x000f220000008800 */
[----:B------:R-:W0:Y:S01]  /*2230*/  LDCU UR10, c[0x0][0x414] ;  /* 0x00008280ff0a77ac */ /* 0x000e220008000800 */
[----:B---3--:R-:W-:Y:S01]  /*2240*/  MOV R19, UR7 ;  /* 0x0000000700137c02 */ /* 0x008fe20008000f00 */
[----:B------:R-:W-:-:S05]  /*2250*/  UMOV UR5, 0x400 ;  /* 0x0000040000057882 */ /* 0x000fca0000000000 */
[----:B--2---:R-:W2:Y:S01]  /*2260*/  @P1 LDC.64 R16, c[0x0][0x388] ;  /* 0x0000e200ff101b82 */ /* 0x004ea20000000a00 */
[----:B----4-:R-:W-:Y:S01]  /*2270*/  ULEA UR5, UR9, UR5, 0x18 ;  /* 0x0000000509057291 */ /* 0x010fe2000f8ec0ff */
[----:B--2---:R-:W-:-:S08]  /*2280*/  @P1 IMAD.WIDE R16, R19, 0x8, R16 ;  /* 0x0000000813101825 */ /* 0x004fd000078e0210 */
[----:B------:R0:W-:Y:S01]  /*2290*/  @!P3 STS.64 [UR5+0x48], R28 ;  /* 0x0000481cff00b988 */ /* 0x0001e20008000a05 */
[----:B------:R-:W2:Y:S01]  /*22a0*/  LDC.64 R18, c[0x0][0x398] ;  /* 0x0000e600ff127b82 */ /* 0x000ea20000000a00 */
[----:B0-----:R-:W-:Y:S01]  /*22b0*/  @P1 FMUL.FTZ R28, R28, UR10 ;  /* 0x0000000a1c1c1c20 */ /* 0x001fe20008410000 */
[----:B------:R-:W-:-:S05]  /*22c0*/  @P1 FMUL.FTZ R29, R29, UR10 ;  /* 0x0000000a1d1d1c20 */ /* 0x000fca0008410000 */
[----:B------:R-:W-:Y:S01]  /*22d0*/  @P1 STG.E.64 desc[UR12][R16.64], R28 ;  /* 0x0000001c10001986 */ /* 0x000fe2000c101b0c */
[----:B------:R-:W-:Y:S06]  /*22e0*/  BAR.SYNC.DEFER_BLOCKING 0x0 ;  /* 0x0000000000007b1d */ /* 0x000fec0000010000 */
[----:B------:R-:W1:Y:S02]  /*22f0*/  LDS.64 R16, [UR5+0x48] ;  /* 0x00004805ff107984 */ /* 0x000e640008000a00 */
[----:B-1----:R-:W-:-:S05]  /*2300*/  FMUL.FTZ R30, R16, UR10 ;  /* 0x0000000a101e7c20 */ /* 0x002fca0008410000 */
        /* <DEDUP_REMOVED lines=9> */
[----:B------:R-:W1:Y:S01]  /*23a0*/  LDC.64 R16, c[0x0][0x3a0] ;  /* 0x0000e800ff107b82 */ /* 0x000e620000000a00 */
[----:B------:R-:W3:Y:S01]  /*23b0*/  LDG.E.U16 R18, desc[UR12][R18.64+0x2] ;  /* 0x0000020c12127981 */ /* 0x000ee2000c1e1500 */
        /* <DEDUP_REMOVED lines=11> */
[----:B------:R-:W-:Y:S01]  /*2470*/  IADD3 R34, PT, PT, R2, 0x80, RZ ;  /* 0x0000008002227810 */ /* 0x000fe20007ffe0ff */
[----:B------:R-:W-:Y:S01]  /*2480*/  UMOV UR8, 0x3f800000 ;  /* 0x3f80000000087882 */ /* 0x000fe20000000000 */
[----:B-1----:R-:W-:-:S13]  /*2490*/  @P2 R2UR UR9, R30 ;  /* 0x000000001e0922ca */ /* 0x002fda00000e0000 */
[----:B------:R-:W-:Y:S01]  /*24a0*/  @UP0 UMOV UR8, UR9 ;  /* 0x0000000900080c82 */ /* 0x000fe20008000000 */
[----:B--2---:R-:W-:Y:S02]  /*24b0*/  SHF.L.U32 R16, R28, 0x10, RZ ;  /* 0x000000101c107819 */ /* 0x004fe400000006ff */
[----:B---3--:R-:W-:Y:S02]  /*24c0*/  SHF.L.U32 R17, R18, 0x10, RZ ;  /* 0x0000001012117819 */ /* 0x008fe400000006ff */
        /* <DEDUP_REMOVED lines=22> */
[----:B------:R-:W-:-:S03]  /*2630*/  FFMA.FTZ R12, R16, R13, R18 ;  /* 0x0000000d100c7223 */ /* 0x000fc60000010012 */
[----:B------:R-:W-:-:S05]  /*2640*/  FFMA.FTZ R13, R17, R28, R19 ;  /* 0x0000001c110d7223 */ /* 0x000fca0000010013 */
[----:B------:R0:W-:Y:S02]  /*2650*/  STG.E.64 desc[UR12][R30.64], R12 ;  /* 0x0000000c1e007986 */ /* 0x0001e4000c101b0c */
.L_x_3127:
[----:B------:R-:W-:Y:S05]  /*2660*/  BSYNC.RECONVERGENT B1 ;  /* 0x0000000000017941 */ /* 0x000fea0003800200 */
.L_x_3126:
        /* <DEDUP_REMOVED lines=9> */
[----:B------:R-:W1:Y:S01]  /*2700*/  LDCU.64 UR18, c[0x0][0x380] ;  /* 0x00007000ff1277ac */ /* 0x000e620008000a00 */
[----:B0-----:R-:W-:-:S04]  /*2710*/  IMAD R12, R12, UR10, RZ ;  /* 0x0000000a0c0c7c24 */ /* 0x001fc8000f8e02ff */
[----:B------:R-:W-:Y:S01]  /*2720*/  IMAD R29, R31, UR11, R12 ;  /* 0x0000000b1f1d7c24 */ /* 0x000fe2000f8e020c */
[----:B------:R-:W-:-:S05]  /*2730*/  MOV R12, R4 ;  /* 0x00000004000c7202 */ /* 0x000fca0000000f00 */
[----:B------:R-:W-:-:S05]  /*2740*/  IMAD.WIDE.U32 R12, R31, UR10, R12 ;  /* 0x0000000a1f0c7c25 */ /* 0x000fca000f8e000c */
[----:B------:R-:W-:Y:S02]  /*2750*/  IADD3 R29, PT, PT, R13, R29, RZ ;  /* 0x0000001d0d1d7210 */ /* 0x000fe40007ffe0ff */
[----:B-1----:R-:W-:-:S04]  /*2760*/  LEA R28, P0, R12, UR18, 0x2 ;  /* 0x000000120c1c7c11 */ /* 0x002fc8000f8010ff */
[----:B------:R-:W-:Y:S01]  /*2770*/  LEA.HI.X R29, R12, UR19, R29, 0x2, P0 ;  /* 0x000000130c1d7c11 */ /* 0x000fe200080f141d */
[----:B------:R-:W-:Y:S01]  /*2780*/  FADD.FTZ R12, R9, -UR5 ;  /* 0x80000005090c7e21 */ /* 0x000fe20008010000 */
[----:B------:R-:W-:-:S03]  /*2790*/  FMUL.FTZ R9, R8, UR8 ;  /* 0x0000000808097c20 */ /* 0x000fc60008410000 */
[----:B------:R-:W-:Y:S01]  /*27a0*/  FMUL.FTZ R12, R12, UR8 ;  /* 0x000000080c0c7c20 */ /* 0x000fe20008410000 */
[----:B------:R-:W-:-:S03]  /*27b0*/  FFMA.FTZ R8, R16, R9, R18 ;  /* 0x0000000910087223 */ /* 0x000fc60000010012 */
[----:B------:R-:W-:-:S05]  /*27c0*/  FFMA.FTZ R9, R17, R12, R19 ;  /* 0x0000000c11097223 */ /* 0x000fca0000010013 */
[----:B------:R0:W-:Y:S02]  /*27d0*/  STG.E.64 desc[UR12][R28.64], R8 ;  /* 0x000000081c007986 */ /* 0x0001e4000c101b0c */
.L_x_3129:
[----:B------:R-:W-:Y:S05]  /*27e0*/  BSYNC.RECONVERGENT B1 ;  /* 0x0000000000017941 */ /* 0x000fea0003800200 */
.L_x_3128:
[C---:B0-----:R-:W-:Y:S01]  /*27f0*/  IADD3 R29, PT, PT, R2.reuse, 0x40, RZ ;  /* 0x00000040021d7810 */ /* 0x041fe20007ffe0ff */
[----:B------:R-:W-:Y:S01]  /*2800*/  BSSY.RECONVERGENT B1, `(.L_x_3130) ;  /* 0x0000017000017945 */ /* 0x000fe20003800200 */
[----:B------:R-:W-:Y:S02]  /*2810*/  IADD3 R28, PT, PT, R2, 0x60, RZ ;  /* 0x00000060021c7810 */ /* 0x000fe40007ffe0ff */
        /* <DEDUP_REMOVED lines=12> */
[----:B------:R-:W-:-:S04]  /*28e0*/  IMAD.WIDE.U32 R8, R29, UR10, R8 ;  /* 0x0000000a1d087c25 */ /* 0x000fc8000f8e0008 */
[----:B------:R-:W-:Y:S01]  /*28f0*/  IMAD.IADD R13, R9, 0x1, R13 ;  /* 0x00000001090d7824 */ /* 0x000fe200078e020d */
[----:B-1----:R-:W-:Y:S01]  /*2900*/  LEA R12, P0, R8, UR18, 0x2 ;  /* 0x00000012080c7c11 */ /* 0x002fe2000f8010ff */
[----:B------:R-:W-:Y:S01]  /*2910*/  FMUL.FTZ R9, R10, UR8 ;  /* 0x000000080a097c20 */ /* 0x000fe20008410000 */
[----:B------:R-:W-:Y:S02]  /*2920*/  FMUL.FTZ R10, R11, UR8 ;  /* 0x000000080b0a7c20 */ /* 0x000fe40008410000 */
[----:B------:R-:W-:Y:S01]  /*2930*/  LEA.HI.X R13, R8, UR19, R13, 0x2, P0 ;  /* 0x00000013080d7c11 */ /* 0x000fe200080f140d */
[----:B------:R-:W-:Y:S01]  /*2940*/  FFMA.FTZ R8, R16, R9, R18 ;  /* 0x0000000910087223 */ /* 0x000fe20000010012 */
[----:B------:R-:W-:-:S05]  /*2950*/  FFMA.FTZ R9, R17, R10, R19 ;  /* 0x0000000a11097223 */ /* 0x000fca0000010013 */
[----:B------:R0:W-:Y:S02]  /*2960*/  STG.E.64 desc[UR12][R12.64], R8 ;  /* 0x000000080c007986 */ /* 0x0001e4000c101b0c */
.L_x_3131:
[----:B------:R-:W-:Y:S05]  /*2970*/  BSYNC.RECONVERGENT B1 ;  /* 0x0000000000017941 */ /* 0x000fea0003800200 */
.L_x_3130:
[----:B------:R-:W-:Y:S01]  /*2980*/  ISETP.GE.U32.AND P0, PT, R28, UR14, PT ;  /* 0x0000000e1c007c0c */ /* 0x000fe2000bf06070 */
[----:B------:R-:W-:Y:S01]  /*2990*/  BSSY.RECONVERGENT B1, `(.L_x_3132) ;  /* 0x0000017000017945 */ /* 0x000fe20003800200 */
[----:B0-----:R-:W-:Y:S02]  /*29a0*/  SHF.R.S32.HI R9, RZ, 0x1f, R28 ;  /* 0x0000001fff097819 */ /* 0x001fe4000001141c */
[----:B------:R-:W-:Y:S02]  /*29b0*/  SHF.R.S32.HI R13, RZ, 0x1f, R34 ;  /* 0x0000001fff0d7819 */ /* 0x000fe40000011422 */
[----:B------:R-:W-:Y:S02]  /*29c0*/  ISETP.GE.AND.EX P0, PT, R9, UR15, PT, P0 ;  /* 0x0000000f09007c0c */ /* 0x000fe4000bf06300 */
[----:B------:R-:W-:-:S11]  /*29d0*/  IADD3 R12, PT, PT, R2, 0xa0, RZ ;  /* 0x000000a0020c7810 */ /* 0x000fd60007ffe0ff */
        /* <DEDUP_REMOVED lines=9> */
[----:B------:R-:W-:-:S05]  /*2a70*/  IMAD.WIDE.U32 R8, R28, UR10, R8 ;  /* 0x0000000a1c087c25 */ /* 0x000fca000f8e0008 */
[----:B------:R-:W-:Y:S01]  /*2a80*/  IADD3 R11, PT, PT, R9, R11, RZ ;  /* 0x0000000b090b7210 */ /* 0x000fe20007ffe0ff */
[----:B------:R-:W-:Y:S01]  /*2a90*/  FMUL.FTZ R9, R14, UR8 ;  /* 0x000000080e097c20 */ /* 0x000fe20008410000 */
[----:B-1----:R-:W-:Y:S01]  /*2aa0*/  LEA R10, P0, R8, UR18, 0x2 ;  /* 0x00000012080a7c11 */ /* 0x002fe2000f8010ff */
[----:B------:R-:W-:-:S03]  /*2ab0*/  FMUL.FTZ R14, R15, UR8 ;  /* 0x000000080f0e7c20 */ /* 0x000fc60008410000 */
[----:B------:R-:W-:Y:S01]  /*2ac0*/  LEA.HI.X R11, R8, UR19, R11, 0x2, P0 ;  /* 0x00000013080b7c11 */ /* 0x000fe200080f140b */
[----:B------:R-:W-:Y:S01]  /*2ad0*/  FFMA.FTZ R8, R16, R9, R18 ;  /* 0x0000000910087223 */ /* 0x000fe20000010012 */
[----:B------:R-:W-:-:S05]  /*2ae0*/  FFMA.FTZ R9, R17, R14, R19 ;  /* 0x0000000e11097223 */ /* 0x000fca0000010013 */
[----:B------:R0:W-:Y:S02]  /*2af0*/  STG.E.64 desc[UR12][R10.64], R8 ;  /* 0x000000080a007986 */ /* 0x0001e4000c101b0c */
.L_x_3133:
[----:B------:R-:W-:Y:S05]  /*2b00*/  BSYNC.RECONVERGENT B1 ;  /* 0x0000000000017941 */ /* 0x000fea0003800200 */
.L_x_3132:
[----:B------:R-:W-:Y:S01]  /*2b10*/  ISETP.GE.U32.AND P2, PT, R34, UR14, PT ;  /* 0x0000000e22007c0c */ /* 0x000fe2000bf46070 */
[----:B------:R-:W-:Y:S01]  /*2b20*/  BSSY.RECONVERGENT B1, `(.L_x_3134) ;  /* 0x000001c000017945 */ /* 0x000fe20003800200 */
[----:B------:R-:W-:Y:S02]  /*2b30*/  SHF.R.S32.HI R28, RZ, 0x1f, R0 ;  /* 0x0000001fff1c7819 */ /* 0x000fe40000011400 */
[----:B------:R-:W-:Y:S02]  /*2b40*/  ISETP.GE.AND.EX P2, PT, R13, UR15, PT, P2 ;  /* 0x0000000f0d007c0c */ /* 0x000fe4000bf46320 */
[----:B------:R-:W-:Y:S02]  /*2b50*/  ISETP.GE.U32.AND P3, PT, R12, UR14, PT ;  /* 0x0000000e0c007c0c */ /* 0x000fe4000bf66070 */
[----:B------:R-:W-:Y:S02]  /*2b60*/  SHF.R.S32.HI R29, RZ, 0x1f, R12 ;  /* 0x0000001fff1d7819 */ /* 0x000fe4000001140c */
[----:B------:R-:W-:-:S02]  /*2b70*/  ISETP.GE.U32.AND P4, PT, R0, UR14, PT ;  /* 0x0000000e00007c0c */ /* 0x000fc4000bf86070 */
[----:B------:R-:W-:Y:S02]  /*2b80*/  ISETP.GE.U32.AND P0, PT, R32, UR14, PT ;  /* 0x0000000e20007c0c */ /* 0x000fe4000bf06070 */
[----:B------:R-:W-:Y:S02]  /*2b90*/  ISETP.GE.AND.EX P3, PT, R29, UR15, PT, P3 ;  /* 0x0000000f1d007c0c */ /* 0x000fe4000bf66330 */
[----:B------:R-:W-:Y:S02]  /*2ba0*/  ISETP.GE.AND.EX P4, PT, R28, UR15, PT, P4 ;  /* 0x0000000f1c007c0c */ /* 0x000fe4000bf86340 */
[----:B------:R-:W-:Y:S01]  /*2bb0*/  ISETP.GE.AND.EX P0, PT, R36, UR15, PT, P0 ;  /* 0x0000000f24007c0c */ /* 0x000fe2000bf06300 */
[----:B------:R-:W-:-:S12]  /*2bc0*/  @P2 BRA `(.L_x_3135) ;  /* 0x0000000000442947 */ /* 0x000fd80003800000 */
[----:B------:R-:W1:Y:S01]  /*2bd0*/  LDCU.64 UR10, c[0x0][0x3e0] ;  /* 0x00007c00ff0a77ac */ /* 0x000e620008000a00 */
[----:B0-----:R-:W-:Y:S01]  /*2be0*/  MOV R8, R4 ;  /* 0x0000000400087202 */ /* 0x001fe20000000f00 */
[----:B------:R-:W-:Y:S01]  /*2bf0*/  FADD.FTZ R20, R20, -UR5 ;  /* 0x8000000514147e21 */ /* 0x000fe20008010000 */
[----:B------:R-:W-:Y:S01]  /*2c00*/  MOV R9, R7 ;  /* 0x0000000700097202 */ /* 0x000fe20000000f00 */
        /* <DEDUP_REMOVED lines=10> */
[----:B------:R-:W-:-:S04]  /*2cb0*/  IADD3 R13, PT, PT, R9, R13, RZ ;  /* 0x0000000d090d7210 */ /* 0x000fc80007ffe0ff */
[----:B------:R-:W-:-:S05]  /*2cc0*/  LEA.HI.X R11, R8, UR19, R13, 0x2, P2 ;  /* 0x00000013080b7c11 */ /* 0x000fca00090f140d */
[----:B------:R1:W-:Y:S02]  /*2cd0*/  STG.E.64 desc[UR12][R10.64], R14 ;  /* 0x0000000e0a007986 */ /* 0x0003e4000c101b0c */
.L_x_3135:
[----:B------:R-:W-:Y:S05]  /*2ce0*/  BSYNC.RECONVERGENT B1 ;  /* 0x0000000000017941 */ /* 0x000fea0003800200 */
.L_x_3134:
[----:B------:R-:W-:Y:S04]  /*2cf0*/  BSSY.RECONVERGENT B1, `(.L_x_3136) ;  /* 0x0000013000017945 */ /* 0x000fe80003800200 */
[----:B------:R-:W-:Y:S05]  /*2d00*/  @P3 BRA `(.L_x_3137) ;  /* 0x0000000000443947 */ /* 0x000fea0003800000 */
[----:B------:R-:W2:Y:S01]  /*2d10*/  LDCU.64 UR10, c[0x0][0x3e0] ;  /* 0x00007c00ff0a77ac */ /* 0x000ea20008000a00 */
[----:B0-----:R-:W-:Y:S01]  /*2d20*/  MOV R8, R4 ;  /* 0x0000000400087202 */ /* 0x001fe20000000f00 */
[----:B------:R-:W-:Y:S01]  /*2d30*/  FADD.FTZ R22, R22, -UR5 ;  /* 0x8000000516167e21 */ /* 0x000fe20008010000 */
[----:B------:R-:W-:Y:S01]  /*2d40*/  MOV R9, R7 ;  /* 0x0000000700097202 */ /* 0x000fe20000000f00 */
[----:B------:R-:W0:Y:S01]  /*2d50*/  LDCU.64 UR18, c[0x0][0x380] ;  /* 0x00007000ff1277ac */ /* 0x000e220008000a00 */
[----:B------:R-:W-:Y:S01]  /*2d60*/  FADD.FTZ R23, R23, -UR5 ;  /* 0x8000000517177e21 */ /* 0x000fe20008010000 */
[----:B-1----:R-:W-:-:S03]  /*2d70*/  FMUL.FTZ R11, R22, UR8 ;  /* 0x00000008160b7c20 */ /* 0x002fc60008410000 */
[----:B------:R-:W-:-:S04]  /*2d80*/  FMUL.FTZ R14, R23, UR8 ;  /* 0x00000008170e7c20 */ /* 0x000fc80008410000 */
[----:B------:R-:W-:Y:S01]  /*2d90*/  FFMA.FTZ R13, R17, R14, R19 ;  /* 0x0000000e110d7223 */ /* 0x000fe20000010013 */
[----:B--2---:R-:W-:Y:S02]  /*2da0*/  IMAD R29, R29, UR10, RZ ;  /* 0x0000000a1d1d7c24 */ /* 0x004fe4000f8e02ff */
[----:B------:R-:W-:-:S04]  /*2db0*/  IMAD.WIDE.U32 R8, R12, UR10, R8 ;  /* 0x0000000a0c087c25 */ /* 0x000fc8000f8e0008 */
[----:B------:R-:W-:Y:S01]  /*2dc0*/  IMAD R29, R12, UR11, R29 ;  /* 0x0000000b0c1d7c24 */ /* 0x000fe2000f8e021d */
[----:B0-----:R-:W-:Y:S01]  /*2dd0*/  LEA R10, P2, R8, UR18, 0x2 ;  /* 0x00000012080a7c11 */ /* 0x001fe2000f8410ff */
[----:B------:R-:W-:Y:S02]  /*2de0*/  FFMA.FTZ R12, R16, R11, R18 ;  /* 0x0000000b100c7223 */ /* 0x000fe40000010012 */
[----:B------:R-:W-:-:S05]  /*2df0*/  IMAD.IADD R29, R9, 0x1, R29 ;  /* 0x00000001091d7824 */ /* 0x000fca00078e021d */
[----:B------:R-:W-:-:S05]  /*2e00*/  LEA.HI.X R11, R8, UR19, R29, 0x2, P2 ;  /* 0x00000013080b7c11 */ /* 0x000fca00090f141d */
[----:B------:R2:W-:Y:S02]  /*2e10*/  STG.E.64 desc[UR12][R10.64], R12 ;  /* 0x0000000c0a007986 */ /* 0x0005e4000c101b0c */
.L_x_3137:
[----:B------:R-:W-:Y:S05]  /*2e20*/  BSYNC.RECONVERGENT B1 ;  /* 0x0000000000017941 */ /* 0x000fea0003800200 */
.L_x_3136:
        /* <DEDUP_REMOVED lines=11> */
[----:B------:R-:W-:Y:S02]  /*2ee0*/  IMAD R13, R0, UR11, R9 ;  /* 0x0000000b000d7c24 */ /* 0x000fe4000f8e0209 */
[----:B------:R-:W-:Y:S01]  /*2ef0*/  FMUL.FTZ R9, R24, UR8 ;  /* 0x0000000818097c20 */ /* 0x000fe20008410000 */
[----:B0-----:R-:W-:Y:S02]  /*2f00*/  LEA R8, P2, R10, UR18, 0x2 ;  /* 0x000000120a087c11 */ /* 0x001fe4000f8410ff */
[----:B------:R-:W-:Y:S01]  /*2f10*/  IADD3 R13, PT, PT, R11, R13, RZ ;  /* 0x0000000d0b0d7210 */ /* 0x000fe20007ffe0ff */
[----:B------:R-:W-:-:S03]  /*2f20*/  FFMA.FTZ R12, R16, R9, R18 ;  /* 0x00000009100c7223 */ /* 0x000fc60000010012 */
[----:B------:R-:W-:Y:S01]  /*2f30*/  LEA.HI.X R9, R10, UR19, R13, 0x2, P2 ;  /* 0x000000130a097c11 */ /* 0x000fe200090f140d */
[----:B------:R-:W-:-:S05]  /*2f40*/  FFMA.FTZ R13, R17, R14, R19 ;  /* 0x0000000e110d7223 */ /* 0x000fca0000010013 */
[----:B------:R3:W-:Y:S02]  /*2f50*/  STG.E.64 desc[UR12][R8.64], R12 ;  /* 0x0000000c08007986 */ /* 0x0007e4000c101b0c */
.L_x_3139:
[----:B------:R-:W-:Y:S05]  /*2f60*/  BSYNC.RECONVERGENT B1 ;  /* 0x0000000000017941 */ /* 0x000fea0003800200 */
.L_x_3138:
[----:B------:R-:W-:Y:S05]  /*2f70*/  @P0 BRA `(.L_x_3140) ;  /* 0x00000010005c0947 */ /* 0x000fea0003800000 */
[----:B------:R-:W4:Y:S01]  /*2f80*/  LDCU.64 UR10, c[0x0][0x3e0] ;  /* 0x00007c00ff0a77ac */ /* 0x000f220008000a00 */
[----:B------:R-:W-:Y:S01]  /*2f90*/  MOV R5, R7 ;  /* 0x0000000700057202 */ /* 0x000fe20000000f00 */
[----:B------:R-:W-:Y:S01]  /*2fa0*/  FADD.FTZ R26, R26, -UR5 ;  /* 0x800000051a1a7e21 */ /* 0x000fe20008010000 */
[----:B------:R-:W-:Y:S01]  /*2fb0*/  FADD.FTZ R27, R27, -UR5 ;  /* 0x800000051b1b7e21 */ /* 0x000fe20008010000 */
[----:B------:R-:W5:Y:S02]  /*2fc0*/  LDCU.64 UR14, c[0x0][0x380] ;  /* 0x00007000ff0e77ac */ /* 0x000f640008000a00 */
[----:B------:R-:W-:Y:S01]  /*2fd0*/  FMUL.FTZ R7, R26, UR8 ;  /* 0x000000081a077c20 */ /* 0x000fe20008410000 */
[----:B0--3--:R-:W-:-:S03]  /*2fe0*/  FMUL.FTZ R8, R27, UR8 ;  /* 0x000000081b087c20 */ /* 0x009fc60008410000 */
[----:B------:R-:W-:Y:S01]  /*2ff0*/  FFMA.FTZ R16, R16, R7, R18 ;  /* 0x0000000710107223 */ /* 0x000fe20000010012 */
[----:B------:R-:W-:Y:S01]  /*3000*/  FFMA.FTZ R17, R17, R8, R19 ;  /* 0x0000000811117223 */ /* 0x000fe20000010013 */
[----:B----4-:R-:W-:Y:S02]  /*3010*/  IMAD R9, R36, UR10, RZ ;  /* 0x0000000a24097c24 */ /* 0x010fe4000f8e02ff */
[----:B------:R-:W-:-:S04]  /*3020*/  IMAD.WIDE.U32 R4, R32, UR10, R4 ;  /* 0x0000000a20047c25 */ /* 0x000fc8000f8e0004 */
[----:B------:R-:W-:Y:S01]  /*3030*/  IMAD R9, R32, UR11, R9 ;  /* 0x0000000b20097c24 */ /* 0x000fe2000f8e0209 */
[----:B-----5:R-:W-:-:S04]  /*3040*/  LEA R6, P0, R4, UR14, 0x2 ;  /* 0x0000000e04067c11 */ /* 0x020fc8000f8010ff */
[----:B------:R-:W-:-:S04]  /*3050*/  IADD3 R9, PT, PT, R5, R9, RZ ;  /* 0x0000000905097210 */ /* 0x000fc80007ffe0ff */
[----:B------:R-:W-:-:S05]  /*3060*/  LEA.HI.X R7, R4, UR15, R9, 0x2, P0 ;  /* 0x0000000f04077c11 */ /* 0x000fca00080f1409 */
[----:B------:R4:W-:Y:S01]  /*3070*/  STG.E.64 desc[UR12][R6.64], R16 ;  /* 0x0000001006007986 */ /* 0x0009e2000c101b0c */
[----:B------:R-:W-:Y:S05]  /*3080*/  BRA `(.L_x_3140) ;  /* 0x0000001000187947 */ /* 0x000fea0003800000 */
.L_x_3125:
        /* <DEDUP_REMOVED lines=12> */
[----:B------:R-:W-:-:S04]  /*3150*/  FFMA.FTZ R13, R17, R13, R19 ;  /* 0x0000000d110d7223 */ /* 0x000fc80000010013 */
[----:B------:R-:W-:Y:S01]  /*3160*/  FMUL.FTZ R35, R13, -1.4426950216293334961 ;  /* 0xbfb8aa3b0d237820 */ /* 0x000fe20000410000 */
[----:B0-----:R-:W-:Y:S02]  /*3170*/  IMAD R30, R37, UR14, RZ ;  /* 0x0000000e251e7c24 */ /* 0x001fe4000f8e02ff */
[----:B------:R-:W-:-:S03]  /*3180*/  IMAD.WIDE.U32 R28, R2, UR14, R28 ;  /* 0x0000000e021c7c25 */ /* 0x000fc6000f8e001c */
[----:B------:R-:W0:Y:S01]  /*3190*/  MUFU.EX2 R35, R35 ;  /* 0x0000002300237308 */ /* 0x000e220000000800 */
[----:B------:R-:W-:Y:S01]  /*31a0*/  IMAD R31, R2, UR15, R30 ;  /* 0x0000000f021f7c24 */ /* 0x000fe2000f8e021e */
[----:B-1----:R-:W-:-:S04]  /*31b0*/  LEA R30, P2, R28, UR18, 0x2 ;  /* 0x000000121c1e7c11 */ /* 0x002fc8000f8410ff */
[----:B------:R-:W-:-:S04]  /*31c0*/  IADD3 R29, PT, PT, R29, R31, RZ ;  /* 0x0000001f1d1d7210 */ /* 0x000fc80007ffe0ff */
[----:B------:R-:W-:Y:S01]  /*31d0*/  LEA.HI.X R31, R28, UR19, R29, 0x2, P2 ;  /* 0x000000131c1f7c11 */ /* 0x000fe200090f141d */
[----:B------:R-:W-:-:S04]  /*31e0*/  FMUL.FTZ R29, R12, UR8 ;  /* 0x000000080c1d7c20 */ /* 0x000fc80008410000 */
[----:B------:R-:W-:Y:S01]  /*31f0*/  FFMA.FTZ R12, R16, R29, R18 ;  /* 0x0000001d100c7223 */ /* 0x000fe20000010012 */
[----:B0-----:R-:W-:-:S03]  /*3200*/  FADD.FTZ R35, R35, 1 ;  /* 0x3f80000023237421 */ /* 0x001fc60000010000 */
[----:B------:R-:W-:-:S06]  /*3210*/  FMUL.FTZ R29, R12, -1.4426950216293334961 ;  /* 0xbfb8aa3b0c1d7820 */ /* 0x000fcc0000410000 */
[----:B------:R-:W0:Y:S02]  /*3220*/  MUFU.EX2 R29, R29 ;  /* 0x0000001d001d7308 */ /* 0x000e240000000800 */
[----:B0-----:R-:W-:-:S06]  /*3230*/  FADD.FTZ R28, R29, 1 ;  /* 0x3f8000001d1c7421 */ /* 0x001fcc0000010000 */
[----:B------:R-:W0:Y:S02]  /*3240*/  MUFU.RCP R28, R28 ;  /* 0x0000001c001c7308 */ /* 0x000e240000001000 */
[----:B0-----:R-:W-:-:S06]  /*3250*/  FMUL.FTZ R12, R12, R28 ;  /* 0x0000001c0c0c7220 */ /* 0x001fcc0000410000 */
[----:B------:R-:W0:Y:S02]  /*3260*/  MUFU.RCP R28, R35 ;  /* 0x00000023001c7308 */ /* 0x000e240000001000 */
[----:B0-----:R-:W-:-:S05]  /*3270*/  FMUL.FTZ R13, R13, R28 ;  /* 0x0000001c0d0d7220 */ /* 0x001fca0000410000 */
[----:B------:R0:W-:Y:S02]  /*3280*/  STG.E.64 desc[UR12][R30.64], R12 ;  /* 0x0000000c1e007986 */ /* 0x0001e4000c101b0c */
.L_x_3142:
[----:B------:R-:W-:Y:S05]  /*3290*/  BSYNC.RECONVERGENT B1 ;  /* 0x0000000000017941 */ /* 0x000fea0003800200 */
.L_x_3141:
[----:B0-----:R-:W-:Y:S01]  /*32a0*/  IADD3 R31, PT, PT, R2, 0x20, RZ ;  /* 0x00000020021f7810 */ /* 0x001fe20007ffe0ff */
[----:B------:R-:W-:Y:S03]  /*32b0*/  BSSY.RECONVERGENT B1, `(.L_x_3143) ;  /* 0x0000020000017945 */ /* 0x000fe60003800200 */
[----:B------:R-:W-:Y:S02]  /*32c0*/  ISETP.GE.U32.AND P2, PT, R31, UR10, PT ;  /* 0x0000000a1f007c0c */ /* 0x000fe4000bf46070 */
[----:B------:R-:W-:-:S04]  /*32d0*/  SHF.R.S32.HI R12, RZ, 0x1f, R31 ;  /* 0x0000001fff0c7819 */ /* 0x000fc8000001141f */
[----:B------:R-:W-:-:S13]  /*32e0*/  ISETP.GE.AND.EX P2, PT, R12, UR11, PT, P2 ;  /* 0x0000000b0c007c0c */ /* 0x000fda000bf46320 */
[----:B------:R-:W-:Y:S05]  /*32f0*/  @P2 BRA `(.L_x_3144) ;  /* 0x00000000006c2947 */ /* 0x000fea0003800000 */
[----:B------:R-:W0:Y:S01]  /*3300*/  LDCU.64 UR14, c[0x0][0x3e0] ;  /* 0x00007c00ff0e77ac */ /* 0x000e220008000a00 */
[----:B------:R-:W-:Y:S02]  /*3310*/  IMAD.MOV.U32 R13, RZ, RZ, R7 ;  /* 0x000000ffff0d7224 */ /* 0x000fe400078e0007 */
[----:B------:R-:W-:Y:S01]  /*3320*/  FADD.FTZ R8, R8, -UR5 ;  /* 0x8000000508087e21 */ /* 0x000fe20008010000 */
[----:B------:R-:W-:Y:S01]  /*3330*/  FADD.FTZ R9, R9, -UR5 ;  /* 0x8000000509097e21 */ /* 0x000fe20008010000 */
[----:B------:R-:W1:Y:S03]  /*3340*/  LDCU.64 UR18, c[0x0][0x380] ;  /* 0x00007000ff1277ac */ /* 0x000e660008000a00 */
[----:B------:R-:W-:-:S04]  /*3350*/  FMUL.FTZ R30, R9, UR8 ;  /* 0x00000008091e7c20 */ /* 0x000fc80008410000 */
[----:B------:R-:W-:-:S04]  /*3360*/  FFMA.FTZ R9, R17, R30, R19 ;  /* 0x0000001e11097223 */ /* 0x000fc80000010013 */
[----:B------:R-:W-:Y:S01]  /*3370*/  FMUL.FTZ R30, R9, -1.4426950216293334961 ;  /* 0xbfb8aa3b091e7820 */ /* 0x000fe20000410000 */
[----:B0-----:R-:W-:-:S05]  /*3380*/  IMAD R12, R12, UR14, RZ ;  /* 0x0000000e0c0c7c24 */ /* 0x001fca000f8e02ff */
[----:B------:R-:W0:Y:S01]  /*3390*/  MUFU.EX2 R30, R30 ;  /* 0x0000001e001e7308 */ /* 0x000e220000000800 */
[----:B------:R-:W-:Y:S01]  /*33a0*/  IMAD R29, R31, UR15, R12 ;  /* 0x0000000f1f1d7c24 */ /* 0x000fe2000f8e020c */
[----:B------:R-:W-:-:S05]  /*33b0*/  MOV R12, R4 ;  /* 0x00000004000c7202 */ /* 0x000fca0000000f00 */
[----:B------:R-:W-:-:S05]  /*33c0*/  IMAD.WIDE.U32 R12, R31, UR14, R12 ;  /* 0x0000000e1f0c7c25 */ /* 0x000fca000f8e000c */
[----:B------:R-:W-:Y:S01]  /*33d0*/  IADD3 R29, PT, PT, R13, R29, RZ ;  /* 0x0000001d0d1d7210 */ /* 0x000fe20007ffe0ff */
[----:B------:R-:W-:Y:S01]  /*33e0*/  FMUL.FTZ R13, R8, UR8 ;  /* 0x00000008080d7c20 */ /* 0x000fe20008410000 */
[----:B-1----:R-:W-:-:S03]  /*33f0*/  LEA R28, P2, R12, UR18, 0x2 ;  /* 0x000000120c1c7c11 */ /* 0x002fc6000f8410ff */
[----:B------:R-:W-:Y:S01]  /*3400*/  FFMA.FTZ R8, R16, R13, R18 ;  /* 0x0000000d10087223 */ /* 0x000fe20000010012 */
[----:B------:R-:W-:Y:S01]  /*3410*/  LEA.HI.X R29, R12, UR19, R29, 0x2, P2 ;  /* 0x000000130c1d7c11 */ /* 0x000fe200090f141d */
[----:B0-----:R-:W-:Y:S02]  /*3420*/  FADD.FTZ R31, R30, 1 ;  /* 0x3f8000001e1f7421 */ /* 0x001fe40000010000 */
[----:B------:R-:W-:-:S04]  /*3430*/  FMUL.FTZ R12, R8, -1.4426950216293334961 ;  /* 0xbfb8aa3b080c7820 */ /* 0x000fc80000410000 */
[----:B------:R-:W0:Y:S08]  /*3440*/  MUFU.RCP R31, R31 ;  /* 0x0000001f001f7308 */ /* 0x000e300000001000 */
[----:B------:R-:W1:Y:S01]  /*3450*/  MUFU.EX2 R12, R12 ;  /* 0x0000000c000c7308 */ /* 0x000e620000000800 */
[----:B0-----:R-:W-:Y:S01]  /*3460*/  FMUL.FTZ R9, R9, R31 ;  /* 0x0000001f09097220 */ /* 0x001fe20000410000 */
[----:B-1----:R-:W-:-:S06]  /*3470*/  FADD.FTZ R13, R12, 1 ;  /* 0x3f8000000c0d7421 */ /* 0x002fcc0000010000 */
[----:B------:R-:W0:Y:S02]  /*3480*/  MUFU.RCP R13, R13 ;  /* 0x0000000d000d7308 */ /* 0x000e240000001000 */
[----:B0-----:R-:W-:-:S05]  /*3490*/  FMUL.FTZ R8, R8, R13 ;  /* 0x0000000d08087220 */ /* 0x001fca0000410000 */
[----:B------:R0:W-:Y:S02]  /*34a0*/  STG.E.64 desc[UR12][R28.64], R8 ;  /* 0x000000081c007986 */ /* 0x0001e4000c101b0c */
.L_x_3144:
[----:B------:R-:W-:Y:S05]  /*34b0*/  BSYNC.RECONVERGENT B1 ;  /* 0x0000000000017941 */ /* 0x000fea0003800200 */
.L_x_3143:
        /* <DEDUP_REMOVED lines=33> */
.L_x_3146:
[----:B------:R-:W-:Y:S05]  /*36d0*/  BSYNC.RECONVERGENT B1 ;  /* 0x0000000000017941 */ /* 0x000fea0003800200 */
.L_x_3145:
[C---:B------:R-:W-:Y:S01]  /*36e0*/  IADD3 R29, PT, PT, R2.reuse, 0x60, RZ ;  /* 0x00000060021d7810 */ /* 0x040fe20007ffe0ff */
[----:B------:R-:W-:Y:S01]  /*36f0*/  BSSY.RECONVERGENT B1, `(.L_x_3147) ;  /* 0x0000029000017945 */ /* 0x000fe20003800200 */
[----:B0-----:R-:W-:Y:S02]  /*3700*/  IADD3 R12, PT, PT, R2, 0xa0, RZ ;  /* 0x000000a0020c7810 */ /* 0x001fe40007ffe0ff */
        /* <DEDUP_REMOVED lines=39> */
.L_x_3148:
[----:B------:R-:W-:Y:S05]  /*3980*/  BSYNC.RECONVERGENT B1 ;  /* 0x0000000000017941 */ /* 0x000fea0003800200 */
.L_x_3147:
[----:B------:R-:W-:Y:S04]  /*3990*/  BSSY.RECONVERGENT B1, `(.L_x_3149) ;  /* 0x000001e000017945 */ /* 0x000fe80003800200 */
[----:B------:R-:W-:Y:S05]  /*39a0*/  @P0 BRA `(.L_x_3150) ;  /* 0x0000000000700947 */ /* 0x000fea0003800000 */
[----:B------:R-:W-:Y:S01]  /*39b0*/  FADD.FTZ R20, R20, -UR5 ;  /* 0x8000000514147e21 */ /* 0x000fe20008010000 */
[----:B------:R-:W-:Y:S01]  /*39c0*/  FADD.FTZ R21, R21, -UR5 ;  /* 0x8000000515157e21 */ /* 0x000fe20008010000 */
[----:B------:R-:W1:Y:S02]  /*39d0*/  LDCU.64 UR14, c[0x0][0x3e0] ;  /* 0x00007c00ff0e77ac */ /* 0x000e640008000a00 */
[----:B0-----:R-:W-:Y:S01]  /*39e0*/  FMUL.FTZ R9, R20, UR8 ;  /* 0x0000000814097c20 */ /* 0x001fe20008410000 */
[----:B------:R-:W-:Y:S01]  /*39f0*/  FMUL.FTZ R14, R21, UR8 ;  /* 0x00000008150e7c20 */ /* 0x000fe20008410000 */
[----:B------:R-:W0:Y:S01]  /*3a00*/  LDCU.64 UR18, c[0x0][0x380] ;  /* 0x00007000ff1277ac */ /* 0x000e220008000a00 */
[----:B------:R-:W-:Y:S01]  /*3a10*/  SHF.R.S32.HI R21, RZ, 0x1f, R34 ;  /* 0x0000001fff157819 */ /* 0x000fe20000011422 */
        /* <DEDUP_REMOVED lines=16> */
[----:B0-----:R-:W-:Y:S01]  /*3b20*/  LEA R8, P0, R34, UR18, 0x2 ;  /* 0x0000001222087c11 */ /* 0x001fe2000f8010ff */
[----:B--2---:R-:W-:-:S03]  /*3b30*/  FMUL.FTZ R10, R10, R15 ;  /* 0x0000000f0a0a7220 */ /* 0x004fc60000410000 */
[----:B------:R-:W-:Y:S01]  /*3b40*/  LEA.HI.X R9, R34, UR19, R21, 0x2, P0 ;  /* 0x0000001322097c11 */ /* 0x000fe200080f1415 */
[----:B-1----:R-:W-:-:S05]  /*3b50*/  FMUL.FTZ R11, R11, R14 ;  /* 0x0000000e0b0b7220 */ /* 0x002fca0000410000 */
[----:B------:R1:W-:Y:S03]  /*3b60*/  STG.E.64 desc[UR12][R8.64], R10 ;  /* 0x0000000a08007986 */ /* 0x0003e6000c101b0c */
.L_x_3150:
[----:B------:R-:W-:Y:S05]  /*3b70*/  BSYNC.RECONVERGENT B1 ;  /* 0x0000000000017941 */ /* 0x000fea0003800200 */
.L_x_3149:
        /* <DEDUP_REMOVED lines=29> */
.L_x_3152:
[----:B------:R-:W-:Y:S05]  /*3d50*/  BSYNC.RECONVERGENT B1 ;  /* 0x0000000000017941 */ /* 0x000fea0003800200 */
.L_x_3151:
[----:B------:R-:W-:Y:S04]  /*3d60*/  BSSY.RECONVERGENT B1, `(.L_x_3153) ;  /* 0x000001d000017945 */ /* 0x000fe80003800200 */
[----:B------:R-:W-:Y:S05]  /*3d70*/  @P5 BRA `(.L_x_3154) ;  /* 0x00000000006c5947 */ /* 0x000fea0003800000 */
[----:B------:R-:W-:Y:S01]  /*3d80*/  FADD.FTZ R25, R25, -UR5 ;  /* 0x8000000519197e21 */ /* 0x000fe20008010000 */
[----:B------:R-:W-:Y:S01]  /*3d90*/  FADD.FTZ R24, R24, -UR5 ;  /* 0x8000000518187e21 */ /* 0x000fe20008010000 */
[----:B------:R-:W3:Y:S01]  /*3da0*/  LDCU.64 UR14, c[0x0][0x3e0] ;  /* 0x00007c00ff0e77ac */ /* 0x000ee20008000a00 */
[----:B012---:R-:W-:Y:S01]  /*3db0*/  MOV R11, R7 ;  /* 0x00000007000b7202 */ /* 0x007fe20000000f00 */
[----:B------:R-:W-:Y:S01]  /*3dc0*/  FMUL.FTZ R10, R25, UR8 ;  /* 0x00000008190a7c20 */ /* 0x000fe20008410000 */
[----:B------:R-:W-:Y:S01]  /*3dd0*/  FMUL.FTZ R9, R24, UR8 ;  /* 0x0000000818097c20 */ /* 0x000fe20008410000 */
[----:B------:R-:W0:Y:S02]  /*3de0*/  LDCU.64 UR18, c[0x0][0x380] ;  /* 0x00007000ff1277ac */ /* 0x000e240008000a00 */
[----:B------:R-:W-:Y:S01]  /*3df0*/  FFMA.FTZ R13, R17, R10, R19 ;  /* 0x0000000a110d7223 */ /* 0x000fe20000010013 */
[----:B------:R-:W-:Y:S01]  /*3e00*/  FFMA.FTZ R12, R16, R9, R18 ;  /* 0x00000009100c7223 */ /* 0x000fe20000010012 */
[----:B------:R-:W-:-:S02]  /*3e10*/  MOV R10, R4 ;  /* 0x00000004000a7202 */ /* 0x000fc40000000f00 */
        /* <DEDUP_REMOVED lines=16> */
[----:B------:R3:W-:Y:S02]  /*3f20*/  STG.E.64 desc[UR12][R8.64], R10 ;  /* 0x0000000a08007986 */ /* 0x0007e4000c101b0c */
.L_x_3154:
[----:B------:R-:W-:Y:S05]  /*3f30*/  BSYNC.RECONVERGENT B1 ;  /* 0x0000000000017941 */ /* 0x000fea0003800200 */
.L_x_3153:
[----:B------:R-:W-:Y:S05]  /*3f40*/  @P4 BRA `(.L_x_3140) ;  /* 0x0000000000684947 */ /* 0x000fea0003800000 */
[----:B------:R-:W-:Y:S01]  /*3f50*/  FADD.FTZ R26, R26, -UR5 ;  /* 0x800000051a1a7e21 */ /* 0x000fe20008010000 */
[----:B------:R-:W-:Y:S01]  /*3f60*/  FADD.FTZ R27, R27, -UR5 ;  /* 0x800000051b1b7e21 */ /* 0x000fe20008010000 */
[----:B------:R-:W4:Y:S02]  /*3f70*/  LDCU.64 UR10, c[0x0][0x3e0] ;  /* 0x00007c00ff0a77ac */ /* 0x000f240008000a00 */
[----:B------:R-:W-:Y:S01]  /*3f80*/  FMUL.FTZ R5, R26, UR8 ;  /* 0x000000081a057c20 */ /* 0x000fe20008410000 */
[----:B------:R-:W-:Y:S01]  /*3f90*/  FMUL.FTZ R6, R27, UR8 ;  /* 0x000000081b067c20 */ /* 0x000fe20008410000 */
[----:B------:R-:W5:Y:S02]  /*3fa0*/  LDCU.64 UR14, c[0x0][0x380] ;  /* 0x00007000ff0e77ac */ /* 0x000f640008000a00 */
[----:B0123--:R-:W-:Y:S01]  /*3fb0*/  FFMA.FTZ R11, R16, R5, R18 ;  /* 0x00000005100b7223 */ /* 0x00ffe20000010012 */
[----:B------:R-:W-:-:S03]  /*3fc0*/  FFMA.FTZ R10, R17, R6, R19 ;  /* 0x00000006110a7223 */ /* 0x000fc60000010013 */
[----:B------:R-:W-:Y:S01]  /*3fd0*/  FMUL.FTZ R5, R11, -1.4426950216293334961 ;  /* 0xbfb8aa3b0b057820 */ /* 0x000fe20000410000 */
[----:B------:R-:W-:-:S05]  /*3fe0*/  FMUL.FTZ R6, R10, -1.4426950216293334961 ;  /* 0xbfb8aa3b0a067820 */ /* 0x000fca0000410000 */
[----:B------:R-:W0:Y:S01]  /*3ff0*/  MUFU.EX2 R5, R5 ;  /* 0x0000000500057308 */ /* 0x000e220000000800 */
[----:B----4-:R-:W-:-:S04]  /*4000*/  IMAD R13, R36, UR10, RZ ;  /* 0x0000000a240d7c24 */ /* 0x010fc8000f8e02ff */
[----:B------:R-:W-:-:S03]  /*4010*/  IMAD R13, R32, UR11, R13 ;  /* 0x0000000b200d7c24 */ /* 0x000fc6000f8e020d */
[----:B------:R-:W1:Y:S01]  /*4020*/  MUFU.EX2 R6, R6 ;  /* 0x0000000600067308 */ /* 0x000e620000000800 */
[----:B0-----:R-:W-:Y:S01]  /*4030*/  FADD.FTZ R8, R5, 1 ;  /* 0x3f80000005087421 */ /* 0x001fe20000010000 */
[----:B------:R-:W-:-:S06]  /*4040*/  MOV R5, R7 ;  /* 0x0000000700057202 */ /* 0x000fcc0000000f00 */
[----:B------:R-:W0:Y:S01]  /*4050*/  MUFU.RCP R8, R8 ;  /* 0x0000000800087308 */ /* 0x000e220000001000 */
[----:B------:R-:W-:-:S04]  /*4060*/  IMAD.WIDE.U32 R4, R32, UR10, R4 ;  /* 0x0000000a20047c25 */ /* 0x000fc8000f8e0004 */
[----:B-1----:R-:W-:Y:S01]  /*4070*/  FADD.FTZ R9, R6, 1 ;  /* 0x3f80000006097421 */ /* 0x002fe20000010000 */
[----:B-----5:R-:W-:-:S05]  /*4080*/  LEA R6, P0, R4, UR14, 0x2 ;  /* 0x0000000e04067c11 */ /* 0x020fca000f8010ff */
[----:B------:R-:W1:Y:S01]  /*4090*/  MUFU.RCP R9, R9 ;  /* 0x0000000900097308 */ /* 0x000e620000001000 */
[----:B------:R-:W-:-:S04]  /*40a0*/  IADD3 R13, PT, PT, R5, R13, RZ ;  /* 0x0000000d050d7210 */ /* 0x000fc80007ffe0ff */
[----:B------:R-:W-:Y:S01]  /*40b0*/  LEA.HI.X R7, R4, UR15, R13, 0x2, P0 ;  /* 0x0000000f04077c11 */ /* 0x000fe200080f140d */
[----:B0-----:R-:W-:Y:S01]  /*40c0*/  FMUL.FTZ R4, R11, R8 ;  /* 0x000000080b047220 */ /* 0x001fe20000410000 */
[----:B-1----:R-:W-:-:S05]  /*40d0*/  FMUL.FTZ R5, R10, R9 ;  /* 0x000000090a057220 */ /* 0x002fca0000410000 */
[----:B------:R0:W-:Y:S02]  /*40e0*/  STG.E.64 desc[UR12][R6.64], R4 ;  /* 0x0000000406007986 */ /* 0x0001e4000c101b0c */
.L_x_3140:
[----:B------:R-:W-:Y:S05]  /*40f0*/  BSYNC.RECONVERGENT B0 ;  /* 0x0000000000007941 */ /* 0x000fea0003800200 */
.L_x_3124:
        /* <DEDUP_REMOVED lines=8> */
.L_x_3156:
        /* <DEDUP_REMOVED lines=16> */
.L_x_3473:


//--------------------- .text._Z35group_norm_nhwc_fwd_one_pass_kernelI11Fp32IOBf16WLi512ELi14ELi224EEv26Group_norm_nhwc_fwd_params --------------------------
	.section	.text._Z35group_norm_nhwc_fwd_one_pass_kernelI11Fp32IOBf16WLi512ELi14ELi224EEv26Group_norm_nhwc_fwd_params,"ax",@progbits
	.align	128
        .global         _Z35group_norm_nhwc_fwd_one_pass_kernelI11Fp32IOBf16WLi512ELi14ELi224EEv26Group_norm_nhwc_fwd_params
        .type           _Z35group_norm_nhwc_fwd_one_pass_kernelI11Fp32IOBf16WLi512ELi14ELi224EEv26Group_norm_nhwc_fwd_params,@function
        .size           _Z35group_norm_nhwc_fwd_one_pass_kernelI11Fp32IOBf16WLi512ELi14ELi224EEv26Group_norm_nhwc_fwd_params,(.L_x_3474 - _Z35group_norm_nhwc_fwd_one_pass_kernelI11Fp32IOBf16WLi512ELi14ELi224EEv26Group_norm_nhwc_fwd_params)
        .other          _Z35group_norm_nhwc_fwd_one_pass_kernelI11Fp32IOBf16WLi512ELi14ELi224EEv26Group_norm_nhwc_fwd_params,@"STO_CUDA_ENTRY STV_DEFAULT"
_Z35group_norm_nhwc_fwd_one_pass_kernelI11Fp32IOBf16WLi512ELi14ELi224EEv26Group_norm_nhwc_fwd_params:
.text._Z35group_norm_nhwc_fwd_one_pass_kernelI11Fp32IOBf16WLi512ELi14ELi224EEv26Group_norm_nhwc_fwd_params:
        /* <DEDUP_REMOVED lines=44> */
.L_x_3232:
[----:B0-----:R-:W0:Y:S01]  /*02c0*/  LDCU UR10, c[0x0][0x3f8] ;  /* 0x00007f00ff0a77ac */ /* 0x001e220008000800 */
[----:B-12---:R-:W-:Y:S02]  /*02d0*/  IABS R22, UR7 ;  /* 0x0000000700167c13 */ /* 0x006fe40008000000 */
[C---:B---3--:R-:W-:Y:S01]  /*02e0*/  IADD3 R51, PT, PT, R12.reuse, 0xc0, RZ ;  /* 0x000000c00c337810 */ /* 0x048fe20007ffe0ff */
[----:B------:R-:W2:Y:S01]  /*02f0*/  LDCU.64 UR12, c[0x0][0x3e8] ;  /* 0x00007d00ff0c77ac */ /* 0x000ea20008000a00 */
[----:B------:R-:W-:Y:S02]  /*0300*/  IADD3 R43, PT, PT, R12, 0xe0, RZ ;  /* 0x000000e00c2b7810 */ /* 0x000fe40007ffe0ff */
[----:B------:R-:W-:Y:S01]  /*0310*/  SHF.R.S32.HI R49, RZ, 0x1f, R51 ;  /* 0x0000001fff317819 */ /* 0x000fe20000011433 */
[----:B------:R-:W3:Y:S01]  /*0320*/  LDCU.64 UR16, c[0x0][0x3f0] ;  /* 0x00007e00ff1077ac */ /* 0x000ee20008000a00 */
[----:B----4-:R-:W-:Y:S02]  /*0330*/  SHF.R.S32.HI R53, RZ, 0x1f, R43 ;  /* 0x0000001fff357819 */ /* 0x010fe4000001142b */
[----:B------:R-:W-:-:S02]  /*0340*/  LOP3.LUT R62, R10, 0xffff, RZ, 0xc0, !PT ;  /* 0x0000ffff0a3e7812 */ /* 0x000fc400078ec0ff */
[C---:B------:R-:W-:Y:S02]  /*0350*/  IADD3 R27, PT, PT, R12.reuse, 0x120, RZ ;  /* 0x000001200c1b7810 */ /* 0x040fe40007ffe0ff */
        /* <DEDUP_REMOVED lines=9> */
[----:B------:R-:W-:Y:S02]  /*03f0*/  ISETP.GE.AND.EX P3, PT, R53, UR13, PT, P1 ;  /* 0x0000000d35007c0c */ /* 0x000fe4000bf66310 */
[----:B------:R-:W-:Y:S02]  /*0400*/  ISETP.GE.U32.AND P1, PT, R27, UR12, PT ;  /* 0x0000000c1b007c0c */ /* 0x000fe4000bf26070 */
[----:B------:R-:W-:Y:S02]  /*0410*/  ISETP.GE.U32.AND P2, PT, R26, UR12, PT ;  /* 0x0000000c1a007c0c */ /* 0x000fe4000bf46070 */
[----:B------:R-:W-:-:S02]  /*0420*/  ISETP.GE.AND.EX P1, PT, R47, UR13, PT, P1 ;  /* 0x0000000d2f007c0c */ /* 0x000fc4000bf26310 */
[----:B------:R-:W-:Y:S02]  /*0430*/  ISETP.GE.AND.EX P2, PT, R45, UR13, PT, P2 ;  /* 0x0000000d2d007c0c */ /* 0x000fe4000bf46320 */
[----:B------:R-:W-:Y:S01]  /*0440*/  P2R R33, PR, RZ, 0x8 ;  /* 0x00000008ff217803 */ /* 0x000fe20000000000 */
[----:B0-----:R-:W0:Y:S02]  /*0450*/  MUFU.RCP R18, R18 ;  /* 0x0000001200127308 */ /* 0x001e240000001000 */
[----:B------:R-:W2:Y:S01]  /*0460*/  @!P3 LDC.64 R38, c[0x0][0x390] ;  /* 0x0000e400ff26bb82 */ /* 0x000ea20000000a00 */
[----:B------:R-:W-:Y:S02]  /*0470*/  P2R R30, PR, RZ, 0x2 ;  /* 0x00000002ff1e7803 */ /* 0x000fe40000000000 */
        /* <DEDUP_REMOVED lines=24> */
[----:B------:R-:W-:-:S07]  /*0600*/  SHF.R.S32.HI R17, RZ, 0x1f, R19 ;  /* 0x0000001fff117819 */ /* 0x000fce0000011413 */
        /* <DEDUP_REMOVED lines=8> */
[----:B------:R-:W-:-:S03]  /*0690*/  ISETP.GE.AND.EX P4, PT, R49, UR13, PT, P0 ;  /* 0x0000000d31007c0c */ /* 0x000fc6000bf86300 */
[----:B------:R-:W-:Y:S01]  /*06a0*/  UIADD3 UR8, UPT, UPT, -UR9, URZ, URZ ;  /* 0x000000ff09087290 */ /* 0x000fe2000fffe1ff */
[----:B------:R-:W-:Y:S01]  /*06b0*/  P2R R29, PR, RZ, 0x10 ;  /* 0x00000010ff1d7803 */ /* 0x000fe20000000000 */
[----:B------:R-:W-:Y:S02]  /*06c0*/  USHF.R.S32.HI UR5, URZ, 0x1f, UR9 ;  /* 0x0000001fff057899 */ /* 0x000fe40008011409 */
[----:B------:R-:W3:Y:S01]  /*06d0*/  @!P5 LDC.64 R24, c[0x0][0x3e0] ;  /* 0x0000f800ff18db82 */ /* 0x000ee20000000a00 */
[----:B------:R-:W-:Y:S02]  /*06e0*/  UIMAD UR8, UR10, UR8, UR7 ;  /* 0x000000080a0872a4 */ /* 0x000fe4000f8e0207 */
[----:B------:R-:W-:Y:S02]  /*06f0*/  UIMAD UR5, UR5, UR16, URZ ;  /* 0x00000010050572a4 */ /* 0x000fe4000f8e02ff */
[----:B------:R-:W-:Y:S02]  /*0700*/  UIMAD UR8, UR8, 0xe, URZ ;  /* 0x0000000e080878a4 */ /* 0x000fe4000f8e02ff */
[----:B------:R-:W-:Y:S01]  /*0710*/  UIMAD UR5, UR9, UR17, UR5 ;  /* 0x00000011090572a4 */ /* 0x000fe2000f8e0205 */
[----:B------:R-:W4:Y:S03]  /*0720*/  @!P5 LDC.64 R34, c[0x0][0x390] ;  /* 0x0000e400ff22db82 */ /* 0x000f260000000a00 */
[----:B------:R-:W-:-:S02]  /*0730*/  IADD3 R62, P0, PT, R62, UR8, RZ ;  /* 0x000000083e3e7c10 */ /* 0x000fc4000ff1e0ff */
[----:B------:R-:W-:-:S03]  /*0740*/  MOV R16, UR8 ;  /* 0x0000000800107c02 */ /* 0x000fc60008000f00 */
[----:B------:R-:W5:Y:S01]  /*0750*/  @!P4 LDC.64 R22, c[0x0][0x3e0] ;  /* 0x0000f800ff16cb82 */ /* 0x000f620000000a00 */
[----:B------:R-:W-:-:S03]  /*0760*/  LEA.HI.X.SX32 R63, R16, RZ, 0x1, P0 ;  /* 0x000000ff103f7211 */ /* 0x000fc600000f0eff */
[----:B------:R-:W-:-:S04]  /*0770*/  IMAD.WIDE.U32 R62, R37, UR9, R62 ;  /* 0x00000009253e7c25 */ /* 0x000fc8000f8e003e */
[----:B------:R-:W1:Y:S01]  /*0780*/  @!P4 LDC.64 R36, c[0x0][0x390] ;  /* 0x0000e400ff24cb82 */ /* 0x000e620000000a00 */
[----:B---3--:R-:W-:Y:S01]  /*0790*/  @!P5 IMAD R16, R17, R24, RZ ;  /* 0x000000181110d224 */ /* 0x008fe200078e02ff */
[----:B------:R-:W-:Y:S02]  /*07a0*/  IADD3 R61, PT, PT, R63, UR5, RZ ;  /* 0x000000053f3d7c10 */ /* 0x000fe4000fffe0ff */
[----:B------:R-:W-:Y:S01]  /*07b0*/  @!P5 MOV R60, R62 ;  /* 0x0000003e003cd202 */ /* 0x000fe20000000f00 */
[----:B------:R-:W-:-:S03]  /*07c0*/  @!P5 IMAD R41, R19, R25, R16 ;  /* 0x000000191329d224 */ /* 0x000fc600078e0210 */
[----:B------:R-:W3:Y:S01]  /*07d0*/  @!P1 LDC.64 R16, c[0x0][0x3e0] ;  /* 0x0000f800ff109b82 */ /* 0x000ee20000000a00 */
[----:B------:R-:W-:-:S05]  /*07e0*/  @!P5 IMAD.WIDE.U32 R24, R19, R24, R60 ;  /* 0x000000181318d225 */ /* 0x000fca00078e003c */
[----:B------:R-:W-:Y:S02]  /*07f0*/  @!P5 IADD3 R25, PT, PT, R25, R41, RZ ;  /* 0x000000291919d210 */ /* 0x000fe40007ffe0ff */
[----:B------:R-:W2:Y:S01]  /*0800*/  @!P2 LDC.64 R18, c[0x0][0x3e0] ;  /* 0x0000f800ff12ab82 */ /* 0x000ea20000000a00 */
[----:B----4-:R-:W-:Y:S01]  /*0810*/  @!P5 LEA R34, P0, R24, R34, 0x2 ;  /* 0x000000221822d211 */ /* 0x010fe200078010ff */
[----:B-----5:R-:W-:-:S03]  /*0820*/  @!P4 IMAD R28, R49, R22, RZ ;  /* 0x00000016311cc224 */ /* 0x020fc600078e02ff */
[----:B------:R-:W-:Y:S01]  /*0830*/  @!P5 LEA.HI.X R35, R24, R35, R25, 0x2, P0 ;  /* 0x000000231823d211 */ /* 0x000fe200000f1419 */
[----:B------:R-:W-:Y:S01]  /*0840*/  @!P4 IMAD R49, R51, R23, R28 ;  /* 0x000000173331c224 */ /* 0x000fe200078e021c */
[----:B------:R-:W-:Y:S01]  /*0850*/  @!P4 MOV R24, R62 ;  /* 0x0000003e0018c202 */ /* 0x000fe20000000f00 */
[----:B------:R-:W4:Y:S01]  /*0860*/  @!P1 LDC.64 R40, c[0x0][0x390] ;  /* 0x0000e400ff289b82 */ /* 0x000f220000000a00 */
[-C--:B------:R-:W-:Y:S01]  /*0870*/  @!P4 MOV R25, R61.reuse ;  /* 0x0000003d0019c202 */ /* 0x080fe20000000f00 */
[----:B0-----:R-:W-:Y:S02]  /*0880*/  @!P3 IMAD R28, R53, R20, RZ ;  /* 0x00000014351cb224 */ /* 0x001fe400078e02ff */
[----:B------:R-:W-:Y:S01]  /*0890*/  @!P4 IMAD.WIDE.U32 R22, R51, R22, R24 ;  /* 0x000000163316c225 */ /* 0x000fe200078e0018 */
[----:B------:R-:W-:Y:S02]  /*08a0*/  @!P3 MOV R24, R62 ;  /* 0x0000003e0018b202 */ /* 0x000fe40000000f00 */
[----:B------:R-:W-:Y:S01]  /*08b0*/  @!P3 MOV R25, R61 ;  /* 0x0000003d0019b202 */ /* 0x000fe20000000f00 */
[----:B------:R-:W-:Y:S01]  /*08c0*/  @!P3 IMAD R51, R43, R21, R28 ;  /* 0x000000152b33b224 */ /* 0x000fe200078e021c */
[----:B------:R-:W-:-:S02]  /*08d0*/  @!P4 IADD3 R23, PT, PT, R23, R49, RZ ;  /* 0x000000311717c210 */ /* 0x000fc40007ffe0ff */
[C---:B-1----:R-:W-:Y:S01]  /*08e0*/  @!P4 LEA R36, P0, R22.reuse, R36, 0x2 ;  /* 0x000000241624c211 */ /* 0x042fe200078010ff */
[----:B------:R-:W-:Y:S01]  /*08f0*/  @!P3 IMAD.WIDE.U32 R20, R43, R20, R24 ;  /* 0x000000142b14b225 */ /* 0x000fe200078e0018 */
[----:B------:R-:W-:Y:S01]  /*0900*/  P2R R28, PR, RZ, 0x4 ;  /* 0x00000004ff1c7803 */ /* 0x000fe20000000000 */
[----:B------:R-:W0:Y:S01]  /*0910*/  @!P2 LDC.64 R42, c[0x0][0x390] ;  /* 0x0000e400ff2aab82 */ /* 0x000e220000000a00 */
[----:B------:R-:W-:Y:S01]  /*0920*/  @!P4 LEA.HI.X R37, R22, R37, R23, 0x2, P0 ;  /* 0x000000251625c211 */ /* 0x000fe200000f1417 */
[----:B---3--:R-:W-:Y:S01]  /*0930*/  @!P1 IMAD R24, R47, R16, RZ ;  /* 0x000000102f189224 */ /* 0x008fe200078e02ff */
[----:B------:R-:W-:Y:S01]  /*0940*/  @!P3 IADD3 R21, PT, PT, R21, R51, RZ ;  /* 0x000000331515b210 */ /* 0x000fe20007ffe0ff */
[----:B--2---:R-:W-:Y:S01]  /*0950*/  @!P2 IMAD R45, R45, R18, RZ ;  /* 0x000000122d2da224 */ /* 0x004fe200078e02ff */
[----:B------:R-:W-:Y:S01]  /*0960*/  @!P3 LEA R38, P0, R20, R38, 0x2 ;  /* 0x000000261426b211 */ /* 0x000fe200078010ff */
[----:B------:R-:W-:Y:S01]  /*0970*/  @!P1 IMAD R25, R27, R17, R24 ;  /* 0x000000111b199224 */ /* 0x000fe200078e0218 */
[----:B------:R-:W-:Y:S01]  /*0980*/  @!P1 MOV R22, R62 ;  /* 0x0000003e00169202 */ /* 0x000fe20000000f00 */
[----:B------:R-:W-:Y:S01]  /*0990*/  @!P2 IMAD R45, R26, R19, R45 ;  /* 0x000000131a2da224 */ /* 0x000fe200078e022d */
[----:B------:R-:W-:-:S02]  /*09a0*/  @!P1 MOV R23, R61 ;  /* 0x0000003d00179202 */ /* 0x000fc40000000f00 */
[----:B------:R-:W-:Y:S02]  /*09b0*/  @!P3 LEA.HI.X R39, R20, R39, R21, 0x2, P0 ;  /* 0x000000271427b211 */ /* 0x000fe400000f1415 */
[----:B------:R-:W-:Y:S01]  /*09c0*/  @!P2 MOV R20, R62 ;  /* 0x0000003e0014a202 */ /* 0x000fe20000000f00 */
[----:B------:R-:W-:Y:S01]  /*09d0*/  @!P1 IMAD.WIDE.U32 R16, R27, R16, R22 ;  /* 0x000000101b109225 */ /* 0x000fe200078e0016 */
[----:B------:R-:W-:Y:S02]  /*09e0*/  @!P2 MOV R21, R61 ;  /* 0x0000003d0015a202 */ /* 0x000fe40000000f00 */
[----:B------:R-:W-:Y:S02]  /*09f0*/  IADD3 R23, PT, PT, R12, 0x160, RZ ;  /* 0x000001600c177810 */ /* 0x000fe40007ffe0ff */
[----:B------:R-:W-:Y:S01]  /*0a00*/  @!P1 IADD3 R17, PT, PT, R17, R25, RZ ;  /* 0x0000001911119210 */ /* 0x000fe20007ffe0ff */
[----:B------:R-:W-:Y:S01]  /*0a10*/  @!P2 IMAD.WIDE.U32 R18, R26, R18, R20 ;  /* 0x000000121a12a225 */ /* 0x000fe200078e0014 */
[----:B----4-:R-:W-:-:S02]  /*0a20*/  @!P1 LEA R40, P0, R16, R40, 0x2 ;  /* 0x0000002810289211 */ /* 0x010fc400078010ff */
[----:B------:R-:W-:Y:S02]  /*0a30*/  ISETP.GE.U32.AND P3, PT, R23, UR12, PT ;  /* 0x0000000c17007c0c */ /* 0x000fe4000bf66070 */
[----:B------:R-:W-:Y:S02]  /*0a40*/  @!P1 LEA.HI.X R41, R16, R41, R17, 0x2, P0 ;  /* 0x0000002910299211 */ /* 0x000fe400000f1411 */
[----:B------:R-:W-:Y:S02]  /*0a50*/  @!P2 IADD3 R16, PT, PT, R19, R45, RZ ;  /* 0x0000002d1310a210 */ /* 0x000fe40007ffe0ff */
[----:B------:R-:W-:Y:S02]  /*0a60*/  SHF.R.S32.HI R19, RZ, 0x1f, R23 ;  /* 0x0000001fff137819 */ /* 0x000fe40000011417 */
[----:B0-----:R-:W-:Y:S02]  /*0a70*/  @!P2 LEA R42, P0, R18, R42, 0x2 ;  /* 0x0000002a122aa211 */ /* 0x001fe400078010ff */
[----:B------:R-:W-:-:S02]  /*0a80*/  ISETP.GE.AND.EX P3, PT, R19, UR13, PT, P3 ;  /* 0x0000000d13007c0c */ /* 0x000fc4000bf66330 */
[----:B------:R-:W-:Y:S02]  /*0a90*/  @!P2 LEA.HI.X R43, R18, R43, R16, 0x2, P0 ;  /* 0x0000002b122ba211 */ /* 0x000fe400000f1410 */
[----:B------:R-:W-:Y:S02]  /*0aa0*/  IADD3 R25, PT, PT, R12, 0x180, RZ ;  /* 0x000001800c197810 */ /* 0x000fe40007ffe0ff */
[----:B------:R-:W-:Y:S02]  /*0ab0*/  ISETP.NE.AND P2, PT, R29, RZ, PT ;  /* 0x000000ff1d00720c */ /* 0x000fe40003f45270 */
[----:B------:R-:W-:Y:S02]  /*0ac0*/  ISETP.GE.U32.AND P4, PT, R25, UR12, PT ;  /* 0x0000000c19007c0c */ /* 0x000fe4000bf86070 */
[----:B------:R-:W-:Y:S02]  /*0ad0*/  P2R R29, PR, RZ, 0x4 ;  /* 0x00000004ff1d7803 */ /* 0x000fe40000000000 */
[----:B------:R-:W-:Y:S01]  /*0ae0*/  ISETP.NE.AND P2, PT, R31, RZ, PT ;  /* 0x000000ff1f00720c */ /* 0x000fe20003f45270 */
[----:B------:R-:W0:Y:S03]  /*0af0*/  @!P3 LDC.64 R16, c[0x0][0x3e0] ;  /* 0x0000f800ff10bb82 */ /* 0x000e260000000a00 */
[----:B------:R-:W-:-:S05]  /*0b00*/  P2R R31, PR, RZ, 0x4 ;  /* 0x00000004ff1f7803 */ /* 0x000fca0000000000 */
        /* <DEDUP_REMOVED lines=35> */
[----:B------:R-:W-:-:S03]  /*0d40*/  IADD3 R23, PT, PT, R12, 0x1c0, RZ ;  /* 0x000001c00c177810 */ /* 0x000fc60007ffe0ff */
[----:B------:R-:W-:Y:S01]  /*0d50*/  @!P5 IMAD.IADD R16, R19, 0x1, R17 ;  /* 0x000000011310d824 */ /* 0x000fe200078e0211 */
        /* <DEDUP_REMOVED lines=29> */
[----:B------:R-:W-:Y:S02]  /*0f30*/  ISETP.GE.U32.AND P0, PT, R6, UR12, PT ;  /* 0x0000000c06007c0c */ /* 0x000fe4000bf06070 */
[----:B------:R-:W-:Y:S02]  /*0f40*/  ISETP.NE.AND P1, PT, R33, RZ, PT ;  /* 0x000000ff2100720c */ /* 0x000fe40003f25270 */
        /* <DEDUP_REMOVED lines=58> */
[----:B------:R-:W-:Y:S01]  /*12f0*/  @!P0 LEA.HI.X R67, R16, R19, R17, 0x2, P2 ;  /* 0x0000001310438211 */ /* 0x000fe200010f1411 */
[----:B------:R-:W-:Y:S01]  /*1300*/  HFMA2 R17, -RZ, RZ, 0, 0 ;  /* 0x00000000ff117431 */ /* 0x000fe200000001ff */
[----:B------:R-:W-:Y:S02]  /*1310*/  ISETP.NE.AND P2, PT, R31, RZ, PT ;  /* 0x000000ff1f00720c */ /* 0x000fe40003f45270 */
[----:B------:R-:W-:Y:S02]  /*1320*/  MOV R16, RZ ;  /* 0x000000ff00107202 */ /* 0x000fe40000000f00 */
[----:B------:R-:W-:-:S09]  /*1330*/  CS2R R18, SRZ ;  /* 0x0000000000127805 */ /* 0x000fd2000001ff00 */
[----:B------:R0:W2:Y:S01]  /*1340*/  @!P2 LDG.E.64 R16, desc[UR14][R34.64] ;  /* 0x0000000e2210a981 */ /* 0x0000a2000c1e1b00 */
[----:B------:R-:W-:-:S13]  /*1350*/  ISETP.NE.AND P2, PT, R29, RZ, PT ;  /* 0x000000ff1d00720c */ /* 0x000fda0003f45270 */
[----:B------:R1:W3:Y:S01]  /*1360*/  @!P2 LDG.E.64 R18, desc[UR14][R36.64] ;  /* 0x0000000e2412a981 */ /* 0x0002e2000c1e1b00 */
[----:B------:R-:W-:Y:S02]  /*1370*/  ISETP.NE.AND P2, PT, R28, RZ, PT ;  /* 0x000000ff1c00720c */ /* 0x000fe40003f45270 */
[----:B------:R-:W-:-:S06]  /*1380*/  CS2R R28, SRZ ;  /* 0x00000000001c7805 */ /* 0x000fcc000001ff00 */
[----:B------:R4:W5:Y:S01]  /*1390*/  @!P1 LDG.E.64 R28, desc[UR14][R38.64] ;  /* 0x0000000e261c9981 */ /* 0x000962000c1e1b00 */
[----:B------:R-:W-:Y:S02]  /*13a0*/  ISETP.NE.AND P1, PT, R30, RZ, PT ;  /* 0x000000ff1e00720c */ /* 0x000fe40003f25270 */
[----:B------:R-:W-:-:S11]  /*13b0*/  CS2R R30, SRZ ;  /* 0x00000000001e7805 */ /* 0x000fd6000001ff00 */
[----:B------:R-:W2:Y:S01]  /*13c0*/  @!P1 LDG.E.64 R30, desc[UR14][R40.64] ;  /* 0x0000000e281e9981 */ /* 0x000ea2000c1e1b00 */
[----:B------:R-:W-:Y:S02]  /*13d0*/  ISETP.NE.AND P1, PT, R32, RZ, PT ;  /* 0x000000ff2000720c */ /* 0x000fe40003f25270 */
[----:B------:R-:W-:Y:S02]  /*13e0*/  CS2R R32, SRZ ;  /* 0x0000000000207805 */ /* 0x000fe4000001ff00 */
[----:B0-----:R-:W-:-:S04]  /*13f0*/  CS2R R34, SRZ ;  /* 0x0000000000227805 */ /* 0x001fc8000001ff00 */
[----:B------:R0:W2:Y:S01]  /*1400*/  @!P2 LDG.E.64 R32, desc[UR14][R42.64] ;  /* 0x0000000e2a20a981 */ /* 0x0000a2000c1e1b00 */
[----:B-1----:R-:W-:Y:S02]  /*1410*/  CS2R R36, SRZ ;  /* 0x0000000000247805 */ /* 0x002fe4000001ff00 */
[----:B----4-:R-:W-:Y:S02]  /*1420*/  CS2R R38, SRZ ;  /* 0x0000000000267805 */ /* 0x010fe4000001ff00 */
[----:B------:R1:W4:Y:S01]  /*1430*/  @!P1 LDG.E.64 R34, desc[UR14][R44.64] ;  /* 0x0000000e2c229981 */ /* 0x000322000c1e1b00 */
[----:B0-----:R-:W-:-:S03]  /*1440*/  CS2R R42, SRZ ;  /* 0x00000000002a7805 */ /* 0x001fc6000001ff00 */
[----:B------:R-:W3:Y:S01]  /*1450*/  @!P6 LDG.E.64 R36, desc[UR14][R46.64] ;  /* 0x0000000e2e24e981 */ /* 0x000ee2000c1e1b00 */
[----:B------:R-:W-:Y:S02]  /*1460*/  CS2R R40, SRZ ;  /* 0x0000000000287805 */ /* 0x000fe4000001ff00 */
[----:B------:R-:W-:Y:S01]  /*1470*/  IADD3 R69, PT, PT, R12, 0x1e0, RZ ;  /* 0x000001e00c457810 */ /* 0x000fe20007ffe0ff */
[----:B------:R-:W5:Y:S01]  /*1480*/  @!P5 LDG.E.64 R38, desc[UR14][R48.64] ;  /* 0x0000000e3026d981 */ /* 0x000f62000c1e1b00 */
[----:B-1----:R-:W-:Y:S02]  /*1490*/  CS2R R44, SRZ ;  /* 0x00000000002c7805 */ /* 0x002fe4000001ff00 */
[----:B------:R-:W-:Y:S01]  /*14a0*/  ISETP.NE.AND P6, PT, R23, RZ, PT ;  /* 0x000000ff1700720c */ /* 0x000fe20003fc5270 */
[----:B------:R-:W2:Y:S04]  /*14b0*/  @!P0 LDG.E.64 R42, desc[UR14][R66.64] ;  /* 0x0000000e422a8981 */ /* 0x000ea8000c1e1b00 */
[----:B------:R0:W5:Y:S04]  /*14c0*/  @!P3 LDG.E.64 R40, desc[UR14][R64.64] ;  /* 0x0000000e4028b981 */ /* 0x000168000c1e1b00 */
[----:B------:R1:W5:Y:S01]  /*14d0*/  @!P4 LDG.E.64 R44, desc[UR14][R50.64] ;  /* 0x0000000e322cc981 */ /* 0x000362000c1e1b00 */
[----:B------:R-:W-:-:S02]  /*14e0*/  ISETP.GE.U32.AND P1, PT, R69, UR12, PT ;  /* 0x0000000c45007c0c */ /* 0x000fc4000bf26070 */
[----:B0-----:R-:W-:-:S04]  /*14f0*/  SHF.R.S32.HI R65, RZ, 0x1f, R69 ;  /* 0x0000001fff417819 */ /* 0x001fc80000011445 */
[----:B------:R-:W-:Y:S02]  /*1500*/  ISETP.GE.AND.EX P1, PT, R65, UR13, PT, P1 ;  /* 0x0000000d41007c0c */ /* 0x000fe4000bf26310 */
[----:B------:R-:W-:Y:S02]  /*1510*/  ISETP.NE.AND P3, PT, R21, RZ, PT ;  /* 0x000000ff1500720c */ /* 0x000fe40003f65270 */
[----:B------:R-:W-:Y:S02]  /*1520*/  ISETP.NE.AND P5, PT, R22, RZ, PT ;  /* 0x000000ff1600720c */ /* 0x000fe40003fa5270 */
[----:B------:R-:W-:Y:S02]  /*1530*/  CS2R R46, SRZ ;  /* 0x00000000002e7805 */ /* 0x000fe4000001ff00 */
[----:B------:R-:W-:-:S05]  /*1540*/  ISETP.NE.AND P4, PT, R20, RZ, PT ;  /* 0x000000ff1400720c */ /* 0x000fca0003f85270 */
[----:B------:R-:W0:Y:S02]  /*1550*/  @!P1 LDC.64 R22, c[0x0][0x3e0] ;  /* 0x0000f800ff169b82 */ /* 0x000e240000000a00 */
[----:B------:R0:W5:Y:S01]  /*1560*/  @!P3 LDG.E.64 R46, desc[UR14][R52.64] ;  /* 0x0000000e342eb981 */ /* 0x000162000c1e1b00 */
[----:B------:R-:W-:-:S05]  /*1570*/  CS2R R48, SRZ ;  /* 0x0000000000307805 */ /* 0x000fca000001ff00 */
[----:B------:R-:W0:Y:S01]  /*1580*/  @!P1 LDC.64 R20, c[0x0][0x390] ;  /* 0x0000e400ff149b82 */ /* 0x000e220000000a00 */
[----:B------:R-:W5:Y:S01]  /*1590*/  @!P4 LDG.E.64 R48, desc[UR14][R54.64] ;  /* 0x0000000e3630c981 */ /* 0x000f62000c1e1b00 */
[----:B-1----:R-:W-:-:S06]  /*15a0*/  CS2R R50, SRZ ;  /* 0x0000000000327805 */ /* 0x002fcc000001ff00 */
[----:B------:R1:W5:Y:S01]  /*15b0*/  @!P5 LDG.E.64 R50, desc[UR14][R26.64] ;  /* 0x0000000e1a32d981 */ /* 0x000362000c1e1b00 */
[----:B0-----:R-:W-:Y:S01]  /*15c0*/  @!P1 IMAD R52, R65, R22, RZ ;  /* 0x0000001641349224 */ /* 0x001fe200078e02ff */
[----:B-1----:R-:W-:Y:S02]  /*15d0*/  @!P1 MOV R26, R62 ;  /* 0x0000003e001a9202 */ /* 0x002fe40000000f00 */
[----:B------:R-:W-:Y:S01]  /*15e0*/  @!P1 MOV R27, R61 ;  /* 0x0000003d001b9202 */ /* 0x000fe20000000f00 */
[C---:B------:R-:W-:Y:S01]  /*15f0*/  @!P1 IMAD R65, R69.reuse, R23, R52 ;  /* 0x0000001745419224 */ /* 0x040fe200078e0234 */
[----:B------:R-:W-:Y:S01]  /*1600*/  CS2R R52, SRZ ;  /* 0x0000000000347805 */ /* 0x000fe2000001ff00 */
[----:B------:R-:W-:-:S05]  /*1610*/  @!P1 IMAD.WIDE.U32 R22, R69, R22, R26 ;  /* 0x0000001645169225 */ /* 0x000fca00078e001a */
[----:B------:R3:W5:Y:S01]  /*1620*/  @!P6 LDG.E.64 R52, desc[UR14][R24.64] ;  /* 0x0000000e1834e981 */ /* 0x000762000c1e1b00 */
[----:B------:R-:W-:Y:S02]  /*1630*/  @!P1 IADD3 R23, PT, PT, R23, R65, RZ ;  /* 0x0000004117179210 */ /* 0x000fe40007ffe0ff */
[C---:B------:R-:W-:Y:S02]  /*1640*/  @!P1 LEA R20, P2, R22.reuse, R20, 0x2 ;  /* 0x0000001416149211 */ /* 0x040fe400078410ff */
[----:B------:R-:W-:Y:S02]  /*1650*/  CS2R R54, SRZ ;  /* 0x0000000000367805 */ /* 0x000fe4000001ff00 */
[----:B------:R-:W-:-:S05]  /*1660*/  @!P1 LEA.HI.X R21, R22, R21, R23, 0x2, P2 ;  /* 0x0000001516159211 */ /* 0x000fca00010f1417 */
[----:B------:R0:W5:Y:S01]  /*1670*/  @!P1 LDG.E.64 R54, desc[UR14][R20.64] ;  /* 0x0000000e14369981 */ /* 0x000162000c1e1b00 */
[----:B------:R-:W-:Y:S01]  /*1680*/  ISETP.GT.AND P1, PT, R2, 0x1e, PT ;  /* 0x0000001e0200780c */ /* 0x000fe20003f24270 */
[----:B----4-:R-:W-:-:S04]  /*1690*/  FMUL.FTZ R27, R35, R35 ;  /* 0x00000023231b7220 */ /* 0x010fc80000410000 */
[----:B------:R-:W-:Y:S01]  /*16a0*/  FFMA.FTZ R22, R34, R34, R27 ;  /* 0x0000002222167223 */ /* 0x000fe2000001001b */
[----:B--2---:R-:W-:-:S04]  /*16b0*/  FMUL.FTZ R23, R43, R43 ;  /* 0x0000002b2b177220 */ /* 0x004fc80000410000 */
[----:B------:R-:W-:Y:S01]  /*16c0*/  FFMA.FTZ R23, R42, R42, R23 ;  /* 0x0000002a2a177223 */ /* 0x000fe20000010017 */
[----:B---3--:R-:W-:-:S03]  /*16d0*/  FMUL.FTZ R25, R37, R37 ;  /* 0x0000002525197220 */ /* 0x008fc60000410000 */
[----:B------:R-:W-:Y:S01]  /*16e0*/  FADD.FTZ R23, RZ, R23 ;  /* 0x00000017ff177221 */ /* 0x000fe20000010000 */
[----:B------:R-:W-:-:S03]  /*16f0*/  FFMA.FTZ R25, R36, R36, R25 ;  /* 0x0000002424197223 */ /* 0x000fc60000010019 */
[----:B------:R-:W-:Y:S01]  /*1700*/  FADD.FTZ R22, R23, R22 ;  /* 0x0000001617167221 */ /* 0x000fe20000010000 */
[----:B-----5:R-:W-:Y:S01]  /*1710*/  FMUL.FTZ R23, R39, R39 ;  /* 0x0000002727177220 */ /* 0x020fe20000410000 */
[----:B0-----:R-:W-:Y:S02]  /*1720*/  FMUL.FTZ R21, R41, R41 ;  /* 0x0000002929157220 */ /* 0x001fe40000410000 */
        /* <DEDUP_REMOVED lines=106> */
.L_x_3158:
[----:B------:R-:W-:Y:S05]  /*1dd0*/  BSYNC.RECONVERGENT B0 ;  /* 0x0000000000007941 */ /* 0x000fea0003800200 */
.L_x_3157:
        /* <DEDUP_REMOVED lines=23> */
.L_x_3160:
[----:B------:R-:W-:Y:S05]  /*1f50*/  BSYNC.RECONVERGENT B0 ;  /* 0x0000000000007941 */ /* 0x000fea0003800200 */
.L_x_3159:
        /* <DEDUP_REMOVED lines=31> */
.L_x_3163:
[----:B----4-:R-:W3:Y:S04]  /*2150*/  LDG.E.STRONG.GPU R22, desc[UR14][R24.64] ;  /* 0x0000000e18167981 */ /* 0x010ee8000c1ef900 */
[----:B---3--:R-:W-:Y:S01]  /*2160*/  CCTL.IVALL ;  /* 0x00000000ff00798f */ /* 0x008fe20002000000 */
[----:B------:R-:W-:Y:S05]  /*2170*/  YIELD ;  /* 0x0000000000007946 */ /* 0x000fea0003800000 */
[----:B------:R-:W-:-:S13]  /*2180*/  ISETP.NE.AND P1, PT, R22, R27, PT ;  /* 0x0000001b1600720c */ /* 0x000fda0003f25270 */
[----:B------:R-:W-:Y:S05]  /*2190*/  @P1 BRA `(.L_x_3163) ;  /* 0xfffffffc00ec1947 */ /* 0x000fea000383ffff */
.L_x_3162:
        /* <DEDUP_REMOVED lines=15> */
.L_x_3165:
        /* <DEDUP_REMOVED lines=91> */
.L_x_3164:
        /* <DEDUP_REMOVED lines=52> */
.L_x_3166:
        /* <DEDUP_REMOVED lines=28> */
.L_x_3167:
[----:B------:R-:W-:Y:S01]  /*2d40*/  MOV R22, UR5 ;  /* 0x0000000500167c02 */ /* 0x000fe20008000f00 */
[----:B------:R-:W-:Y:S03]  /*2d50*/  BSSY.RECONVERGENT B0, `(.L_x_3161) ;  /* 0x000000c000007945 */ /* 0x000fe60003800200 */
[----:B------:R-:W-:Y:S02]  /*2d60*/  ISETP.EQ.OR P1, PT, R22, UR19, P2 ;  /* 0x0000001316007c0c */ /* 0x000fe40009722670 */
[----:B------:R-:W-:-:S04]  /*2d70*/  LOP3.LUT R22, R3, 0x1, RZ, 0xc0, !PT ;  /* 0x0000000103167812 */ /* 0x000fc800078ec0ff */
        /* <DEDUP_REMOVED lines=9> */
.L_x_3168:
[----:B------:R-:W-:Y:S05]  /*2e10*/  BSYNC.RECONVERGENT B0 ;  /* 0x0000000000007941 */ /* 0x000fea0003800200 */
.L_x_3161:
[----:B------:R-:W-:Y:S01]  /*2e20*/  ISETP.NE.AND P1, PT, R14, RZ, PT ;  /* 0x000000ff0e00720c */ /* 0x000fe20003f25270 */
[----:B------:R-:W5:Y:S01]  /*2e30*/  S2UR UR9, SR_CgaCtaId ;  /* 0x00000000000979c3 */ /* 0x000f620000008800 */
[----:B------:R-:W3:Y:S01]  /*2e40*/  LDCU UR10, c[0x0][0x414] ;  /* 0x00008280ff0a77ac */ /* 0x000ee20008000800 */
[----:B----4-:R-:W-:Y:S02]  /*2e50*/  MOV R23, UR7 ;  /* 0x0000000700177c02 */ /* 0x010fe40008000f00 */
[----:B------:R-:W-:Y:S01]  /*2e60*/  LOP3.LUT R67, R10, 0xffff, RZ, 0xc0, !PT ;  /* 0x0000ffff0a437812 */ /* 0x000fe200078ec0ff */
[----:B------:R-:W-:-:S03]  /*2e70*/  UMOV UR5, 0x400 ;  /* 0x0000040000057882 */ /* 0x000fc60000000000 */
[----:B-12---:R-:W1:Y:S01]  /*2e80*/  LDC.64 R26, c[0x0][0x398] ;  /* 0x0000e600ff1a7b82 */ /* 0x006e620000000a00 */
[----:B------:R-:W-:-:S07]  /*2e90*/  IADD3 R67, PT, PT, R67, UR8, RZ ;  /* 0x0000000843437c10 */ /* 0x000fce000fffe0ff */
[----:B------:R-:W2:Y:S01]  /*2ea0*/  @P1 LDC.64 R64, c[0x0][0x388] ;  /* 0x0000e200ff401b82 */ /* 0x000ea20000000a00 */
[----:B---3--:R-:W-:Y:S01]  /*2eb0*/  @P1 FMUL.FTZ R22, R20, UR10 ;  /* 0x0000000a14161c20 */ /* 0x008fe20008410000 */
[----:B-----5:R-:W-:-:S06]  /*2ec0*/  ULEA UR5, UR9, UR5, 0x18 ;  /* 0x0000000509057291 */ /* 0x020fcc000f8ec0ff */
[----:B------:R-:W3:Y:S01]  /*2ed0*/  LDC.64 R24, c[0x0][0x3a0] ;  /* 0x0000e800ff187b82 */ /* 0x000ee20000000a00 */
[----:B------:R-:W4:Y:S01]  /*2ee0*/  LDCU.U8 UR9, c[0x0][0x3fc] ;  /* 0x00007f80ff0977ac */ /* 0x000f220008000000 */
[----:B-1----:R-:W-:Y:S01]  /*2ef0*/  IMAD.WIDE R26, R67, 0x2, R26 ;  /* 0x00000002431a7825 */ /* 0x002fe200078e021a */
[----:B------:R-:W-:Y:S03]  /*2f00*/  @!P2 STS.64 [UR5+0x48], R20 ;  /* 0x00004814ff00a988 */ /* 0x000fe60008000a05 */
[----:B--2---:R-:W-:-:S04]  /*2f10*/  @P1 IMAD.WIDE R64, R23, 0x8, R64 ;  /* 0x0000000817401825 */ /* 0x004fc800078e0240 */
[----:B------:R-:W-:-:S05]  /*2f20*/  @P1 FMUL.FTZ R23, R21, UR10 ;  /* 0x0000000a15171c20 */ /* 0x000fca0008410000 */
[----:B------:R1:W-:Y:S01]  /*2f30*/  @P1 STG.E.64 desc[UR14][R64.64], R22 ;  /* 0x0000001640001986 */ /* 0x0003e2000c101b0e */
[----:B---3--:R-:W-:Y:S01]  /*2f40*/  IMAD.WIDE R24, R67, 0x2, R24 ;  /* 0x0000000243187825 */ /* 0x008fe200078e0218 */
[----:B------:R-:W-:Y:S06]  /*2f50*/  BAR.SYNC.DEFER_BLOCKING 0x0 ;  /* 0x0000000000007b1d */ /* 0x000fec0000010000 */
[----:B------:R-:W2:Y:S04]  /*2f60*/  LDG.E.U16 R56, desc[UR14][R26.64] ;  /* 0x0000000e1a387981 */ /* 0x000ea8000c1e1500 */
[----:B------:R-:W3:Y:S04]  /*2f70*/  LDG.E.U16 R58, desc[UR14][R26.64+0x2] ;  /* 0x0000020e1a3a7981 */ /* 0x000ee8000c1e1500 */
[----:B-1----:R-:W5:Y:S04]  /*2f80*/  LDG.E.U16 R64, desc[UR14][R24.64] ;  /* 0x0000000e18407981 */ /* 0x002f68000c1e1500 */
[----:B------:R5:W5:Y:S01]  /*2f90*/  LDG.E.U16 R65, desc[UR14][R24.64+0x2] ;  /* 0x0000020e18417981 */ /* 0x000b62000c1e1500 */
[----:B----4-:R-:W-:Y:S01]  /*2fa0*/  UISETP.NE.AND UP1, UPT, UR9, URZ, UPT ;  /* 0x000000ff0900728c */ /* 0x010fe2000bf25270 */
        /* <DEDUP_REMOVED lines=17> */
[----:B---3--:R-:W-:Y:S02]  /*30c0*/  SHF.L.U32 R21, R58, 0x10, RZ ;  /* 0x000000103a157819 */ /* 0x008fe400000006ff */
        /* <DEDUP_REMOVED lines=30> */
[----:B------:R-:W-:-:S03]  /*32b0*/  FFMA.FTZ R23, R21, R23, R24 ;  /* 0x0000001715177223 */ /* 0x000fc60000010018 */
[----:B------:R-:W-:-:S05]  /*32c0*/  FFMA.FTZ R22, R20, R22, R25 ;  /* 0x0000001614167223 */ /* 0x000fca0000010019 */
[----:B------:R0:W-:Y:S02]  /*32d0*/  STG.E.64 desc[UR14][R26.64], R22 ;  /* 0x000000161a007986 */ /* 0x0001e4000c101b0e */
.L_x_3172:
[----:B------:R-:W-:Y:S05]  /*32e0*/  BSYNC.RECONVERGENT B1 ;  /* 0x0000000000017941 */ /* 0x000fea0003800200 */
.L_x_3171:
        /* <DEDUP_REMOVED lines=16> */
[----:B------:R-:W-:-:S03]  /*33f0*/  FFMA.FTZ R23, R21, R23, R24 ;  /* 0x0000001715177223 */ /* 0x000fc60000010018 */
[----:B------:R-:W-:-:S05]  /*3400*/  FFMA.FTZ R22, R20, R22, R25 ;  /* 0x0000001614167223 */ /* 0x000fca0000010019 */
[----:B------:R1:W-:Y:S02]  /*3410*/  STG.E.64 desc[UR14][R26.64], R22 ;  /* 0x000000161a007986 */ /* 0x0003e4000c101b0e */
.L_x_3174:
[----:B------:R-:W-:Y:S05]  /*3420*/  BSYNC.RECONVERGENT B1 ;  /* 0x0000000000017941 */ /* 0x000fea0003800200 */
.L_x_3173:
        /* <DEDUP_REMOVED lines=21> */
.L_x_3176:
[----:B------:R-:W-:Y:S05]  /*3580*/  BSYNC.RECONVERGENT B1 ;  /* 0x0000000000017941 */ /* 0x000fea0003800200 */
.L_x_3175:
[----:B------:R-:W-:Y:S04]  /*3590*/  BSSY.RECONVERGENT B1, `(.L_x_3177) ;  /* 0x0000013000017945 */ /* 0x000fe80003800200 */
[----:B------:R-:W-:Y:S05]  /*35a0*/  @P4 BRA `(.L_x_3178) ;  /* 0x0000000000444947 */ /* 0x000fea0003800000 */
[----:B------:R-:W3:Y:S01]  /*35b0*/  LDCU.64 UR12, c[0x0][0x3e0] ;  /* 0x00007c00ff0c77ac */ /* 0x000ee20008000a00 */
[----:B012---:R-:W-:Y:S01]  /*35c0*/  MOV R22, R62 ;  /* 0x0000003e00167202 */ /* 0x007fe20000000f00 */
[----:B------:R-:W-:Y:S01]  /*35d0*/  FADD.FTZ R38, R38, -UR5 ;  /* 0x8000000526267e21 */ /* 0x000fe20008010000 */
[----:B------:R-:W-:Y:S01]  /*35e0*/  MOV R23, R61 ;  /* 0x0000003d00177202 */ /* 0x000fe20000000f00 */
[----:B------:R-:W0:Y:S01]  /*35f0*/  LDCU.64 UR16, c[0x0][0x380] ;  /* 0x00007000ff1077ac */ /* 0x000e220008000a00 */
[----:B------:R-:W-:Y:S01]  /*3600*/  FADD.FTZ R39, R39, -UR5 ;  /* 0x8000000527277e21 */ /* 0x000fe20008010000 */
        /* <DEDUP_REMOVED lines=8> */
[----:B------:R-:W-:Y:S01]  /*3690*/  FFMA.FTZ R22, R20, R38, R25 ;  /* 0x0000002614167223 */ /* 0x000fe20000010019 */
[----:B------:R-:W-:-:S05]  /*36a0*/  FFMA.FTZ R23, R21, R23, R24 ;  /* 0x0000001715177223 */ /* 0x000fca0000010018 */
[----:B------:R3:W-:Y:S02]  /*36b0*/  STG.E.64 desc[UR14][R26.64], R22 ;  /* 0x000000161a007986 */ /* 0x0007e4000c101b0e */
.L_x_3178:
[----:B------:R-:W-:Y:S05]  /*36c0*/  BSYNC.RECONVERGENT B1 ;  /* 0x0000000000017941 */ /* 0x000fea0003800200 */
.L_x_3177:
[----:B------:R-:W-:Y:S04]  /*36d0*/  BSSY.RECONVERGENT B1, `(.L_x_3179) ;  /* 0x0000013000017945 */ /* 0x000fe80003800200 */
[----:B------:R-:W-:Y:S05]  /*36e0*/  @P1 BRA `(.L_x_3180) ;  /* 0x0000000000441947 */ /* 0x000fea0003800000 */
[----:B------:R-:W4:Y:S01]  /*36f0*/  LDCU.64 UR12, c[0x0][0x3e0] ;  /* 0x00007c00ff0c77ac */ /* 0x000f220008000a00 */
[----:B0123--:R-:W-:Y:S01]  /*3700*/  MOV R26, R62 ;  /* 0x0000003e001a7202 */ /* 0x00ffe20000000f00 */
[----:B------:R-:W-:Y:S01]  /*3710*/  FADD.FTZ R40, R40, -UR5 ;  /* 0x8000000528287e21 */ /* 0x000fe20008010000 */
[----:B------:R-:W-:Y:S01]  /*3720*/  MOV R27, R61 ;  /* 0x0000003d001b7202 */ /* 0x000fe20000000f00 */
[----:B------:R-:W0:Y:S01]  /*3730*/  LDCU.64 UR16, c[0x0][0x380] ;  /* 0x00007000ff1077ac */ /* 0x000e220008000a00 */
[----:B------:R-:W-:Y:S01]  /*3740*/  FADD.FTZ R41, R41, -UR5 ;  /* 0x8000000529297e21 */ /* 0x000fe20008010000 */
[----:B------:R-:W-:-:S04]  /*3750*/  FMUL.FTZ R22, R40, UR10 ;  /* 0x0000000a28167c20 */ /* 0x000fc80008410000 */
[----:B------:R-:W-:Y:S01]  /*3760*/  FFMA.FTZ R22, R20, R22, R25 ;  /* 0x0000001614167223 */ /* 0x000fe20000010019 */
[----:B----4-:R-:W-:Y:S02]  /*3770*/  IMAD R23, R57, UR12, RZ ;  /* 0x0000000c39177c24 */ /* 0x010fe4000f8e02ff */
[----:B------:R-:W-:-:S04]  /*3780*/  IMAD.WIDE.U32 R26, R8, UR12, R26 ;  /* 0x0000000c081a7c25 */ /* 0x000fc8000f8e001a */
[----:B------:R-:W-:Y:S01]  /*3790*/  IMAD R23, R8, UR13, R23 ;  /* 0x0000000d08177c24 */ /* 0x000fe2000f8e0217 */
[----:B0-----:R-:W-:-:S04]  /*37a0*/  LEA R36, P0, R26, UR16, 0x2 ;  /* 0x000000101a247c11 */ /* 0x001fc8000f8010ff */
[----:B------:R-:W-:Y:S01]  /*37b0*/  IADD3 R27, PT, PT, R27, R23, RZ ;  /* 0x000000171b1b7210 */ /* 0x000fe20007ffe0ff */
[----:B------:R-:W-:-:S03]  /*37c0*/  FMUL.FTZ R23, R41, UR10 ;  /* 0x0000000a29177c20 */ /* 0x000fc60008410000 */
[----:B------:R-:W-:Y:S01]  /*37d0*/  LEA.HI.X R37, R26, UR17, R27, 0x2, P0 ;  /* 0x000000111a257c11 */ /* 0x000fe200080f141b */
[----:B------:R-:W-:-:S05]  /*37e0*/  FFMA.FTZ R23, R21, R23, R24 ;  /* 0x0000001715177223 */ /* 0x000fca0000010018 */
[----:B------:R4:W-:Y:S02]  /*37f0*/  STG.E.64 desc[UR14][R36.64], R22 ;  /* 0x0000001624007986 */ /* 0x0009e4000c101b0e */
.L_x_3180:
[----:B------:R-:W-:Y:S05]  /*3800*/  BSYNC.RECONVERGENT B1 ;  /* 0x0000000000017941 */ /* 0x000fea0003800200 */
.L_x_3179:
        /* <DEDUP_REMOVED lines=23> */
[----:B------:R-:W-:Y:S01]  /*3980*/  FADD.FTZ R45, R45, -UR5 ;  /* 0x800000052d2d7e21 */ /* 0x000fe20008010000 */
[----:B----4-:R-:W-:Y:S02]  /*3990*/  IMAD R26, R59, UR12, RZ ;  /* 0x0000000c3b1a7c24 */ /* 0x010fe4000f8e02ff */
        /* <DEDUP_REMOVED lines=10> */
.L_x_3182:
[----:B------:R-:W-:Y:S05]  /*3a40*/  BSYNC.RECONVERGENT B1 ;  /* 0x0000000000017941 */ /* 0x000fea0003800200 */
.L_x_3181:
[----:B------:R-:W-:Y:S01]  /*3a50*/  BSSY.RECONVERGENT B1, `(.L_x_3183) ;  /* 0x0000015000017945 */ /* 0x000fe20003800200 */
[C---:B------:R-:W-:Y:S02]  /*3a60*/  IADD3 R41, PT, PT, R12.reuse, 0x140, RZ ;  /* 0x000001400c297810 */ /* 0x040fe40007ffe0ff */
[----:B------:R-:W-:Y:S01]  /*3a70*/  IADD3 R42, PT, PT, R12, 0x160, RZ ;  /* 0x000001600c2a7810 */ /* 0x000fe20007ffe0ff */
[----:B------:R-:W-:Y:S06]  /*3a80*/  @P0 BRA `(.L_x_3184) ;  /* 0x0000000000440947 */ /* 0x000fec0003800000 */
[----:B------:R-:W5:Y:S01]  /*3a90*/  LDCU.64 UR12, c[0x0][0x3e0] ;  /* 0x00007c00ff0c77ac */ /* 0x000f620008000a00 */
[----:B01234-:R-:W-:Y:S01]  /*3aa0*/  MOV R22, R62 ;  /* 0x0000003e00167202 */ /* 0x01ffe20000000f00 */
        /* <DEDUP_REMOVED lines=12> */
[----:B------:R-:W-:-:S04]  /*3b70*/  IADD3 R43, PT, PT, R23, R43, RZ ;  /* 0x0000002b172b7210 */ /* 0x000fc80007ffe0ff */
[----:B------:R-:W-:-:S05]  /*3b80*/  LEA.HI.X R27, R22, UR17, R43, 0x2, P0 ;  /* 0x00000011161b7c11 */ /* 0x000fca00080f142b */
[----:B------:R0:W-:Y:S02]  /*3b90*/  STG.E.64 desc[UR14][R26.64], R18 ;  /* 0x000000121a007986 */ /* 0x0001e4000c101b0e */
.L_x_3184:
[----:B------:R-:W-:Y:S05]  /*3ba0*/  BSYNC.RECONVERGENT B1 ;  /* 0x0000000000017941 */ /* 0x000fea0003800200 */
.L_x_3183:
[----:B------:R-:W-:Y:S04]  /*3bb0*/  BSSY.RECONVERGENT B1, `(.L_x_3185) ;  /* 0x0000013000017945 */ /* 0x000fe80003800200 */
[----:B------:R-:W-:Y:S05]  /*3bc0*/  @P3 BRA `(.L_x_3186) ;  /* 0x0000000000443947 */ /* 0x000fea0003800000 */
        /* <DEDUP_REMOVED lines=17> */
.L_x_3186:
[----:B------:R-:W-:Y:S05]  /*3ce0*/  BSYNC.RECONVERGENT B1 ;  /* 0x0000000000017941 */ /* 0x000fea0003800200 */
.L_x_3185:
[----:B------:R-:W-:Y:S04]  /*3cf0*/  BSSY.RECONVERGENT B1, `(.L_x_3187) ;  /* 0x0000013000017945 */ /* 0x000fe80003800200 */
[----:B------:R-:W-:Y:S05]  /*3d00*/  @P4 BRA `(.L_x_3188) ;  /* 0x0000000000444947 */ /* 0x000fea0003800000 */
[----:B------:R-:W5:Y:S01]  /*3d10*/  LDCU.64 UR12, c[0x0][0x3e0] ;  /* 0x00007c00ff0c77ac */ /* 0x000f620008000a00 */
[----:B0-----:R-:W-:Y:S01]  /*3d20*/  MOV R18, R62 ;  /* 0x0000003e00127202 */ /* 0x001fe20000000f00 */
        /* <DEDUP_REMOVED lines=11> */
[----:B-1234-:R-:W-:-:S03]  /*3de0*/  LEA R22, P0, R18, UR16, 0x2 ;  /* 0x0000001012167c11 */ /* 0x01efc6000f8010ff */
[----:B------:R-:W-:-:S05]  /*3df0*/  IMAD.IADD R37, R19, 0x1, R37 ;  /* 0x0000000113257824 */ /* 0x000fca00078e0225 */
[----:B------:R-:W-:-:S05]  /*3e00*/  LEA.HI.X R23, R18, UR17, R37, 0x2, P0 ;  /* 0x0000001112177c11 */ /* 0x000fca00080f1425 */
[----:B------:R0:W-:Y:S02]  /*3e10*/  STG.E.64 desc[UR14][R22.64], R16 ;  /* 0x0000001016007986 */ /* 0x0001e4000c101b0e */
.L_x_3188:
[----:B------:R-:W-:Y:S05]  /*3e20*/  BSYNC.RECONVERGENT B1 ;  /* 0x0000000000017941 */ /* 0x000fea0003800200 */
.L_x_3187:
[----:B------:R-:W-:Y:S04]  /*3e30*/  BSSY.RECONVERGENT B1, `(.L_x_3189) ;  /* 0x0000013000017945 */ /* 0x000fe80003800200 */
[----:B------:R-:W-:Y:S05]  /*3e40*/  @P1 BRA `(.L_x_3190) ;  /* 0x0000000000441947 */ /* 0x000fea0003800000 */
[----:B------:R-:W5:Y:S01]  /*3e50*/  LDCU.64 UR12, c[0x0][0x3e0] ;  /* 0x00007c00ff0c77ac */ /* 0x000f620008000a00 */
[----:B0-----:R-:W-:Y:S01]  /*3e60*/  MOV R16, R62 ;  /* 0x0000003e00107202 */ /* 0x001fe20000000f00 */
[----:B------:R-:W-:Y:S01]  /*3e70*/  FADD.FTZ R30, R30, -UR5 ;  /* 0x800000051e1e7e21 */ /* 0x000fe20008010000 */
[----:B------:R-:W-:Y:S01]  /*3e80*/  MOV R17, R61 ;  /* 0x0000003d00117202 */ /* 0x000fe20000000f00 */
[----:B------:R-:W0:Y:S01]  /*3e90*/  LDCU.64 UR16, c[0x0][0x380] ;  /* 0x00007000ff1077ac */ /* 0x000e220008000a00 */
[----:B------:R-:W-:Y:S01]  /*3ea0*/  FADD.FTZ R31, R31, -UR5 ;  /* 0x800000051f1f7e21 */ /* 0x000fe20008010000 */
[----:B-1234-:R-:W-:-:S03]  /*3eb0*/  FMUL.FTZ R22, R30, UR10 ;  /* 0x0000000a1e167c20 */ /* 0x01efc60008410000 */
        /* <DEDUP_REMOVED lines=10> */
.L_x_3190:
[----:B------:R-:W-:Y:S05]  /*3f60*/  BSYNC.RECONVERGENT B1 ;  /* 0x0000000000017941 */ /* 0x000fea0003800200 */
.L_x_3189:
        /* <DEDUP_REMOVED lines=41> */
.L_x_3192:
[----:B------:R-:W-:Y:S05]  /*4200*/  BSYNC.RECONVERGENT B1 ;  /* 0x0000000000017941 */ /* 0x000fea0003800200 */
.L_x_3191:
[----:B------:R-:W-:Y:S04]  /*4210*/  BSSY.RECONVERGENT B1, `(.L_x_3193) ;  /* 0x0000013000017945 */ /* 0x000fe80003800200 */
[----:B------:R-:W-:Y:S05]  /*4220*/  @P1 BRA `(.L_x_3194) ;  /* 0x0000000000441947 */ /* 0x000fea0003800000 */
[----:B------:R-:W1:Y:S01]  /*4230*/  LDCU.64 UR12, c[0x0][0x3e0] ;  /* 0x00007c00ff0c77ac */ /* 0x000e620008000a00 */
[----:B------:R-:W-:Y:S01]  /*4240*/  MOV R16, R62 ;  /* 0x0000003e00107202 */ /* 0x000fe20000000f00 */
[----:B------:R-:W-:Y:S01]  /*4250*/  FADD.FTZ R46, R46, -UR5 ;  /* 0x800000052e2e7e21 */ /* 0x000fe20008010000 */
[----:B------:R-:W-:Y:S01]  /*4260*/  MOV R17, R61 ;  /* 0x0000003d00117202 */ /* 0x000fe20000000f00 */
[----:B------:R-:W2:Y:S01]  /*4270*/  LDCU.64 UR16, c[0x0][0x380] ;  /* 0x00007000ff1077ac */ /* 0x000ea20008000a00 */
[----:B------:R-:W-:Y:S01]  /*4280*/  FADD.FTZ R47, R47, -UR5 ;  /* 0x800000052f2f7e21 */ /* 0x000fe20008010000 */
[----:B0-----:R-:W-:-:S03]  /*4290*/  FMUL.FTZ R22, R46, UR10 ;  /* 0x0000000a2e167c20 */ /* 0x001fc60008410000 */
[----:B------:R-:W-:Y:S01]  /*42a0*/  FMUL.FTZ R23, R47, UR10 ;  /* 0x0000000a2f177c20 */ /* 0x000fe20008410000 */
[----:B------:R-:W-:-:S03]  /*42b0*/  FFMA.FTZ R22, R20, R22, R25 ;  /* 0x0000001614167223 */ /* 0x000fc60000010019 */
[----:B------:R-:W-:Y:S01]  /*42c0*/  FFMA.FTZ R23, R21, R23, R24 ;  /* 0x0000001715177223 */ /* 0x000fe20000010018 */
[----:B-1----:R-:W-:Y:S02]  /*42d0*/  IMAD R19, R36, UR12, RZ ;  /* 0x0000000c24137c24 */ /* 0x002fe4000f8e02ff */
[----:B------:R-:W-:-:S04]  /*42e0*/  IMAD.WIDE.U32 R16, R42, UR12, R16 ;  /* 0x0000000c2a107c25 */ /* 0x000fc8000f8e0010 */
[----:B------:R-:W-:Y:S01]  /*42f0*/  IMAD R19, R42, UR13, R19 ;  /* 0x0000000d2a137c24 */ /* 0x000fe2000f8e0213 */
[----:B--2---:R-:W-:-:S04]  /*4300*/  LEA R18, P1, R16, UR16, 0x2 ;  /* 0x0000001010127c11 */ /* 0x004fc8000f8210ff */
[----:B------:R-:W-:-:S04]  /*4310*/  IADD3 R19, PT, PT, R17, R19, RZ ;  /* 0x0000001311137210 */ /* 0x000fc80007ffe0ff */
[----:B------:R-:W-:-:S05]  /*4320*/  LEA.HI.X R19, R16, UR17, R19, 0x2, P1 ;  /* 0x0000001110137c11 */ /* 0x000fca00088f1413 */
[----:B------:R1:W-:Y:S02]  /*4330*/  STG.E.64 desc[UR14][R18.64], R22 ;  /* 0x0000001612007986 */ /* 0x0003e4000c101b0e */
.L_x_3194:
[----:B------:R-:W-:Y:S05]  /*4340*/  BSYNC.RECONVERGENT B1 ;  /* 0x0000000000017941 */ /* 0x000fea0003800200 */
.L_x_3193:
        /* <DEDUP_REMOVED lines=10> */
[----:B------:R-:W-:-:S03]  /*43f0*/  FFMA.FTZ R22, R20, R22, R25 ;  /* 0x0000001614167223 */ /* 0x000fc60000010019 */
        /* <DEDUP_REMOVED lines=8> */
.L_x_3196:
[----:B------:R-:W-:Y:S05]  /*4480*/  BSYNC.RECONVERGENT B1 ;  /* 0x0000000000017941 */ /* 0x000fea0003800200 */
.L_x_3195:
[----:B------:R-:W-:Y:S04]  /*4490*/  BSSY.RECONVERGENT B1, `(.L_x_3197) ;  /* 0x0000013000017945 */ /* 0x000fe80003800200 */
[----:B------:R-:W-:Y:S05]  /*44a0*/  @P5 BRA `(.L_x_3198) ;  /* 0x0000000000445947 */ /* 0x000fea0003800000 */
[----:B------:R-:W3:Y:S01]  /*44b0*/  LDCU.64 UR12, c[0x0][0x3e0] ;  /* 0x00007c00ff0c77ac */ /* 0x000ee20008000a00 */
[----:B------:R-:W-:Y:S01]  /*44c0*/  MOV R16, R62 ;  /* 0x0000003e00107202 */ /* 0x000fe20000000f00 */
        /* <DEDUP_REMOVED lines=11> */
[----:B012---:R-:W-:-:S04]  /*4580*/  LEA R18, P0, R16, UR16, 0x2 ;  /* 0x0000001010127c11 */ /* 0x007fc8000f8010ff */
[----:B------:R-:W-:-:S04]  /*4590*/  IADD3 R29, PT, PT, R17, R29, RZ ;  /* 0x0000001d111d7210 */ /* 0x000fc80007ffe0ff */
[----:B------:R-:W-:-:S05]  /*45a0*/  LEA.HI.X R19, R16, UR17, R29, 0x2, P0 ;  /* 0x0000001110137c11 */ /* 0x000fca00080f141d */
[----:B------:R3:W-:Y:S02]  /*45b0*/  STG.E.64 desc[UR14][R18.64], R50 ;  /* 0x0000003212007986 */ /* 0x0007e4000c101b0e */
.L_x_3198:
[----:B------:R-:W-:Y:S05]  /*45c0*/  BSYNC.RECONVERGENT B1 ;  /* 0x0000000000017941 */ /* 0x000fea0003800200 */
.L_x_3197:
[----:B------:R-:W-:Y:S04]  /*45d0*/  BSSY.RECONVERGENT B1, `(.L_x_3199) ;  /* 0x0000013000017945 */ /* 0x000fe80003800200 */
[----:B------:R-:W-:Y:S05]  /*45e0*/  @P2 BRA `(.L_x_3200) ;  /* 0x0000000000442947 */ /* 0x000fea0003800000 */
[----:B------:R-:W4:Y:S01]  /*45f0*/  LDCU.64 UR12, c[0x0][0x3e0] ;  /* 0x00007c00ff0c77ac */ /* 0x000f220008000a00 */
        /* <DEDUP_REMOVED lines=12> */
[----:B0123--:R-:W-:-:S04]  /*46c0*/  LEA R18, P0, R16, UR16, 0x2 ;  /* 0x0000001010127c11 */ /* 0x00ffc8000f8010ff */
[----:B------:R-:W-:-:S04]  /*46d0*/  IADD3 R27, PT, PT, R17, R27, RZ ;  /* 0x0000001b111b7210 */ /* 0x000fc80007ffe0ff */
[----:B------:R-:W-:-:S05]  /*46e0*/  LEA.HI.X R19, R16, UR17, R27, 0x2, P0 ;  /* 0x0000001110137c11 */ /* 0x000fca00080f141b */
[----:B------:R4:W-:Y:S02]  /*46f0*/  STG.E.64 desc[UR14][R18.64], R52 ;  /* 0x0000003412007986 */ /* 0x0009e4000c101b0e */
.L_x_3200:
[----:B------:R-:W-:Y:S05]  /*4700*/  BSYNC.RECONVERGENT B1 ;  /* 0x0000000000017941 */ /* 0x000fea0003800200 */
.L_x_3199:
[----:B------:R-:W-:Y:S05]  /*4710*/  @P3 BRA `(.L_x_3201) ;  /* 0x0000002000843947 */ /* 0x000fea0003800000 */
[----:B------:R-:W5:Y:S01]  /*4720*/  LDCU.64 UR8, c[0x0][0x3e0] ;  /* 0x00007c00ff0877ac */ /* 0x000f620008000a00 */
[----:B------:R-:W-:Y:S01]  /*4730*/  MOV R60, R62 ;  /* 0x0000003e003c7202 */ /* 0x000fe20000000f00 */
[----:B------:R-:W-:Y:S01]  /*4740*/  FADD.FTZ R54, R54, -UR5 ;  /* 0x8000000536367e21 */ /* 0x000fe20008010000 */
[----:B------:R-:W-:Y:S01]  /*4750*/  FADD.FTZ R55, R55, -UR5 ;  /* 0x8000000537377e21 */ /* 0x000fe20008010000 */
[----:B------:R-:W0:Y:S02]  /*4760*/  LDCU.64 UR12, c[0x0][0x380] ;  /* 0x00007000ff0c77ac */ /* 0x000e240008000a00 */
[----:B------:R-:W-:Y:S01]  /*4770*/  FMUL.FTZ R54, R54, UR10 ;  /* 0x0000000a36367c20 */ /* 0x000fe20008410000 */
[----:B------:R-:W-:-:S03]  /*4780*/  FMUL.FTZ R55, R55, UR10 ;  /* 0x0000000a37377c20 */ /* 0x000fc60008410000 */
[----:B------:R-:W-:Y:S01]  /*4790*/  FFMA.FTZ R54, R20, R54, R25 ;  /* 0x0000003614367223 */ /* 0x000fe20000010019 */
[----:B------:R-:W-:Y:S01]  /*47a0*/  FFMA.FTZ R55, R21, R55, R24 ;  /* 0x0000003715377223 */ /* 0x000fe20000010018 */
[----:B-----5:R-:W-:Y:S02]  /*47b0*/  IMAD R31, R31, UR8, RZ ;  /* 0x000000081f1f7c24 */ /* 0x020fe4000f8e02ff */
[----:B------:R-:W-:-:S04]  /*47c0*/  IMAD.WIDE.U32 R60, R28, UR8, R60 ;  /* 0x000000081c3c7c25 */ /* 0x000fc8000f8e003c */
[----:B------:R-:W-:Y:S01]  /*47d0*/  IMAD R31, R28, UR9, R31 ;  /* 0x000000091c1f7c24 */ /* 0x000fe2000f8e021f */
[----:B0-----:R-:W-:-:S04]  /*47e0*/  LEA R16, P0, R60, UR12, 0x2 ;  /* 0x0000000c3c107c11 */ /* 0x001fc8000f8010ff */
[----:B------:R-:W-:-:S04]  /*47f0*/  IADD3 R31, PT, PT, R61, R31, RZ ;  /* 0x0000001f3d1f7210 */ /* 0x000fc80007ffe0ff */
[----:B------:R-:W-:-:S05]  /*4800*/  LEA.HI.X R17, R60, UR13, R31, 0x2, P0 ;  /* 0x0000000d3c117c11 */ /* 0x000fca00080f141f */
[----:B------:R0:W-:Y:S01]  /*4810*/  STG.E.64 desc[UR14][R16.64], R54 ;  /* 0x0000003610007986 */ /* 0x0001e2000c101b0e */
[----:B------:R-:W-:Y:S05]  /*4820*/  BRA `(.L_x_3201) ;  /* 0x0000002000407947 */ /* 0x000fea0003800000 */
.L_x_3170:
        /* <DEDUP_REMOVED lines=12> */
[----:B------:R-:W-:Y:S01]  /*48f0*/  FADD.FTZ R43, R43, -UR5 ;  /* 0x800000052b2b7e21 */ /* 0x000fe20008010000 */
[----:B------:R-:W-:Y:S01]  /*4900*/  FADD.FTZ R42, R42, -UR5 ;  /* 0x800000052a2a7e21 */ /* 0x000fe20008010000 */
[----:B------:R-:W-:Y:S01]  /*4910*/  MOV R22, R62 ;  /* 0x0000003e00167202 */ /* 0x000fe20000000f00 */
[----:B------:R-:W1:Y:S01]  /*4920*/  LDCU.64 UR16, c[0x0][0x380] ;  /* 0x00007000ff1077ac */ /* 0x000e620008000a00 */
[----:B------:R-:W-:Y:S01]  /*4930*/  MOV R23, R61 ;  /* 0x0000003d00177202 */ /* 0x000fe20000000f00 */
[----:B------:R-:W-:Y:S01]  /*4940*/  FMUL.FTZ R43, R43, UR10 ;  /* 0x0000000a2b2b7c20 */ /* 0x000fe20008410000 */
[----:B------:R-:W-:-:S03]  /*4950*/  FMUL.FTZ R42, R42, UR10 ;  /* 0x0000000a2a2a7c20 */ /* 0x000fc60008410000 */
[----:B------:R-:W-:Y:S01]  /*4960*/  FFMA.FTZ R67, R21, R43, R24 ;  /* 0x0000002b15437223 */ /* 0x000fe20000010018 */
[----:B------:R-:W-:-:S03]  /*4970*/  FFMA.FTZ R65, R20, R42, R25 ;  /* 0x0000002a14417223 */ /* 0x000fc60000010019 */
[----:B------:R-:W-:Y:S01]  /*4980*/  FMUL.FTZ R43, R67, -1.4426950216293334961 ;  /* 0xbfb8aa3b432b7820 */ /* 0x000fe20000410000 */
[----:B0-----:R-:W-:Y:S02]  /*4990*/  IMAD R27, R5, UR12, RZ ;  /* 0x0000000c051b7c24 */ /* 0x001fe4000f8e02ff */
[----:B------:R-:W-:-:S03]  /*49a0*/  IMAD.WIDE.U32 R22, R12, UR12, R22 ;  /* 0x0000000c0c167c25 */ /* 0x000fc6000f8e0016 */
[----:B------:R-:W0:Y:S01]  /*49b0*/  MUFU.EX2 R43, R43 ;  /* 0x0000002b002b7308 */ /* 0x000e220000000800 */
[----:B------:R-:W-:Y:S01]  /*49c0*/  IMAD R27, R12, UR13, R27 ;  /* 0x0000000d0c1b7c24 */ /* 0x000fe2000f8e021b */
[----:B-1----:R-:W-:-:S04]  /*49d0*/  LEA R26, P0, R22, UR16, 0x2 ;  /* 0x00000010161a7c11 */ /* 0x002fc8000f8010ff */
[----:B------:R-:W-:Y:S01]  /*49e0*/  IADD3 R27, PT, PT, R23, R27, RZ ;  /* 0x0000001b171b7210 */ /* 0x000fe20007ffe0ff */
[----:B------:R-:W-:-:S03]  /*49f0*/  FMUL.FTZ R23, R65, -1.4426950216293334961 ;  /* 0xbfb8aa3b41177820 */ /* 0x000fc60000410000 */
[----:B------:R-:W-:-:S03]  /*4a00*/  LEA.HI.X R27, R22, UR17, R27, 0x2, P0 ;  /* 0x00000011161b7c11 */ /* 0x000fc600080f141b */
        /* <DEDUP_REMOVED lines=8> */
.L_x_3203:
[----:B------:R-:W-:Y:S05]  /*4a90*/  BSYNC.RECONVERGENT B1 ;  /* 0x0000000000017941 */ /* 0x000fea0003800200 */
.L_x_3202:
        /* <DEDUP_REMOVED lines=18> */
[----:B------:R-:W-:Y:S01]  /*4bc0*/  IMAD R27, R4, UR13, R27 ;  /* 0x0000000d041b7c24 */ /* 0x000fe2000f8e021b */
[----:B0-----:R-:W-:-:S04]  /*4bd0*/  LEA R26, P0, R22, UR16, 0x2 ;  /* 0x00000010161a7c11 */ /* 0x001fc8000f8010ff */
[----:B------:R-:W-:Y:S01]  /*4be0*/  IADD3 R27, PT, PT, R23, R27, RZ ;  /* 0x0000001b171b7210 */ /* 0x000fe20007ffe0ff */
[----:B--2---:R-:W-:-:S03]  /*4bf0*/  FADD.FTZ R35, R34, 1 ;  /* 0x3f80000022237421 */ /* 0x004fc60000010000 */
[----:B------:R-:W-:Y:S02]  /*4c00*/  LEA.HI.X R27, R22, UR17, R27, 0x2, P0 ;  /* 0x00000011161b7c11 */ /* 0x000fe400080f141b */
[----:B------:R-:W0:Y:S01]  /*4c10*/  MUFU.RCP R22, R35 ;  /* 0x0000002300167308 */ /* 0x000e220000001000 */
[----:B-1----:R-:W-:-:S07]  /*4c20*/  FADD.FTZ R43, R42, 1 ;  /* 0x3f8000002a2b7421 */ /* 0x002fce0000010000 */
[----:B------:R-:W1:Y:S01]  /*4c30*/  MUFU.RCP R23, R43 ;  /* 0x0000002b00177308 */ /* 0x000e620000001000 */
[----:B0-----:R-:W-:Y:S01]  /*4c40*/  FMUL.FTZ R22, R65, R22 ;  /* 0x0000001641167220 */ /* 0x001fe20000410000 */
[----:B-1----:R-:W-:-:S05]  /*4c50*/  FMUL.FTZ R23, R56, R23 ;  /* 0x0000001738177220 */ /* 0x002fca0000410000 */
[----:B------:R1:W-:Y:S02]  /*4c60*/  STG.E.64 desc[UR14][R26.64], R22 ;  /* 0x000000161a007986 */ /* 0x0003e4000c101b0e */
.L_x_3205:
[----:B------:R-:W-:Y:S05]  /*4c70*/  BSYNC.RECONVERGENT B1 ;  /* 0x0000000000017941 */ /* 0x000fea0003800200 */
.L_x_3204:
[----:B------:R-:W-:Y:S01]  /*4c80*/  BSSY.RECONVERGENT B1, `(.L_x_3206) ;  /* 0x000001f000017945 */ /* 0x000fe20003800200 */
[C---:B------:R-:W-:Y:S02]  /*4c90*/  IADD3 R34, PT, PT, R12.reuse, 0xc0, RZ ;  /* 0x000000c00c227810 */ /* 0x040fe40007ffe0ff */
[----:B------:R-:W-:Y:S01]  /*4ca0*/  IADD3 R35, PT, PT, R12, 0xe0, RZ ;  /* 0x000000e00c237810 */ /* 0x000fe20007ffe0ff */
[----:B------:R-:W-:Y:S06]  /*4cb0*/  @P1 BRA `(.L_x_3207) ;  /* 0x00000000006c1947 */ /* 0x000fec0003800000 */
        /* <DEDUP_REMOVED lines=16> */
[----:B------:R-:W-:Y:S01]  /*4dc0*/  IMAD R27, R6, UR13, R27 ;  /* 0x0000000d061b7c24 */ /* 0x000fe2000f8e021b */
[----:B0-----:R-:W-:-:S04]  /*4dd0*/  LEA R26, P0, R22, UR16, 0x2 ;  /* 0x00000010161a7c11 */ /* 0x001fc8000f8010ff */
[----:B------:R-:W-:Y:S01]  /*4de0*/  IADD3 R27, PT, PT, R23, R27, RZ ;  /* 0x0000001b171b7210 */ /* 0x000fe20007ffe0ff */
[----:B-1----:R-:W-:-:S03]  /*4df0*/  FADD.FTZ R37, R36, 1 ;  /* 0x3f80000024257421 */ /* 0x002fc60000010000 */
[----:B------:R-:W-:Y:S02]  /*4e00*/  LEA.HI.X R27, R22, UR17, R27, 0x2, P0 ;  /* 0x00000011161b7c11 */ /* 0x000fe400080f141b */
[----:B------:R-:W0:Y:S01]  /*4e10*/  MUFU.RCP R22, R37 ;  /* 0x0000002500167308 */ /* 0x000e220000001000 */
[----:B--2---:R-:W-:-:S07]  /*4e20*/  FADD.FTZ R43, R42, 1 ;  /* 0x3f8000002a2b7421 */ /* 0x004fce0000010000 */
[----:B------:R-:W1:Y:S01]  /*4e30*/  MUFU.RCP R23, R43 ;  /* 0x0000002b00177308 */ /* 0x000e620000001000 */
[----:B0-----:R-:W-:Y:S01]  /*4e40*/  FMUL.FTZ R22, R65, R22 ;  /* 0x0000001641167220 */ /* 0x001fe20000410000 */
[----:B-1----:R-:W-:-:S05]  /*4e50*/  FMUL.FTZ R23, R56, R23 ;  /* 0x0000001738177220 */ /* 0x002fca0000410000 */
[----:B------:R2:W-:Y:S02]  /*4e60*/  STG.E.64 desc[UR14][R26.64], R22 ;  /* 0x000000161a007986 */ /* 0x0005e4000c101b0e */
.L_x_3207:
[----:B------:R-:W-:Y:S05]  /*4e70*/  BSYNC.RECONVERGENT B1 ;  /* 0x0000000000017941 */ /* 0x000fea0003800200 */
.L_x_3206:
        /* <DEDUP_REMOVED lines=29> */
.L_x_3209:
[----:B------:R-:W-:Y:S05]  /*5050*/  BSYNC.RECONVERGENT B1 ;  /* 0x0000000000017941 */ /* 0x000fea0003800200 */
.L_x_3208:
[----:B------:R-:W-:Y:S04]  /*5060*/  BSSY.RECONVERGENT B1, `(.L_x_3210) ;  /* 0x000001d000017945 */ /* 0x000fe80003800200 */
[----:B------:R-:W-:Y:S05]  /*5070*/  @P3 BRA `(.L_x_3211) ;  /* 0x00000000006c3947 */ /* 0x000fea0003800000 */
[----:B------:R-:W-:Y:S01]  /*5080*/  FADD.FTZ R40, R40, -UR5 ;  /* 0x8000000528287e21 */ /* 0x000fe20008010000 */
[----:B------:R-:W-:Y:S01]  /*5090*/  FADD.FTZ R41, R41, -UR5 ;  /* 0x8000000529297e21 */ /* 0x000fe20008010000 */
[----:B------:R-:W4:Y:S01]  /*50a0*/  LDCU.64 UR12, c[0x0][0x3e0] ;  /* 0x00007c00ff0c77ac */ /* 0x000f220008000a00 */
[----:B0123--:R-:W-:Y:S01]  /*50b0*/  MOV R23, R61 ;  /* 0x0000003d00177202 */ /* 0x00ffe20000000f00 */
        /* <DEDUP_REMOVED lines=16> */
[----:B------:R-:W-:Y:S01]  /*51c0*/  IMAD.IADD R27, R23, 0x1, R27 ;  /* 0x00000001171b7824 */ /* 0x000fe200078e021b */
[----:B0-----:R-:W-:-:S04]  /*51d0*/  LEA R26, P0, R22, UR16, 0x2 ;  /* 0x00000010161a7c11 */ /* 0x001fc8000f8010ff */
[----:B------:R-:W0:Y:S01]  /*51e0*/  MUFU.RCP R38, R38 ;  /* 0x0000002600267308 */ /* 0x000e220000001000 */
[----:B------:R-:W-:Y:S01]  /*51f0*/  LEA.HI.X R27, R22, UR17, R27, 0x2, P0 ;  /* 0x00000011161b7c11 */ /* 0x000fe200080f141b */
[----:B-1----:R-:W-:Y:S01]  /*5200*/  FMUL.FTZ R22, R36, R37 ;  /* 0x0000002524167220 */ /* 0x002fe20000410000 */
[----:B0-----:R-:W-:-:S05]  /*5210*/  FMUL.FTZ R23, R41, R38 ;  /* 0x0000002629177220 */ /* 0x001fca0000410000 */
[----:B------:R4:W-:Y:S02]  /*5220*/  STG.E.64 desc[UR14][R26.64], R22 ;  /* 0x000000161a007986 */ /* 0x0009e4000c101b0e */
.L_x_3211:
[----:B------:R-:W-:Y:S05]  /*5230*/  BSYNC.RECONVERGENT B1 ;  /* 0x0000000000017941 */ /* 0x000fea0003800200 */
.L_x_3210:
        /* <DEDUP_REMOVED lines=18> */
[----:B------:R-:W-:Y:S01]  /*5360*/  FADD.FTZ R44, R44, -UR5 ;  /* 0x800000052c2c7e21 */ /* 0x000fe20008010000 */
[----:B------:R-:W-:Y:S01]  /*5370*/  FADD.FTZ R45, R45, -UR5 ;  /* 0x800000052d2d7e21 */ /* 0x000fe20008010000 */
[----:B------:R-:W5:Y:S01]  /*5380*/  LDCU.64 UR12, c[0x0][0x3e0] ;  /* 0x00007c00ff0c77ac */ /* 0x000f620008000a00 */
[----:B01234-:R-:W-:Y:S01]  /*5390*/  MOV R22, R62 ;  /* 0x0000003e00167202 */ /* 0x01ffe20000000f00 */
        /* <DEDUP_REMOVED lines=9> */
[----:B-----5:R-:W-:Y:S02]  /*5430*/  IMAD R26, R59, UR12, RZ ;  /* 0x0000000c3b1a7c24 */ /* 0x020fe4000f8e02ff */
        /* <DEDUP_REMOVED lines=13> */
.L_x_3213:
[----:B------:R-:W-:Y:S05]  /*5510*/  BSYNC.RECONVERGENT B1 ;  /* 0x0000000000017941 */ /* 0x000fea0003800200 */
.L_x_3212:
[----:B------:R-:W-:Y:S01]  /*5520*/  BSSY.RECONVERGENT B1, `(.L_x_3214) ;  /* 0x000001f000017945 */ /* 0x000fe20003800200 */
[C---:B01234-:R-:W-:Y:S02]  /*5530*/  IADD3 R26, PT, PT, R12.reuse, 0x140, RZ ;  /* 0x000001400c1a7810 */ /* 0x05ffe40007ffe0ff */
[----:B------:R-:W-:Y:S01]  /*5540*/  IADD3 R27, PT, PT, R12, 0x160, RZ ;  /* 0x000001600c1b7810 */ /* 0x000fe20007ffe0ff */
[----:B------:R-:W-:Y:S06]  /*5550*/  @P0 BRA `(.L_x_3215) ;  /* 0x00000000006c0947 */ /* 0x000fec0003800000 */
[----:B------:R-:W-:Y:S01]  /*5560*/  FADD.FTZ R18, R18, -UR5 ;  /* 0x8000000512127e21 */ /* 0x000fe20008010000 */
[----:B------:R-:W-:Y:S01]  /*5570*/  FADD.FTZ R19, R19, -UR5 ;  /* 0x8000000513137e21 */ /* 0x000fe20008010000 */
[----:B------:R-:W0:Y:S02]  /*5580*/  LDCU.64 UR12, c[0x0][0x3e0] ;  /* 0x00007c00ff0c77ac */ /* 0x000e240008000a00 */
[----:B------:R-:W-:Y:S01]  /*5590*/  FMUL.FTZ R18, R18, UR10 ;  /* 0x0000000a12127c20 */ /* 0x000fe20008410000 */
[----:B------:R-:W-:Y:S01]  /*55a0*/  FMUL.FTZ R19, R19, UR10 ;  /* 0x0000000a13137c20 */ /* 0x000fe20008410000 */
[----:B------:R-:W1:Y:S02]  /*55b0*/  LDCU.64 UR16, c[0x0][0x380] ;  /* 0x00007000ff1077ac */ /* 0x000e640008000a00 */
[----:B------:R-:W-:Y:S01]  /*55c0*/  FFMA.FTZ R43, R20, R18, R25 ;  /* 0x00000012142b7223 */ /* 0x000fe20000010019 */
        /* <DEDUP_REMOVED lines=19> */
[----:B------:R0:W-:Y:S02]  /*5700*/  STG.E.64 desc[UR14][R22.64], R18 ;  /* 0x0000001216007986 */ /* 0x0001e4000c101b0e */
.L_x_3215:
[----:B------:R-:W-:Y:S05]  /*5710*/  BSYNC.RECONVERGENT B1 ;  /* 0x0000000000017941 */ /* 0x000fea0003800200 */
.L_x_3214:
        /* <DEDUP_REMOVED lines=29> */
.L_x_3217:
[----:B------:R-:W-:Y:S05]  /*58f0*/  BSYNC.RECONVERGENT B1 ;  /* 0x0000000000017941 */ /* 0x000fea0003800200 */
.L_x_3216:
[----:B------:R-:W-:Y:S04]  /*5900*/  BSSY.RECONVERGENT B1, `(.L_x_3218) ;  /* 0x000001d000017945 */ /* 0x000fe80003800200 */
[----:B------:R-:W-:Y:S05]  /*5910*/  @P4 BRA `(.L_x_3219) ;  /* 0x00000000006c4947 */ /* 0x000fea0003800000 */
[----:B------:R-:W-:Y:S01]  /*5920*/  FADD.FTZ R16, R16, -UR5 ;  /* 0x8000000510107e21 */ /* 0x000fe20008010000 */
[----:B------:R-:W-:Y:S01]  /*5930*/  FADD.FTZ R17, R17, -UR5 ;  /* 0x8000000511117e21 */ /* 0x000fe20008010000 */
[----:B------:R-:W2:Y:S02]  /*5940*/  LDCU.64 UR12, c[0x0][0x3e0] ;  /* 0x00007c00ff0c77ac */ /* 0x000ea40008000a00 */
[----:B------:R-:W-:Y:S01]  /*5950*/  FMUL.FTZ R16, R16, UR10 ;  /* 0x0000000a10107c20 */ /* 0x000fe20008410000 */
[----:B------:R-:W-:Y:S01]  /*5960*/  FMUL.FTZ R17, R17, UR10 ;  /* 0x0000000a11117c20 */ /* 0x000fe20008410000 */
[----:B------:R-:W3:Y:S02]  /*5970*/  LDCU.64 UR16, c[0x0][0x380] ;  /* 0x00007000ff1077ac */ /* 0x000ee40008000a00 */
[----:B------:R-:W-:Y:S01]  /*5980*/  FFMA.FTZ R29, R20, R16, R25 ;  /* 0x00000010141d7223 */ /* 0x000fe20000010019 */
[----:B------:R-:W-:Y:S01]  /*5990*/  FFMA.FTZ R28, R21, R17, R24 ;  /* 0x00000011151c7223 */ /* 0x000fe20000010018 */
[----:B------:R-:W-:-:S02]  /*59a0*/  MOV R17, R61 ;  /* 0x0000003d00117202 */ /* 0x000fc40000000f00 */
[----:B------:R-:W-:Y:S01]  /*59b0*/  FMUL.FTZ R16, R29, -1.4426950216293334961 ;  /* 0xbfb8aa3b1d107820 */ /* 0x000fe20000410000 */
[----:B01----:R-:W-:-:S05]  /*59c0*/  FMUL.FTZ R18, R28, -1.4426950216293334961 ;  /* 0xbfb8aa3b1c127820 */ /* 0x003fca0000410000 */
[----:B------:R-:W0:Y:S01]  /*59d0*/  MUFU.EX2 R16, R16 ;  /* 0x0000001000107308 */ /* 0x000e220000000800 */
[----:B--2---:R-:W-:-:S07]  /*59e0*/  IMAD R38, R38, UR12, RZ ;  /* 0x0000000c26267c24 */ /* 0x004fce000f8e02ff */
[----:B------:R-:W1:Y:S01]  /*59f0*/  MUFU.EX2 R18, R18 ;  /* 0x0000001200127308 */ /* 0x000e620000000800 */
[----:B0-----:R-:W-:Y:S01]  /*5a00*/  FADD.FTZ R22, R16, 1 ;  /* 0x3f80000010167421 */ /* 0x001fe20000010000 */
[----:B------:R-:W-:-:S06]  /*5a10*/  MOV R16, R62 ;  /* 0x0000003e00107202 */ /* 0x000fcc0000000f00 */
[----:B------:R-:W0:Y:S01]  /*5a20*/  MUFU.RCP R22, R22 ;  /* 0x0000001600167308 */ /* 0x000e220000001000 */
[----:B------:R-:W-:-:S04]  /*5a30*/  IMAD.WIDE.U32 R16, R37, UR12, R16 ;  /* 0x0000000c25107c25 */ /* 0x000fc8000f8e0010 */
[----:B-1----:R-:W-:Y:S01]  /*5a40*/  FADD.FTZ R23, R18, 1 ;  /* 0x3f80000012177421 */ /* 0x002fe20000010000 */
[----:B------:R-:W-:Y:S01]  /*5a50*/  IMAD R37, R37, UR13, R38 ;  /* 0x0000000d25257c24 */ /* 0x000fe2000f8e0226 */
[----:B---3--:R-:W-:-:S04]  /*5a60*/  LEA R18, P0, R16, UR16, 0x2 ;  /* 0x0000001010127c11 */ /* 0x008fc8000f8010ff */
[----:B------:R-:W1:Y:S01]  /*5a70*/  MUFU.RCP R23, R23 ;  /* 0x0000001700177308 */ /* 0x000e620000001000 */
[----:B------:R-:W-:-:S04]  /*5a80*/  IADD3 R37, PT, PT, R17, R37, RZ ;  /* 0x0000002511257210 */ /* 0x000fc80007ffe0ff */
[----:B------:R-:W-:Y:S01]  /*5a90*/  LEA.HI.X R19, R16, UR17, R37, 0x2, P0 ;  /* 0x0000001110137c11 */ /* 0x000fe200080f1425 */
[----:B0-----:R-:W-:Y:S01]  /*5aa0*/  FMUL.FTZ R16, R29, R22 ;  /* 0x000000161d107220 */ /* 0x001fe20000410000 */
[----:B-1----:R-:W-:-:S05]  /*5ab0*/  FMUL.FTZ R17, R28, R23 ;  /* 0x000000171c117220 */ /* 0x002fca0000410000 */
[----:B------:R2:W-:Y:S02]  /*5ac0*/  STG.E.64 desc[UR14][R18.64], R16 ;  /* 0x0000001012007986 */ /* 0x0005e4000c101b0e */
.L_x_3219:
[----:B------:R-:W-:Y:S05]  /*5ad0*/  BSYNC.RECONVERGENT B1 ;  /* 0x0000000000017941 */ /* 0x000fea0003800200 */
.L_x_3218:
[----:B------:R-:W-:Y:S04]  /*5ae0*/  BSSY.RECONVERGENT B1, `(.L_x_3220) ;  /* 0x000001d000017945 */ /* 0x000fe80003800200 */
[----:B------:R-:W-:Y:S05]  /*5af0*/  @P1 BRA `(.L_x_3221) ;  /* 0x00000000006c1947 */ /* 0x000fea0003800000 */
[----:B------:R-:W-:Y:S01]  /*5b00*/  FADD.FTZ R30, R30, -UR5 ;  /* 0x800000051e1e7e21 */ /* 0x000fe20008010000 */
[----:B------:R-:W-:Y:S01]  /*5b10*/  FADD.FTZ R31, R31, -UR5 ;  /* 0x800000051f1f7e21 */ /* 0x000fe20008010000 */
[----:B------:R-:W3:Y:S01]  /*5b20*/  LDCU.64 UR12, c[0x0][0x3e0] ;  /* 0x00007c00ff0c77ac */ /* 0x000ee20008000a00 */
[----:B--2---:R-:W-:Y:S01]  /*5b30*/  MOV R17, R61 ;  /* 0x0000003d00117202 */ /* 0x004fe20000000f00 */
[----:B------:R-:W-:Y:S01]  /*5b40*/  FMUL.FTZ R30, R30, UR10 ;  /* 0x0000000a1e1e7c20 */ /* 0x000fe20008410000 */
[----:B------:R-:W-:Y:S01]  /*5b50*/  FMUL.FTZ R31, R31, UR10 ;  /* 0x0000000a1f1f7c20 */ /* 0x000fe20008410000 */
[----:B------:R-:W2:Y:S02]  /*5b60*/  LDCU.64 UR16, c[0x0][0x380] ;  /* 0x00007000ff1077ac */ /* 0x000ea40008000a00 */
[----:B------:R-:W-:Y:S01]  /*5b70*/  FFMA.FTZ R29, R20, R30, R25 ;  /* 0x0000001e141d7223 */ /* 0x000fe20000010019 */
[----:B------:R-:W-:-:S03]  /*5b80*/  FFMA.FTZ R28, R21, R31, R24 ;  /* 0x0000001f151c7223 */ /* 0x000fc60000010018 */
[----:B------:R-:W-:Y:S01]  /*5b90*/  FMUL.FTZ R16, R29, -1.4426950216293334961 ;  /* 0xbfb8aa3b1d107820 */ /* 0x000fe20000410000 */
[----:B01----:R-:W-:-:S05]  /*5ba0*/  FMUL.FTZ R18, R28, -1.4426950216293334961 ;  /* 0xbfb8aa3b1c127820 */ /* 0x003fca0000410000 */
[----:B------:R-:W0:Y:S01]  /*5bb0*/  MUFU.EX2 R16, R16 ;  /* 0x0000001000107308 */ /* 0x000e220000000800 */
[----:B---3--:R-:W-:-:S04]  /*5bc0*/  IMAD R39, R39, UR12, RZ ;  /* 0x0000000c27277c24 */ /* 0x008fc8000f8e02ff */
[----:B------:R-:W-:-:S03]  /*5bd0*/  IMAD R39, R36, UR13, R39 ;  /* 0x0000000d24277c24 */ /* 0x000fc6000f8e0227 */
[----:B------:R-:W1:Y:S01]  /*5be0*/  MUFU.EX2 R18, R18 ;  /* 0x0000001200127308 */ /* 0x000e620000000800 */
[----:B0-----:R-:W-:Y:S01]  /*5bf0*/  FADD.FTZ R22, R16, 1 ;  /* 0x3f80000010167421 */ /* 0x001fe20000010000 */
[----:B------:R-:W-:-:S06]  /*5c00*/  MOV R16, R62 ;  /* 0x0000003e00107202 */ /* 0x000fcc0000000f00 */
[----:B------:R-:W0:Y:S01]  /*5c10*/  MUFU.RCP R22, R22 ;  /* 0x0000001600167308 */ /* 0x000e220000001000 */
[----:B------:R-:W-:-:S04]  /*5c20*/  IMAD.WIDE.U32 R16, R36, UR12, R16 ;  /* 0x0000000c24107c25 */ /* 0x000fc8000f8e0010 */
[----:B-1----:R-:W-:Y:S01]  /*5c30*/  FADD.FTZ R23, R18, 1 ;  /* 0x3f80000012177421 */ /* 0x002fe20000010000 */
[----:B--2---:R-:W-:-:S05]  /*5c40*/  LEA R18, P0, R16, UR16, 0x2 ;  /* 0x0000001010127c11 */ /* 0x004fca000f8010ff */
[----:B------:R-:W1:Y:S01]  /*5c50*/  MUFU.RCP R23, R23 ;  /* 0x0000001700177308 */ /* 0x000e620000001000 */
[----:B------:R-:W-:-:S04]  /*5c60*/  IADD3 R39, PT, PT, R17, R39, RZ ;  /* 0x0000002711277210 */ /* 0x000fc80007ffe0ff */
[----:B------:R-:W-:Y:S01]  /*5c70*/  LEA.HI.X R19, R16, UR17, R39, 0x2, P0 ;  /* 0x0000001110137c11 */ /* 0x000fe200080f1427 */
[----:B0-----:R-:W-:Y:S01]  /*5c80*/  FMUL.FTZ R16, R29, R22 ;  /* 0x000000161d107220 */ /* 0x001fe20000410000 */
[----:B-1----:R-:W-:-:S05]  /*5c90*/  FMUL.FTZ R17, R28, R23 ;  /* 0x000000171c117220 */ /* 0x002fca0000410000 */
[----:B------:R3:W-:Y:S02]  /*5ca0*/  STG.E.64 desc[UR14][R18.64], R16 ;  /* 0x0000001012007986 */ /* 0x0007e4000c101b0e */
.L_x_3221:
[----:B------:R-:W-:Y:S05]  /*5cb0*/  BSYNC.RECONVERGENT B1 ;  /* 0x0000000000017941 */ /* 0x000fea0003800200 */
.L_x_3220:
        /* <DEDUP_REMOVED lines=51> */
.L_x_3223:
[----:B------:R-:W-:Y:S05]  /*5ff0*/  BSYNC.RECONVERGENT B1 ;  /* 0x0000000000017941 */ /* 0x000fea0003800200 */
.L_x_3222:
        /* <DEDUP_REMOVED lines=29> */
.L_x_3225:
[----:B------:R-:W-:Y:S05]  /*61d0*/  BSYNC.RECONVERGENT B1 ;  /* 0x0000000000017941 */ /* 0x000fea0003800200 */
.L_x_3224:
        /* <DEDUP_REMOVED lines=29> */
.L_x_3227:
[----:B------:R-:W-:Y:S05]  /*63b0*/  BSYNC.RECONVERGENT B1 ;  /* 0x0000000000017941 */ /* 0x000fea0003800200 */
.L_x_3226:
        /* <DEDUP_REMOVED lines=29> */
.L_x_3229:
[----:B------:R-:W-:Y:S05]  /*6590*/  BSYNC.RECONVERGENT B1 ;  /* 0x0000000000017941 */ /* 0x000fea0003800200 */
.L_x_3228:
        /* <DEDUP_REMOVED lines=29> */
.L_x_3231:
[----:B------:R-:W-:Y:S05]  /*6770*/  BSYNC.RECONVERGENT B1 ;  /* 0x0000000000017941 */ /* 0x000fea0003800200 */
.L_x_3230:
[----:B------:R-:W-:Y:S05]  /*6780*/  @P3 BRA `(.L_x_3201) ;  /* 0x0000000000683947 */ /* 0x000fea0003800000 */
[----:B------:R-:W-:Y:S01]  /*6790*/  FADD.FTZ R54, R54, -UR5 ;  /* 0x8000000536367e21 */ /* 0x000fe20008010000 */
[----:B------:R-:W-:Y:S01]  /*67a0*/  FADD.FTZ R55, R55, -UR5 ;  /* 0x8000000537377e21 */ /* 0x000fe20008010000 */
[----:B------:R-:W5:Y:S01]  /*67b0*/  LDCU.64 UR8, c[0x0][0x3e0] ;  /* 0x00007c00ff0877ac */ /* 0x000f620008000a00 */
[----:B------:R-:W-:Y:S01]  /*67c0*/  MOV R60, R62 ;  /* 0x0000003e003c7202 */ /* 0x000fe20000000f00 */
[----:B------:R-:W-:Y:S01]  /*67d0*/  FMUL.FTZ R54, R54, UR10 ;  /* 0x0000000a36367c20 */ /* 0x000fe20008410000 */
[----:B------:R-:W-:Y:S01]  /*67e0*/  FMUL.FTZ R55, R55, UR10 ;  /* 0x0000000a37377c20 */ /* 0x000fe20008410000 */
[----:B------:R-:W5:Y:S02]  /*67f0*/  LDCU.64 UR12, c[0x0][0x380] ;  /* 0x00007000ff0c77ac */ /* 0x000f640008000a00 */
[----:B------:R-:W-:Y:S01]  /*6800*/  FFMA.FTZ R25, R20, R54, R25 ;  /* 0x0000003614197223 */ /* 0x000fe20000010019 */
[----:B------:R-:W-:-:S03]  /*6810*/  FFMA.FTZ R24, R21, R55, R24 ;  /* 0x0000003715187223 */ /* 0x000fc60000010018 */
[----:B01234-:R-:W-:Y:S01]  /*6820*/  FMUL.FTZ R16, R25, -1.4426950216293334961 ;  /* 0xbfb8aa3b19107820 */ /* 0x01ffe20000410000 */
[----:B------:R-:W-:-:S05]  /*6830*/  FMUL.FTZ R17, R24, -1.4426950216293334961 ;  /* 0xbfb8aa3b18117820 */ /* 0x000fca0000410000 */
[----:B------:R-:W0:Y:S01]  /*6840*/  MUFU.EX2 R16, R16 ;  /* 0x0000001000107308 */ /* 0x000e220000000800 */
[----:B-----5:R-:W-:Y:S02]  /*6850*/  IMAD R31, R31, UR8, RZ ;  /* 0x000000081f1f7c24 */ /* 0x020fe4000f8e02ff */
[----:B------:R-:W-:-:S05]  /*6860*/  IMAD.WIDE.U32 R60, R28, UR8, R60 ;  /* 0x000000081c3c7c25 */ /* 0x000fca000f8e003c */
[----:B------:R-:W1:Y:S01]  /*6870*/  MUFU.EX2 R17, R17 ;  /* 0x0000001100117308 */ /* 0x000e620000000800 */
[----:B------:R-:W-:-:S05]  /*6880*/  IMAD R31, R28, UR9, R31 ;  /* 0x000000091c1f7c24 */ /* 0x000fca000f8e021f */
[----:B------:R-:W-:Y:S01]  /*6890*/  IADD3 R31, PT, PT, R61, R31, RZ ;  /* 0x0000001f3d1f7210 */ /* 0x000fe20007ffe0ff */
[----:B0-----:R-:W-:Y:S01]  /*68a0*/  FADD.FTZ R18, R16, 1 ;  /* 0x3f80000010127421 */ /* 0x001fe20000010000 */
[----:B------:R-:W-:-:S05]  /*68b0*/  LEA R16, P0, R60, UR12, 0x2 ;  /* 0x0000000c3c107c11 */ /* 0x000fca000f8010ff */
[----:B------:R-:W0:Y:S01]  /*68c0*/  MUFU.RCP R18, R18 ;  /* 0x0000001200127308 */ /* 0x000e220000001000 */
[----:B-1----:R-:W-:Y:S01]  /*68d0*/  FADD.FTZ R19, R17, 1 ;  /* 0x3f80000011137421 */ /* 0x002fe20000010000 */
[----:B------:R-:W-:-:S06]  /*68e0*/  LEA.HI.X R17, R60, UR13, R31, 0x2, P0 ;  /* 0x0000000d3c117c11 */ /* 0x000fcc00080f141f */
[----:B------:R-:W1:Y:S01]  /*68f0*/  MUFU.RCP R19, R19 ;  /* 0x0000001300137308 */ /* 0x000e620000001000 */
[----:B0-----:R-:W-:Y:S01]  /*6900*/  FMUL.FTZ R20, R25, R18 ;  /* 0x0000001219147220 */ /* 0x001fe20000410000 */
[----:B-1----:R-:W-:-:S05]  /*6910*/  FMUL.FTZ R21, R24, R19 ;  /* 0x0000001318157220 */ /* 0x002fca0000410000 */
[----:B------:R0:W-:Y:S02]  /*6920*/  STG.E.64 desc[UR14][R16.64], R20 ;  /* 0x0000001410007986 */ /* 0x0001e4000c101b0e */
.L_x_3201:
[----:B------:R-:W-:Y:S05]  /*6930*/  BSYNC.RECONVERGENT B0 ;  /* 0x0000000000007941 */ /* 0x000fea0003800200 */
.L_x_3169:
        /* <DEDUP_REMOVED lines=8> */
.L_x_3233:
        /* <DEDUP_REMOVED lines=12> */
.L_x_3474:


//--------------------- .text._Z35group_norm_nhwc_fwd_one_pass_kernelI11Fp32IOFp16WLi64ELi14ELi224EEv26Group_norm_nhwc_fwd_params --------------------------
	.section	.text._Z35group_norm_nhwc_fwd_one_pass_kernelI11Fp32IOFp16WLi64ELi14ELi224EEv26Group_norm_nhwc_fwd_params,"ax",@progbits
	.align	128
        .global         _Z35group_norm_nhwc_fwd_one_pass_kernelI11Fp32IOFp16WLi64ELi14ELi224EEv26Group_norm_nhwc_fwd_params
        .type           _Z35group_norm_nhwc_fwd_one_pass_kernelI11Fp32IOFp16WLi64ELi14ELi224EEv26Group_norm_nhwc_fwd_params,@function
        .size           _Z35group_norm_nhwc_fwd_one_pass_kernelI11Fp32IOFp16WLi64ELi14ELi224EEv26Group_norm_nhwc_fwd_params,(.L_x_3475 - _Z35group_norm_nhwc_fwd_one_pass_kernelI11Fp32IOFp16WLi64ELi14ELi224EEv26Group_norm_nhwc_fwd_params)
        .other          _Z35group_norm_nhwc_fwd_one_pass_kernelI11Fp32IOFp16WLi64ELi14ELi224EEv26Group_norm_nhwc_fwd_params,@"STO_CUDA_ENTRY STV_DEFAULT"
_Z35group_norm_nhwc_fwd_one_pass_kernelI11Fp32IOFp16WLi64ELi14ELi224EEv26Group_norm_nhwc_fwd_params:
.text._Z35group_norm_nhwc_fwd_one_pass_kernelI11Fp32IOFp16WLi64ELi14ELi224EEv26Group_norm_nhwc_fwd_params:
        /* <DEDUP_REMOVED lines=27> */
.L_x_3253:
        /* <DEDUP_REMOVED lines=125> */
.L_x_3235:
[----:B----4-:R-:W-:Y:S05]  /*0980*/  BSYNC.RECONVERGENT B0 ;  /* 0x0000000000007941 */ /* 0x010fea0003800200 */
.L_x_3234:
        /* <DEDUP_REMOVED lines=23> */
.L_x_3237:
[----:B------:R-:W-:Y:S05]  /*0b00*/  BSYNC.RECONVERGENT B0 ;  /* 0x0000000000007941 */ /* 0x000fea0003800200 */
.L_x_3236:
        /* <DEDUP_REMOVED lines=31> */
.L_x_3240:
[----:B-1----:R-:W2:Y:S04]  /*0d00*/  LDG.E.STRONG.GPU R6, desc[UR14][R4.64] ;  /* 0x0000000e04067981 */ /* 0x002ea8000c1ef900 */
[----:B--2---:R-:W-:Y:S01]  /*0d10*/  CCTL.IVALL ;  /* 0x00000000ff00798f */ /* 0x004fe20002000000 */
[----:B------:R-:W-:Y:S05]  /*0d20*/  YIELD ;  /* 0x0000000000007946 */ /* 0x000fea0003800000 */
[----:B------:R-:W-:-:S13]  /*0d30*/  ISETP.NE.AND P2, PT, R6, R9, PT ;  /* 0x000000090600720c */ /* 0x000fda0003f45270 */
[----:B------:R-:W-:Y:S05]  /*0d40*/  @P2 BRA `(.L_x_3240) ;  /* 0xfffffffc00ec2947 */ /* 0x000fea000383ffff */
.L_x_3239:
        /* <DEDUP_REMOVED lines=15> */
.L_x_3242:
[----:B------:R-:W-:Y:S01]  /*0e40*/  UIADD3 UR24, UPT, UPT, UR5, 0x1, URZ ;  /* 0x0000000105187890 */ /* 0x000fe2000fffe0ff */
[----:B------:R-:W-:Y:S01]  /*0e50*/  ISETP.EQ.OR P2, PT, RZ, UR23, P3 ;  /* 0x00000017ff007c0c */ /* 0x000fe20009f42670 */
[----:B------:R-:W-:-:S04]  /*0e60*/  UIADD3 UR25, UPT, UPT, UR5, 0x2, URZ ;  /* 0x0000000205197890 */ /* 0x000fc8000fffe0ff */
[----:B-1----:R-:W-:Y:S01]  /*0e70*/  MOV R4, UR24 ;  /* 0x0000001800047c02 */ /* 0x002fe20008000f00 */
        /* <DEDUP_REMOVED lines=20> */
[----:B------:R-:W-:-:S03]  /*0fc0*/  MOV R11, UR27 ;  /* 0x0000001b000b7c02 */ /* 0x000fc60008000f00 */
[----:B------:R-:W3:Y:S01]  /*0fd0*/  @!P4 LDG.E.64 R6, desc[UR14][R6.64] ;  /* 0x0000000e0606c981 */ /* 0x000ee2000c1e1b00 */
[----:B------:R-:W-:Y:S02]  /*0fe0*/  MOV R8, UR24 ;  /* 0x0000001800087c02 */ /* 0x000fe40008000f00 */
[----:B--2---:R-:W-:Y:S01]  /*0ff0*/  MOV R9, UR25 ;  /* 0x0000001900097c02 */ /* 0x004fe20008000f00 */
[----:B------:R-:W2:Y:S05]  /*1000*/  @!P6 LDG.E.64 R10, desc[UR14][R10.64] ;  /* 0x0000000e0a0ae981 */ /* 0x000eaa000c1e1b00 */
        /* <DEDUP_REMOVED lines=12> */
[----:B------:R-:W-:-:S02]  /*10d0*/  ISETP.EQ.OR P4, PT, R4, UR18, P3 ;  /* 0x0000001204007c0c */ /* 0x000fc40009f82670 */
[----:B------:R-:W-:Y:S01]  /*10e0*/  MOV R4, UR24 ;  /* 0x0000001800047c02 */ /* 0x000fe20008000f00 */
[----:B--2---:R-:W-:Y:S01]  /*10f0*/  @!P6 FADD.FTZ R24, R24, R10 ;  /* 0x0000000a1818e221 */ /* 0x004fe20000010000 */
        /* <DEDUP_REMOVED lines=47> */
.L_x_3241:
        /* <DEDUP_REMOVED lines=47> */
[----:B---3--:R-:W-:Y:S01]  /*16e0*/  @!P5 FADD.FTZ R24, R24, R4 ;  /* 0x000000041818d221 */ /* 0x008fe20000010000 */
[----:B------:R-:W-:-:S03]  /*16f0*/  @!P5 FADD.FTZ R25, R25, R5 ;  /* 0x000000051919d221 */ /* 0x000fc60000010000 */
[----:B----4-:R-:W-:Y:S01]  /*1700*/  @!P4 FADD.FTZ R24, R24, R6 ;  /* 0x000000061818c221 */ /* 0x010fe20000010000 */
[----:B------:R-:W-:-:S03]  /*1710*/  @!P4 FADD.FTZ R25, R25, R7 ;  /* 0x000000071919c221 */ /* 0x000fc60000010000 */
[----:B--2---:R-:W-:Y:S01]  /*1720*/  @!P6 FADD.FTZ R24, R24, R8 ;  /* 0x000000081818e221 */ /* 0x004fe20000010000 */
[----:B------:R-:W-:-:S07]  /*1730*/  @!P6 FADD.FTZ R25, R25, R9 ;  /* 0x000000091919e221 */ /* 0x000fce0000010000 */
.L_x_3243:
        /* <DEDUP_REMOVED lines=27> */
.L_x_3244:
        /* <DEDUP_REMOVED lines=13> */
.L_x_3245:
[----:B------:R-:W-:Y:S05]  /*19c0*/  BSYNC.RECONVERGENT B0 ;  /* 0x0000000000007941 */ /* 0x000fea0003800200 */
.L_x_3238:
        /* <DEDUP_REMOVED lines=44> */
[----:B---3--:R-:W-:Y:S02]  /*1c90*/  HADD2.F32 R8, -RZ, R13.H0_H0 ;  /* 0x2000000dff087230 */ /* 0x008fe40000004100 */
[----:B----4-:R-:W-:Y:S02]  /*1ca0*/  HADD2.F32 R9, -RZ, R26.H0_H0 ;  /* 0x2000001aff097230 */ /* 0x010fe40000004100 */
[----:B0-----:R-:W-:Y:S02]  /*1cb0*/  HADD2.F32 R25, -RZ, R12.H0_H0 ;  /* 0x2000000cff197230 */ /* 0x001fe40000004100 */
[----:B-----5:R-:W-:Y:S01]  /*1cc0*/  HADD2.F32 R24, -RZ, R27.H0_H0 ;  /* 0x2000001bff187230 */ /* 0x020fe20000004100 */
        /* <DEDUP_REMOVED lines=25> */
.L_x_3249:
[----:B------:R-:W-:Y:S05]  /*1e60*/  BSYNC.RECONVERGENT B1 ;  /* 0x0000000000017941 */ /* 0x000fea0003800200 */
.L_x_3248:
        /* <DEDUP_REMOVED lines=19> */
.L_x_3247:
        /* <DEDUP_REMOVED lines=29> */
.L_x_3252:
[----:B------:R-:W-:Y:S05]  /*2170*/  BSYNC.RECONVERGENT B1 ;  /* 0x0000000000017941 */ /* 0x000fea0003800200 */
.L_x_3251:
        /* <DEDUP_REMOVED lines=30> */
.L_x_3250:
[----:B------:R-:W-:Y:S05]  /*2360*/  BSYNC.RECONVERGENT B0 ;  /* 0x0000000000007941 */ /* 0x000fea0003800200 */
.L_x_3246:
[----:B------:R-:W-:Y:S02]  /*2370*/  UIADD3 UR8, UPT, UPT, UR19, UR8, URZ ;  /* 0x0000000813087290 */ /* 0x000fe4000fffe0ff */
[----:B------:R-:W-:Y:S02]  /*2380*/  UIADD3 UR4, UPT, UPT, UR4, 0x1, URZ ;  /* 0x0000000104047890 */ /* 0x000fe4000fffe0ff */
[----:B------:R-:W-:-:S09]  /*2390*/  UISETP.GE.AND UP1, UPT, UR8, UR7, UPT ;  /* 0x000000070800728c */ /* 0x000fd2000bf26270 */
[----:B------:R-:W-:Y:S05]  /*23a0*/  BRA.U !UP1, `(.L_x_3253) ;  /* 0xffffffdd09807547 */ /* 0x000fea000b83ffff */
[----:B------:R-:W-:Y:S05]  /*23b0*/  EXIT ;  /* 0x000000000000794d */ /* 0x000fea0003800000 */
.L_x_3254:
        /* <DEDUP_REMOVED lines=12> */
.L_x_3475:


//--------------------- .text._Z35group_norm_nhwc_fwd_one_pass_kernelI11Fp32IOFp16WLi128ELi14ELi224EEv26Group_norm_nhwc_fwd_params --------------------------
	.section	.text._Z35group_norm_nhwc_fwd_one_pass_kernelI11Fp32IOFp16WLi128ELi14ELi224EEv26Group_norm_nhwc_fwd_params,"ax",@progbits
	.align	128
        .global         _Z35group_norm_nhwc_fwd_one_pass_kernelI11Fp32IOFp16WLi128ELi14ELi224EEv26Group_norm_nhwc_fwd_params
        .type           _Z35group_norm_nhwc_fwd_one_pass_kernelI11Fp32IOFp16WLi128ELi14ELi224EEv26Group_norm_nhwc_fwd_params,@function
        .size           _Z35group_norm_nhwc_fwd_one_pass_kernelI11Fp32IOFp16WLi128ELi14ELi224EEv26Group_norm_nhwc_fwd_params,(.L_x_3476 - _Z35group_norm_nhwc_fwd_one_pass_kernelI11Fp32IOFp16WLi128ELi14ELi224EEv26Group_norm_nhwc_fwd_params)
        .other          _Z35group_norm_nhwc_fwd_one_pass_kernelI11Fp32IOFp16WLi128ELi14ELi224EEv26Group_norm_nhwc_fwd_params,@"STO_CUDA_ENTRY STV_DEFAULT"
_Z35group_norm_nhwc_fwd_one_pass_kernelI11Fp32IOFp16WLi128ELi14ELi224EEv26Group_norm_nhwc_fwd_params:
.text._Z35group_norm_nhwc_fwd_one_pass_kernelI11Fp32IOFp16WLi128ELi14ELi224EEv26Group_norm_nhwc_fwd_params:
        /* <DEDUP_REMOVED lines=44> */
[----:B------:R-:W-:Y:S02]  /*02c0*/  SHF.L.U32 R2, R2, 0x1, RZ ;  /* 0x0000000102027819 */ /* 0x000fe400000006ff */
[----:B------:R-:W-:Y:S02]  /*02d0*/  SHF.R.S32.HI R3, RZ, 0x1f, R27 ;  /* 0x0000001fff037819 */ /* 0x000fe4000001141b */
[----:B------:R-:W-:-:S07]  /*02e0*/  LOP3.LUT R28, R2, 0xffff, RZ, 0xc0, !PT ;  /* 0x0000ffff021c7812 */ /* 0x000fce00078ec0ff */
.L_x_3282:
[----:B0-----:R-:W0:Y:S01]  /*02f0*/  LDCU UR5, c[0x0][0x3f8] ;  /* 0x00007f00ff0577ac */ /* 0x001e220008000800 */
[----:B------:R-:W-:Y:S02]  /*0300*/  IABS R8, UR10 ;  /* 0x0000000a00087c13 */ /* 0x000fe40008000000 */
[----:B---3--:R-:W-:Y:S01]  /*0310*/  SHF.R.S32.HI R10, RZ, 0x1f, R26 ;  /* 0x0000001fff0a7819 */ /* 0x008fe2000001141a */
[----:B-1----:R-:W1:Y:S01]  /*0320*/  LDCU.64 UR14, c[0x0][0x3e8] ;  /* 0x00007d00ff0e77ac */ /* 0x002e620008000a00 */
[----:B------:R-:W-:Y:S02]  /*0330*/  SHF.R.S32.HI R11, RZ, 0x1f, R25 ;  /* 0x0000001fff0b7819 */ /* 0x000fe40000011419 */
[----:B------:R-:W-:Y:S01]  /*0340*/  SHF.R.S32.HI R16, RZ, 0x1f, R0 ;  /* 0x0000001fff107819 */ /* 0x000fe20000011400 */
[----:B--2---:R-:W2:Y:S01]  /*0350*/  LDCU.64 UR18, c[0x0][0x3f0] ;  /* 0x00007e00ff1277ac */ /* 0x004ea20008000a00 */
[----:B------:R-:W-:Y:S01]  /*0360*/  SHF.R.S32.HI R22, RZ, 0x1f, R27 ;  /* 0x0000001fff167819 */ /* 0x000fe2000001141b */
[----:B0---4-:R-:W-:Y:S01]  /*0370*/  IMAD.U32 R2, RZ, RZ, UR5 ;  /* 0x00000005ff027e24 */ /* 0x011fe2000f8e00ff */
[----:B-1----:R-:W-:-:S04]  /*0380*/  ISETP.GE.U32.AND P2, PT, R26, UR14, PT ;  /* 0x0000000e1a007c0c */ /* 0x002fc8000bf46070 */
[----:B------:R-:W-:Y:S02]  /*0390*/  IABS R5, R2 ;  /* 0x0000000200057213 */ /* 0x000fe40000000000 */
[----:B------:R-:W-:Y:S02]  /*03a0*/  ISETP.GE.AND.EX P2, PT, R10, UR15, PT, P2 ;  /* 0x0000000f0a007c0c */ /* 0x000fe4000bf46320 */
[----:B------:R-:W0:Y:S01]  /*03b0*/  I2F.RP R4, R5 ;  /* 0x0000000500047306 */ /* 0x000e220000209400 */
[----:B------:R-:W-:-:S04]  /*03c0*/  ISETP.GE.U32.AND P3, PT, R25, UR14, PT ;  /* 0x0000000e19007c0c */ /* 0x000fc8000bf66070 */
[----:B------:R-:W-:-:S03]  /*03d0*/  ISETP.GE.AND.EX P3, PT, R11, UR15, PT, P3 ;  /* 0x0000000f0b007c0c */ /* 0x000fc6000bf66330 */
[----:B0-----:R-:W0:Y:S02]  /*03e0*/  MUFU.RCP R4, R4 ;  /* 0x0000000400047308 */ /* 0x001e240000001000 */
[----:B0-----:R-:W-:-:S06]  /*03f0*/  IADD3 R2, PT, PT, R4, 0xffffffe, RZ ;  /* 0x0ffffffe04027810 */ /* 0x001fcc0007ffe0ff */
[----:B------:R0:W1:Y:S02]  /*0400*/  F2I.FTZ.U32.TRUNC.NTZ R3, R2 ;  /* 0x0000000200037305 */ /* 0x000064000021f000 */
        /* <DEDUP_REMOVED lines=8> */
[----:B------:R-:W-:-:S04]  /*0490*/  IMAD.HI.U32 R7, R3, R7, UR12 ;  /* 0x0000000c03077e27 */ /* 0x000fc8000f8e0007 */
[----:B--2---:R-:W-:Y:S01]  /*04a0*/  IMAD.U32 R3, RZ, RZ, UR18 ;  /* 0x00000012ff037e24 */ /* 0x004fe2000f8e00ff */
[----:B------:R-:W-:Y:S02]  /*04b0*/  R2UR UR12, R7 ;  /* 0x00000000070c72ca */ /* 0x000fe400000e0000 */
[----:B------:R-:W1:Y:S11]  /*04c0*/  @!P2 LDC.64 R6, c[0x0][0x390] ;  /* 0x0000e400ff06ab82 */ /* 0x000e760000000a00 */
[----:B------:R-:W-:Y:S01]  /*04d0*/  UIMAD.WIDE.U32 UR12, UR12, UR11, URZ ;  /* 0x0000000b0c0c72a5 */ /* 0x000fe2000f8e00ff */
[----:B0-----:R-:W-:-:S04]  /*04e0*/  @!P2 IMAD R10, R10, R8, RZ ;  /* 0x000000080a0aa224 */ /* 0x001fc800078e02ff */
[----:B------:R-:W-:Y:S01]  /*04f0*/  @!P2 IMAD R10, R26, R9, R10 ;  /* 0x000000091a0aa224 */ /* 0x000fe200078e020a */
        /* <DEDUP_REMOVED lines=32> */
[----:B------:R-:W4:Y:S01]  /*0700*/  @!P3 LDC.64 R2, c[0x0][0x390] ;  /* 0x0000e400ff02bb82 */ /* 0x000f220000000a00 */
[----:B------:R-:W-:Y:S02]  /*0710*/  IADD3 R19, PT, PT, R21, UR5, RZ ;  /* 0x0000000515137c10 */ /* 0x000fe4000fffe0ff */
[----:B------:R-:W-:Y:S02]  /*0720*/  @!P2 MOV R18, R20 ;  /* 0x000000140012a202 */ /* 0x000fe40000000f00 */
[----:B------:R-:W-:-:S03]  /*0730*/  @!P1 MOV R17, R19 ;  /* 0x0000001300119202 */ /* 0x000fc60000000f00 */
[----:B------:R-:W-:-:S05]  /*0740*/  @!P2 IMAD.WIDE.U32 R8, R26, R8, R18 ;  /* 0x000000081a08a225 */ /* 0x000fca00078e0012 */
[----:B------:R-:W-:Y:S01]  /*0750*/  @!P2 IADD3 R9, PT, PT, R9, R10, RZ ;  /* 0x0000000a0909a210 */ /* 0x000fe20007ffe0ff */
[----:B0-----:R-:W-:Y:S01]  /*0760*/  @!P3 IMAD R10, R11, R4, RZ ;  /* 0x000000040b0ab224 */ /* 0x001fe200078e02ff */
[----:B-1----:R-:W-:-:S03]  /*0770*/  @!P2 LEA R6, P5, R8, R6, 0x2 ;  /* 0x000000060806a211 */ /* 0x002fc600078a10ff */
[C---:B------:R-:W-:Y:S01]  /*0780*/  @!P3 IMAD R5, R25.reuse, R5, R10 ;  /* 0x000000051905b224 */ /* 0x040fe200078e020a */
        /* <DEDUP_REMOVED lines=8> */
[----:B----4-:R-:W-:Y:S01]  /*0810*/  @!P3 LEA R2, P5, R8, R2, 0x2 ;  /* 0x000000020802b211 */ /* 0x010fe200078a10ff */
[C---:B------:R-:W-:Y:S02]  /*0820*/  @!P1 IMAD R4, R0.reuse, R15, R4 ;  /* 0x0000000f00049224 */ /* 0x040fe400078e0204 */
[----:B------:R-:W-:Y:S01]  /*0830*/  @!P1 IMAD.WIDE.U32 R14, R0, R14, R16 ;  /* 0x0000000e000e9225 */ /* 0x000fe200078e0010 */
[----:B------:R-:W-:Y:S02]  /*0840*/  @!P3 LEA.HI.X R3, R8, R3, R5, 0x2, P5 ;  /* 0x000000030803b211 */ /* 0x000fe400028f1405 */
[----:B------:R-:W-:Y:S01]  /*0850*/  CS2R R16, SRZ ;  /* 0x0000000000107805 */ /* 0x000fe2000001ff00 */
[----:B------:R-:W1:Y:S01]  /*0860*/  @!P4 LDC.64 R8, c[0x0][0x390] ;  /* 0x0000e400ff08cb82 */ /* 0x000e620000000a00 */
[----:B------:R-:W-:-:S02]  /*0870*/  @!P1 IADD3 R5, PT, PT, R15, R4, RZ ;  /* 0x000000040f059210 */ /* 0x000fc40007ffe0ff */
[C---:B---3--:R-:W-:Y:S02]  /*0880*/  @!P1 LEA R4, P5, R14.reuse, R12, 0x2 ;  /* 0x0000000c0e049211 */ /* 0x048fe400078a10ff */
[----:B------:R2:W3:Y:S02]  /*0890*/  @!P2 LDG.E.64 R16, desc[UR16][R6.64] ;  /* 0x000000100610a981 */ /* 0x0004e4000c1e1b00 */
[----:B------:R-:W-:Y:S01]  /*08a0*/  @!P1 LEA.HI.X R5, R14, R13, R5, 0x2, P5 ;  /* 0x0000000d0e059211 */ /* 0x000fe200028f1405 */
[----:B0-----:R-:W-:Y:S01]  /*08b0*/  @!P4 IMAD R14, R22, R10, RZ ;  /* 0x0000000a160ec224 */ /* 0x001fe200078e02ff */
[----:B------:R-:W-:Y:S02]  /*08c0*/  @!P4 MOV R12, R20 ;  /* 0x00000014000cc202 */ /* 0x000fe40000000f00 */
[----:B--2---:R-:W-:Y:S02]  /*08d0*/  CS2R R6, SRZ ;  /* 0x0000000000067805 */ /* 0x004fe4000001ff00 */
[----:B------:R-:W-:Y:S01]  /*08e0*/  @!P4 MOV R13, R19 ;  /* 0x00000013000dc202 */ /* 0x000fe20000000f00 */
[----:B------:R-:W-:-:S03]  /*08f0*/  @!P4 IMAD R14, R27, R11, R14 ;  /* 0x0000000b1b0ec224 */ /* 0x000fc600078e020e */
[----:B------:R0:W2:Y:S01]  /*0900*/  @!P1 LDG.E.64 R6, desc[UR16][R4.64] ;  /* 0x0000001004069981 */ /* 0x0000a2000c1e1b00 */
[----:B------:R-:W-:Y:S01]  /*0910*/  @!P4 IMAD.WIDE.U32 R10, R27, R10, R12 ;  /* 0x0000000a1b0ac225 */ /* 0x000fe200078e000c */
[----:B0-----:R-:W-:-:S03]  /*0920*/  CS2R R4, SRZ ;  /* 0x0000000000047805 */ /* 0x001fc6000001ff00 */
[----:B------:R-:W-:Y:S01]  /*0930*/  @!P4 IMAD.IADD R14, R11, 0x1, R14 ;  /* 0x000000010b0ec824 */ /* 0x000fe200078e020e */
[C---:B-1----:R-:W-:Y:S02]  /*0940*/  @!P4 LEA R8, P2, R10.reuse, R8, 0x2 ;  /* 0x000000080a08c211 */ /* 0x042fe400078410ff */
[----:B------:R0:W4:Y:S02]  /*0950*/  @!P3 LDG.E.64 R4, desc[UR16][R2.64] ;  /* 0x000000100204b981 */ /* 0x000124000c1e1b00 */
        /* <DEDUP_REMOVED lines=8> */
[----:B---3--:R-:W-:Y:S01]  /*09e0*/  FMUL.FTZ R9, R17, R17 ;  /* 0x0000001111097220 */ /* 0x008fe20000410000 */
        /* <DEDUP_REMOVED lines=9> */
[----:B----4-:R-:W-:Y:S01]  /*0a80*/  FMUL.FTZ R12, R5, R5 ;  /* 0x00000005050c7220 */ /* 0x010fe20000410000 */
        /* <DEDUP_REMOVED lines=40> */
.L_x_3256:
[----:B------:R-:W-:Y:S05]  /*0d10*/  BSYNC.RECONVERGENT B0 ;  /* 0x0000000000007941 */ /* 0x000fea0003800200 */
.L_x_3255:
        /* <DEDUP_REMOVED lines=24> */
.L_x_3258:
[----:B------:R-:W-:Y:S05]  /*0ea0*/  BSYNC.RECONVERGENT B0 ;  /* 0x0000000000007941 */ /* 0x000fea0003800200 */
.L_x_3257:
        /* <DEDUP_REMOVED lines=16> */
[----:B------:R-:W-:Y:S02]  /*0fb0*/  UIMAD.WIDE.U32 UR12, UR12, 0x8, UR18 ;  /* 0x000000080c0c78a5 */ /* 0x000fe4000f8e0012 */
[----:B------:R-:W-:-:S04]  /*0fc0*/  UIADD3 UR14, UPT, UPT, -UR14, 0x1, URZ ;  /* 0x000000010e0e7890 */ /* 0x000fc8000fffe1ff */
[----:B--2---:R-:W-:Y:S02]  /*0fd0*/  MOV R13, UR13 ;  /* 0x0000000d000d7c02 */ /* 0x004fe40008000f00 */
        /* <DEDUP_REMOVED lines=13> */
.L_x_3261:
[----:B------:R-:W2:Y:S04]  /*10b0*/  LDG.E.STRONG.GPU R13, desc[UR16][R10.64] ;  /* 0x000000100a0d7981 */ /* 0x000ea8000c1ef900 */
[----:B--2---:R-:W-:Y:S01]  /*10c0*/  CCTL.IVALL ;  /* 0x00000000ff00798f */ /* 0x004fe20002000000 */
[----:B------:R-:W-:Y:S05]  /*10d0*/  YIELD ;  /* 0x0000000000007946 */ /* 0x000fea0003800000 */
[----:B------:R-:W-:-:S13]  /*10e0*/  ISETP.NE.AND P4, PT, R13, R12, PT ;  /* 0x0000000c0d00720c */ /* 0x000fda0003f85270 */
[----:B------:R-:W-:Y:S05]  /*10f0*/  @P4 BRA `(.L_x_3261) ;  /* 0xfffffffc00ec4947 */ /* 0x000fea000383ffff */
.L_x_3260:
        /* <DEDUP_REMOVED lines=14> */
.L_x_3263:
[----:B------:R-:W-:Y:S01]  /*11e0*/  ISETP.EQ.OR P4, PT, RZ, UR26, P3 ;  /* 0x0000001aff007c0c */ /* 0x000fe20009f82670 */
[----:B------:R-:W-:-:S06]  /*11f0*/  UIADD3 UR27, UPT, UPT, UR5, 0x1, URZ ;  /* 0x00000001051b7890 */ /* 0x000fcc000fffe0ff */
[----:B------:R-:W-:-:S06]  /*1200*/  MOV R12, UR27 ;  /* 0x0000001b000c7c02 */ /* 0x000fcc0008000f00 */
[----:B------:R-:W-:-:S05]  /*1210*/  VOTEU.ALL UP1, P4 ;  /* 0x0000000000ff7886 */ /* 0x000fca0002020000 */
[----:B------:R-:W-:-:S06]  /*1220*/  @!UP1 UIMAD.WIDE.U32 UR28, UR12, 0x8, UR18 ;  /* 0x000000080c1c98a5 */ /* 0x000fcc000f8e0012 */
[----:B------:R-:W-:Y:S01]  /*1230*/  IMAD.U32 R10, RZ, RZ, UR28 ;  /* 0x0000001cff0a7e24 */ /* 0x000fe2000f8e00ff */
        /* <DEDUP_REMOVED lines=14> */
[----:B------:R-:W-:Y:S01]  /*1320*/  MOV R12, UR28 ;  /* 0x0000001c000c7c02 */ /* 0x000fe20008000f00 */
[----:B--2---:R-:W-:-:S06]  /*1330*/  IMAD.U32 R13, RZ, RZ, UR29 ;  /* 0x0000001dff0d7e24 */ /* 0x004fcc000f8e00ff */
        /* <DEDUP_REMOVED lines=17> */
[----:B------:R-:W-:Y:S01]  /*1450*/  IMAD.U32 R14, RZ, RZ, UR28 ;  /* 0x0000001cff0e7e24 */ /* 0x000fe2000f8e00ff */
[----:B------:R-:W-:-:S06]  /*1460*/  MOV R15, UR29 ;  /* 0x0000001d000f7c02 */ /* 0x000fcc0008000f00 */
[----:B------:R-:W3:Y:S01]  /*1470*/  @!P4 LDG.E.64 R14, desc[UR16][R14.64] ;  /* 0x000000100e0ec981 */ /* 0x000ee2000c1e1b00 */
[----:B------:R-:W-:Y:S02]  /*1480*/  UIADD3 UR27, UPT, UPT, UR5, 0x5, URZ ;  /* 0x00000005051b7890 */ /* 0x000fe4000fffe0ff */
[----:B------:R-:W-:Y:S01]  /*1490*/  UIADD3 UR28, UPT, UPT, UR5, 0x6, URZ ;  /* 0x00000006051c7890 */ /* 0x000fe2000fffe0ff */
[----:B--2---:R-:W-:-:S03]  /*14a0*/  @!P6 FADD.FTZ R8, R8, R12 ;  /* 0x0000000c0808e221 */ /* 0x004fc60000010000 */
        /* <DEDUP_REMOVED lines=10> */
[----:B------:R-:W-:Y:S01]  /*1550*/  MOV R12, UR30 ;  /* 0x0000001e000c7c02 */ /* 0x000fe20008000f00 */
[----:B------:R-:W-:-:S06]  /*1560*/  IMAD.U32 R13, RZ, RZ, UR31 ;  /* 0x0000001fff0d7e24 */ /* 0x000fcc000f8e00ff */
[----:B------:R-:W2:Y:S01]  /*1570*/  @!P5 LDG.E.64 R12, desc[UR16][R12.64] ;  /* 0x000000100c0cd981 */ /* 0x000ea2000c1e1b00 */
        /* <DEDUP_REMOVED lines=33> */
.L_x_3262:
        /* <DEDUP_REMOVED lines=12> */
[----:B--2---:R-:W-:-:S06]  /*1850*/  MOV R13, UR13 ;  /* 0x0000000d000d7c02 */ /* 0x004fcc0008000f00 */
        /* <DEDUP_REMOVED lines=39> */
.L_x_3264:
        /* <DEDUP_REMOVED lines=16> */
[----:B--2---:R-:W-:-:S05]  /*1bd0*/  MOV R13, UR15 ;  /* 0x0000000f000d7c02 */ /* 0x004fca0008000f00 */
[----:B------:R-:W-:Y:S01]  /*1be0*/  MOV R10, UR12 ;  /* 0x0000000c000a7c02 */ /* 0x000fe20008000f00 */
[----:B------:R-:W0:Y:S01]  /*1bf0*/  @!P4 LDG.E.64 R12, desc[UR16][R12.64] ;  /* 0x000000100c0cc981 */ /* 0x000e22000c1e1b00 */
[----:B------:R-:W-:-:S06]  /*1c00*/  MOV R11, UR13 ;  /* 0x0000000d000b7c02 */ /* 0x000fcc0008000f00 */
[----:B------:R-:W2:Y:S01]  /*1c10*/  @!P2 LDG.E.64 R10, desc[UR16][R10.64] ;  /* 0x000000100a0aa981 */ /* 0x000ea2000c1e1b00 */
[----:B------:R-:W-:-:S05]  /*1c20*/  MOV R14, UR5 ;  /* 0x00000005000e7c02 */ /* 0x000fca0008000f00 */
[----:B------:R-:W-:-:S05]  /*1c30*/  VIADD R14, R14, 0x2 ;  /* 0x000000020e0e7836 */ /* 0x000fca0000000000 */
[----:B------:R-:W-:Y:S01]  /*1c40*/  R2UR UR5, R14 ;  /* 0x000000000e0572ca */ /* 0x000fe200000e0000 */
[----:B0--3--:R-:W-:Y:S01]  /*1c50*/  @!P4 FADD.FTZ R8, R8, R12 ;  /* 0x0000000c0808c221 */ /* 0x009fe20000010000 */
[----:B------:R-:W-:-:S03]  /*1c60*/  @!P4 FADD.FTZ R9, R9, R13 ;  /* 0x0000000d0909c221 */ /* 0x000fc60000010000 */
[----:B--2---:R-:W-:Y:S01]  /*1c70*/  @!P2 FADD.FTZ R8, R8, R10 ;  /* 0x0000000a0808a221 */ /* 0x004fe20000010000 */
[----:B------:R-:W-:-:S09]  /*1c80*/  @!P2 FADD.FTZ R9, R9, R11 ;  /* 0x0000000b0909a221 */ /* 0x000fd20000010000 */
.L_x_3265:
        /* <DEDUP_REMOVED lines=13> */
.L_x_3266:
[----:B------:R-:W-:Y:S05]  /*1d60*/  BSYNC.RECONVERGENT B0 ;  /* 0x0000000000007941 */ /* 0x000fea0003800200 */
.L_x_3259:
        /* <DEDUP_REMOVED lines=29> */
[----:B------:R-:W-:-:S06]  /*1f40*/  MOV R9, 0x3f800000 ;  /* 0x3f80000000097802 */ /* 0x000fcc0000000f00 */
[----:B------:R2:W0:Y:S02]  /*1f50*/  @P2 MUFU.RSQ R9, R10 ;  /* 0x0000000a00092308 */ /* 0x0004240000001400 */
[----:B--2---:R-:W-:Y:S02]  /*1f60*/  HADD2.F32 R10, -RZ, R12.H0_H0 ;  /* 0x2000000cff0a7230 */ /* 0x004fe40000004100 */
[----:B---3--:R-:W-:Y:S02]  /*1f70*/  HADD2.F32 R12, -RZ, R13.H0_H0 ;  /* 0x2000000dff0c7230 */ /* 0x008fe40000004100 */
[----:B----4-:R-:W-:Y:S02]  /*1f80*/  HADD2.F32 R13, -RZ, R14.H0_H0 ;  /* 0x2000000eff0d7230 */ /* 0x010fe40000004100 */
[----:B-----5:R-:W-:Y:S01]  /*1f90*/  HADD2.F32 R11, -RZ, R11.H0_H0 ;  /* 0x2000000bff0b7230 */ /* 0x020fe20000004100 */
        /* <DEDUP_REMOVED lines=33> */
.L_x_3270:
[----:B------:R-:W-:Y:S05]  /*21b0*/  BSYNC.RECONVERGENT B1 ;  /* 0x0000000000017941 */ /* 0x000fea0003800200 */
.L_x_3269:
        /* <DEDUP_REMOVED lines=20> */
.L_x_3272:
[----:B------:R-:W-:Y:S05]  /*2300*/  BSYNC.RECONVERGENT B1 ;  /* 0x0000000000017941 */ /* 0x000fea0003800200 */
.L_x_3271:
[----:B------:R-:W-:Y:S04]  /*2310*/  BSSY.RECONVERGENT B1, `(.L_x_3273) ;  /* 0x0000014000017945 */ /* 0x000fe80003800200 */
[----:B------:R-:W-:Y:S05]  /*2320*/  @P4 BRA `(.L_x_3274) ;  /* 0x0000000000484947 */ /* 0x000fea0003800000 */
[----:B------:R-:W2:Y:S01]  /*2330*/  LDCU.64 UR12, c[0x0][0x3e0] ;  /* 0x00007c00ff0c77ac */ /* 0x000ea20008000a00 */
[----:B01----:R-:W-:Y:S01]  /*2340*/  SHF.R.S32.HI R6, RZ, 0x1f, R25 ;  /* 0x0000001fff067819 */ /* 0x003fe20000011419 */
[----:B------:R-:W-:Y:S01]  /*2350*/  FADD.FTZ R15, -R8, R5 ;  /* 0x00000005080f7221 */ /* 0x000fe20000010100 */
[----:B------:R-:W-:Y:S01]  /*2360*/  MOV R7, R19 ;  /* 0x0000001300077202 */ /* 0x000fe20000000f00 */
[----:B------:R-:W0:Y:S02]  /*2370*/  LDCU.64 UR18, c[0x0][0x380] ;  /* 0x00007000ff1277ac */ /* 0x000e240008000a00 */
[----:B--2---:R-:W-:Y:S01]  /*2380*/  IMAD R14, R6, UR12, RZ ;  /* 0x0000000c060e7c24 */ /* 0x004fe2000f8e02ff */
[----:B------:R-:W-:-:S03]  /*2390*/  MOV R6, R20 ;  /* 0x0000001400067202 */ /* 0x000fc60000000f00 */
[C---:B------:R-:W-:Y:S02]  /*23a0*/  IMAD R16, R25.reuse, UR13, R14 ;  /* 0x0000000d19107c24 */ /* 0x040fe4000f8e020e */
[----:B------:R-:W-:Y:S01]  /*23b0*/  FADD.FTZ R14, -R8, R4 ;  /* 0x00000004080e7221 */ /* 0x000fe20000010100 */
[----:B------:R-:W-:-:S04]  /*23c0*/  IMAD.WIDE.U32 R6, R25, UR12, R6 ;  /* 0x0000000c19067c25 */ /* 0x000fc8000f8e0006 */
[-C--:B------:R-:W-:Y:S01]  /*23d0*/  FMUL.FTZ R14, R14, R9.reuse ;  /* 0x000000090e0e7220 */ /* 0x080fe20000410000 */
[----:B------:R-:W-:Y:S01]  /*23e0*/  IMAD.IADD R5, R7, 0x1, R16 ;  /* 0x0000000107057824 */ /* 0x000fe200078e0210 */
[----:B0-----:R-:W-:Y:S01]  /*23f0*/  LEA R4, P2, R6, UR18, 0x2 ;  /* 0x0000001206047c11 */ /* 0x001fe2000f8410ff */
[----:B------:R-:W-:-:S03]  /*2400*/  FMUL.FTZ R7, R15, R9 ;  /* 0x000000090f077220 */ /* 0x000fc60000410000 */
[----:B------:R-:W-:Y:S01]  /*2410*/  LEA.HI.X R5, R6, UR19, R5, 0x2, P2 ;  /* 0x0000001306057c11 */ /* 0x000fe200090f1405 */
[----:B------:R-:W-:Y:S01]  /*2420*/  FFMA.FTZ R6, R10, R14, R12 ;  /* 0x0000000e0a067223 */ /* 0x000fe2000001000c */
[----:B------:R-:W-:-:S05]  /*2430*/  FFMA.FTZ R7, R11, R7, R13 ;  /* 0x000000070b077223 */ /* 0x000fca000001000d */
[----:B------:R2:W-:Y:S02]  /*2440*/  STG.E.64 desc[UR16][R4.64], R6 ;  /* 0x0000000604007986 */ /* 0x0005e4000c101b10 */
.L_x_3274:
[----:B------:R-:W-:Y:S05]  /*2450*/  BSYNC.RECONVERGENT B1 ;  /* 0x0000000000017941 */ /* 0x000fea0003800200 */
.L_x_3273:
        /* <DEDUP_REMOVED lines=19> */
.L_x_3268:
        /* <DEDUP_REMOVED lines=22> */
[----:B0-----:R-:W-:Y:S01]  /*26f0*/  IMAD R22, R14, UR12, RZ ;  /* 0x0000000c0e167c24 */ /* 0x001fe2000f8e02ff */
[----:B------:R-:W-:-:S03]  /*2700*/  MOV R14, R20 ;  /* 0x00000014000e7202 */ /* 0x000fc60000000f00 */
[C---:B------:R-:W-:Y:S02]  /*2710*/  IMAD R22, R0.reuse, UR13, R22 ;  /* 0x0000000d00167c24 */ /* 0x040fe4000f8e0216 */
[----:B------:R-:W-:-:S04]  /*2720*/  IMAD.WIDE.U32 R14, R0, UR12, R14 ;  /* 0x0000000c000e7c25 */ /* 0x000fc8000f8e000e */
[----:B------:R-:W-:Y:S01]  /*2730*/  IMAD.IADD R15, R15, 0x1, R22 ;  /* 0x000000010f0f7824 */ /* 0x000fe200078e0216 */
        /* <DEDUP_REMOVED lines=13> */
.L_x_3277:
[----:B------:R-:W-:Y:S05]  /*2810*/  BSYNC.RECONVERGENT B1 ;  /* 0x0000000000017941 */ /* 0x000fea0003800200 */
.L_x_3276:
        /* <DEDUP_REMOVED lines=30> */
.L_x_3279:
[----:B------:R-:W-:Y:S05]  /*2a00*/  BSYNC.RECONVERGENT B1 ;  /* 0x0000000000017941 */ /* 0x000fea0003800200 */
.L_x_3278:
        /* <DEDUP_REMOVED lines=9> */
[----:B------:R-:W-:Y:S02]  /*2aa0*/  IMAD.MOV.U32 R7, RZ, RZ, R19 ;  /* 0x000000ffff077224 */ /* 0x000fe400078e0013 */
[----:B------:R-:W-:Y:S01]  /*2ab0*/  FFMA.FTZ R14, R11, R14, R13 ;  /* 0x0000000e0b0e7223 */ /* 0x000fe2000001000d */
[----:B------:R-:W-:-:S03]  /*2ac0*/  FFMA.FTZ R16, R10, R16, R12 ;  /* 0x000000100a107223 */ /* 0x000fc6000001000c */
[----:B------:R-:W-:Y:S01]  /*2ad0*/  FMUL.FTZ R4, R14, -1.4426950216293334961 ;  /* 0xbfb8aa3b0e047820 */ /* 0x000fe20000410000 */
[----:B------:R-:W-:-:S05]  /*2ae0*/  FMUL.FTZ R5, R16, -1.4426950216293334961 ;  /* 0xbfb8aa3b10057820 */ /* 0x000fca0000410000 */
[----:B------:R-:W1:Y:S08]  /*2af0*/  MUFU.EX2 R4, R4 ;  /* 0x0000000400047308 */ /* 0x000e700000000800 */
[----:B------:R-:W3:Y:S01]  /*2b00*/  MUFU.EX2 R5, R5 ;  /* 0x0000000500057308 */ /* 0x000ee20000000800 */
[----:B-1----:R-:W-:-:S07]  /*2b10*/  FADD.FTZ R4, R4, 1 ;  /* 0x3f80000004047421 */ /* 0x002fce0000010000 */
[----:B------:R2:W1:Y:S01]  /*2b20*/  MUFU.RCP R15, R4 ;  /* 0x00000004000f7308 */ /* 0x0004620000001000 */
[----:B---3--:R-:W-:-:S07]  /*2b30*/  FADD.FTZ R5, R5, 1 ;  /* 0x3f80000005057421 */ /* 0x008fce0000010000 */
[----:B------:R3:W4:Y:S01]  /*2b40*/  MUFU.RCP R17, R5 ;  /* 0x0000000500117308 */ /* 0x0007220000001000 */
[----:B--2---:R-:W-:Y:S01]  /*2b50*/  IMAD R4, R6, UR12, RZ ;  /* 0x0000000c06047c24 */ /* 0x004fe2000f8e02ff */
[----:B------:R-:W-:-:S03]  /*2b60*/  MOV R6, R20 ;  /* 0x0000001400067202 */ /* 0x000fc60000000f00 */
[C---:B------:R-:W-:Y:S02]  /*2b70*/  IMAD R4, R25.reuse, UR13, R4 ;  /* 0x0000000d19047c24 */ /* 0x040fe4000f8e0204 */
[----:B------:R-:W-:-:S05]  /*2b80*/  IMAD.WIDE.U32 R6, R25, UR12, R6 ;  /* 0x0000000c19067c25 */ /* 0x000fca000f8e0006 */
[----:B---3--:R-:W-:Y:S01]  /*2b90*/  IADD3 R5, PT, PT, R7, R4, RZ ;  /* 0x0000000407057210 */ /* 0x008fe20007ffe0ff */
[----:B-1----:R-:W-:Y:S01]  /*2ba0*/  FMUL.FTZ R7, R14, R15 ;  /* 0x0000000f0e077220 */ /* 0x002fe20000410000 */
[----:B0-----:R-:W-:-:S04]  /*2bb0*/  LEA R4, P1, R6, UR14, 0x2 ;  /* 0x0000000e06047c11 */ /* 0x001fc8000f8210ff */
[----:B------:R-:W-:Y:S01]  /*2bc0*/  LEA.HI.X R5, R6, UR15, R5, 0x2, P1 ;  /* 0x0000000f06057c11 */ /* 0x000fe200088f1405 */
[----:B----4-:R-:W-:-:S05]  /*2bd0*/  FMUL.FTZ R6, R16, R17 ;  /* 0x0000001110067220 */ /* 0x010fca0000410000 */
[----:B------:R2:W-:Y:S03]  /*2be0*/  STG.E.64 desc[UR16][R4.64], R6 ;  /* 0x0000000604007986 */ /* 0x0005e6000c101b10 */
.L_x_3281:
[----:B------:R-:W-:Y:S05]  /*2bf0*/  BSYNC.RECONVERGENT B1 ;  /* 0x0000000000017941 */ /* 0x000fea0003800200 */
.L_x_3280:
        /* <DEDUP_REMOVED lines=29> */
.L_x_3275:
[----:B------:R-:W-:Y:S05]  /*2dd0*/  BSYNC.RECONVERGENT B0 ;  /* 0x0000000000007941 */ /* 0x000fea0003800200 */
.L_x_3267:
[----:B------:R-:W-:Y:S02]  /*2de0*/  UIADD3 UR10, UPT, UPT, UR21, UR10, URZ ;  /* 0x0000000a150a7290 */ /* 0x000fe4000fffe0ff */
[----:B------:R-:W-:Y:S02]  /*2df0*/  UIADD3 UR4, UPT, UPT, UR4, 0x1, URZ ;  /* 0x0000000104047890 */ /* 0x000fe4000fffe0ff */
[----:B------:R-:W-:-:S09]  /*2e00*/  UISETP.GE.AND UP1, UPT, UR10, UR7, UPT ;  /* 0x000000070a00728c */ /* 0x000fd2000bf26270 */
[----:B------:R-:W-:Y:S05]  /*2e10*/  BRA.U !UP1, `(.L_x_3282) ;  /* 0xffffffd509347547 */ /* 0x000fea000b83ffff */
[----:B------:R-:W-:Y:S05]  /*2e20*/  EXIT ;  /* 0x000000000000794d */ /* 0x000fea0003800000 */
.L_x_3283:
        /* <DEDUP_REMOVED lines=13> */
.L_x_3476:


//--------------------- .text._Z35group_norm_nhwc_fwd_one_pass_kernelI11Fp32IOFp16WLi256ELi14ELi224EEv26Group_norm_nhwc_fwd_params --------------------------
	.section	.text._Z35group_norm_nhwc_fwd_one_pass_kernelI11Fp32IOFp16WLi256ELi14ELi224EEv26Group_norm_nhwc_fwd_params,"ax",@progbits
	.align	128
        .global         _Z35group_norm_nhwc_fwd_one_pass_kernelI11Fp32IOFp16WLi256ELi14ELi224EEv26Group_norm_nhwc_fwd_params
        .type           _Z35group_norm_nhwc_fwd_one_pass_kernelI11Fp32IOFp16WLi256ELi14ELi224EEv26Group_norm_nhwc_fwd_params,@function
        .size           _Z35group_norm_nhwc_fwd_one_pass_kernelI11Fp32IOFp16WLi256ELi14ELi224EEv26Group_norm_nhwc_fwd_params,(.L_x_3477 - _Z35group_norm_nhwc_fwd_one_pass_kernelI11Fp32IOFp16WLi256ELi14ELi224EEv26Group_norm_nhwc_fwd_params)
        .other          _Z35group_norm_nhwc_fwd_one_pass_kernelI11Fp32IOFp16WLi256ELi14ELi224EEv26Group_norm_nhwc_fwd_params,@"STO_CUDA_ENTRY STV_DEFAULT"
_Z35group_norm_nhwc_fwd_one_pass_kernelI11Fp32IOFp16WLi256ELi14ELi224EEv26Group_norm_nhwc_fwd_params:
.text._Z35group_norm_nhwc_fwd_one_pass_kernelI11Fp32IOFp16WLi256ELi14ELi224EEv26Group_norm_nhwc_fwd_params:
        /* <DEDUP_REMOVED lines=35> */
.L_x_3327:
[----:B0-----:R-:W0:Y:S01]  /*0230*/  LDCU UR5, c[0x0][0x3f8] ;  /* 0x00007f00ff0577ac */ /* 0x001e220008000800 */
[----:B-123--:R-:W-:Y:S01]  /*0240*/  IABS R10, UR7 ;  /* 0x00000007000a7c13 */ /* 0x00efe20008000000 */
[C---:B------:R-:W-:Y:S01]  /*0250*/  VIADD R24, R2.reuse, 0x20 ;  /* 0x0000002002187836 */ /* 0x040fe20000000000 */
[C---:B------:R-:W-:Y:S01]  /*0260*/  IADD3 R26, PT, PT, R2.reuse, 0x40, RZ ;  /* 0x00000040021a7810 */ /* 0x040fe20007ffe0ff */
[----:B------:R-:W1:Y:S01]  /*0270*/  LDCU.64 UR14, c[0x0][0x3f0] ;  /* 0x00007e00ff0e77ac */ /* 0x000e620008000a00 */
[----:B------:R-:W-:Y:S02]  /*0280*/  IADD3 R13, PT, PT, R2, 0x60, RZ ;  /* 0x00000060020d7810 */ /* 0x000fe40007ffe0ff */
[----:B------:R-:W-:Y:S02]  /*0290*/  SHF.R.S32.HI R23, RZ, 0x1f, R26 ;  /* 0x0000001fff177819 */ /* 0x000fe4000001141a */
[----:B------:R-:W-:Y:S02]  /*02a0*/  SHF.R.S32.HI R25, RZ, 0x1f, R24 ;  /* 0x0000001fff197819 */ /* 0x000fe40000011418 */
[----:B------:R-:W-:-:S02]  /*02b0*/  SHF.R.S32.HI R12, RZ, 0x1f, R13 ;  /* 0x0000001fff0c7819 */ /* 0x000fc4000001140d */
[----:B0-----:R-:W-:-:S04]  /*02c0*/  MOV R4, UR5 ;  /* 0x0000000500047c02 */ /* 0x001fc80008000f00 */
[----:B----4-:R-:W-:-:S04]  /*02d0*/  IABS R7, R4 ;  /* 0x0000000400077213 */ /* 0x010fc80000000000 */
        /* <DEDUP_REMOVED lines=58> */
[----:B--2---:R-:W-:Y:S01]  /*0680*/  @!P0 IMAD R27, R25, R20, RZ ;  /* 0x00000014191b8224 */ /* 0x004fe200078e02ff */
[----:B------:R-:W-:Y:S02]  /*0690*/  IADD3 R7, PT, PT, R5, UR5, RZ ;  /* 0x0000000505077c10 */ /* 0x000fe4000fffe0ff */
[-C--:B------:R-:W-:Y:S01]  /*06a0*/  @!P2 MOV R6, R4.reuse ;  /* 0x000000040006a202 */ /* 0x080fe20000000f00 */
[----:B------:R-:W-:Y:S01]  /*06b0*/  @!P0 IMAD R27, R24, R21, R27 ;  /* 0x00000015181b8224 */ /* 0x000fe200078e021b */
[----:B------:R-:W-:Y:S02]  /*06c0*/  @!P0 MOV R22, R4 ;  /* 0x0000000400168202 */ /* 0x000fe40000000f00 */
[----:B------:R-:W-:Y:S01]  /*06d0*/  @!P5 MOV R25, R7 ;  /* 0x000000070019d202 */ /* 0x000fe20000000f00 */
[----:B------:R-:W-:-:S05]  /*06e0*/  @!P2 IMAD.WIDE.U32 R14, R0, R14, R6 ;  /* 0x0000000e000ea225 */ /* 0x000fca00078e0006 */
[----:B------:R-:W-:Y:S02]  /*06f0*/  @!P2 IADD3 R15, PT, PT, R15, R19, RZ ;  /* 0x000000130f0fa210 */ /* 0x000fe40007ffe0ff */
[----:B------:R-:W2:Y:S01]  /*0700*/  @!P5 LDC.64 R18, c[0x0][0x390] ;  /* 0x0000e400ff12db82 */ /* 0x000ea20000000a00 */
[----:B-1----:R-:W-:-:S04]  /*0710*/  @!P2 LEA R16, P3, R14, R16, 0x2 ;  /* 0x000000100e10a211 */ /* 0x002fc800078610ff */
[----:B------:R-:W-:Y:S01]  /*0720*/  @!P2 LEA.HI.X R17, R14, R17, R15, 0x2, P3 ;  /* 0x000000110e11a211 */ /* 0x000fe200018f140f */
[----:B---3--:R-:W-:Y:S01]  /*0730*/  @!P5 IMAD R29, R23, R8, RZ ;  /* 0x00000008171dd224 */ /* 0x008fe200078e02ff */
[----:B------:R-:W-:Y:S01]  /*0740*/  @!P0 MOV R23, R7 ;  /* 0x0000000700178202 */ /* 0x000fe20000000f00 */
[----:B------:R-:W1:Y:S02]  /*0750*/  @!P4 LDC.64 R14, c[0x0][0x3e0] ;  /* 0x0000f800ff0ecb82 */ /* 0x000e640000000a00 */
[----:B------:R-:W-:Y:S02]  /*0760*/  @!P5 IMAD R29, R26, R9, R29 ;  /* 0x000000091a1dd224 */ /* 0x000fe400078e021d */
[----:B------:R-:W-:Y:S01]  /*0770*/  @!P0 IMAD.WIDE.U32 R20, R24, R20, R22 ;  /* 0x0000001418148225 */ /* 0x000fe200078e0016 */
[----:B------:R-:W-:Y:S02]  /*0780*/  IADD3 R22, PT, PT, R2, 0xa0, RZ ;  /* 0x000000a002167810 */ /* 0x000fe40007ffe0ff */
[----:B------:R-:W-:Y:S01]  /*0790*/  @!P5 MOV R24, R4 ;  /* 0x000000040018d202 */ /* 0x000fe20000000f00 */
[----:B------:R-:W-:Y:S01]  /*07a0*/  @!P0 IMAD.IADD R27, R21, 0x1, R27 ;  /* 0x00000001151b8824 */ /* 0x000fe200078e021b */
[----:B------:R-:W-:-:S02]  /*07b0*/  ISETP.GE.U32.AND P3, PT, R22, UR10, PT ;  /* 0x0000000a16007c0c */ /* 0x000fc4000bf66070 */
[----:B------:R-:W-:Y:S01]  /*07c0*/  SHF.R.S32.HI R23, RZ, 0x1f, R22 ;  /* 0x0000001fff177819 */ /* 0x000fe20000011416 */
[----:B------:R-:W-:Y:S01]  /*07d0*/  @!P5 IMAD.WIDE.U32 R8, R26, R8, R24 ;  /* 0x000000081a08d225 */ /* 0x000fe200078e0018 */
[C---:B0-----:R-:W-:Y:S02]  /*07e0*/  @!P0 LEA R10, P6, R20.reuse, R10, 0x2 ;  /* 0x0000000a140a8211 */ /* 0x041fe400078c10ff */
[----:B------:R-:W-:Y:S02]  /*07f0*/  ISETP.GE.AND.EX P3, PT, R23, UR11, PT, P3 ;  /* 0x0000000b17007c0c */ /* 0x000fe4000bf66330 */
[----:B------:R-:W-:Y:S02]  /*0800*/  @!P0 LEA.HI.X R11, R20, R11, R27, 0x2, P6 ;  /* 0x0000000b140b8211 */ /* 0x000fe400030f141b */
[----:B------:R-:W-:Y:S01]  /*0810*/  @!P5 IADD3 R29, PT, PT, R9, R29, RZ ;  /* 0x0000001d091dd210 */ /* 0x000fe20007ffe0ff */
[----:B------:R-:W0:Y:S01]  /*0820*/  @!P4 LDC.64 R20, c[0x0][0x390] ;  /* 0x0000e400ff14cb82 */ /* 0x000e220000000a00 */
[----:B--2---:R-:W-:-:S02]  /*0830*/  @!P5 LEA R18, P6, R8, R18, 0x2 ;  /* 0x000000120812d211 */ /* 0x004fc400078c10ff */
[----:B------:R-:W-:Y:S01]  /*0840*/  @!P4 MOV R26, R4 ;  /* 0x00000004001ac202 */ /* 0x000fe20000000f00 */
[-C--:B-1----:R-:W-:Y:S01]  /*0850*/  @!P4 IMAD R28, R12, R14.reuse, RZ ;  /* 0x0000000e0c1cc224 */ /* 0x082fe200078e02ff */
[----:B------:R-:W-:Y:S02]  /*0860*/  @!P5 LEA.HI.X R19, R8, R19, R29, 0x2, P6 ;  /* 0x000000130813d211 */ /* 0x000fe400030f141d */
[----:B------:R-:W-:Y:S02]  /*0870*/  CS2R R8, SRZ ;  /* 0x0000000000087805 */ /* 0x000fe4000001ff00 */
[----:B------:R-:W-:Y:S01]  /*0880*/  @!P4 MOV R27, R7 ;  /* 0x00000007001bc202 */ /* 0x000fe20000000f00 */
[----:B------:R-:W1:Y:S01]  /*0890*/  @!P3 LDC.64 R24, c[0x0][0x3e0] ;  /* 0x0000f800ff18bb82 */ /* 0x000e620000000a00 */
[----:B------:R-:W-:Y:S01]  /*08a0*/  IADD3 R12, PT, PT, R2, 0x80, RZ ;  /* 0x00000080020c7810 */ /* 0x000fe20007ffe0ff */
[C---:B------:R-:W-:Y:S02]  /*08b0*/  @!P4 IMAD R28, R13.reuse, R15, R28 ;  /* 0x0000000f0d1cc224 */ /* 0x040fe400078e021c */
[----:B------:R-:W-:Y:S01]  /*08c0*/  @!P4 IMAD.WIDE.U32 R14, R13, R14, R26 ;  /* 0x0000000e0d0ec225 */ /* 0x000fe200078e001a */
[----:B------:R2:W3:Y:S01]  /*08d0*/  @!P0 LDG.E.64 R8, desc[UR12][R10.64] ;  /* 0x0000000c0a088981 */ /* 0x0004e2000c1e1b00 */
[----:B------:R-:W-:-:S02]  /*08e0*/  ISETP.GE.U32.AND P0, PT, R12, UR10, PT ;  /* 0x0000000a0c007c0c */ /* 0x000fc4000bf06070 */
[----:B------:R-:W-:Y:S02]  /*08f0*/  SHF.R.S32.HI R13, RZ, 0x1f, R12 ;  /* 0x0000001fff0d7819 */ /* 0x000fe4000001140c */
[----:B------:R-:W-:Y:S02]  /*0900*/  ISETP.GE.U32.AND P6, PT, R2, UR10, PT ;  /* 0x0000000a02007c0c */ /* 0x000fe4000bfc6070 */
[----:B------:R-:W-:Y:S02]  /*0910*/  ISETP.GE.AND.EX P0, PT, R13, UR11, PT, P0 ;  /* 0x0000000b0d007c0c */ /* 0x000fe4000bf06300 */
[----:B--2---:R-:W-:Y:S02]  /*0920*/  CS2R R10, SRZ ;  /* 0x00000000000a7805 */ /* 0x004fe4000001ff00 */
[----:B------:R-:W-:-:S04]  /*0930*/  @!P4 IADD3 R28, PT, PT, R15, R28, RZ ;  /* 0x0000001c0f1cc210 */ /* 0x000fc80007ffe0ff */
[----:B------:R2:W4:Y:S01]  /*0940*/  @!P5 LDG.E.64 R10, desc[UR12][R18.64] ;  /* 0x0000000c120ad981 */ /* 0x000522000c1e1b00 */
[----:B------:R-:W-:Y:S02]  /*0950*/  ISETP.GE.AND.EX P5, PT, R37, UR11, PT, P6 ;  /* 0x0000000b25007c0c */ /* 0x000fe4000bfa6360 */
[C---:B0-----:R-:W-:Y:S01]  /*0960*/  @!P4 LEA R20, P6, R14.reuse, R20, 0x2 ;  /* 0x000000140e14c211 */ /* 0x041fe200078c10ff */
[----:B-1----:R-:W-:Y:S01]  /*0970*/  @!P3 IMAD R23, R23, R24, RZ ;  /* 0x000000181717b224 */ /* 0x002fe200078e02ff */
[-C--:B------:R-:W-:Y:S02]  /*0980*/  @!P3 MOV R26, R4.reuse ;  /* 0x00000004001ab202 */ /* 0x080fe40000000f00 */
[----:B------:R-:W-:Y:S01]  /*0990*/  @!P4 LEA.HI.X R21, R14, R21, R28, 0x2, P6 ;  /* 0x000000150e15c211 */ /* 0x000fe200030f141c */
[C---:B------:R-:W-:Y:S01]  /*09a0*/  @!P3 IMAD R29, R22.reuse, R25, R23 ;  /* 0x00000019161db224 */ /* 0x040fe200078e0217 */
[----:B------:R-:W-:Y:S01]  /*09b0*/  @!P3 MOV R27, R7 ;  /* 0x00000007001bb202 */ /* 0x000fe20000000f00 */
[----:B--2---:R-:W0:Y:S01]  /*09c0*/  @!P3 LDC.64 R18, c[0x0][0x390] ;  /* 0x0000e400ff12bb82 */ /* 0x004e220000000a00 */
[----:B------:R-:W-:Y:S01]  /*09d0*/  @!P0 MOV R28, R4 ;  /* 0x00000004001c8202 */ /* 0x000fe20000000f00 */
[----:B------:R-:W-:-:S06]  /*09e0*/  @!P3 IMAD.WIDE.U32 R22, R22, R24, R26 ;  /* 0x000000181616b225 */ /* 0x000fcc00078e001a */
        /* <DEDUP_REMOVED lines=125> */
.L_x_3285:
[----:B------:R-:W-:Y:S05]  /*11c0*/  BSYNC.RECONVERGENT B0 ;  /* 0x0000000000007941 */ /* 0x000fea0003800200 */
.L_x_3284:
        /* <DEDUP_REMOVED lines=23> */
.L_x_3287:
[----:B------:R-:W-:Y:S05]  /*1340*/  BSYNC.RECONVERGENT B0 ;  /* 0x0000000000007941 */ /* 0x000fea0003800200 */
.L_x_3286:
        /* <DEDUP_REMOVED lines=33> */
.L_x_3290:
[----:B------:R-:W2:Y:S04]  /*1560*/  LDG.E.STRONG.GPU R18, desc[UR12][R16.64] ;  /* 0x0000000c10127981 */ /* 0x000ea8000c1ef900 */
[----:B--2---:R-:W-:Y:S01]  /*1570*/  CCTL.IVALL ;  /* 0x00000000ff00798f */ /* 0x004fe20002000000 */
[----:B------:R-:W-:Y:S05]  /*1580*/  YIELD ;  /* 0x0000000000007946 */ /* 0x000fea0003800000 */
[----:B------:R-:W-:-:S13]  /*1590*/  ISETP.NE.AND P4, PT, R18, R31, PT ;  /* 0x0000001f1200720c */ /* 0x000fda0003f85270 */
[----:B------:R-:W-:Y:S05]  /*15a0*/  @P4 BRA `(.L_x_3290) ;  /* 0xfffffffc00ec4947 */ /* 0x000fea000383ffff */
.L_x_3289:
        /* <DEDUP_REMOVED lines=15> */
.L_x_3292:
        /* <DEDUP_REMOVED lines=46> */
[----:B------:R-:W-:Y:S02]  /*1980*/  IMAD.U32 R16, RZ, RZ, UR24 ;  /* 0x00000018ff107e24 */ /* 0x000fe4000f8e00ff */
        /* <DEDUP_REMOVED lines=44> */
.L_x_3291:
        /* <DEDUP_REMOVED lines=13> */
[----:B------:R-:W-:Y:S01]  /*1d20*/  MOV R18, UR10 ;  /* 0x0000000a00127c02 */ /* 0x000fe20008000f00 */
[----:B------:R-:W-:-:S06]  /*1d30*/  IMAD.U32 R19, RZ, RZ, UR11 ;  /* 0x0000000bff137e24 */ /* 0x000fcc000f8e00ff */
        /* <DEDUP_REMOVED lines=36> */
.L_x_3293:
        /* <DEDUP_REMOVED lines=13> */
[----:B------:R-:W-:Y:S01]  /*2050*/  IMAD.U32 R16, RZ, RZ, UR10 ;  /* 0x0000000aff107e24 */ /* 0x000fe2000f8e00ff */
        /* <DEDUP_REMOVED lines=14> */
.L_x_3294:
        /* <DEDUP_REMOVED lines=13> */
.L_x_3295:
[----:B------:R-:W-:Y:S05]  /*2210*/  BSYNC.RECONVERGENT B0 ;  /* 0x0000000000007941 */ /* 0x000fea0003800200 */
.L_x_3288:
        /* <DEDUP_REMOVED lines=68> */
.L_x_3299:
[----:B------:R-:W-:Y:S05]  /*2660*/  BSYNC.RECONVERGENT B1 ;  /* 0x0000000000017941 */ /* 0x000fea0003800200 */
.L_x_3298:
        /* <DEDUP_REMOVED lines=23> */
.L_x_3301:
[----:B------:R-:W-:Y:S05]  /*27e0*/  BSYNC.RECONVERGENT B1 ;  /* 0x0000000000017941 */ /* 0x000fea0003800200 */
.L_x_3300:
        /* <DEDUP_REMOVED lines=24> */
.L_x_3303:
[----:B------:R-:W-:Y:S05]  /*2970*/  BSYNC.RECONVERGENT B1 ;  /* 0x0000000000017941 */ /* 0x000fea0003800200 */
.L_x_3302:
        /* <DEDUP_REMOVED lines=8> */
[----:B------:R-:W-:Y:S02]  /*2a00*/  IMAD.MOV.U32 R8, RZ, RZ, R4 ;  /* 0x000000ffff087224 */ /* 0x000fe400078e0004 */
        /* <DEDUP_REMOVED lines=15> */
.L_x_3305:
[----:B------:R-:W-:Y:S05]  /*2b00*/  BSYNC.RECONVERGENT B1 ;  /* 0x0000000000017941 */ /* 0x000fea0003800200 */
.L_x_3304:
        /* <DEDUP_REMOVED lines=29> */
.L_x_3307:
[----:B------:R-:W-:Y:S05]  /*2ce0*/  BSYNC.RECONVERGENT B1 ;  /* 0x0000000000017941 */ /* 0x000fea0003800200 */
.L_x_3306:
        /* <DEDUP_REMOVED lines=15> */
[----:B------:R-:W-:-:S03]  /*2de0*/  FFMA.FTZ R12, R16, R11, R18 ;  /* 0x0000000b100c7223 */ /* 0x000fc60000010012 */
[----:B------:R-:W-:-:S04]  /*2df0*/  IADD3 R29, PT, PT, R9, R29, RZ ;  /* 0x0000001d091d7210 */ /* 0x000fc80007ffe0ff */
[----:B------:R-:W-:-:S05]  /*2e00*/  LEA.HI.X R11, R8, UR19, R29, 0x2, P2 ;  /* 0x00000013080b7c11 */ /* 0x000fca00090f141d */
[----:B------:R2:W-:Y:S02]  /*2e10*/  STG.E.64 desc[UR12][R10.64], R12 ;  /* 0x0000000c0a007986 */ /* 0x0005e4000c101b0c */
.L_x_3309:
[----:B------:R-:W-:Y:S05]  /*2e20*/  BSYNC.RECONVERGENT B1 ;  /* 0x0000000000017941 */ /* 0x000fea0003800200 */
.L_x_3308:
        /* <DEDUP_REMOVED lines=19> */
.L_x_3311:
[----:B------:R-:W-:Y:S05]  /*2f60*/  BSYNC.RECONVERGENT B1 ;  /* 0x0000000000017941 */ /* 0x000fea0003800200 */
.L_x_3310:
        /* <DEDUP_REMOVED lines=13> */
[----:B-----5:R-:W-:-:S03]  /*3040*/  LEA R6, P0, R4, UR14, 0x2 ;  /* 0x0000000e04067c11 */ /* 0x020fc6000f8010ff */
[----:B------:R-:W-:-:S05]  /*3050*/  IMAD.IADD R9, R5, 0x1, R9 ;  /* 0x0000000105097824 */ /* 0x000fca00078e0209 */
[----:B------:R-:W-:-:S05]  /*3060*/  LEA.HI.X R7, R4, UR15, R9, 0x2, P0 ;  /* 0x0000000f04077c11 */ /* 0x000fca00080f1409 */
[----:B------:R4:W-:Y:S01]  /*3070*/  STG.E.64 desc[UR12][R6.64], R16 ;  /* 0x0000001006007986 */ /* 0x0009e2000c101b0c */
[----:B------:R-:W-:Y:S05]  /*3080*/  BRA `(.L_x_3312) ;  /* 0x0000001000187947 */ /* 0x000fea0003800000 */
.L_x_3297:
        /* <DEDUP_REMOVED lines=32> */
.L_x_3314:
[----:B------:R-:W-:Y:S05]  /*3290*/  BSYNC.RECONVERGENT B1 ;  /* 0x0000000000017941 */ /* 0x000fea0003800200 */
.L_x_3313:
        /* <DEDUP_REMOVED lines=33> */
.L_x_3316:
[----:B------:R-:W-:Y:S05]  /*34b0*/  BSYNC.RECONVERGENT B1 ;  /* 0x0000000000017941 */ /* 0x000fea0003800200 */
.L_x_3315:
        /* <DEDUP_REMOVED lines=33> */
.L_x_3318:
[----:B------:R-:W-:Y:S05]  /*36d0*/  BSYNC.RECONVERGENT B1 ;  /* 0x0000000000017941 */ /* 0x000fea0003800200 */
.L_x_3317:
        /* <DEDUP_REMOVED lines=21> */
[----:B------:R-:W-:Y:S02]  /*3830*/  IMAD R11, R29, UR15, R8 ;  /* 0x0000000f1d0b7c24 */ /* 0x000fe4000f8e0208 */
[----:B------:R-:W-:-:S04]  /*3840*/  IMAD.MOV.U32 R8, RZ, RZ, R4 ;  /* 0x000000ffff087224 */ /* 0x000fc800078e0004 */
        /* <DEDUP_REMOVED lines=19> */
.L_x_3320:
[----:B------:R-:W-:Y:S05]  /*3980*/  BSYNC.RECONVERGENT B1 ;  /* 0x0000000000017941 */ /* 0x000fea0003800200 */
.L_x_3319:
        /* <DEDUP_REMOVED lines=30> */
.L_x_3322:
[----:B------:R-:W-:Y:S05]  /*3b70*/  BSYNC.RECONVERGENT B1 ;  /* 0x0000000000017941 */ /* 0x000fea0003800200 */
.L_x_3321:
        /* <DEDUP_REMOVED lines=29> */
.L_x_3324:
[----:B------:R-:W-:Y:S05]  /*3d50*/  BSYNC.RECONVERGENT B1 ;  /* 0x0000000000017941 */ /* 0x000fea0003800200 */
.L_x_3323:
        /* <DEDUP_REMOVED lines=29> */
.L_x_3326:
[----:B------:R-:W-:Y:S05]  /*3f30*/  BSYNC.RECONVERGENT B1 ;  /* 0x0000000000017941 */ /* 0x000fea0003800200 */
.L_x_3325:
        /* <DEDUP_REMOVED lines=27> */
.L_x_3312:
[----:B------:R-:W-:Y:S05]  /*40f0*/  BSYNC.RECONVERGENT B0 ;  /* 0x0000000000007941 */ /* 0x000fea0003800200 */
.L_x_3296:
        /* <DEDUP_REMOVED lines=8> */
.L_x_3328:
        /* <DEDUP_REMOVED lines=16> */
.L_x_3477:


//--------------------- .text._Z35group_norm_nhwc_fwd_one_pass_kernelI11Fp32IOFp16WLi512ELi14ELi224EEv26Group_norm_nhwc_fwd_params --------------------------
	.section	.text._Z35group_norm_nhwc_fwd_one_pass_kernelI11Fp32IOFp16WLi512ELi14ELi224EEv26Group_norm_nhwc_fwd_params,"ax",@progbits
	.align	128
        .global         _Z35group_norm_nhwc_fwd_one_pass_kernelI11Fp32IOFp16WLi512ELi14ELi224EEv26Group_norm_nhwc_fwd_params
        .type           _Z35group_norm_nhwc_fwd_one_pass_kernelI11Fp32IOFp16WLi512ELi14ELi224EEv26Group_norm_nhwc_fwd_params,@function
        .size           _Z35group_norm_nhwc_fwd_one_pass_kernelI11Fp32IOFp16WLi512ELi14ELi224EEv26Group_norm_nhwc_fwd_params,(.L_x_3478 - _Z35group_norm_nhwc_fwd_one_pass_kernelI11Fp32IOFp16WLi512ELi14ELi224EEv26Group_norm_nhwc_fwd_params)
        .other          _Z35group_norm_nhwc_fwd_one_pass_kernelI11Fp32IOFp16WLi512ELi14ELi224EEv26Group_norm_nhwc_fwd_params,@"STO_CUDA_ENTRY STV_DEFAULT"
_Z35group_norm_nhwc_fwd_one_pass_kernelI11Fp32IOFp16WLi512ELi14ELi224EEv26Group_norm_nhwc_fwd_params:
.text._Z35group_norm_nhwc_fwd_one_pass_kernelI11Fp32IOFp16WLi512ELi14ELi224EEv26Group_norm_nhwc_fwd_params:
        /* <DEDUP_REMOVED lines=44> */
.L_x_3404:
        /* <DEDUP_REMOVED lines=433> */
.L_x_3330:
[----:B------:R-:W-:Y:S05]  /*1dd0*/  BSYNC.RECONVERGENT B0 ;  /* 0x0000000000007941 */ /* 0x000fea0003800200 */
.L_x_3329:
        /* <DEDUP_REMOVED lines=23> */
.L_x_3332:
[----:B------:R-:W-:Y:S05]  /*1f50*/  BSYNC.RECONVERGENT B0 ;  /* 0x0000000000007941 */ /* 0x000fea0003800200 */
.L_x_3331:
        /* <DEDUP_REMOVED lines=31> */
.L_x_3335:
[----:B----4-:R-:W3:Y:S04]  /*2150*/  LDG.E.STRONG.GPU R22, desc[UR14][R24.64] ;  /* 0x0000000e18167981 */ /* 0x010ee8000c1ef900 */
[----:B---3--:R-:W-:Y:S01]  /*2160*/  CCTL.IVALL ;  /* 0x00000000ff00798f */ /* 0x008fe20002000000 */
[----:B------:R-:W-:Y:S05]  /*2170*/  YIELD ;  /* 0x0000000000007946 */ /* 0x000fea0003800000 */
[----:B------:R-:W-:-:S13]  /*2180*/  ISETP.NE.AND P1, PT, R22, R27, PT ;  /* 0x0000001b1600720c */ /* 0x000fda0003f25270 */
[----:B------:R-:W-:Y:S05]  /*2190*/  @P1 BRA `(.L_x_3335) ;  /* 0xfffffffc00ec1947 */ /* 0x000fea000383ffff */
.L_x_3334:
        /* <DEDUP_REMOVED lines=15> */
.L_x_3337:
        /* <DEDUP_REMOVED lines=91> */
.L_x_3336:
        /* <DEDUP_REMOVED lines=52> */
.L_x_3338:
        /* <DEDUP_REMOVED lines=28> */
.L_x_3339:
        /* <DEDUP_REMOVED lines=13> */
.L_x_3340:
[----:B------:R-:W-:Y:S05]  /*2e10*/  BSYNC.RECONVERGENT B0 ;  /* 0x0000000000007941 */ /* 0x000fea0003800200 */
.L_x_3333:
        /* <DEDUP_REMOVED lines=42> */
[----:B---3--:R-:W-:Y:S02]  /*30c0*/  HADD2.F32 R21, -RZ, R58.H0_H0 ;  /* 0x2000003aff157230 */ /* 0x008fe40000004100 */
        /* <DEDUP_REMOVED lines=33> */
.L_x_3344:
[----:B------:R-:W-:Y:S05]  /*32e0*/  BSYNC.RECONVERGENT B1 ;  /* 0x0000000000017941 */ /* 0x000fea0003800200 */
.L_x_3343:
        /* <DEDUP_REMOVED lines=19> */
.L_x_3346:
[----:B------:R-:W-:Y:S05]  /*3420*/  BSYNC.RECONVERGENT B1 ;  /* 0x0000000000017941 */ /* 0x000fea0003800200 */
.L_x_3345:
        /* <DEDUP_REMOVED lines=21> */
.L_x_3348:
[----:B------:R-:W-:Y:S05]  /*3580*/  BSYNC.RECONVERGENT B1 ;  /* 0x0000000000017941 */ /* 0x000fea0003800200 */
.L_x_3347:
        /* <DEDUP_REMOVED lines=19> */
.L_x_3350:
[----:B------:R-:W-:Y:S05]  /*36c0*/  BSYNC.RECONVERGENT B1 ;  /* 0x0000000000017941 */ /* 0x000fea0003800200 */
.L_x_3349:
        /* <DEDUP_REMOVED lines=19> */
.L_x_3352:
[----:B------:R-:W-:Y:S05]  /*3800*/  BSYNC.RECONVERGENT B1 ;  /* 0x0000000000017941 */ /* 0x000fea0003800200 */
.L_x_3351:
        /* <DEDUP_REMOVED lines=35> */
.L_x_3354:
[----:B------:R-:W-:Y:S05]  /*3a40*/  BSYNC.RECONVERGENT B1 ;  /* 0x0000000000017941 */ /* 0x000fea0003800200 */
.L_x_3353:
        /* <DEDUP_REMOVED lines=21> */
.L_x_3356:
[----:B------:R-:W-:Y:S05]  /*3ba0*/  BSYNC.RECONVERGENT B1 ;  /* 0x0000000000017941 */ /* 0x000fea0003800200 */
.L_x_3355:
        /* <DEDUP_REMOVED lines=19> */
.L_x_3358:
[----:B------:R-:W-:Y:S05]  /*3ce0*/  BSYNC.RECONVERGENT B1 ;  /* 0x0000000000017941 */ /* 0x000fea0003800200 */
.L_x_3357:
        /* <DEDUP_REMOVED lines=15> */
[----:B-1234-:R-:W-:-:S04]  /*3de0*/  LEA R22, P0, R18, UR16, 0x2 ;  /* 0x0000001012167c11 */ /* 0x01efc8000f8010ff */
[----:B------:R-:W-:-:S04]  /*3df0*/  IADD3 R37, PT, PT, R19, R37, RZ ;  /* 0x0000002513257210 */ /* 0x000fc80007ffe0ff */
[----:B------:R-:W-:-:S05]  /*3e00*/  LEA.HI.X R23, R18, UR17, R37, 0x2, P0 ;  /* 0x0000001112177c11 */ /* 0x000fca00080f1425 */
[----:B------:R0:W-:Y:S02]  /*3e10*/  STG.E.64 desc[UR14][R22.64], R16 ;  /* 0x0000001016007986 */ /* 0x0001e4000c101b0e */
.L_x_3360:
[----:B------:R-:W-:Y:S05]  /*3e20*/  BSYNC.RECONVERGENT B1 ;  /* 0x0000000000017941 */ /* 0x000fea0003800200 */
.L_x_3359:
        /* <DEDUP_REMOVED lines=19> */
.L_x_3362:
[----:B------:R-:W-:Y:S05]  /*3f60*/  BSYNC.RECONVERGENT B1 ;  /* 0x0000000000017941 */ /* 0x000fea0003800200 */
.L_x_3361:
        /* <DEDUP_REMOVED lines=41> */
.L_x_3364:
[----:B------:R-:W-:Y:S05]  /*4200*/  BSYNC.RECONVERGENT B1 ;  /* 0x0000000000017941 */ /* 0x000fea0003800200 */
.L_x_3363:
        /* <DEDUP_REMOVED lines=19> */
.L_x_3366:
[----:B------:R-:W-:Y:S05]  /*4340*/  BSYNC.RECONVERGENT B1 ;  /* 0x0000000000017941 */ /* 0x000fea0003800200 */
.L_x_3365:
        /* <DEDUP_REMOVED lines=19> */
.L_x_3368:
[----:B------:R-:W-:Y:S05]  /*4480*/  BSYNC.RECONVERGENT B1 ;  /* 0x0000000000017941 */ /* 0x000fea0003800200 */
.L_x_3367:
        /* <DEDUP_REMOVED lines=19> */
.L_x_3370:
[----:B------:R-:W-:Y:S05]  /*45c0*/  BSYNC.RECONVERGENT B1 ;  /* 0x0000000000017941 */ /* 0x000fea0003800200 */
.L_x_3369:
        /* <DEDUP_REMOVED lines=19> */
.L_x_3372:
[----:B------:R-:W-:Y:S05]  /*4700*/  BSYNC.RECONVERGENT B1 ;  /* 0x0000000000017941 */ /* 0x000fea0003800200 */
.L_x_3371:
        /* <DEDUP_REMOVED lines=18> */
.L_x_3342:
        /* <DEDUP_REMOVED lines=38> */
.L_x_3375:
[----:B------:R-:W-:Y:S05]  /*4a90*/  BSYNC.RECONVERGENT B1 ;  /* 0x0000000000017941 */ /* 0x000fea0003800200 */
.L_x_3374:
        /* <DEDUP_REMOVED lines=29> */
.L_x_3377:
[----:B------:R-:W-:Y:S05]  /*4c70*/  BSYNC.RECONVERGENT B1 ;  /* 0x0000000000017941 */ /* 0x000fea0003800200 */
.L_x_3376:
        /* <DEDUP_REMOVED lines=31> */
.L_x_3379:
[----:B------:R-:W-:Y:S05]  /*4e70*/  BSYNC.RECONVERGENT B1 ;  /* 0x0000000000017941 */ /* 0x000fea0003800200 */
.L_x_3378:
        /* <DEDUP_REMOVED lines=29> */
.L_x_3381:
[----:B------:R-:W-:Y:S05]  /*5050*/  BSYNC.RECONVERGENT B1 ;  /* 0x0000000000017941 */ /* 0x000fea0003800200 */
.L_x_3380:
        /* <DEDUP_REMOVED lines=29> */
.L_x_3383:
[----:B------:R-:W-:Y:S05]  /*5230*/  BSYNC.RECONVERGENT B1 ;  /* 0x0000000000017941 */ /* 0x000fea0003800200 */
.L_x_3382:
        /* <DEDUP_REMOVED lines=45> */
.L_x_3385:
[----:B------:R-:W-:Y:S05]  /*5510*/  BSYNC.RECONVERGENT B1 ;  /* 0x0000000000017941 */ /* 0x000fea0003800200 */
.L_x_3384:
        /* <DEDUP_REMOVED lines=31> */
.L_x_3387:
[----:B------:R-:W-:Y:S05]  /*5710*/  BSYNC.RECONVERGENT B1 ;  /* 0x0000000000017941 */ /* 0x000fea0003800200 */
.L_x_3386:
        /* <DEDUP_REMOVED lines=29> */
.L_x_3389:
[----:B------:R-:W-:Y:S05]  /*58f0*/  BSYNC.RECONVERGENT B1 ;  /* 0x0000000000017941 */ /* 0x000fea0003800200 */
.L_x_3388:
        /* <DEDUP_REMOVED lines=29> */
.L_x_3391:
[----:B------:R-:W-:Y:S05]  /*5ad0*/  BSYNC.RECONVERGENT B1 ;  /* 0x0000000000017941 */ /* 0x000fea0003800200 */
.L_x_3390:
        /* <DEDUP_REMOVED lines=29> */
.L_x_3393:
[----:B------:R-:W-:Y:S05]  /*5cb0*/  BSYNC.RECONVERGENT B1 ;  /* 0x0000000000017941 */ /* 0x000fea0003800200 */
.L_x_3392:
        /* <DEDUP_REMOVED lines=51> */
.L_x_3395:
[----:B------:R-:W-:Y:S05]  /*5ff0*/  BSYNC.RECONVERGENT B1 ;  /* 0x0000000000017941 */ /* 0x000fea0003800200 */
.L_x_3394:
        /* <DEDUP_REMOVED lines=29> */
.L_x_3397:
[----:B------:R-:W-:Y:S05]  /*61d0*/  BSYNC.RECONVERGENT B1 ;  /* 0x0000000000017941 */ /* 0x000fea0003800200 */
.L_x_3396:
        /* <DEDUP_REMOVED lines=29> */
.L_x_3399:
[----:B------:R-:W-:Y:S05]  /*63b0*/  BSYNC.RECONVERGENT B1 ;  /* 0x0000000000017941 */ /* 0x000fea0003800200 */
.L_x_3398:
        /* <DEDUP_REMOVED lines=29> */
.L_x_3401:
[----:B------:R-:W-:Y:S05]  /*6590*/  BSYNC.RECONVERGENT B1 ;  /* 0x0000000000017941 */ /* 0x000fea0003800200 */
.L_x_3400:
        /* <DEDUP_REMOVED lines=29> */
.L_x_3403:
[----:B------:R-:W-:Y:S05]  /*6770*/  BSYNC.RECONVERGENT B1 ;  /* 0x0000000000017941 */ /* 0x000fea0003800200 */
.L_x_3402:
        /* <DEDUP_REMOVED lines=27> */
.L_x_3373:
[----:B------:R-:W-:Y:S05]  /*6930*/  BSYNC.RECONVERGENT B0 ;  /* 0x0000000000007941 */ /* 0x000fea0003800200 */
.L_x_3341:
        /* <DEDUP_REMOVED lines=8> */
.L_x_3405:
        /* <DEDUP_REMOVED lines=12> */
.L_x_3478:


//--------------------- .nv.shared.reserved.0     --------------------------
	.section	.nv.shared.reserved.0,"aw",@nobits
	.weak		__nv_reservedSMEM_offset_0_alias
	.size		__nv_reservedSMEM_offset_0_alias, 0, 64
	.other		__nv_reservedSMEM_offset_0_alias,@"STO_CUDA_RESERVED_SHARED STV_DEFAULT"
__nv_reservedSMEM_offset_0_alias:
	.zero		0
	.zero		64


//--------------------- .nv.global                --------------------------
	.section	.nv.global,"aw",@nobits
.nv.global:
	.type		_ZN61_INTERNAL_4e50bc23_30_group_norm_nhwc_one_pass_14_cu_880cdd6b6thrust24THRUST_300001_SM_1000_NS12placeholders2_5E,@object
	.size		_ZN61_INTERNAL_4e50bc23_30_group_norm_nhwc_one_pass_14_cu_880cdd6b6thrust24THRUST_300001_SM_1000_NS12placeholders2_5E,(_ZN61_INTERNAL_4e50bc23_30_group_norm_nhwc_one_pass_14_cu_880cdd6b4cuda3std3__45__cpo6cbeginE - _ZN61_INTERNAL_4e50bc23_30_group_norm_nhwc_one_pass_14_cu_880cdd6b6thrust24THRUST_300001_SM_1000_NS12placeholders2_5E)
_ZN61_INTERNAL_4e50bc23_30_group_norm_nhwc_one_pass_14_cu_880cdd6b6thrust24THRUST_300001_SM_1000_NS12placeholders2_5E:
	.zero		1
	.type		_ZN61_INTERNAL_4e50bc23_30_group_norm_nhwc_one_pass_14_cu_880cdd6b4cuda3std3__45__cpo6cbeginE,@object
	.size		_ZN61_INTERNAL_4e50bc23_30_group_norm_nhwc_one_pass_14_cu_880cdd6b4cuda3std3__45__cpo6cbeginE,(_ZN61_INTERNAL_4e50bc23_30_group_norm_nhwc_one_pass_14_cu_880cdd6b4cuda3std6ranges3__45__cpo6cbeginE - _ZN61_INTERNAL_4e50bc23_30_group_norm_nhwc_one_pass_14_cu_880cdd6b4cuda3std3__45__cpo6cbeginE)
_ZN61_INTERNAL_4e50bc23_30_group_norm_nhwc_one_pass_14_cu_880cdd6b4cuda3std3__45__cpo6cbeginE:
	.zero		1
	.type		_ZN61_INTERNAL_4e50bc23_30_group_norm_nhwc_one_pass_14_cu_880cdd6b4cuda3std6ranges3__45__cpo6cbeginE,@object
	.size		_ZN61_INTERNAL_4e50bc23_30_group_norm_nhwc_one_pass_14_cu_880cdd6b4cuda3std6ranges3__45__cpo6cbeginE,(_ZN61_INTERNAL_4e50bc23_30_group_norm_nhwc_one_pass_14_cu_880cdd6b4cuda3std3__48in_placeE - _ZN61_INTERNAL_4e50bc23_30_group_norm_nhwc_one_pass_14_cu_880cdd6b4cuda3std6ranges3__45__cpo6cbeginE)
_ZN61_INTERNAL_4e50bc23_30_group_norm_nhwc_one_pass_14_cu_880cdd6b4cuda3std6ranges3__45__cpo6cbeginE:
	.zero		1
	.type		_ZN61_INTERNAL_4e50bc23_30_group_norm_nhwc_one_pass_14_cu_880cdd6b4cuda3std3__48in_placeE,@object
	.size		_ZN61_INTERNAL_4e50bc23_30_group_norm_nhwc_one_pass_14_cu_880cdd6b4cuda3std3__48in_placeE,(_ZN61_INTERNAL_4e50bc23_30_group_norm_nhwc_one_pass_14_cu_880cdd6b4cuda3std6ranges3__45__cpo4sizeE - _ZN61_INTERNAL_4e50bc23_30_group_norm_nhwc_one_pass_14_cu_880cdd6b4cuda3std3__48in_placeE)
_ZN61_INTERNAL_4e50bc23_30_group_norm_nhwc_one_pass_14_cu_880cdd6b4cuda3std3__48in_placeE:
	.zero		1
	.type		_ZN61_INTERNAL_4e50bc23_30_group_norm_nhwc_one_pass_14_cu_880cdd6b4cuda3std6ranges3__45__cpo4sizeE,@object
	.size		_ZN61_INTERNAL_4e50bc23_30_group_norm_nhwc_one_pass_14_cu_880cdd6b4cuda3std6ranges3__45__cpo4sizeE,(_ZN61_INTERNAL_4e50bc23_30_group_norm_nhwc_one_pass_14_cu_880cdd6b6thrust24THRUST_300001_SM_1000_NS12placeholders2_9E - _ZN61_INTERNAL_4e50bc23_30_group_norm_nhwc_one_pass_14_cu_880cdd6b4cuda3std6ranges3__45__cpo4sizeE)
_ZN61_INTERNAL_4e50bc23_30_group_norm_nhwc_one_pass_14_cu_880cdd6b4cuda3std6ranges3__45__cpo4sizeE:
	.zero		1
	.type		_ZN61_INTERNAL_4e50bc23_30_group_norm_nhwc_one_pass_14_cu_880cdd6b6thrust24THRUST_300001_SM_1000_NS12placeholders2_9E,@object
	.size		_ZN61_INTERNAL_4e50bc23_30_group_norm_nhwc_one_pass_14_cu_880cdd6b6thrust24THRUST_300001_SM_1000_NS12placeholders2_9E,(_ZN61_INTERNAL_4e50bc23_30_group_norm_nhwc_one_pass_14_cu_880cdd6b4cuda3std3__45__cpo7crbeginE - _ZN61_INTERNAL_4e50bc23_30_group_norm_nhwc_one_pass_14_cu_880cdd6b6thrust24THRUST_300001_SM_1000_NS12placeholders2_9E)
_ZN61_INTERNAL_4e50bc23_30_group_norm_nhwc_one_pass_14_cu_880cdd6b6thrust24THRUST_300001_SM_1000_NS12placeholders2_9E:
	.zero		1
	.type		_ZN61_INTERNAL_4e50bc23_30_group_norm_nhwc_one_pass_14_cu_880cdd6b4cuda3std3__45__cpo7crbeginE,@object
	.size		_ZN61_INTERNAL_4e50bc23_30_group_norm_nhwc_one_pass_14_cu_880cdd6b4cuda3std3__45__cpo7crbeginE,(_ZN61_INTERNAL_4e50bc23_30_group_norm_nhwc_one_pass_14_cu_880cdd6b4cuda3std6ranges3__45__cpo4nextE - _ZN61_INTERNAL_4e50bc23_30_group_norm_nhwc_one_pass_14_cu_880cdd6b4cuda3std3__45__cpo7crbeginE)
_ZN61_INTERNAL_4e50bc23_30_group_norm_nhwc_one_pass_14_cu_880cdd6b4cuda3std3__45__cpo7crbeginE:
	.zero		1
	.type		_ZN61_INTERNAL_4e50bc23_30_group_norm_nhwc_one_pass_14_cu_880cdd6b4cuda3std6ranges3__45__cpo4nextE,@object
	.size		_ZN61_INTERNAL_4e50bc23_30_group_norm_nhwc_one_pass_14_cu_880cdd6b4cuda3std6ranges3__45__cpo4nextE,(_ZN61_INTERNAL_4e50bc23_30_group_norm_nhwc_one_pass_14_cu_880cdd6b4cuda3std6ranges3__45__cpo4swapE - _ZN61_INTERNAL_4e50bc23_30_group_norm_nhwc_one_pass_14_cu_880cdd6b4cuda3std6ranges3__45__cpo4nextE)
_ZN61_INTERNAL_4e50bc23_30_group_norm_nhwc_one_pass_14_cu_880cdd6b4cuda3std6ranges3__45__cpo4nextE:
	.zero		1
	.type		_ZN61_INTERNAL_4e50bc23_30_group_norm_nhwc_one_pass_14_cu_880cdd6b4cuda3std6ranges3__45__cpo4swapE,@object
	.size		_ZN61_INTERNAL_4e50bc23_30_group_norm_nhwc_one_pass_14_cu_880cdd6b4cuda3std6ranges3__45__cpo4swapE,(_ZN61_INTERNAL_4e50bc23_30_group_norm_nhwc_one_pass_14_cu_880cdd6b6thrust24THRUST_300001_SM_1000_NS12placeholders2_1E - _ZN61_INTERNAL_4e50bc23_30_group_norm_nhwc_one_pass_14_cu_880cdd6b4cuda3std6ranges3__45__cpo4swapE)
_ZN61_INTERNAL_4e50bc23_30_group_norm_nhwc_one_pass_14_cu_880cdd6b4cuda3std6ranges3__45__cpo4swapE:
	.zero		1
	.type		_ZN61_INTERNAL_4e50bc23_30_group_norm_nhwc_one_pass_14_cu_880cdd6b6thrust24THRUST_300001_SM_1000_NS12placeholders2_1E,@object
	.size		_ZN61_INTERNAL_4e50bc23_30_group_norm_nhwc_one_pass_14_cu_880cdd6b6thrust24THRUST_300001_SM_1000_NS12placeholders2_1E,(_ZN61_INTERNAL_4e50bc23_30_group_norm_nhwc_one_pass_14_cu_880cdd6b6thrust24THRUST_300001_SM_1000_NS12placeholders2_3E - _ZN61_INTERNAL_4e50bc23_30_group_norm_nhwc_one_pass_14_cu_880cdd6b6thrust24THRUST_300001_SM_1000_NS12placeholders2_1E)
_ZN61_INTERNAL_4e50bc23_30_group_norm_nhwc_one_pass_14_cu_880cdd6b6thrust24THRUST_300001_SM_1000_NS12placeholders2_1E:
	.zero		1
	.type		_ZN61_INTERNAL_4e50bc23_30_group_norm_nhwc_one_pass_14_cu_880cdd6b6thrust24THRUST_300001_SM_1000_NS12placeholders2_3E,@object
	.size		_ZN61_INTERNAL_4e50bc23_30_group_norm_nhwc_one_pass_14_cu_880cdd6b6thrust24THRUST_300001_SM_1000_NS12placeholders2_3E,(_ZN61_INTERNAL_4e50bc23_30_group_norm_nhwc_one_pass_14_cu_880cdd6b4cuda3std3__45__cpo5beginE - _ZN61_INTERNAL_4e50bc23_30_group_norm_nhwc_one_pass_14_cu_880cdd6b6thrust24THRUST_300001_SM_1000_NS12placeholders2_3E)
_ZN61_INTERNAL_4e50bc23_30_group_norm_nhwc_one_pass_14_cu_880cdd6b6thrust24THRUST_300001_SM_1000_NS12placeholders2_3E:
	.zero		1
	.type		_ZN61_INTERNAL_4e50bc23_30_group_norm_nhwc_one_pass_14_cu_880cdd6b4cuda3std3__45__cpo5beginE,@object
	.size		_ZN61_INTERNAL_4e50bc23_30_group_norm_nhwc_one_pass_14_cu_880cdd6b4cuda3std3__45__cpo5beginE,(_ZN61_INTERNAL_4e50bc23_30_group_norm_nhwc_one_pass_14_cu_880cdd6b4cuda3std6ranges3__45__cpo5beginE - _ZN61_INTERNAL_4e50bc23_30_group_norm_nhwc_one_pass_14_cu_880cdd6b4cuda3std3__45__cpo5beginE)
_ZN61_INTERNAL_4e50bc23_30_group_norm_nhwc_one_pass_14_cu_880cdd6b4cuda3std3__45__cpo5beginE:
	.zero		1
	.type		_ZN61_INTERNAL_4e50bc23_30_group_norm_nhwc_one_pass_14_cu_880cdd6b4cuda3std6ranges3__45__cpo5beginE,@object
	.size		_ZN61_INTERNAL_4e50bc23_30_group_norm_nhwc_one_pass_14_cu_880cdd6b4cuda3std6ranges3__45__cpo5beginE,(_ZN61_INTERNAL_4e50bc23_30_group_norm_nhwc_one_pass_14_cu_880cdd6b4cuda3std3__463_GLOBAL__N__4e50bc23_30_group_norm_nhwc_one_pass_14_cu_880cdd6b6ignoreE - _ZN61_INTERNAL_4e50bc23_30_group_norm_nhwc_one_pass_14_cu_880cdd6b4cuda3std6ranges3__45__cpo5beginE)
_ZN61_INTERNAL_4e50bc23_30_group_norm_nhwc_one_pass_14_cu_880cdd6b4cuda3std6ranges3__45__cpo5beginE:
	.zero		1
	.type		_ZN61_INTERNAL_4e50bc23_30_group_norm_nhwc_one_pass_14_cu_880cdd6b4cuda3std3__463_GLOBAL__N__4e50bc23_30_group_norm_nhwc_one_pass_14_cu_880cdd6b6ignoreE,@object
	.size		_ZN61_INTERNAL_4e50bc23_30_group_norm_nhwc_one_pass_14_cu_880cdd6b4cuda3std3__463_GLOBAL__N__4e50bc23_30_group_norm_nhwc_one_pass_14_cu_880cdd6b6ignoreE,(_ZN61_INTERNAL_4e50bc23_30_group_norm_nhwc_one_pass_14_cu_880cdd6b4cuda3std6ranges3__45__cpo4dataE - _ZN61_INTERNAL_4e50bc23_30_group_norm_nhwc_one_pass_14_cu_880cdd6b4cuda3std3__463_GLOBAL__N__4e50bc23_30_group_norm_nhwc_one_pass_14_cu_880cdd6b6ignoreE)
_ZN61_INTERNAL_4e50bc23_30_group_norm_nhwc_one_pass_14_cu_880cdd6b4cuda3std3__463_GLOBAL__N__4e50bc23_30_group_norm_nhwc_one_pass_14_cu_880cdd6b6ignoreE:
	.zero		1
	.type		_ZN61_INTERNAL_4e50bc23_30_group_norm_nhwc_one_pass_14_cu_880cdd6b4cuda3std6ranges3__45__cpo4dataE,@object
	.size		_ZN61_INTERNAL_4e50bc23_30_group_norm_nhwc_one_pass_14_cu_880cdd6b4cuda3std6ranges3__45__cpo4dataE,(_ZN61_INTERNAL_4e50bc23_30_group_norm_nhwc_one_pass_14_cu_880cdd6b6thrust24THRUST_300001_SM_1000_NS12placeholders2_7E - _ZN61_INTERNAL_4e50bc23_30_group_norm_nhwc_one_pass_14_cu_880cdd6b4cuda3std6ranges3__45__cpo4dataE)
_ZN61_INTERNAL_4e50bc23_30_group_norm_nhwc_one_pass_14_cu_880cdd6b4cuda3std6ranges3__45__cpo4dataE:
	.zero		1
	.type		_ZN61_INTERNAL_4e50bc23_30_group_norm_nhwc_one_pass_14_cu_880cdd6b6thrust24THRUST_300001_SM_1000_NS12placeholders2_7E,@object
	.size		_ZN61_INTERNAL_4e50bc23_30_group_norm_nhwc_one_pass_14_cu_880cdd6b6thrust24THRUST_300001_SM_1000_NS12placeholders2_7E,(_ZN61_INTERNAL_4e50bc23_30_group_norm_nhwc_one_pass_14_cu_880cdd6b4cuda3std3__45__cpo6rbeginE - _ZN61_INTERNAL_4e50bc23_30_group_norm_nhwc_one_pass_14_cu_880cdd6b6thrust24THRUST_300001_SM_1000_NS12placeholders2_7E)
_ZN61_INTERNAL_4e50bc23_30_group_norm_nhwc_one_pass_14_cu_880cdd6b6thrust24THRUST_300001_SM_1000_NS12placeholders2_7E:
	.zero		1
	.type		_ZN61_INTERNAL_4e50bc23_30_group_norm_nhwc_one_pass_14_cu_880cdd6b4cuda3std3__45__cpo6rbeginE,@object
	.size		_ZN61_INTERNAL_4e50bc23_30_group_norm_nhwc_one_pass_14_cu_880cdd6b4cuda3std3__45__cpo6rbeginE,(_ZN61_INTERNAL_4e50bc23_30_group_norm_nhwc_one_pass_14_cu_880cdd6b4cuda3std6ranges3__45__cpo7advanceE - _ZN61_INTERNAL_4e50bc23_30_group_norm_nhwc_one_pass_14_cu_880cdd6b4cuda3std3__45__cpo6rbeginE)
_ZN61_INTERNAL_4e50bc23_30_group_norm_nhwc_one_pass_14_cu_880cdd6b4cuda3std3__45__cpo6rbeginE:
	.zero		1
	.type		_ZN61_INTERNAL_4e50bc23_30_group_norm_nhwc_one_pass_14_cu_880cdd6b4cuda3std6ranges3__45__cpo7advanceE,@object
	.size		_ZN61_INTERNAL_4e50bc23_30_group_norm_nhwc_one_pass_14_cu_880cdd6b4cuda3std6ranges3__45__cpo7advanceE,(_ZN61_INTERNAL_4e50bc23_30_group_norm_nhwc_one_pass_14_cu_880cdd6b4cuda3std3__47nulloptE - _ZN61_INTERNAL_4e50bc23_30_group_norm_nhwc_one_pass_14_cu_880cdd6b4cuda3std6ranges3__45__cpo7advanceE)
_ZN61_INTERNAL_4e50bc23_30_group_norm_nhwc_one_pass_14_cu_880cdd6b4cuda3std6ranges3__45__cpo7advanceE:
	.zero		1
	.type		_ZN61_INTERNAL_4e50bc23_30_group_norm_nhwc_one_pass_14_cu_880cdd6b4cuda3std3__47nulloptE,@object
	.size		_ZN61_INTERNAL_4e50bc23_30_group_norm_nhwc_one_pass_14_cu_880cdd6b4cuda3std3__47nulloptE,(_ZN61_INTERNAL_4e50bc23_30_group_norm_nhwc_one_pass_14_cu_880cdd6b4cuda3std6ranges3__45__cpo8distanceE - _ZN61_INTERNAL_4e50bc23_30_group_norm_nhwc_one_pass_14_cu_880cdd6b4cuda3std3__47nulloptE)
_ZN61_INTERNAL_4e50bc23_30_group_norm_nhwc_one_pass_14_cu_880cdd6b4cuda3std3__47nulloptE:
	.zero		1
	.type		_ZN61_INTERNAL_4e50bc23_30_group_norm_nhwc_one_pass_14_cu_880cdd6b4cuda3std6ranges3__45__cpo8distanceE,@object
	.size		_ZN61_INTERNAL_4e50bc23_30_group_norm_nhwc_one_pass_14_cu_880cdd6b4cuda3std6ranges3__45__cpo8distanceE,(_ZN61_INTERNAL_4e50bc23_30_group_norm_nhwc_one_pass_14_cu_880cdd6b6thrust24THRUST_300001_SM_1000_NS12placeholders2_6E - _ZN61_INTERNAL_4e50bc23_30_group_norm_nhwc_one_pass_14_cu_880cdd6b4cuda3std6ranges3__45__cpo8distanceE)
_ZN61_INTERNAL_4e50bc23_30_group_norm_nhwc_one_pass_14_cu_880cdd6b4cuda3std6ranges3__45__cpo8distanceE:
	.zero		1
	.type		_ZN61_INTERNAL_4e50bc23_30_group_norm_nhwc_one_pass_14_cu_880cdd6b6thrust24THRUST_300001_SM_1000_NS12placeholders2_6E,@object
	.size		_ZN61_INTERNAL_4e50bc23_30_group_norm_nhwc_one_pass_14_cu_880cdd6b6thrust24THRUST_300001_SM_1000_NS12placeholders2_6E,(_ZN61_INTERNAL_4e50bc23_30_group_norm_nhwc_one_pass_14_cu_880cdd6b4cuda3std3__45__cpo4cendE - _ZN61_INTERNAL_4e50bc23_30_group_norm_nhwc_one_pass_14_cu_880cdd6b6thrust24THRUST_300001_SM_1000_NS12placeholders2_6E)
_ZN61_INTERNAL_4e50bc23_30_group_norm_nhwc_one_pass_14_cu_880cdd6b6thrust24THRUST_300001_SM_1000_NS12placeholders2_6E:
	.zero		1
	.type		_ZN61_INTERNAL_4e50bc23_30_group_norm_nhwc_one_pass_14_cu_880cdd6b4cuda3std3__45__cpo4cendE,@object
	.size		_ZN61_INTERNAL_4e50bc23_30_group_norm_nhwc_one_pass_14_cu_880cdd6b4cuda3std3__45__cpo4cendE,(_ZN61_INTERNAL_4e50bc23_30_group_norm_nhwc_one_pass_14_cu_880cdd6b4cuda3std6ranges3__45__cpo4cendE - _ZN61_INTERNAL_4e50bc23_30_group_norm_nhwc_one_pass_14_cu_880cdd6b4cuda3std3__45__cpo4cendE)
_ZN61_INTERNAL_4e50bc23_30_group_norm_nhwc_one_pass_14_cu_880cdd6b4cuda3std3__45__cpo4cendE:
	.zero		1
	.type		_ZN61_INTERNAL_4e50bc23_30_group_norm_nhwc_one_pass_14_cu_880cdd6b4cuda3std6ranges3__45__cpo4cendE,@object
	.size		_ZN61_INTERNAL_4e50bc23_30_group_norm_nhwc_one_pass_14_cu_880cdd6b4cuda3std6ranges3__45__cpo4cendE,(_ZN61_INTERNAL_4e50bc23_30_group_norm_nhwc_one_pass_14_cu_880cdd6b4cuda3std3__420unreachable_sentinelE - _ZN61_INTERNAL_4e50bc23_30_group_norm_nhwc_one_pass_14_cu_880cdd6b4cuda3std6ranges3__45__cpo4cendE)
_ZN61_INTERNAL_4e50bc23_30_group_norm_nhwc_one_pass_14_cu_880cdd6b4cuda3std6ranges3__45__cpo4cendE:
	.zero		1
	.type		_ZN61_INTERNAL_4e50bc23_30_group_norm_nhwc_one_pass_14_cu_880cdd6b4cuda3std3__420unreachable_sentinelE,@object
	.size		_ZN61_INTERNAL_4e50bc23_30_group_norm_nhwc_one_pass_14_cu_880cdd6b4cuda3std3__420unreachable_sentinelE,(_ZN61_INTERNAL_4e50bc23_30_group_norm_nhwc_one_pass_14_cu_880cdd6b4cuda3std6ranges3__45__cpo5ssizeE - _ZN61_INTERNAL_4e50bc23_30_group_norm_nhwc_one_pass_14_cu_880cdd6b4cuda3std3__420unreachable_sentinelE)
_ZN61_INTERNAL_4e50bc23_30_group_norm_nhwc_one_pass_14_cu_880cdd6b4cuda3std3__420unreachable_sentinelE:
	.zero		1
	.type		_ZN61_INTERNAL_4e50bc23_30_group_norm_nhwc_one_pass_14_cu_880cdd6b4cuda3std6ranges3__45__cpo5ssizeE,@object
	.size		_ZN61_INTERNAL_4e50bc23_30_group_norm_nhwc_one_pass_14_cu_880cdd6b4cuda3std6ranges3__45__cpo5ssizeE,(_ZN61_INTERNAL_4e50bc23_30_group_norm_nhwc_one_pass_14_cu_880cdd6b6thrust24THRUST_300001_SM_1000_NS12placeholders3_10E - _ZN61_INTERNAL_4e50bc23_30_group_norm_nhwc_one_pass_14_cu_880cdd6b4cuda3std6ranges3__45__cpo5ssizeE)
_ZN61_INTERNAL_4e50bc23_30_group_norm_nhwc_one_pass_14_cu_880cdd6b4cuda3std6ranges3__45__cpo5ssizeE:
	.zero		1
	.type		_ZN61_INTERNAL_4e50bc23_30_group_norm_nhwc_one_pass_14_cu_880cdd6b6thrust24THRUST_300001_SM_1000_NS12placeholders3_10E,@object
	.size		_ZN61_INTERNAL_4e50bc23_30_group_norm_nhwc_one_pass_14_cu_880cdd6b6thrust24THRUST_300001_SM_1000_NS12placeholders3_10E,(_ZN61_INTERNAL_4e50bc23_30_group_norm_nhwc_one_pass_14_cu_880cdd6b4cuda3std3__45__cpo5crendE - _ZN61_INTERNAL_4e50bc23_30_group_norm_nhwc_one_pass_14_cu_880cdd6b6thrust24THRUST_300001_SM_1000_NS12placeholders3_10E)
_ZN61_INTERNAL_4e50bc23_30_group_norm_nhwc_one_pass_14_cu_880cdd6b6thrust24THRUST_300001_SM_1000_NS12placeholders3_10E:
	.zero		1
	.type		_ZN61_INTERNAL_4e50bc23_30_group_norm_nhwc_one_pass_14_cu_880cdd6b4cuda3std3__45__cpo5crendE,@object
	.size		_ZN61_INTERNAL_4e50bc23_30_group_norm_nhwc_one_pass_14_cu_880cdd6b4cuda3std3__45__cpo5crendE,(_ZN61_INTERNAL_4e50bc23_30_group_norm_nhwc_one_pass_14_cu_880cdd6b4cuda3std6ranges3__45__cpo4prevE - _ZN61_INTERNAL_4e50bc23_30_group_norm_nhwc_one_pass_14_cu_880cdd6b4cuda3std3__45__cpo5crendE)
_ZN61_INTERNAL_4e50bc23_30_group_norm_nhwc_one_pass_14_cu_880cdd6b4cuda3std3__45__cpo5crendE:
	.zero		1
	.type		_ZN61_INTERNAL_4e50bc23_30_group_norm_nhwc_one_pass_14_cu_880cdd6b4cuda3std6ranges3__45__cpo4prevE,@object
	.size		_ZN61_INTERNAL_4e50bc23_30_group_norm_nhwc_one_pass_14_cu_880cdd6b4cuda3std6ranges3__45__cpo4prevE,(_ZN61_INTERNAL_4e50bc23_30_group_norm_nhwc_one_pass_14_cu_880cdd6b4cuda3std6ranges3__45__cpo9iter_moveE - _ZN61_INTERNAL_4e50bc23_30_group_norm_nhwc_one_pass_14_cu_880cdd6b4cuda3std6ranges3__45__cpo4prevE)
_ZN61_INTERNAL_4e50bc23_30_group_norm_nhwc_one_pass_14_cu_880cdd6b4cuda3std6ranges3__45__cpo4prevE:
	.zero		1
	.type		_ZN61_INTERNAL_4e50bc23_30_group_norm_nhwc_one_pass_14_cu_880cdd6b4cuda3std6ranges3__45__cpo9iter_moveE,@object
	.size		_ZN61_INTERNAL_4e50bc23_30_group_norm_nhwc_one_pass_14_cu_880cdd6b4cuda3std6ranges3__45__cpo9iter_moveE,(_ZN61_INTERNAL_4e50bc23_30_group_norm_nhwc_one_pass_14_cu_880cdd6b6thrust24THRUST_300001_SM_1000_NS12placeholders2_2E - _ZN61_INTERNAL_4e50bc23_30_group_norm_nhwc_one_pass_14_cu_880cdd6b4cuda3std6ranges3__45__cpo9iter_moveE)
_ZN61_INTERNAL_4e50bc23_30_group_norm_nhwc_one_pass_14_cu_880cdd6b4cuda3std6ranges3__45__cpo9iter_moveE:
	.zero		1
	.type		_ZN61_INTERNAL_4e50bc23_30_group_norm_nhwc_one_pass_14_cu_880cdd6b6thrust24THRUST_300001_SM_1000_NS12placeholders2_2E,@object
	.size		_ZN61_INTERNAL_4e50bc23_30_group_norm_nhwc_one_pass_14_cu_880cdd6b6thrust24THRUST_300001_SM_1000_NS12placeholders2_2E,(_ZN61_INTERNAL_4e50bc23_30_group_norm_nhwc_one_pass_14_cu_880cdd6b6thrust24THRUST_300001_SM_1000_NS12placeholders2_4E - _ZN61_INTERNAL_4e50bc23_30_group_norm_nhwc_one_pass_14_cu_880cdd6b6thrust24THRUST_300001_SM_1000_NS12placeholders2_2E)
_ZN61_INTERNAL_4e50bc23_30_group_norm_nhwc_one_pass_14_cu_880cdd6b6thrust24THRUST_300001_SM_1000_NS12placeholders2_2E:
	.zero		1
	.type		_ZN61_INTERNAL_4e50bc23_30_group_norm_nhwc_one_pass_14_cu_880cdd6b6thrust24THRUST_300001_SM_1000_NS12placeholders2_4E,@object
	.size		_ZN61_INTERNAL_4e50bc23_30_group_norm_nhwc_one_pass_14_cu_880cdd6b6thrust24THRUST_300001_SM_1000_NS12placeholders2_4E,(_ZN61_INTERNAL_4e50bc23_30_group_norm_nhwc_one_pass_14_cu_880cdd6b4cuda3std3__45__cpo3endE - _ZN61_INTERNAL_4e50bc23_30_group_norm_nhwc_one_pass_14_cu_880cdd6b6thrust24THRUST_300001_SM_1000_NS12placeholders2_4E)
_ZN61_INTERNAL_4e50bc23_30_group_norm_nhwc_one_pass_14_cu_880cdd6b6thrust24THRUST_300001_SM_1000_NS12placeholders2_4E:
	.zero		1
	.type		_ZN61_INTERNAL_4e50bc23_30_group_norm_nhwc_one_pass_14_cu_880cdd6b4cuda3std3__45__cpo3endE,@object
	.size		_ZN61_INTERNAL_4e50bc23_30_group_norm_nhwc_one_pass_14_cu_880cdd6b4cuda3std3__45__cpo3endE,(_ZN61_INTERNAL_4e50bc23_30_group_norm_nhwc_one_pass_14_cu_880cdd6b4cuda3std6ranges3__45__cpo3endE - _ZN61_INTERNAL_4e50bc23_30_group_norm_nhwc_one_pass_14_cu_880cdd6b4cuda3std3__45__cpo3endE)
_ZN61_INTERNAL_4e50bc23_30_group_norm_nhwc_one_pass_14_cu_880cdd6b4cuda3std3__45__cpo3endE:
	.zero		1
	.type		_ZN61_INTERNAL_4e50bc23_30_group_norm_nhwc_one_pass_14_cu_880cdd6b4cuda3std6ranges3__45__cpo3endE,@object
	.size		_ZN61_INTERNAL_4e50bc23_30_group_norm_nhwc_one_pass_14_cu_880cdd6b4cuda3std6ranges3__45__cpo3endE,(_ZN61_INTERNAL_4e50bc23_30_group_norm_nhwc_one_pass_14_cu_880cdd6b4cuda3std3__419piecewise_constructE - _ZN61_INTERNAL_4e50bc23_30_group_norm_nhwc_one_pass_14_cu_880cdd6b4cuda3std6ranges3__45__cpo3endE)
_ZN61_INTERNAL_4e50bc23_30_group_norm_nhwc_one_pass_14_cu_880cdd6b4cuda3std6ranges3__45__cpo3endE:
	.zero		1
	.type		_ZN61_INTERNAL_4e50bc23_30_group_norm_nhwc_one_pass_14_cu_880cdd6b4cuda3std3__419piecewise_constructE,@object
	.size		_ZN61_INTERNAL_4e50bc23_30_group_norm_nhwc_one_pass_14_cu_880cdd6b4cuda3std3__419piecewise_constructE,(_ZN61_INTERNAL_4e50bc23_30_group_norm_nhwc_one_pass_14_cu_880cdd6b4cuda3std6ranges3__45__cpo5cdataE - _ZN61_INTERNAL_4e50bc23_30_group_norm_nhwc_one_pass_14_cu_880cdd6b4cuda3std3__419piecewise_constructE)
_ZN61_INTERNAL_4e50bc23_30_group_norm_nhwc_one_pass_14_cu_880cdd6b4cuda3std3__419piecewise_constructE:
	.zero		1
	.type		_ZN61_INTERNAL_4e50bc23_30_group_norm_nhwc_one_pass_14_cu_880cdd6b4cuda3std6ranges3__45__cpo5cdataE,@object
	.size		_ZN61_INTERNAL_4e50bc23_30_group_norm_nhwc_one_pass_14_cu_880cdd6b4cuda3std6ranges3__45__cpo5cdataE,(_ZN61_INTERNAL_4e50bc23_30_group_norm_nhwc_one_pass_14_cu_880cdd6b6thrust24THRUST_300001_SM_1000_NS12placeholders2_8E - _ZN61_INTERNAL_4e50bc23_30_group_norm_nhwc_one_pass_14_cu_880cdd6b4cuda3std6ranges3__45__cpo5cdataE)
_ZN61_INTERNAL_4e50bc23_30_group_norm_nhwc_one_pass_14_cu_880cdd6b4cuda3std6ranges3__45__cpo5cdataE:
	.zero		1
	.type		_ZN61_INTERNAL_4e50bc23_30_group_norm_nhwc_one_pass_14_cu_880cdd6b6thrust24THRUST_300001_SM_1000_NS12placeholders2_8E,@object
	.size		_ZN61_INTERNAL_4e50bc23_30_group_norm_nhwc_one_pass_14_cu_880cdd6b6thrust24THRUST_300001_SM_1000_NS12placeholders2_8E,(_ZN61_INTERNAL_4e50bc23_30_group_norm_nhwc_one_pass_14_cu_880cdd6b4cuda3std3__45__cpo4rendE - _ZN61_INTERNAL_4e50bc23_30_group_norm_nhwc_one_pass_14_cu_880cdd6b6thrust24THRUST_300001_SM_1000_NS12placeholders2_8E)
_ZN61_INTERNAL_4e50bc23_30_group_norm_nhwc_one_pass_14_cu_880cdd6b6thrust24THRUST_300001_SM_1000_NS12placeholders2_8E:
	.zero		1
	.type		_ZN61_INTERNAL_4e50bc23_30_group_norm_nhwc_one_pass_14_cu_880cdd6b4cuda3std3__45__cpo4rendE,@object
	.size		_ZN61_INTERNAL_4e50bc23_30_group_norm_nhwc_one_pass_14_cu_880cdd6b4cuda3std3__45__cpo4rendE,(_ZN61_INTERNAL_4e50bc23_30_group_norm_nhwc_one_pass_14_cu_880cdd6b4cuda3std6ranges3__45__cpo9iter_swapE - _ZN61_INTERNAL_4e50bc23_30_group_norm_nhwc_one_pass_14_cu_880cdd6b4cuda3std3__45__cpo4rendE)
_ZN61_INTERNAL_4e50bc23_30_group_norm_nhwc_one_pass_14_cu_880cdd6b4cuda3std3__45__cpo4rendE:
	.zero		1
	.type		_ZN61_INTERNAL_4e50bc23_30_group_norm_nhwc_one_pass_14_cu_880cdd6b4cuda3std6ranges3__45__cpo9iter_swapE,@object
	.size		_ZN61_INTERNAL_4e50bc23_30_group_norm_nhwc_one_pass_14_cu_880cdd6b4cuda3std6ranges3__45__cpo9iter_swapE,(_ZN61_INTERNAL_4e50bc23_30_group_norm_nhwc_one_pass_14_cu_880cdd6b4cuda3std3__48unexpectE - _ZN61_INTERNAL_4e50bc23_30_group_norm_nhwc_one_pass_14_cu_880cdd6b4cuda3std6ranges3__45__cpo9iter_swapE)
_ZN61_INTERNAL_4e50bc23_30_group_norm_nhwc_one_pass_14_cu_880cdd6b4cuda3std6ranges3__45__cpo9iter_swapE:
	.zero		1
	.type		_ZN61_INTERNAL_4e50bc23_30_group_norm_nhwc_one_pass_14_cu_880cdd6b4cuda3std3__48unexpectE,@object
	.size		_ZN61_INTERNAL_4e50bc23_30_group_norm_nhwc_one_pass_14_cu_880cdd6b4cuda3std3__48unexpectE,(_ZN61_INTERNAL_4e50bc23_30_group_norm_nhwc_one_pass_14_cu_880cdd6b6thrust24THRUST_300001_SM_1000_NS6system6detail10sequential3seqE - _ZN61_INTERNAL_4e50bc23_30_group_norm_nhwc_one_pass_14_cu_880cdd6b4cuda3std3__48unexpectE)
_ZN61_INTERNAL_4e50bc23_30_group_norm_nhwc_one_pass_14_cu_880cdd6b4cuda3std3__48unexpectE:
	.zero		1
	.type		_ZN61_INTERNAL_4e50bc23_30_group_norm_nhwc_one_pass_14_cu_880cdd6b6thrust24THRUST_300001_SM_1000_NS6system6detail10sequential3seqE,@object
	.size		_ZN61_INTERNAL_4e50bc23_30_group_norm_nhwc_one_pass_14_cu_880cdd6b6thrust24THRUST_300001_SM_1000_NS6system6detail10sequential3seqE,(.L_29 - _ZN61_INTERNAL_4e50bc23_30_group_norm_nhwc_one_pass_14_cu_880cdd6b6thrust24THRUST_300001_SM_1000_NS6system6detail10sequential3seqE)
_ZN61_INTERNAL_4e50bc23_30_group_norm_nhwc_one_pass_14_cu_880cdd6b6thrust24THRUST_300001_SM_1000_NS6system6detail10sequential3seqE:
	.zero		1
.L_29:


//--------------------- .nv.shared._Z35group_norm_nhwc_bwd_one_pass_kernelI11Bf16IOFp32WLi64ELi14ELi224EEv26Group_norm_nhwc_bwd_params --------------------------
	.section	.nv.shared._Z35group_norm_nhwc_bwd_one_pass_kernelI11Bf16IOFp32WLi64ELi14ELi224EEv26Group_norm_nhwc_bwd_params,"aw",@nobits
	.sectionflags	@""
	.align	16
.nv.shared._Z35group_norm_nhwc_bwd_one_pass_kernelI11Bf16IOFp32WLi64ELi14ELi224EEv26Group_norm_nhwc_bwd_params:
	.zero		4688


//--------------------- .nv.shared._Z35group_norm_nhwc_bwd_one_pass_kernelI11Bf16IOFp32WLi128ELi14ELi224EEv26Group_norm_nhwc_bwd_params --------------------------
	.section	.nv.shared._Z35group_norm_nhwc_bwd_one_pass_kernelI11Bf16IOFp32WLi128ELi14ELi224EEv26Group_norm_nhwc_bwd_params,"aw",@nobits
	.sectionflags	@""
	.align	16
.nv.shared._Z35group_norm_nhwc_bwd_one_pass_kernelI11Bf16IOFp32WLi128ELi14ELi224EEv26Group_norm_nhwc_bwd_params:
	.zero		4688


//--------------------- .nv.shared._Z35group_norm_nhwc_bwd_one_pass_kernelI11Bf16IOFp32WLi256ELi14ELi224EEv26Group_norm_nhwc_bwd_params --------------------------
	.section	.nv.shared._Z35group_norm_nhwc_bwd_one_pass_kernelI11Bf16IOFp32WLi256ELi14ELi224EEv26Group_norm_nhwc_bwd_params,"aw",@nobits
	.sectionflags	@""
	.align	16
.nv.shared._Z35group_norm_nhwc_bwd_one_pass_kernelI11Bf16IOFp32WLi256ELi14ELi224EEv26Group_norm_nhwc_bwd_params:
	.zero		4688


//--------------------- .nv.shared._Z35group_norm_nhwc_bwd_one_pass_kernelI11Bf16IOFp32WLi512ELi14ELi224EEv26Group_norm_nhwc_bwd_params --------------------------
	.section	.nv.shared._Z35group_norm_nhwc_bwd_one_pass_kernelI11Bf16IOFp32WLi512ELi14ELi224EEv26Group_norm_nhwc_bwd_params,"aw",@nobits
	.sectionflags	@""
	.align	16
.nv.shared._Z35group_norm_nhwc_bwd_one_pass_kernelI11Bf16IOFp32WLi512ELi14ELi224EEv26Group_norm_nhwc_bwd_params:
	.zero		4688


//--------------------- .nv.shared._Z35group_norm_nhwc_bwd_one_pass_kernelI11Bf16IOBf16WLi64ELi14ELi224EEv26Group_norm_nhwc_bwd_params --------------------------
	.section	.nv.shared._Z35group_norm_nhwc_bwd_one_pass_kernelI11Bf16IOBf16WLi64ELi14ELi224EEv26Group_norm_nhwc_bwd_params,"aw",@nobits
	.sectionflags	@""
	.align	16
.nv.shared._Z35group_norm_nhwc_bwd_one_pass_kernelI11Bf16IOBf16WLi64ELi14ELi224EEv26Group_norm_nhwc_bwd_params:
	.zero		4688


//--------------------- .nv.shared._Z35group_norm_nhwc_bwd_one_pass_kernelI11Bf16IOBf16WLi128ELi14ELi224EEv26Group_norm_nhwc_bwd_params --------------------------
	.section	.nv.shared._Z35group_norm_nhwc_bwd_one_pass_kernelI11Bf16IOBf16WLi128ELi14ELi224EEv26Group_norm_nhwc_bwd_params,"aw",@nobits
	.sectionflags	@""
	.align	16
.nv.shared._Z35group_norm_nhwc_bwd_one_pass_kernelI11Bf16IOBf16WLi128ELi14ELi224EEv26Group_norm_nhwc_bwd_params:
	.zero		4688


//--------------------- .nv.shared._Z35group_norm_nhwc_bwd_one_pass_kernelI11Bf16IOBf16WLi256ELi14ELi224EEv26Group_norm_nhwc_bwd_params --------------------------
	.section	.nv.shared._Z35group_norm_nhwc_bwd_one_pass_kernelI11Bf16IOBf16WLi256ELi14ELi224EEv26Group_norm_nhwc_bwd_params,"aw",@nobits
	.sectionflags	@""
	.align	16
.nv.shared._Z35group_norm_nhwc_bwd_one_pass_kernelI11Bf16IOBf16WLi256ELi14ELi224EEv26Group_norm_nhwc_bwd_params:
	.zero		4688


//--------------------- .nv.shared._Z35group_norm_nhwc_bwd_one_pass_kernelI11Bf16IOBf16WLi512ELi14ELi224EEv26Group_norm_nhwc_bwd_params --------------------------
	.section	.nv.shared._Z35group_norm_nhwc_bwd_one_pass_kernelI11Bf16IOBf16WLi512ELi14ELi224EEv26Group_norm_nhwc_bwd_params,"aw",@nobits
	.sectionflags	@""
	.align	16
.nv.shared._Z35group_norm_nhwc_bwd_one_pass_kernelI11Bf16IOBf16WLi512ELi14ELi224EEv26Group_norm_nhwc_bwd_params:
	.zero		4688


//--------------------- .nv.shared._Z35group_norm_nhwc_bwd_one_pass_kernelI11Bf16IOFp16WLi64ELi14ELi224EEv26Group_norm_nhwc_bwd_params --------------------------
	.section	.nv.shared._Z35group_norm_nhwc_bwd_one_pass_kernelI11Bf16IOFp16WLi64ELi14ELi224EEv26Group_norm_nhwc_bwd_params,"aw",@nobits
	.sectionflags	@""
	.align	16
.nv.shared._Z35group_norm_nhwc_bwd_one_pass_kernelI11Bf16IOFp16WLi64ELi14ELi224EEv26Group_norm_nhwc_bwd_params:
	.zero		4688


//--------------------- .nv.shared._Z35group_norm_nhwc_bwd_one_pass_kernelI11Bf16IOFp16WLi128ELi14ELi224EEv26Group_norm_nhwc_bwd_params --------------------------
	.section	.nv.shared._Z35group_norm_nhwc_bwd_one_pass_kernelI11Bf16IOFp16WLi128ELi14ELi224EEv26Group_norm_nhwc_bwd_params,"aw",@nobits
	.sectionflags	@""
	.align	16
.nv.shared._Z35group_norm_nhwc_bwd_one_pass_kernelI11Bf16IOFp16WLi128ELi14ELi224EEv26Group_norm_nhwc_bwd_params:
	.zero		4688


//--------------------- .nv.shared._Z35group_norm_nhwc_bwd_one_pass_kernelI11Bf16IOFp16WLi256ELi14ELi224EEv26Group_norm_nhwc_bwd_params --------------------------
	.section	.nv.shared._Z35group_norm_nhwc_bwd_one_pass_kernelI11Bf16IOFp16WLi256ELi14ELi224EEv26Group_norm_nhwc_bwd_params,"aw",@nobits
	.sectionflags	@""
	.align	16
.nv.shared._Z35group_norm_nhwc_bwd_one_pass_kernelI11Bf16IOFp16WLi256ELi14ELi224EEv26Group_norm_nhwc_bwd_params:
	.zero		4688


//--------------------- .nv.shared._Z35group_norm_nhwc_bwd_one_pass_kernelI11Bf16IOFp16WLi512ELi14ELi224EEv26Group_norm_nhwc_bwd_params --------------------------
	.section	.nv.shared._Z35group_norm_nhwc_bwd_one_pass_kernelI11Bf16IOFp16WLi512ELi14ELi224EEv26Group_norm_nhwc_bwd_params,"aw",@nobits
	.sectionflags	@""
	.align	16
.nv.shared._Z35group_norm_nhwc_bwd_one_pass_kernelI11Bf16IOFp16WLi512ELi14ELi224EEv26Group_norm_nhwc_bwd_params:
	.zero		4688


//--------------------- .nv.shared._Z35group_norm_nhwc_bwd_one_pass_kernelI11Fp16IOFp32WLi64ELi14ELi224EEv26Group_norm_nhwc_bwd_params --------------------------
	.section	.nv.shared._Z35group_norm_nhwc_bwd_one_pass_kernelI11Fp16IOFp32WLi64ELi14ELi224EEv26Group_norm_nhwc_bwd_params,"aw",@nobits
	.sectionflags	@""
	.align	16
.nv.shared._Z35group_norm_nhwc_bwd_one_pass_kernelI11Fp16IOFp32WLi64ELi14ELi224EEv26Group_norm_nhwc_bwd_params:
	.zero		4688


//--------------------- .nv.shared._Z35group_norm_nhwc_bwd_one_pass_kernelI11Fp16IOFp32WLi128ELi14ELi224EEv26Group_norm_nhwc_bwd_params --------------------------
	.section	.nv.shared._Z35group_norm_nhwc_bwd_one_pass_kernelI11Fp16IOFp32WLi128ELi14ELi224EEv26Group_norm_nhwc_bwd_params,"aw",@nobits
	.sectionflags	@""
	.align	16
.nv.shared._Z35group_norm_nhwc_bwd_one_pass_kernelI11Fp16IOFp32WLi128ELi14ELi224EEv26Group_norm_nhwc_bwd_params:
	.zero		4688


//--------------------- .nv.shared._Z35group_norm_nhwc_bwd_one_pass_kernelI11Fp16IOFp32WLi256ELi14ELi224EEv26Group_norm_nhwc_bwd_params --------------------------
	.section	.nv.shared._Z35group_norm_nhwc_bwd_one_pass_kernelI11Fp16IOFp32WLi256ELi14ELi224EEv26Group_norm_nhwc_bwd_params,"aw",@nobits
	.sectionflags	@""
	.align	16
.nv.shared._Z35group_norm_nhwc_bwd_one_pass_kernelI11Fp16IOFp32WLi256ELi14ELi224EEv26Group_norm_nhwc_bwd_params:
	.zero		4688


//--------------------- .nv.shared._Z35group_norm_nhwc_bwd_one_pass_kernelI11Fp16IOFp32WLi512ELi14ELi224EEv26Group_norm_nhwc_bwd_params --------------------------
	.section	.nv.shared._Z35group_norm_nhwc_bwd_one_pass_kernelI11Fp16IOFp32WLi512ELi14ELi224EEv26Group_norm_nhwc_bwd_params,"aw",@nobits
	.sectionflags	@""
	.align	16
.nv.shared._Z35group_norm_nhwc_bwd_one_pass_kernelI11Fp16IOFp32WLi512ELi14ELi224EEv26Group_norm_nhwc_bwd_params:
	.zero		4688


//--------------------- .nv.shared._Z35group_norm_nhwc_bwd_one_pass_kernelI11Fp16IOBf16WLi64ELi14ELi224EEv26Group_norm_nhwc_bwd_params --------------------------
	.section	.nv.shared._Z35group_norm_nhwc_bwd_one_pass_kernelI11Fp16IOBf16WLi64ELi14ELi224EEv26Group_norm_nhwc_bwd_params,"aw",@nobits
	.sectionflags	@""
	.align	16
.nv.shared._Z35group_norm_nhwc_bwd_one_pass_kernelI11Fp16IOBf16WLi64ELi14ELi224EEv26Group_norm_nhwc_bwd_params:
	.zero		4688


//--------------------- .nv.shared._Z35group_norm_nhwc_bwd_one_pass_kernelI11Fp16IOBf16WLi128ELi14ELi224EEv26Group_norm_nhwc_bwd_params --------------------------
	.section	.nv.shared._Z35group_norm_nhwc_bwd_one_pass_kernelI11Fp16IOBf16WLi128ELi14ELi224EEv26Group_norm_nhwc_bwd_params,"aw",@nobits
	.sectionflags	@""
	.align	16
.nv.shared._Z35group_norm_nhwc_bwd_one_pass_kernelI11Fp16IOBf16WLi128ELi14ELi224EEv26Group_norm_nhwc_bwd_params:
	.zero		4688


//--------------------- .nv.shared._Z35group_norm_nhwc_bwd_one_pass_kernelI11Fp16IOBf16WLi256ELi14ELi224EEv26Group_norm_nhwc_bwd_params --------------------------
	.section	.nv.shared._Z35group_norm_nhwc_bwd_one_pass_kernelI11Fp16IOBf16WLi256ELi14ELi224EEv26Group_norm_nhwc_bwd_params,"aw",@nobits
	.sectionflags	@""
	.align	16
.nv.shared._Z35group_norm_nhwc_bwd_one_pass_kernelI11Fp16IOBf16WLi256ELi14ELi224EEv26Group_norm_nhwc_bwd_params:
	.zero		4688


//--------------------- .nv.shared._Z35group_norm_nhwc_bwd_one_pass_kernelI11Fp16IOBf16WLi512ELi14ELi224EEv26Group_norm_nhwc_bwd_params --------------------------
	.section	.nv.shared._Z35group_norm_nhwc_bwd_one_pass_kernelI11Fp16IOBf16WLi512ELi14ELi224EEv26Group_norm_nhwc_bwd_params,"aw",@nobits
	.sectionflags	@""
	.align	16
.nv.shared._Z35group_norm_nhwc_bwd_one_pass_kernelI11Fp16IOBf16WLi512ELi14ELi224EEv26Group_norm_nhwc_bwd_params:
	.zero		4688


//--------------------- .nv.shared._Z35group_norm_nhwc_bwd_one_pass_kernelI11Fp16IOFp16WLi64ELi14ELi224EEv26Group_norm_nhwc_bwd_params --------------------------
	.section	.nv.shared._Z35group_norm_nhwc_bwd_one_pass_kernelI11Fp16IOFp16WLi64ELi14ELi224EEv26Group_norm_nhwc_bwd_params,"aw",@nobits
	.sectionflags	@""
	.align	16
.nv.shared._Z35group_norm_nhwc_bwd_one_pass_kernelI11Fp16IOFp16WLi64ELi14ELi224EEv26Group_norm_nhwc_bwd_params:
	.zero		4688


//--------------------- .nv.shared._Z35group_norm_nhwc_bwd_one_pass_kernelI11Fp16IOFp16WLi128ELi14ELi224EEv26Group_norm_nhwc_bwd_params --------------------------
	.section	.nv.shared._Z35group_norm_nhwc_bwd_one_pass_kernelI11Fp16IOFp16WLi128ELi14ELi224EEv26Group_norm_nhwc_bwd_params,"aw",@nobits
	.sectionflags	@""
	.align	16
.nv.shared._Z35group_norm_nhwc_bwd_one_pass_kernelI11Fp16IOFp16WLi128ELi14ELi224EEv26Group_norm_nhwc_bwd_params:
	.zero		4688


//--------------------- .nv.shared._Z35group_norm_nhwc_bwd_one_pass_kernelI11Fp16IOFp16WLi256ELi14ELi224EEv26Group_norm_nhwc_bwd_params --------------------------
	.section	.nv.shared._Z35group_norm_nhwc_bwd_one_pass_kernelI11Fp16IOFp16WLi256ELi14ELi224EEv26Group_norm_nhwc_bwd_params,"aw",@nobits
	.sectionflags	@""
	.align	16
.nv.shared._Z35group_norm_nhwc_bwd_one_pass_kernelI11Fp16IOFp16WLi256ELi14ELi224EEv26Group_norm_nhwc_bwd_params:
	.zero		4688


//--------------------- .nv.shared._Z35group_norm_nhwc_bwd_one_pass_kernelI11Fp16IOFp16WLi512ELi14ELi224EEv26Group_norm_nhwc_bwd_params --------------------------
	.section	.nv.shared._Z35group_norm_nhwc_bwd_one_pass_kernelI11Fp16IOFp16WLi512ELi14ELi224EEv26Group_norm_nhwc_bwd_params,"aw",@nobits
	.sectionflags	@""
	.align	16
.nv.shared._Z35group_norm_nhwc_bwd_one_pass_kernelI11Fp16IOFp16WLi512ELi14ELi224EEv26Group_norm_nhwc_bwd_params:
	.zero		4688


//--------------------- .nv.shared._Z35group_norm_nhwc_bwd_one_pass_kernelI11Fp32IOFp32WLi64ELi14ELi224EEv26Group_norm_nhwc_bwd_params --------------------------
	.section	.nv.shared._Z35group_norm_nhwc_bwd_one_pass_kernelI11Fp32IOFp32WLi64ELi14ELi224EEv26Group_norm_nhwc_bwd_params,"aw",@nobits
	.sectionflags	@""
	.align	16
.nv.shared._Z35group_norm_nhwc_bwd_one_pass_kernelI11Fp32IOFp32WLi64ELi14ELi224EEv26Group_norm_nhwc_bwd_params:
	.zero		4688


//--------------------- .nv.shared._Z35group_norm_nhwc_bwd_one_pass_kernelI11Fp32IOFp32WLi128ELi14ELi224EEv26Group_norm_nhwc_bwd_params --------------------------
	.section	.nv.shared._Z35group_norm_nhwc_bwd_one_pass_kernelI11Fp32IOFp32WLi128ELi14ELi224EEv26Group_norm_nhwc_bwd_params,"aw",@nobits
	.sectionflags	@""
	.align	16
.nv.shared._Z35group_norm_nhwc_bwd_one_pass_kernelI11Fp32IOFp32WLi128ELi14ELi224EEv26Group_norm_nhwc_bwd_params:
	.zero		4688


//--------------------- .nv.shared._Z35group_norm_nhwc_bwd_one_pass_kernelI11Fp32IOFp32WLi256ELi14ELi224EEv26Group_norm_nhwc_bwd_params --------------------------
	.section	.nv.shared._Z35group_norm_nhwc_bwd_one_pass_kernelI11Fp32IOFp32WLi256ELi14ELi224EEv26Group_norm_nhwc_bwd_params,"aw",@nobits
	.sectionflags	@""
	.align	16
.nv.shared._Z35group_norm_nhwc_bwd_one_pass_kernelI11Fp32IOFp32WLi256ELi14ELi224EEv26Group_norm_nhwc_bwd_params:
	.zero		4688


//--------------------- .nv.shared._Z35group_norm_nhwc_bwd_one_pass_kernelI11Fp32IOFp32WLi512ELi14ELi224EEv26Group_norm_nhwc_bwd_params --------------------------
	.section	.nv.shared._Z35group_norm_nhwc_bwd_one_pass_kernelI11Fp32IOFp32WLi512ELi14ELi224EEv26Group_norm_nhwc_bwd_params,"aw",@nobits
	.sectionflags	@""
	.align	16
.nv.shared._Z35group_norm_nhwc_bwd_one_pass_kernelI11Fp32IOFp32WLi512ELi14ELi224EEv26Group_norm_nhwc_bwd_params:
	.zero		4688


//--------------------- .nv.shared._Z35group_norm_nhwc_bwd_one_pass_kernelI11Fp32IOBf16WLi64ELi14ELi224EEv26Group_norm_nhwc_bwd_params --------------------------
	.section	.nv.shared._Z35group_norm_nhwc_bwd_one_pass_kernelI11Fp32IOBf16WLi64ELi14ELi224EEv26Group_norm_nhwc_bwd_params,"aw",@nobits
	.sectionflags	@""
	.align	16
.nv.shared._Z35group_norm_nhwc_bwd_one_pass_kernelI11Fp32IOBf16WLi64ELi14ELi224EEv26Group_norm_nhwc_bwd_params:
	.zero		4688


//--------------------- .nv.shared._Z35group_norm_nhwc_bwd_one_pass_kernelI11Fp32IOBf16WLi128ELi14ELi224EEv26Group_norm_nhwc_bwd_params --------------------------
	.section	.nv.shared._Z35group_norm_nhwc_bwd_one_pass_kernelI11Fp32IOBf16WLi128ELi14ELi224EEv26Group_norm_nhwc_bwd_params,"aw",@nobits
	.sectionflags	@""
	.align	16
.nv.shared._Z35group_norm_nhwc_bwd_one_pass_kernelI11Fp32IOBf16WLi128ELi14ELi224EEv26Group_norm_nhwc_bwd_params:
	.zero		4688


//--------------------- .nv.shared._Z35group_norm_nhwc_bwd_one_pass_kernelI11Fp32IOBf16WLi256ELi14ELi224EEv26Group_norm_nhwc_bwd_params --------------------------
	.section	.nv.shared._Z35group_norm_nhwc_bwd_one_pass_kernelI11Fp32IOBf16WLi256ELi14ELi224EEv26Group_norm_nhwc_bwd_params,"aw",@nobits
	.sectionflags	@""
	.align	16
.nv.shared._Z35group_norm_nhwc_bwd_one_pass_kernelI11Fp32IOBf16WLi256ELi14ELi224EEv26Group_norm_nhwc_bwd_params:
	.zero		4688


//--------------------- .nv.shared._Z35group_norm_nhwc_bwd_one_pass_kernelI11Fp32IOBf16WLi512ELi14ELi224EEv26Group_norm_nhwc_bwd_params --------------------------
	.section	.nv.shared._Z35group_norm_nhwc_bwd_one_pass_kernelI11Fp32IOBf16WLi512ELi14ELi224EEv26Group_norm_nhwc_bwd_params,"aw",@nobits
	.sectionflags	@""
	.align	16
.nv.shared._Z35group_norm_nhwc_bwd_one_pass_kernelI11Fp32IOBf16WLi512ELi14ELi224EEv26Group_norm_nhwc_bwd_params:
	.zero		4688


//--------------------- .nv.shared._Z35group_norm_nhwc_bwd_one_pass_kernelI11Fp32IOFp16WLi64ELi14ELi224EEv26Group_norm_nhwc_bwd_params --------------------------
	.section	.nv.shared._Z35group_norm_nhwc_bwd_one_pass_kernelI11Fp32IOFp16WLi64ELi14ELi224EEv26Group_norm_nhwc_bwd_params,"aw",@nobits
	.sectionflags	@""
	.align	16
.nv.shared._Z35group_norm_nhwc_bwd_one_pass_kernelI11Fp32IOFp16WLi64ELi14ELi224EEv26Group_norm_nhwc_bwd_params:
	.zero		4688


//--------------------- .nv.shared._Z35group_norm_nhwc_bwd_one_pass_kernelI11Fp32IOFp16WLi128ELi14ELi224EEv26Group_norm_nhwc_bwd_params --------------------------
	.section	.nv.shared._Z35group_norm_nhwc_bwd_one_pass_kernelI11Fp32IOFp16WLi128ELi14ELi224EEv26Group_norm_nhwc_bwd_params,"aw",@nobits
	.sectionflags	@""
	.align	16
.nv.shared._Z35group_norm_nhwc_bwd_one_pass_kernelI11Fp32IOFp16WLi128ELi14ELi224EEv26Group_norm_nhwc_bwd_params:
	.zero		4688


//--------------------- .nv.shared._Z35group_norm_nhwc_bwd_one_pass_kernelI11Fp32IOFp16WLi256ELi14ELi224EEv26Group_norm_nhwc_bwd_params --------------------------
	.section	.nv.shared._Z35group_norm_nhwc_bwd_one_pass_kernelI11Fp32IOFp16WLi256ELi14ELi224EEv26Group_norm_nhwc_bwd_params,"aw",@nobits
	.sectionflags	@""
	.align	16
.nv.shared._Z35group_norm_nhwc_bwd_one_pass_kernelI11Fp32IOFp16WLi256ELi14ELi224EEv26Group_norm_nhwc_bwd_params:
	.zero		4688


//--------------------- .nv.shared._Z35group_norm_nhwc_bwd_one_pass_kernelI11Fp32IOFp16WLi512ELi14ELi224EEv26Group_norm_nhwc_bwd_params --------------------------
	.section	.nv.shared._Z35group_norm_nhwc_bwd_one_pass_kernelI11Fp32IOFp16WLi512ELi14ELi224EEv26Group_norm_nhwc_bwd_params,"aw",@nobits
	.sectionflags	@""
	.align	16
.nv.shared._Z35group_norm_nhwc_bwd_one_pass_kernelI11Fp32IOFp16WLi512ELi14ELi224EEv26Group_norm_nhwc_bwd_params:
	.zero		4688


//--------------------- .nv.shared._Z35group_norm_nhwc_fwd_one_pass_kernelI11Bf16IOFp32WLi64ELi14ELi224EEv26Group_norm_nhwc_fwd_params --------------------------
	.section	.nv.shared._Z35group_norm_nhwc_fwd_one_pass_kernelI11Bf16IOFp32WLi64ELi14ELi224EEv26Group_norm_nhwc_fwd_params,"aw",@nobits
	.sectionflags	@""
	.align	8
.nv.shared._Z35group_norm_nhwc_fwd_one_pass_kernelI11Bf16IOFp32WLi64ELi14ELi224EEv26Group_norm_nhwc_fwd_params:
	.zero		1104


//--------------------- .nv.shared._Z35group_norm_nhwc_fwd_one_pass_kernelI11Bf16IOFp32WLi128ELi14ELi224EEv26Group_norm_nhwc_fwd_params --------------------------
	.section	.nv.shared._Z35group_norm_nhwc_fwd_one_pass_kernelI11Bf16IOFp32WLi128ELi14ELi224EEv26Group_norm_nhwc_fwd_params,"aw",@nobits
	.sectionflags	@""
	.align	8
.nv.shared._Z35group_norm_nhwc_fwd_one_pass_kernelI11Bf16IOFp32WLi128ELi14ELi224EEv26Group_norm_nhwc_fwd_params:
	.zero		1104


//--------------------- .nv.shared._Z35group_norm_nhwc_fwd_one_pass_kernelI11Bf16IOFp32WLi256ELi14ELi224EEv26Group_norm_nhwc_fwd_params --------------------------
	.section	.nv.shared._Z35group_norm_nhwc_fwd_one_pass_kernelI11Bf16IOFp32WLi256ELi14ELi224EEv26Group_norm_nhwc_fwd_params,"aw",@nobits
	.sectionflags	@""
	.align	8
.nv.shared._Z35group_norm_nhwc_fwd_one_pass_kernelI11Bf16IOFp32WLi256ELi14ELi224EEv26Group_norm_nhwc_fwd_params:
	.zero		1104


//--------------------- .nv.shared._Z35group_norm_nhwc_fwd_one_pass_kernelI11Bf16IOFp32WLi512ELi14ELi224EEv26Group_norm_nhwc_fwd_params --------------------------
	.section	.nv.shared._Z35group_norm_nhwc_fwd_one_pass_kernelI11Bf16IOFp32WLi512ELi14ELi224EEv26Group_norm_nhwc_fwd_params,"aw",@nobits
	.sectionflags	@""
	.align	8
.nv.shared._Z35group_norm_nhwc_fwd_one_pass_kernelI11Bf16IOFp32WLi512ELi14ELi224EEv26Group_norm_nhwc_fwd_params:
	.zero		1104


//--------------------- .nv.shared._Z35group_norm_nhwc_fwd_one_pass_kernelI11Bf16IOBf16WLi64ELi14ELi224EEv26Group_norm_nhwc_fwd_params --------------------------
	.section	.nv.shared._Z35group_norm_nhwc_fwd_one_pass_kernelI11Bf16IOBf16WLi64ELi14ELi224EEv26Group_norm_nhwc_fwd_params,"aw",@nobits
	.sectionflags	@""
	.align	8
.nv.shared._Z35group_norm_nhwc_fwd_one_pass_kernelI11Bf16IOBf16WLi64ELi14ELi224EEv26Group_norm_nhwc_fwd_params:
	.zero		1104


//--------------------- .nv.shared._Z35group_norm_nhwc_fwd_one_pass_kernelI11Bf16IOBf16WLi128ELi14ELi224EEv26Group_norm_nhwc_fwd_params --------------------------
	.section	.nv.shared._Z35group_norm_nhwc_fwd_one_pass_kernelI11Bf16IOBf16WLi128ELi14ELi224EEv26Group_norm_nhwc_fwd_params,"aw",@nobits
	.sectionflags	@""
	.align	8
.nv.shared._Z35group_norm_nhwc_fwd_one_pass_kernelI11Bf16IOBf16WLi128ELi14ELi224EEv26Group_norm_nhwc_fwd_params:
	.zero		1104


//--------------------- .nv.shared._Z35group_norm_nhwc_fwd_one_pass_kernelI11Bf16IOBf16WLi256ELi14ELi224EEv26Group_norm_nhwc_fwd_params --------------------------
	.section	.nv.shared._Z35group_norm_nhwc_fwd_one_pass_kernelI11Bf16IOBf16WLi256ELi14ELi224EEv26Group_norm_nhwc_fwd_params,"aw",@nobits
	.sectionflags	@""
	.align	8
.nv.shared._Z35group_norm_nhwc_fwd_one_pass_kernelI11Bf16IOBf16WLi256ELi14ELi224EEv26Group_norm_nhwc_fwd_params:
	.zero		1104


//--------------------- .nv.shared._Z35group_norm_nhwc_fwd_one_pass_kernelI11Bf16IOBf16WLi512ELi14ELi224EEv26Group_norm_nhwc_fwd_params --------------------------
	.section	.nv.shared._Z35group_norm_nhwc_fwd_one_pass_kernelI11Bf16IOBf16WLi512ELi14ELi224EEv26Group_norm_nhwc_fwd_params,"aw",@nobits
	.sectionflags	@""
	.align	8
.nv.shared._Z35group_norm_nhwc_fwd_one_pass_kernelI11Bf16IOBf16WLi512ELi14ELi224EEv26Group_norm_nhwc_fwd_params:
	.zero		1104


//--------------------- .nv.shared._Z35group_norm_nhwc_fwd_one_pass_kernelI11Bf16IOFp16WLi64ELi14ELi224EEv26Group_norm_nhwc_fwd_params --------------------------
	.section	.nv.shared._Z35group_norm_nhwc_fwd_one_pass_kernelI11Bf16IOFp16WLi64ELi14ELi224EEv26Group_norm_nhwc_fwd_params,"aw",@nobits
	.sectionflags	@""
	.align	8
.nv.shared._Z35group_norm_nhwc_fwd_one_pass_kernelI11Bf16IOFp16WLi64ELi14ELi224EEv26Group_norm_nhwc_fwd_params:
	.zero		1104


//--------------------- .nv.shared._Z35group_norm_nhwc_fwd_one_pass_kernelI11Bf16IOFp16WLi128ELi14ELi224EEv26Group_norm_nhwc_fwd_params --------------------------
	.section	.nv.shared._Z35group_norm_nhwc_fwd_one_pass_kernelI11Bf16IOFp16WLi128ELi14ELi224EEv26Group_norm_nhwc_fwd_params,"aw",@nobits
	.sectionflags	@""
	.align	8
.nv.shared._Z35group_norm_nhwc_fwd_one_pass_kernelI11Bf16IOFp16WLi128ELi14ELi224EEv26Group_norm_nhwc_fwd_params:
	.zero		1104


//--------------------- .nv.shared._Z35group_norm_nhwc_fwd_one_pass_kernelI11Bf16IOFp16WLi256ELi14ELi224EEv26Group_norm_nhwc_fwd_params --------------------------
	.section	.nv.shared._Z35group_norm_nhwc_fwd_one_pass_kernelI11Bf16IOFp16WLi256ELi14ELi224EEv26Group_norm_nhwc_fwd_params,"aw",@nobits
	.sectionflags	@""
	.align	8
.nv.shared._Z35group_norm_nhwc_fwd_one_pass_kernelI11Bf16IOFp16WLi256ELi14ELi224EEv26Group_norm_nhwc_fwd_params:
	.zero		1104


//--------------------- .nv.shared._Z35group_norm_nhwc_fwd_one_pass_kernelI11Bf16IOFp16WLi512ELi14ELi224EEv26Group_norm_nhwc_fwd_params --------------------------
	.section	.nv.shared._Z35group_norm_nhwc_fwd_one_pass_kernelI11Bf16IOFp16WLi512ELi14ELi224EEv26Group_norm_nhwc_fwd_params,"aw",@nobits
	.sectionflags	@""
	.align	8
.nv.shared._Z35group_norm_nhwc_fwd_one_pass_kernelI11Bf16IOFp16WLi512ELi14ELi224EEv26Group_norm_nhwc_fwd_params:
	.zero		1104


//--------------------- .nv.shared._Z35group_norm_nhwc_fwd_one_pass_kernelI11Fp16IOFp32WLi64ELi14ELi224EEv26Group_norm_nhwc_fwd_params --------------------------
	.section	.nv.shared._Z35group_norm_nhwc_fwd_one_pass_kernelI11Fp16IOFp32WLi64ELi14ELi224EEv26Group_norm_nhwc_fwd_params,"aw",@nobits
	.sectionflags	@""
	.align	8
.nv.shared._Z35group_norm_nhwc_fwd_one_pass_kernelI11Fp16IOFp32WLi64ELi14ELi224EEv26Group_norm_nhwc_fwd_params:
	.zero		1104


//--------------------- .nv.shared._Z35group_norm_nhwc_fwd_one_pass_kernelI11Fp16IOFp32WLi128ELi14ELi224EEv26Group_norm_nhwc_fwd_params --------------------------
	.section	.nv.shared._Z35group_norm_nhwc_fwd_one_pass_kernelI11Fp16IOFp32WLi128ELi14ELi224EEv26Group_norm_nhwc_fwd_params,"aw",@nobits
	.sectionflags	@""
	.align	8
.nv.shared._Z35group_norm_nhwc_fwd_one_pass_kernelI11Fp16IOFp32WLi128ELi14ELi224EEv26Group_norm_nhwc_fwd_params:
	.zero		1104


//--------------------- .nv.shared._Z35group_norm_nhwc_fwd_one_pass_kernelI11Fp16IOFp32WLi256ELi14ELi224EEv26Group_norm_nhwc_fwd_params --------------------------
	.section	.nv.shared._Z35group_norm_nhwc_fwd_one_pass_kernelI11Fp16IOFp32WLi256ELi14ELi224EEv26Group_norm_nhwc_fwd_params,"aw",@nobits
	.sectionflags	@""
	.align	8
.nv.shared._Z35group_norm_nhwc_fwd_one_pass_kernelI11Fp16IOFp32WLi256ELi14ELi224EEv26Group_norm_nhwc_fwd_params:
	.zero		1104


//--------------------- .nv.shared._Z35group_norm_nhwc_fwd_one_pass_kernelI11Fp16IOFp32WLi512ELi14ELi224EEv26Group_norm_nhwc_fwd_params --------------------------
	.section	.nv.shared._Z35group_norm_nhwc_fwd_one_pass_kernelI11Fp16IOFp32WLi512ELi14ELi224EEv26Group_norm_nhwc_fwd_params,"aw",@nobits
	.sectionflags	@""
	.align	8
.nv.shared._Z35group_norm_nhwc_fwd_one_pass_kernelI11Fp16IOFp32WLi512ELi14ELi224EEv26Group_norm_nhwc_fwd_params:
	.zero		1104


//--------------------- .nv.shared._Z35group_norm_nhwc_fwd_one_pass_kernelI11Fp16IOBf16WLi64ELi14ELi224EEv26Group_norm_nhwc_fwd_params --------------------------
	.section	.nv.shared._Z35group_norm_nhwc_fwd_one_pass_kernelI11Fp16IOBf16WLi64ELi14ELi224EEv26Group_norm_nhwc_fwd_params,"aw",@nobits
	.sectionflags	@""
	.align	8
.nv.shared._Z35group_norm_nhwc_fwd_one_pass_kernelI11Fp16IOBf16WLi64ELi14ELi224EEv26Group_norm_nhwc_fwd_params:
	.zero		1104


//--------------------- .nv.shared._Z35group_norm_nhwc_fwd_one_pass_kernelI11Fp16IOBf16WLi128ELi14ELi224EEv26Group_norm_nhwc_fwd_params --------------------------
	.section	.nv.shared._Z35group_norm_nhwc_fwd_one_pass_kernelI11Fp16IOBf16WLi128ELi14ELi224EEv26Group_norm_nhwc_fwd_params,"aw",@nobits
	.sectionflags	@""
	.align	8
.nv.shared._Z35group_norm_nhwc_fwd_one_pass_kernelI11Fp16IOBf16WLi128ELi14ELi224EEv26Group_norm_nhwc_fwd_params:
	.zero		1104


//--------------------- .nv.shared._Z35group_norm_nhwc_fwd_one_pass_kernelI11Fp16IOBf16WLi256ELi14ELi224EEv26Group_norm_nhwc_fwd_params --------------------------
	.section	.nv.shared._Z35group_norm_nhwc_fwd_one_pass_kernelI11Fp16IOBf16WLi256ELi14ELi224EEv26Group_norm_nhwc_fwd_params,"aw",@nobits
	.sectionflags	@""
	.align	8
.nv.shared._Z35group_norm_nhwc_fwd_one_pass_kernelI11Fp16IOBf16WLi256ELi14ELi224EEv26Group_norm_nhwc_fwd_params:
	.zero		1104


//--------------------- .nv.shared._Z35group_norm_nhwc_fwd_one_pass_kernelI11Fp16IOBf16WLi512ELi14ELi224EEv26Group_norm_nhwc_fwd_params --------------------------
	.section	.nv.shared._Z35group_norm_nhwc_fwd_one_pass_kernelI11Fp16IOBf16WLi512ELi14ELi224EEv26Group_norm_nhwc_fwd_params,"aw",@nobits
	.sectionflags	@""
	.align	8
.nv.shared._Z35group_norm_nhwc_fwd_one_pass_kernelI11Fp16IOBf16WLi512ELi14ELi224EEv26Group_norm_nhwc_fwd_params:
	.zero		1104


//--------------------- .nv.shared._Z35group_norm_nhwc_fwd_one_pass_kernelI11Fp16IOFp16WLi64ELi14ELi224EEv26Group_norm_nhwc_fwd_params --------------------------
	.section	.nv.shared._Z35group_norm_nhwc_fwd_one_pass_kernelI11Fp16IOFp16WLi64ELi14ELi224EEv26Group_norm_nhwc_fwd_params,"aw",@nobits
	.sectionflags	@""
	.align	8
.nv.shared._Z35group_norm_nhwc_fwd_one_pass_kernelI11Fp16IOFp16WLi64ELi14ELi224EEv26Group_norm_nhwc_fwd_params:
	.zero		1104


//--------------------- .nv.shared._Z35group_norm_nhwc_fwd_one_pass_kernelI11Fp16IOFp16WLi128ELi14ELi224EEv26Group_norm_nhwc_fwd_params --------------------------
	.section	.nv.shared._Z35group_norm_nhwc_fwd_one_pass_kernelI11Fp16IOFp16WLi128ELi14ELi224EEv26Group_norm_nhwc_fwd_params,"aw",@nobits
	.sectionflags	@""
	.align	8
.nv.shared._Z35group_norm_nhwc_fwd_one_pass_kernelI11Fp16IOFp16WLi128ELi14ELi224EEv26Group_norm_nhwc_fwd_params:
	.zero		1104


//--------------------- .nv.shared._Z35group_norm_nhwc_fwd_one_pass_kernelI11Fp16IOFp16WLi256ELi14ELi224EEv26Group_norm_nhwc_fwd_params --------------------------
	.section	.nv.shared._Z35group_norm_nhwc_fwd_one_pass_kernelI11Fp16IOFp16WLi256ELi14ELi224EEv26Group_norm_nhwc_fwd_params,"aw",@nobits
	.sectionflags	@""
	.align	8
.nv.shared._Z35group_norm_nhwc_fwd_one_pass_kernelI11Fp16IOFp16WLi256ELi14ELi224EEv26Group_norm_nhwc_fwd_params:
	.zero		1104


//--------------------- .nv.shared._Z35group_norm_nhwc_fwd_one_pass_kernelI11Fp16IOFp16WLi512ELi14ELi224EEv26Group_norm_nhwc_fwd_params --------------------------
	.section	.nv.shared._Z35group_norm_nhwc_fwd_one_pass_kernelI11Fp16IOFp16WLi512ELi14ELi224EEv26Group_norm_nhwc_fwd_params,"aw",@nobits
	.sectionflags	@""
	.align	8
.nv.shared._Z35group_norm_nhwc_fwd_one_pass_kernelI11Fp16IOFp16WLi512ELi14ELi224EEv26Group_norm_nhwc_fwd_params:
	.zero		1104


//--------------------- .nv.shared._Z35group_norm_nhwc_fwd_one_pass_kernelI11Fp32IOFp32WLi64ELi14ELi224EEv26Group_norm_nhwc_fwd_params --------------------------
	.section	.nv.shared._Z35group_norm_nhwc_fwd_one_pass_kernelI11Fp32IOFp32WLi64ELi14ELi224EEv26Group_norm_nhwc_fwd_params,"aw",@nobits
	.sectionflags	@""
	.align	8
.nv.shared._Z35group_norm_nhwc_fwd_one_pass_kernelI11Fp32IOFp32WLi64ELi14ELi224EEv26Group_norm_nhwc_fwd_params:
	.zero		1104


//--------------------- .nv.shared._Z35group_norm_nhwc_fwd_one_pass_kernelI11Fp32IOFp32WLi128ELi14ELi224EEv26Group_norm_nhwc_fwd_params --------------------------
	.section	.nv.shared._Z35group_norm_nhwc_fwd_one_pass_kernelI11Fp32IOFp32WLi128ELi14ELi224EEv26Group_norm_nhwc_fwd_params,"aw",@nobits
	.sectionflags	@""
	.align	8
.nv.shared._Z35group_norm_nhwc_fwd_one_pass_kernelI11Fp32IOFp32WLi128ELi14ELi224EEv26Group_norm_nhwc_fwd_params:
	.zero		1104


//--------------------- .nv.shared._Z35group_norm_nhwc_fwd_one_pass_kernelI11Fp32IOFp32WLi256ELi14ELi224EEv26Group_norm_nhwc_fwd_params --------------------------
	.section	.nv.shared._Z35group_norm_nhwc_fwd_one_pass_kernelI11Fp32IOFp32WLi256ELi14ELi224EEv26Group_norm_nhwc_fwd_params,"aw",@nobits
	.sectionflags	@""
	.align	8
.nv.shared._Z35group_norm_nhwc_fwd_one_pass_kernelI11Fp32IOFp32WLi256ELi14ELi224EEv26Group_norm_nhwc_fwd_params:
	.zero		1104


//--------------------- .nv.shared._Z35group_norm_nhwc_fwd_one_pass_kernelI11Fp32IOFp32WLi512ELi14ELi224EEv26Group_norm_nhwc_fwd_params --------------------------
	.section	.nv.shared._Z35group_norm_nhwc_fwd_one_pass_kernelI11Fp32IOFp32WLi512ELi14ELi224EEv26Group_norm_nhwc_fwd_params,"aw",@nobits
	.sectionflags	@""
	.align	8
.nv.shared._Z35group_norm_nhwc_fwd_one_pass_kernelI11Fp32IOFp32WLi512ELi14ELi224EEv26Group_norm_nhwc_fwd_params:
	.zero		1104


//--------------------- .nv.shared._Z35group_norm_nhwc_fwd_one_pass_kernelI11Fp32IOBf16WLi64ELi14ELi224EEv26Group_norm_nhwc_fwd_params --------------------------
	.section	.nv.shared._Z35group_norm_nhwc_fwd_one_pass_kernelI11Fp32IOBf16WLi64ELi14ELi224EEv26Group_norm_nhwc_fwd_params,"aw",@nobits
	.sectionflags	@""
	.align	8
.nv.shared._Z35group_norm_nhwc_fwd_one_pass_kernelI11Fp32IOBf16WLi64ELi14ELi224EEv26Group_norm_nhwc_fwd_params:
	.zero		1104


//--------------------- .nv.shared._Z35group_norm_nhwc_fwd_one_pass_kernelI11Fp32IOBf16WLi128ELi14ELi224EEv26Group_norm_nhwc_fwd_params --------------------------
	.section	.nv.shared._Z35group_norm_nhwc_fwd_one_pass_kernelI11Fp32IOBf16WLi128ELi14ELi224EEv26Group_norm_nhwc_fwd_params,"aw",@nobits
	.sectionflags	@""
	.align	8
.nv.shared._Z35group_norm_nhwc_fwd_one_pass_kernelI11Fp32IOBf16WLi128ELi14ELi224EEv26Group_norm_nhwc_fwd_params:
	.zero		1104


//--------------------- .nv.shared._Z35group_norm_nhwc_fwd_one_pass_kernelI11Fp32IOBf16WLi256ELi14ELi224EEv26Group_norm_nhwc_fwd_params --------------------------
	.section	.nv.shared._Z35group_norm_nhwc_fwd_one_pass_kernelI11Fp32IOBf16WLi256ELi14ELi224EEv26Group_norm_nhwc_fwd_params,"aw",@nobits
	.sectionflags	@""
	.align	8
.nv.shared._Z35group_norm_nhwc_fwd_one_pass_kernelI11Fp32IOBf16WLi256ELi14ELi224EEv26Group_norm_nhwc_fwd_params:
	.zero		1104


//--------------------- .nv.shared._Z35group_norm_nhwc_fwd_one_pass_kernelI11Fp32IOBf16WLi512ELi14ELi224EEv26Group_norm_nhwc_fwd_params --------------------------
	.section	.nv.shared._Z35group_norm_nhwc_fwd_one_pass_kernelI11Fp32IOBf16WLi512ELi14ELi224EEv26Group_norm_nhwc_fwd_params,"aw",@nobits
	.sectionflags	@""
	.align	8
.nv.shared._Z35group_norm_nhwc_fwd_one_pass_kernelI11Fp32IOBf16WLi512ELi14ELi224EEv26Group_norm_nhwc_fwd_params:
	.zero		1104


//--------------------- .nv.shared._Z35group_norm_nhwc_fwd_one_pass_kernelI11Fp32IOFp16WLi64ELi14ELi224EEv26Group_norm_nhwc_fwd_params --------------------------
	.section	.nv.shared._Z35group_norm_nhwc_fwd_one_pass_kernelI11Fp32IOFp16WLi64ELi14ELi224EEv26Group_norm_nhwc_fwd_params,"aw",@nobits
	.sectionflags	@""
	.align	8
.nv.shared._Z35group_norm_nhwc_fwd_one_pass_kernelI11Fp32IOFp16WLi64ELi14ELi224EEv26Group_norm_nhwc_fwd_params:
	.zero		1104


//--------------------- .nv.shared._Z35group_norm_nhwc_fwd_one_pass_kernelI11Fp32IOFp16WLi128ELi14ELi224EEv26Group_norm_nhwc_fwd_params --------------------------
	.section	.nv.shared._Z35group_norm_nhwc_fwd_one_pass_kernelI11Fp32IOFp16WLi128ELi14ELi224EEv26Group_norm_nhwc_fwd_params,"aw",@nobits
	.sectionflags	@""
	.align	8
.nv.shared._Z35group_norm_nhwc_fwd_one_pass_kernelI11Fp32IOFp16WLi128ELi14ELi224EEv26Group_norm_nhwc_fwd_params:
	.zero		1104


//--------------------- .nv.shared._Z35group_norm_nhwc_fwd_one_pass_kernelI11Fp32IOFp16WLi256ELi14ELi224EEv26Group_norm_nhwc_fwd_params --------------------------
	.section	.nv.shared._Z35group_norm_nhwc_fwd_one_pass_kernelI11Fp32IOFp16WLi256ELi14ELi224EEv26Group_norm_nhwc_fwd_params,"aw",@nobits
	.sectionflags	@""
	.align	8
.nv.shared._Z35group_norm_nhwc_fwd_one_pass_kernelI11Fp32IOFp16WLi256ELi14ELi224EEv26Group_norm_nhwc_fwd_params:
	.zero		1104


//--------------------- .nv.shared._Z35group_norm_nhwc_fwd_one_pass_kernelI11Fp32IOFp16WLi512ELi14ELi224EEv26Group_norm_nhwc_fwd_params --------------------------
	.section	.nv.shared._Z35group_norm_nhwc_fwd_one_pass_kernelI11Fp32IOFp16WLi512ELi14ELi224EEv26Group_norm_nhwc_fwd_params,"aw",@nobits
	.sectionflags	@""
	.align	8
.nv.shared._Z35group_norm_nhwc_fwd_one_pass_kernelI11Fp32IOFp16WLi512ELi14ELi224EEv26Group_norm_nhwc_fwd_params:
	.zero		1104


//--------------------- .nv.constant0._ZN3cub18CUB_300001_SM_10006detail11EmptyKernelIvEEvv --------------------------
	.section	.nv.constant0._ZN3cub18CUB_300001_SM_10006detail11EmptyKernelIvEEvv,"a",@progbits
	.sectionflags	@""
	.align	4
.nv.constant0._ZN3cub18CUB_300001_SM_10006detail11EmptyKernelIvEEvv:
	.zero		896


//--------------------- .nv.constant0._Z35group_norm_nhwc_bwd_one_pass_kernelI11Bf16IOFp32WLi64ELi14ELi224EEv26Group_norm_nhwc_bwd_params --------------------------
	.section	.nv.constant0._Z35group_norm_nhwc_bwd_one_pass_kernelI11Bf16IOFp32WLi64ELi14ELi224EEv26Group_norm_nhwc_bwd_params,"a",@progbits
	.sectionflags	@""
	.align	4
.nv.constant0._Z35group_norm_nhwc_bwd_one_pass_kernelI11Bf16IOFp32WLi64ELi14ELi224EEv26Group_norm_nhwc_bwd_params:
	.zero		1080


//--------------------- .nv.constant0._Z35group_norm_nhwc_bwd_one_pass_kernelI11Bf16IOFp32WLi128ELi14ELi224EEv26Group_norm_nhwc_bwd_params --------------------------
	.section	.nv.constant0._Z35group_norm_nhwc_bwd_one_pass_kernelI11Bf16IOFp32WLi128ELi14ELi224EEv26Group_norm_nhwc_bwd_params,"a",@progbits
	.sectionflags	@""
	.align	4
.nv.constant0._Z35group_norm_nhwc_bwd_one_pass_kernelI11Bf16IOFp32WLi128ELi14ELi224EEv26Group_norm_nhwc_bwd_params:
	.zero		1080


//--------------------- .nv.constant0._Z35group_norm_nhwc_bwd_one_pass_kernelI11Bf16IOFp32WLi256ELi14ELi224EEv26Group_norm_nhwc_bwd_params --------------------------
	.section	.nv.constant0._Z35group_norm_nhwc_bwd_one_pass_kernelI11Bf16IOFp32WLi256ELi14ELi224EEv26Group_norm_nhwc_bwd_params,"a",@progbits
	.sectionflags	@""
	.align	4
.nv.constant0._Z35group_norm_nhwc_bwd_one_pass_kernelI11Bf16IOFp32WLi256ELi14ELi224EEv26Group_norm_nhwc_bwd_params:
	.zero		1080


//--------------------- .nv.constant0._Z35group_norm_nhwc_bwd_one_pass_kernelI11Bf16IOFp32WLi512ELi14ELi224EEv26Group_norm_nhwc_bwd_params --------------------------
	.section	.nv.constant0._Z35group_norm_nhwc_bwd_one_pass_kernelI11Bf16IOFp32WLi512ELi14ELi224EEv26Group_norm_nhwc_bwd_params,"a",@progbits
	.sectionflags	@""
	.align	4
.nv.constant0._Z35group_norm_nhwc_bwd_one_pass_kernelI11Bf16IOFp32WLi512ELi14ELi224EEv26Group_norm_nhwc_bwd_params:
	.zero		1080


//--------------------- .nv.constant0._Z35group_norm_nhwc_bwd_one_pass_kernelI11Bf16IOBf16WLi64ELi14ELi224EEv26Group_norm_nhwc_bwd_params --------------------------
	.section	.nv.constant0._Z35group_norm_nhwc_bwd_one_pass_kernelI11Bf16IOBf16WLi64ELi14ELi224EEv26Group_norm_nhwc_bwd_params,"a",@progbits
	.sectionflags	@""
	.align	4
.nv.constant0._Z35group_norm_nhwc_bwd_one_pass_kernelI11Bf16IOBf16WLi64ELi14ELi224EEv26Group_norm_nhwc_bwd_params:
	.zero		1080


//--------------------- .nv.constant0._Z35group_norm_nhwc_bwd_one_pass_kernelI11Bf16IOBf16WLi128ELi14ELi224EEv26Group_norm_nhwc_bwd_params --------------------------
	.section	.nv.constant0._Z35group_norm_nhwc_bwd_one_pass_kernelI11Bf16IOBf16WLi128ELi14ELi224EEv26Group_norm_nhwc_bwd_params,"a",@progbits
	.sectionflags	@""
	.align	4
.nv.constant0._Z35group_norm_nhwc_bwd_one_pass_kernelI11Bf16IOBf16WLi128ELi14ELi224EEv26Group_norm_nhwc_bwd_params:
	.zero		1080


//--------------------- .nv.constant0._Z35group_norm_nhwc_bwd_one_pass_kernelI11Bf16IOBf16WLi256ELi14ELi224EEv26Group_norm_nhwc_bwd_params --------------------------
	.section	.nv.constant0._Z35group_norm_nhwc_bwd_one_pass_kernelI11Bf16IOBf16WLi256ELi14ELi224EEv26Group_norm_nhwc_bwd_params,"a",@progbits
	.sectionflags	@""
	.align	4
.nv.constant0._Z35group_norm_nhwc_bwd_one_pass_kernelI11Bf16IOBf16WLi256ELi14ELi224EEv26Group_norm_nhwc_bwd_params:
	.zero		1080


//--------------------- .nv.constant0._Z35group_norm_nhwc_bwd_one_pass_kernelI11Bf16IOBf16WLi512ELi14ELi224EEv26Group_norm_nhwc_bwd_params --------------------------
	.section	.nv.constant0._Z35group_norm_nhwc_bwd_one_pass_kernelI11Bf16IOBf16WLi512ELi14ELi224EEv26Group_norm_nhwc_bwd_params,"a",@progbits
	.sectionflags	@""
	.align	4
.nv.constant0._Z35group_norm_nhwc_bwd_one_pass_kernelI11Bf16IOBf16WLi512ELi14ELi224EEv26Group_norm_nhwc_bwd_params:
	.zero		1080


//--------------------- .nv.constant0._Z35group_norm_nhwc_bwd_one_pass_kernelI11Bf16IOFp16WLi64ELi14ELi224EEv26Group_norm_nhwc_bwd_params --------------------------
	.section	.nv.constant0._Z35group_norm_nhwc_bwd_one_pass_kernelI11Bf16IOFp16WLi64ELi14ELi224EEv26Group_norm_nhwc_bwd_params,"a",@progbits
	.sectionflags	@""
	.align	4
.nv.constant0._Z35group_norm_nhwc_bwd_one_pass_kernelI11Bf16IOFp16WLi64ELi14ELi224EEv26Group_norm_nhwc_bwd_params:
	.zero		1080


//--------------------- .nv.constant0._Z35group_norm_nhwc_bwd_one_pass_kernelI11Bf16IOFp16WLi128ELi14ELi224EEv26Group_norm_nhwc_bwd_params --------------------------
	.section	.nv.constant0._Z35group_norm_nhwc_bwd_one_pass_kernelI11Bf16IOFp16WLi128ELi14ELi224EEv26Group_norm_nhwc_bwd_params,"a",@progbits
	.sectionflags	@""
	.align	4
.nv.constant0._Z35group_norm_nhwc_bwd_one_pass_kernelI11Bf16IOFp16WLi128ELi14ELi224EEv26Group_norm_nhwc_bwd_params:
	.zero		1080


//--------------------- .nv.constant0._Z35group_norm_nhwc_bwd_one_pass_kernelI11Bf16IOFp16WLi256ELi14ELi224EEv26Group_norm_nhwc_bwd_params --------------------------
	.section	.nv.constant0._Z35group_norm_nhwc_bwd_one_pass_kernelI11Bf16IOFp16WLi256ELi14ELi224EEv26Group_norm_nhwc_bwd_params,"a",@progbits
	.sectionflags	@""
	.align	4
.nv.constant0._Z35group_norm_nhwc_bwd_one_pass_kernelI11Bf16IOFp16WLi256ELi14ELi224EEv26Group_norm_nhwc_bwd_params:
	.zero		1080


//--------------------- .nv.constant0._Z35group_norm_nhwc_bwd_one_pass_kernelI11Bf16IOFp16WLi512ELi14ELi224EEv26Group_norm_nhwc_bwd_params --------------------------
	.section	.nv.constant0._Z35group_norm_nhwc_bwd_one_pass_kernelI11Bf16IOFp16WLi512ELi14ELi224EEv26Group_norm_nhwc_bwd_params,"a",@progbits
	.sectionflags	@""
	.align	4
.nv.constant0._Z35group_norm_nhwc_bwd_one_pass_kernelI11Bf16IOFp16WLi512ELi14ELi224EEv26Group_norm_nhwc_bwd_params:
	.zero		1080


//--------------------- .nv.constant0._Z35group_norm_nhwc_bwd_one_pass_kernelI11Fp16IOFp32WLi64ELi14ELi224EEv26Group_norm_nhwc_bwd_params --------------------------
	.section	.nv.constant0._Z35group_norm_nhwc_bwd_one_pass_kernelI11Fp16IOFp32WLi64ELi14ELi224EEv26Group_norm_nhwc_bwd_params,"a",@progbits
	.sectionflags	@""
	.align	4
.nv.constant0._Z35group_norm_nhwc_bwd_one_pass_kernelI11Fp16IOFp32WLi64ELi14ELi224EEv26Group_norm_nhwc_bwd_params:
	.zero		1080


//--------------------- .nv.constant0._Z35group_norm_nhwc_bwd_one_pass_kernelI11Fp16IOFp32WLi128ELi14ELi224EEv26Group_norm_nhwc_bwd_params --------------------------
	.section	.nv.constant0._Z35group_norm_nhwc_bwd_one_pass_kernelI11Fp16IOFp32WLi128ELi14ELi224EEv26Group_norm_nhwc_bwd_params,"a",@progbits
	.sectionflags	@""
	.align	4
.nv.constant0._Z35group_norm_nhwc_bwd_one_pass_kernelI11Fp16IOFp32WLi128ELi14ELi224EEv26Group_norm_nhwc_bwd_params:
	.zero		1080


//--------------------- .nv.constant0._Z35group_norm_nhwc_bwd_one_pass_kernelI11Fp16IOFp32WLi256ELi14ELi224EEv26Group_norm_nhwc_bwd_params --------------------------
	.section	.nv.constant0._Z35group_norm_nhwc_bwd_one_pass_kernelI11Fp16IOFp32WLi256ELi14ELi224EEv26Group_norm_nhwc_bwd_params,"a",@progbits
	.sectionflags	@""
	.align	4
.nv.constant0._Z35group_norm_nhwc_bwd_one_pass_kernelI11Fp16IOFp32WLi256ELi14ELi224EEv26Group_norm_nhwc_bwd_params:
	.zero		1080


//--------------------- .nv.constant0._Z35group_norm_nhwc_bwd_one_pass_kernelI11Fp16IOFp32WLi512ELi14ELi224EEv26Group_norm_nhwc_bwd_params --------------------------
	.section	.nv.constant0._Z35group_norm_nhwc_bwd_one_pass_kernelI11Fp16IOFp32WLi512ELi14ELi224EEv26Group_norm_nhwc_bwd_params,"a",@progbits
	.sectionflags	@""
	.align	4
.nv.constant0._Z35group_norm_nhwc_bwd_one_pass_kernelI11Fp16IOFp32WLi512ELi14ELi224EEv26Group_norm_nhwc_bwd_params:
	.zero		1080


//--------------------- .nv.constant0._Z35group_norm_nhwc_bwd_one_pass_kernelI11Fp16IOBf16WLi64ELi14ELi224EEv26Group_norm_nhwc_bwd_params --------------------------
	.section	.nv.constant0._Z35group_norm_nhwc_bwd_one_pass_kernelI11Fp16IOBf16WLi64ELi14ELi224EEv26Group_norm_nhwc_bwd_params,"a",@progbits
	.sectionflags	@""
	.align	4
.nv.constant0._Z35group_norm_nhwc_bwd_one_pass_kernelI11Fp16IOBf16WLi64ELi14ELi224EEv26Group_norm_nhwc_bwd_params:
	.zero		1080


//--------------------- .nv.constant0._Z35group_norm_nhwc_bwd_one_pass_kernelI11Fp16IOBf16WLi128ELi14ELi224EEv26Group_norm_nhwc_bwd_params --------------------------
	.section	.nv.constant0._Z35group_norm_nhwc_bwd_one_pass_kernelI11Fp16IOBf16WLi128ELi14ELi224EEv26Group_norm_nhwc_bwd_params,"a",@progbits
	.sectionflags	@""
	.align	4
.nv.constant0._Z35group_norm_nhwc_bwd_one_pass_kernelI11Fp16IOBf16WLi128ELi14ELi224EEv26Group_norm_nhwc_bwd_params:
	.zero		1080


//--------------------- .nv.constant0._Z35group_norm_nhwc_bwd_one_pass_kernelI11Fp16IOBf16WLi256ELi14ELi224EEv26Group_norm_nhwc_bwd_params --------------------------
	.section	.nv.constant0._Z35group_norm_nhwc_bwd_one_pass_kernelI11Fp16IOBf16WLi256ELi14ELi224EEv26Group_norm_nhwc_bwd_params,"a",@progbits
	.sectionflags	@""
	.align	4
.nv.constant0._Z35group_norm_nhwc_bwd_one_pass_kernelI11Fp16IOBf16WLi256ELi14ELi224EEv26Group_norm_nhwc_bwd_params:
	.zero		1080


//--------------------- .nv.constant0._Z35group_norm_nhwc_bwd_one_pass_kernelI11Fp16IOBf16WLi512ELi14ELi224EEv26Group_norm_nhwc_bwd_params --------------------------
	.section	.nv.constant0._Z35group_norm_nhwc_bwd_one_pass_kernelI11Fp16IOBf16WLi512ELi14ELi224EEv26Group_norm_nhwc_bwd_params,"a",@progbits
	.sectionflags	@""
	.align	4
.nv.constant0._Z35group_norm_nhwc_bwd_one_pass_kernelI11Fp16IOBf16WLi512ELi14ELi224EEv26Group_norm_nhwc_bwd_params:
	.zero		1080


//--------------------- .nv.constant0._Z35group_norm_nhwc_bwd_one_pass_kernelI11Fp16IOFp16WLi64ELi14ELi224EEv26Group_norm_nhwc_bwd_params --------------------------
	.section	.nv.constant0._Z35group_norm_nhwc_bwd_one_pass_kernelI11Fp16IOFp16WLi64ELi14ELi224EEv26Group_norm_nhwc_bwd_params,"a",@progbits
	.sectionflags	@""
	.align	4
.nv.constant0._Z35group_norm_nhwc_bwd_one_pass_kernelI11Fp16IOFp16WLi64ELi14ELi224EEv26Group_norm_nhwc_bwd_params:
	.zero		1080


//--------------------- .nv.constant0._Z35group_norm_nhwc_bwd_one_pass_kernelI11Fp16IOFp16WLi128ELi14ELi224EEv26Group_norm_nhwc_bwd_params --------------------------
	.section	.nv.constant0._Z35group_norm_nhwc_bwd_one_pass_kernelI11Fp16IOFp16WLi128ELi14ELi224EEv26Group_norm_nhwc_bwd_params,"a",@progbits
	.sectionflags	@""
	.align	4
.nv.constant0._Z35group_norm_nhwc_bwd_one_pass_kernelI11Fp16IOFp16WLi128ELi14ELi224EEv26Group_norm_nhwc_bwd_params:
	.zero		1080


//--------------------- .nv.constant0._Z35group_norm_nhwc_bwd_one_pass_kernelI11Fp16IOFp16WLi256ELi14ELi224EEv26Group_norm_nhwc_bwd_params --------------------------
	.section	.nv.constant0._Z35group_norm_nhwc_bwd_one_pass_kernelI11Fp16IOFp16WLi256ELi14ELi224EEv26Group_norm_nhwc_bwd_params,"a",@progbits
	.sectionflags	@""
	.align	4
.nv.constant0._Z35group_norm_nhwc_bwd_one_pass_kernelI11Fp16IOFp16WLi256ELi14ELi224EEv26Group_norm_nhwc_bwd_params:
	.zero		1080


//--------------------- .nv.constant0._Z35group_norm_nhwc_bwd_one_pass_kernelI11Fp16IOFp16WLi512ELi14ELi224EEv26Group_norm_nhwc_bwd_params --------------------------
	.section	.nv.constant0._Z35group_norm_nhwc_bwd_one_pass_kernelI11Fp16IOFp16WLi512ELi14ELi224EEv26Group_norm_nhwc_bwd_params,"a",@progbits
	.sectionflags	@""
	.align	4
.nv.constant0._Z35group_norm_nhwc_bwd_one_pass_kernelI11Fp16IOFp16WLi512ELi14ELi224EEv26Group_norm_nhwc_bwd_params:
	.zero		1080


//--------------------- .nv.constant0._Z35group_norm_nhwc_bwd_one_pass_kernelI11Fp32IOFp32WLi64ELi14ELi224EEv26Group_norm_nhwc_bwd_params --------------------------
	.section	.nv.constant0._Z35group_norm_nhwc_bwd_one_pass_kernelI11Fp32IOFp32WLi64ELi14ELi224EEv26Group_norm_nhwc_bwd_params,"a",@progbits
	.sectionflags	@""
	.align	4
.nv.constant0._Z35group_norm_nhwc_bwd_one_pass_kernelI11Fp32IOFp32WLi64ELi14ELi224EEv26Group_norm_nhwc_bwd_params:
	.zero		1080


//--------------------- .nv.constant0._Z35group_norm_nhwc_bwd_one_pass_kernelI11Fp32IOFp32WLi128ELi14ELi224EEv26Group_norm_nhwc_bwd_params --------------------------
	.section	.nv.constant0._Z35group_norm_nhwc_bwd_one_pass_kernelI11Fp32IOFp32WLi128ELi14ELi224EEv26Group_norm_nhwc_bwd_params,"a",@progbits
	.sectionflags	@""
	.align	4
.nv.constant0._Z35group_norm_nhwc_bwd_one_pass_kernelI11Fp32IOFp32WLi128ELi14ELi224EEv26Group_norm_nhwc_bwd_params:
	.zero		1080


//--------------------- .nv.constant0._Z35group_norm_nhwc_bwd_one_pass_kernelI11Fp32IOFp32WLi256ELi14ELi224EEv26Group_norm_nhwc_bwd_params --------------------------
	.section	.nv.constant0._Z35group_norm_nhwc_bwd_one_pass_kernelI11Fp32IOFp32WLi256ELi14ELi224EEv26Group_norm_nhwc_bwd_params,"a",@progbits
	.sectionflags	@""
	.align	4
.nv.constant0._Z35group_norm_nhwc_bwd_one_pass_kernelI11Fp32IOFp32WLi256ELi14ELi224EEv26Group_norm_nhwc_bwd_params:
	.zero		1080


//--------------------- .nv.constant0._Z35group_norm_nhwc_bwd_one_pass_kernelI11Fp32IOFp32WLi512ELi14ELi224EEv26Group_norm_nhwc_bwd_params --------------------------
	.section	.nv.constant0._Z35group_norm_nhwc_bwd_one_pass_kernelI11Fp32IOFp32WLi512ELi14ELi224EEv26Group_norm_nhwc_bwd_params,"a",@progbits
	.sectionflags	@""
	.align	4
.nv.constant0._Z35group_norm_nhwc_bwd_one_pass_kernelI11Fp32IOFp32WLi512ELi14ELi224EEv26Group_norm_nhwc_bwd_params:
	.zero		1080


//--------------------- .nv.constant0._Z35group_norm_nhwc_bwd_one_pass_kernelI11Fp32IOBf16WLi64ELi14ELi224EEv26Group_norm_nhwc_bwd_params --------------------------
	.section	.nv.constant0._Z35group_norm_nhwc_bwd_one_pass_kernelI11Fp32IOBf16WLi64ELi14ELi224EEv26Group_norm_nhwc_bwd_params,"a",@progbits
	.sectionflags	@""
	.align	4
.nv.constant0._Z35group_norm_nhwc_bwd_one_pass_kernelI11Fp32IOBf16WLi64ELi14ELi224EEv26Group_norm_nhwc_bwd_params:
	.zero		1080


//--------------------- .nv.constant0._Z35group_norm_nhwc_bwd_one_pass_kernelI11Fp32IOBf16WLi128ELi14ELi224EEv26Group_norm_nhwc_bwd_params --------------------------
	.section	.nv.constant0._Z35group_norm_nhwc_bwd_one_pass_kernelI11Fp32IOBf16WLi128ELi14ELi224EEv26Group_norm_nhwc_bwd_params,"a",@progbits
	.sectionflags	@""
	.align	4
.nv.constant0._Z35group_norm_nhwc_bwd_one_pass_kernelI11Fp32IOBf16WLi128ELi14ELi224EEv26Group_norm_nhwc_bwd_params:
	.zero		1080


//--------------------- .nv.constant0._Z35group_norm_nhwc_bwd_one_pass_kernelI11Fp32IOBf16WLi256ELi14ELi224EEv26Group_norm_nhwc_bwd_params --------------------------
	.section	.nv.constant0._Z35group_norm_nhwc_bwd_one_pass_kernelI11Fp32IOBf16WLi256ELi14ELi224EEv26Group_norm_nhwc_bwd_params,"a",@progbits
	.sectionflags	@""
	.align	4
.nv.constant0._Z35group_norm_nhwc_bwd_one_pass_kernelI11Fp32IOBf16WLi256ELi14ELi224EEv26Group_norm_nhwc_bwd_params:
	.zero		1080


//--------------------- .nv.constant0._Z35group_norm_nhwc_bwd_one_pass_kernelI11Fp32IOBf16WLi512ELi14ELi224EEv26Group_norm_nhwc_bwd_params --------------------------
	.section	.nv.constant0._Z35group_norm_nhwc_bwd_one_pass_kernelI11Fp32IOBf16WLi512ELi14ELi224EEv26Group_norm_nhwc_bwd_params,"a",@progbits
	.sectionflags	@""
	.align	4
.nv.constant0._Z35group_norm_nhwc_bwd_one_pass_kernelI11Fp32IOBf16WLi512ELi14ELi224EEv26Group_norm_nhwc_bwd_params:
	.zero		1080


//--------------------- .nv.constant0._Z35group_norm_nhwc_bwd_one_pass_kernelI11Fp32IOFp16WLi64ELi14ELi224EEv26Group_norm_nhwc_bwd_params --------------------------
	.section	.nv.constant0._Z35group_norm_nhwc_bwd_one_pass_kernelI11Fp32IOFp16WLi64ELi14ELi224EEv26Group_norm_nhwc_bwd_params,"a",@progbits
	.sectionflags	@""
	.align	4
.nv.constant0._Z35group_norm_nhwc_bwd_one_pass_kernelI11Fp32IOFp16WLi64ELi14ELi224EEv26Group_norm_nhwc_bwd_params:
	.zero		1080


//--------------------- .nv.constant0._Z35group_norm_nhwc_bwd_one_pass_kernelI11Fp32IOFp16WLi128ELi14ELi224EEv26Group_norm_nhwc_bwd_params --------------------------
	.section	.nv.constant0._Z35group_norm_nhwc_bwd_one_pass_kernelI11Fp32IOFp16WLi128ELi14ELi224EEv26Group_norm_nhwc_bwd_params,"a",@progbits
	.sectionflags	@""
	.align	4
.nv.constant0._Z35group_norm_nhwc_bwd_one_pass_kernelI11Fp32IOFp16WLi128ELi14ELi224EEv26Group_norm_nhwc_bwd_params:
	.zero		1080


//--------------------- .nv.constant0._Z35group_norm_nhwc_bwd_one_pass_kernelI11Fp32IOFp16WLi256ELi14ELi224EEv26Group_norm_nhwc_bwd_params --------------------------
	.section	.nv.constant0._Z35group_norm_nhwc_bwd_one_pass_kernelI11Fp32IOFp16WLi256ELi14ELi224EEv26Group_norm_nhwc_bwd_params,"a",@progbits
	.sectionflags	@""
	.align	4
.nv.constant0._Z35group_norm_nhwc_bwd_one_pass_kernelI11Fp32IOFp16WLi256ELi14ELi224EEv26Group_norm_nhwc_bwd_params:
	.zero		1080


//--------------------- .nv.constant0._Z35group_norm_nhwc_bwd_one_pass_kernelI11Fp32IOFp16WLi512ELi14ELi224EEv26Group_norm_nhwc_bwd_params --------------------------
	.section	.nv.constant0._Z35group_norm_nhwc_bwd_one_pass_kernelI11Fp32IOFp16WLi512ELi14ELi224EEv26Group_norm_nhwc_bwd_params,"a",@progbits
	.sectionflags	@""
	.align	4
.nv.constant0._Z35group_norm_nhwc_bwd_one_pass_kernelI11Fp32IOFp16WLi512ELi14ELi224EEv26Group_norm_nhwc_bwd_params:
	.zero		1080


//--------------------- .nv.constant0._Z35group_norm_nhwc_fwd_one_pass_kernelI11Bf16IOFp32WLi64ELi14ELi224EEv26Group_norm_nhwc_fwd_params --------------------------
	.section	.nv.constant0._Z35group_norm_nhwc_fwd_one_pass_kernelI11Bf16IOFp32WLi64ELi14ELi224EEv26Group_norm_nhwc_fwd_params,"a",@progbits
	.sectionflags	@""
	.align	4
.nv.constant0._Z35group_norm_nhwc_fwd_one_pass_kernelI11Bf16IOFp32WLi64ELi14ELi224EEv26Group_norm_nhwc_fwd_params:
	.zero		1056


//--------------------- .nv.constant0._Z35group_norm_nhwc_fwd_one_pass_kernelI11Bf16IOFp32WLi128ELi14ELi224EEv26Group_norm_nhwc_fwd_params --------------------------
	.section	.nv.constant0._Z35group_norm_nhwc_fwd_one_pass_kernelI11Bf16IOFp32WLi128ELi14ELi224EEv26Group_norm_nhwc_fwd_params,"a",@progbits
	.sectionflags	@""
	.align	4
.nv.constant0._Z35group_norm_nhwc_fwd_one_pass_kernelI11Bf16IOFp32WLi128ELi14ELi224EEv26Group_norm_nhwc_fwd_params:
	.zero		1056


//--------------------- .nv.constant0._Z35group_norm_nhwc_fwd_one_pass_kernelI11Bf16IOFp32WLi256ELi14ELi224EEv26Group_norm_nhwc_fwd_params --------------------------
	.section	.nv.constant0._Z35group_norm_nhwc_fwd_one_pass_kernelI11Bf16IOFp32WLi256ELi14ELi224EEv26Group_norm_nhwc_fwd_params,"a",@progbits
	.sectionflags	@""
	.align	4
.nv.constant0._Z35group_norm_nhwc_fwd_one_pass_kernelI11Bf16IOFp32WLi256ELi14ELi224EEv26Group_norm_nhwc_fwd_params:
	.zero		1056


//--------------------- .nv.constant0._Z35group_norm_nhwc_fwd_one_pass_kernelI11Bf16IOFp32WLi512ELi14ELi224EEv26Group_norm_nhwc_fwd_params --------------------------
	.section	.nv.constant0._Z35group_norm_nhwc_fwd_one_pass_kernelI11Bf16IOFp32WLi512ELi14ELi224EEv26Group_norm_nhwc_fwd_params,"a",@progbits
	.sectionflags	@""
	.align	4
.nv.constant0._Z35group_norm_nhwc_fwd_one_pass_kernelI11Bf16IOFp32WLi512ELi14ELi224EEv26Group_norm_nhwc_fwd_params:
	.zero		1056


//--------------------- .nv.constant0._Z35group_norm_nhwc_fwd_one_pass_kernelI11Bf16IOBf16WLi64ELi14ELi224EEv26Group_norm_nhwc_fwd_params --------------------------
	.section	.nv.constant0._Z35group_norm_nhwc_fwd_one_pass_kernelI11Bf16IOBf16WLi64ELi14ELi224EEv26Group_norm_nhwc_fwd_params,"a",@progbits
	.sectionflags	@""
	.align	4
.nv.constant0._Z35group_norm_nhwc_fwd_one_pass_kernelI11Bf16IOBf16WLi64ELi14ELi224EEv26Group_norm_nhwc_fwd_params:
	.zero		1056


//--------------------- .nv.constant0._Z35group_norm_nhwc_fwd_one_pass_kernelI11Bf16IOBf16WLi128ELi14ELi224EEv26Group_norm_nhwc_fwd_params --------------------------
	.section	.nv.constant0._Z35group_norm_nhwc_fwd_one_pass_kernelI11Bf16IOBf16WLi128ELi14ELi224EEv26Group_norm_nhwc_fwd_params,"a",@progbits
	.sectionflags	@""
	.align	4
.nv.constant0._Z35group_norm_nhwc_fwd_one_pass_kernelI11Bf16IOBf16WLi128ELi14ELi224EEv26Group_norm_nhwc_fwd_params:
	.zero		1056


//--------------------- .nv.constant0._Z35group_norm_nhwc_fwd_one_pass_kernelI11Bf16IOBf16WLi256ELi14ELi224EEv26Group_norm_nhwc_fwd_params --------------------------
	.section	.nv.constant0._Z35group_norm_nhwc_fwd_one_pass_kernelI11Bf16IOBf16WLi256ELi14ELi224EEv26Group_norm_nhwc_fwd_params,"a",@progbits
	.sectionflags	@""
	.align	4
.nv.constant0._Z35group_norm_nhwc_fwd_one_pass_kernelI11Bf16IOBf16WLi256ELi14ELi224EEv26Group_norm_nhwc_fwd_params:
	.zero		1056


//--------------------- .nv.constant0._Z35group_norm_nhwc_fwd_one_pass_kernelI11Bf16IOBf16WLi512ELi14ELi224EEv26Group_norm_nhwc_fwd_params --------------------------
	.section	.nv.constant0._Z35group_norm_nhwc_fwd_one_pass_kernelI11Bf16IOBf16WLi512ELi14ELi224EEv26Group_norm_nhwc_fwd_params,"a",@progbits
	.sectionflags	@""
	.align	4
.nv.constant0._Z35group_norm_nhwc_fwd_one_pass_kernelI11Bf16IOBf16WLi512ELi14ELi224EEv26Group_norm_nhwc_fwd_params:
	.zero		1056


//--------------------- .nv.constant0._Z35group_norm_nhwc_fwd_one_pass_kernelI11Bf16IOFp16WLi64ELi14ELi224EEv26Group_norm_nhwc_fwd_params --------------------------
	.section	.nv.constant0._Z35group_norm_nhwc_fwd_one_pass_kernelI11Bf16IOFp16WLi64ELi14ELi224EEv26Group_norm_nhwc_fwd_params,"a",@progbits
	.sectionflags	@""
	.align	4
.nv.constant0._Z35group_norm_nhwc_fwd_one_pass_kernelI11Bf16IOFp16WLi64ELi14ELi224EEv26Group_norm_nhwc_fwd_params:
	.zero		1056


//--------------------- .nv.constant0._Z35group_norm_nhwc_fwd_one_pass_kernelI11Bf16IOFp16WLi128ELi14ELi224EEv26Group_norm_nhwc_fwd_params --------------------------
	.section	.nv.constant0._Z35group_norm_nhwc_fwd_one_pass_kernelI11Bf16IOFp16WLi128ELi14ELi224EEv26Group_norm_nhwc_fwd_params,"a",@progbits
	.sectionflags	@""
	.align	4
.nv.constant0._Z35group_norm_nhwc_fwd_one_pass_kernelI11Bf16IOFp16WLi128ELi14ELi224EEv26Group_norm_nhwc_fwd_params:
	.zero		1056


//--------------------- .nv.constant0._Z35group_norm_nhwc_fwd_one_pass_kernelI11Bf16IOFp16WLi256ELi14ELi224EEv26Group_norm_nhwc_fwd_params --------------------------
	.section	.nv.constant0._Z35group_norm_nhwc_fwd_one_pass_kernelI11Bf16IOFp16WLi256ELi14ELi224EEv26Group_norm_nhwc_fwd_params,"a",@progbits
	.sectionflags	@""
	.align	4
.nv.constant0._Z35group_norm_nhwc_fwd_one_pass_kernelI11Bf16IOFp16WLi256ELi14ELi224EEv26Group_norm_nhwc_fwd_params:
	.zero		1056


//--------------------- .nv.constant0._Z35group_norm_nhwc_fwd_one_pass_kernelI11Bf16IOFp16WLi512ELi14ELi224EEv26Group_norm_nhwc_fwd_params --------------------------
	.section	.nv.constant0._Z35group_norm_nhwc_fwd_one_pass_kernelI11Bf16IOFp16WLi512ELi14ELi224EEv26Group_norm_nhwc_fwd_params,"a",@progbits
	.sectionflags	@""
	.align	4
.nv.constant0._Z35group_norm_nhwc_fwd_one_pass_kernelI11Bf16IOFp16WLi512ELi14ELi224EEv26Group_norm_nhwc_fwd_params:
	.zero		1056


//--------------------- .nv.constant0._Z35group_norm_nhwc_fwd_one_pass_kernelI11Fp16IOFp32WLi64ELi14ELi224EEv26Group_norm_nhwc_fwd_params --------------------------
	.section	.nv.constant0._Z35group_norm_nhwc_fwd_one_pass_kernelI11Fp16IOFp32WLi64ELi14ELi224EEv26Group_norm_nhwc_fwd_params,"a",@progbits
	.sectionflags	@""
	.align	4
.nv.constant0._Z35group_norm_nhwc_fwd_one_pass_kernelI11Fp16IOFp32WLi64ELi14ELi224EEv26Group_norm_nhwc_fwd_params:
	.zero		1056


//--------------------- .nv.constant0._Z35group_norm_nhwc_fwd_one_pass_kernelI11Fp16IOFp32WLi128ELi14ELi224EEv26Group_norm_nhwc_fwd_params --------------------------
	.section	.nv.constant0._Z35group_norm_nhwc_fwd_one_pass_kernelI11Fp16IOFp32WLi128ELi14ELi224EEv26Group_norm_nhwc_fwd_params,"a",@progbits
	.sectionflags	@""
	.align	4
.nv.constant0._Z35group_norm_nhwc_fwd_one_pass_kernelI11Fp16IOFp32WLi128ELi14ELi224EEv26Group_norm_nhwc_fwd_params:
	.zero		1056


//--------------------- .nv.constant0._Z35group_norm_nhwc_fwd_one_pass_kernelI11Fp16IOFp32WLi256ELi14ELi224EEv26Group_norm_nhwc_fwd_params --------------------------
	.section	.nv.constant0._Z35group_norm_nhwc_fwd_one_pass_kernelI11Fp16IOFp32WLi256ELi14ELi224EEv26Group_norm_nhwc_fwd_params,"a",@progbits
	.sectionflags	@""
	.align	4
.nv.constant0._Z35group_norm_nhwc_fwd_one_pass_kernelI11Fp16IOFp32WLi256ELi14ELi224EEv26Group_norm_nhwc_fwd_params:
	.zero		1056


//--------------------- .nv.constant0._Z35group_norm_nhwc_fwd_one_pass_kernelI11Fp16IOFp32WLi512ELi14ELi224EEv26Group_norm_nhwc_fwd_params --------------------------
	.section	.nv.constant0._Z35group_norm_nhwc_fwd_one_pass_kernelI11Fp16IOFp32WLi512ELi14ELi224EEv26Group_norm_nhwc_fwd_params,"a",@progbits
	.sectionflags	@""
	.align	4
.nv.constant0._Z35group_norm_nhwc_fwd_one_pass_kernelI11Fp16IOFp32WLi512ELi14ELi224EEv26Group_norm_nhwc_fwd_params:
	.zero		1056


//--------------------- .nv.constant0._Z35group_norm_nhwc_fwd_one_pass_kernelI11Fp16IOBf16WLi64ELi14ELi224EEv26Group_norm_nhwc_fwd_params --------------------------
	.section	.nv.constant0._Z35group_norm_nhwc_fwd_one_pass_kernelI11Fp16IOBf16WLi64ELi14ELi224EEv26Group_norm_nhwc_fwd_params,"a",@progbits
	.sectionflags	@""
	.align	4
.nv.constant0._Z35group_norm_nhwc_fwd_one_pass_kernelI11Fp16IOBf16WLi64ELi14ELi224EEv26Group_norm_nhwc_fwd_params:
	.zero		1056


//--------------------- .nv.constant0._Z35group_norm_nhwc_fwd_one_pass_kernelI11Fp16IOBf16WLi128ELi14ELi224EEv26Group_norm_nhwc_fwd_params --------------------------
	.section	.nv.constant0._Z35group_norm_nhwc_fwd_one_pass_kernelI11Fp16IOBf16WLi128ELi14ELi224EEv26Group_norm_nhwc_fwd_params,"a",@progbits
	.sectionflags	@""
	.align	4
.nv.constant0._Z35group_norm_nhwc_fwd_one_pass_kernelI11Fp16IOBf16WLi128ELi14ELi224EEv26Group_norm_nhwc_fwd_params:
	.zero		1056


//--------------------- .nv.constant0._Z35group_norm_nhwc_fwd_one_pass_kernelI11Fp16IOBf16WLi256ELi14ELi224EEv26Group_norm_nhwc_fwd_params --------------------------
	.section	.nv.constant0._Z35group_norm_nhwc_fwd_one_pass_kernelI11Fp16IOBf16WLi256ELi14ELi224EEv26Group_norm_nhwc_fwd_params,"a",@progbits
	.sectionflags	@""
	.align	4
.nv.constant0._Z35group_norm_nhwc_fwd_one_pass_kernelI11Fp16IOBf16WLi256ELi14ELi224EEv26Group_norm_nhwc_fwd_params:
	.zero		1056


//--------------------- .nv.constant0._Z35group_norm_nhwc_fwd_one_pass_kernelI11Fp16IOBf16WLi512ELi14ELi224EEv26Group_norm_nhwc_fwd_params --------------------------
	.section	.nv.constant0._Z35group_norm_nhwc_fwd_one_pass_kernelI11Fp16IOBf16WLi512ELi14ELi224EEv26Group_norm_nhwc_fwd_params,"a",@progbits
	.sectionflags	@""
	.align	4
.nv.constant0._Z35group_norm_nhwc_fwd_one_pass_kernelI11Fp16IOBf16WLi512ELi14ELi224EEv26Group_norm_nhwc_fwd_params:
	.zero		1056


//--------------------- .nv.constant0._Z35group_norm_nhwc_fwd_one_pass_kernelI11Fp16IOFp16WLi64ELi14ELi224EEv26Group_norm_nhwc_fwd_params --------------------------
	.section	.nv.constant0._Z35group_norm_nhwc_fwd_one_pass_kernelI11Fp16IOFp16WLi64ELi14ELi224EEv26Group_norm_nhwc_fwd_params,"a",@progbits
	.sectionflags	@""
	.align	4
.nv.constant0._Z35group_norm_nhwc_fwd_one_pass_kernelI11Fp16IOFp16WLi64ELi14ELi224EEv26Group_norm_nhwc_fwd_params:
	.zero		1056


//--------------------- .nv.constant0._Z35group_norm_nhwc_fwd_one_pass_kernelI11Fp16IOFp16WLi128ELi14ELi224EEv26Group_norm_nhwc_fwd_params --------------------------
	.section	.nv.constant0._Z35group_norm_nhwc_fwd_one_pass_kernelI11Fp16IOFp16WLi128ELi14ELi224EEv26Group_norm_nhwc_fwd_params,"a",@progbits
	.sectionflags	@""
	.align	4
.nv.constant0._Z35group_norm_nhwc_fwd_one_pass_kernelI11Fp16IOFp16WLi128ELi14ELi224EEv26Group_norm_nhwc_fwd_params:
	.zero		1056


//--------------------- .nv.constant0._Z35group_norm_nhwc_fwd_one_pass_kernelI11Fp16IOFp16WLi256ELi14ELi224EEv26Group_norm_nhwc_fwd_params --------------------------
	.section	.nv.constant0._Z35group_norm_nhwc_fwd_one_pass_kernelI11Fp16IOFp16WLi256ELi14ELi224EEv26Group_norm_nhwc_fwd_params,"a",@progbits
	.sectionflags	@""
	.align	4
.nv.constant0._Z35group_norm_nhwc_fwd_one_pass_kernelI11Fp16IOFp16WLi256ELi14ELi224EEv26Group_norm_nhwc_fwd_params:
	.zero		1056


//--------------------- .nv.constant0._Z35group_norm_nhwc_fwd_one_pass_kernelI11Fp16IOFp16WLi512ELi14ELi224EEv26Group_norm_nhwc_fwd_params --------------------------
	.section	.nv.constant0._Z35group_norm_nhwc_fwd_one_pass_kernelI11Fp16IOFp16WLi512ELi14ELi224EEv26Group_norm_nhwc_fwd_params,"a",@progbits
	.sectionflags	@""
	.align	4
.nv.constant0._Z35group_norm_nhwc_fwd_one_pass_kernelI11Fp16IOFp16WLi512ELi14ELi224EEv26Group_norm_nhwc_fwd_params:
	.zero		1056


//--------------------- .nv.constant0._Z35group_norm_nhwc_fwd_one_pass_kernelI11Fp32IOFp32WLi64ELi14ELi224EEv26Group_norm_nhwc_fwd_params --------------------------
	.section	.nv.constant0._Z35group_norm_nhwc_fwd_one_pass_kernelI11Fp32IOFp32WLi64ELi14ELi224EEv26Group_norm_nhwc_fwd_params,"a",@progbits
	.sectionflags	@""
	.align	4
.nv.constant0._Z35group_norm_nhwc_fwd_one_pass_kernelI11Fp32IOFp32WLi64ELi14ELi224EEv26Group_norm_nhwc_fwd_params:
	.zero		1056


//--------------------- .nv.constant0._Z35group_norm_nhwc_fwd_one_pass_kernelI11Fp32IOFp32WLi128ELi14ELi224EEv26Group_norm_nhwc_fwd_params --------------------------
	.section	.nv.constant0._Z35group_norm_nhwc_fwd_one_pass_kernelI11Fp32IOFp32WLi128ELi14ELi224EEv26Group_norm_nhwc_fwd_params,"a",@progbits
	.sectionflags	@""
	.align	4
.nv.constant0._Z35group_norm_nhwc_fwd_one_pass_kernelI11Fp32IOFp32WLi128ELi14ELi224EEv26Group_norm_nhwc_fwd_params:
	.zero		1056


//--------------------- .nv.constant0._Z35group_norm_nhwc_fwd_one_pass_kernelI11Fp32IOFp32WLi256ELi14ELi224EEv26Group_norm_nhwc_fwd_params --------------------------
	.section	.nv.constant0._Z35group_norm_nhwc_fwd_one_pass_kernelI11Fp32IOFp32WLi256ELi14ELi224EEv26Group_norm_nhwc_fwd_params,"a",@progbits
	.sectionflags	@""
	.align	4
.nv.constant0._Z35group_norm_nhwc_fwd_one_pass_kernelI11Fp32IOFp32WLi256ELi14ELi224EEv26Group_norm_nhwc_fwd_params:
	.zero		1056


//--------------------- .nv.constant0._Z35group_norm_nhwc_fwd_one_pass_kernelI11Fp32IOFp32WLi512ELi14ELi224EEv26Group_norm_nhwc_fwd_params --------------------------
	.section	.nv.constant0._Z35group_norm_nhwc_fwd_one_pass_kernelI11Fp32IOFp32WLi512ELi14ELi224EEv26Group_norm_nhwc_fwd_params,"a",@progbits
	.sectionflags	@""
	.align	4
.nv.constant0._Z35group_norm_nhwc_fwd_one_pass_kernelI11Fp32IOFp32WLi512ELi14ELi224EEv26Group_norm_nhwc_fwd_params:
	.zero		1056


//--------------------- .nv.constant0._Z35group_norm_nhwc_fwd_one_pass_kernelI11Fp32IOBf16WLi64ELi14ELi224EEv26Group_norm_nhwc_fwd_params --------------------------
	.section	.nv.constant0._Z35group_norm_nhwc_fwd_one_pass_kernelI11Fp32IOBf16WLi64ELi14ELi224EEv26Group_norm_nhwc_fwd_params,"a",@progbits
	.sectionflags	@""
	.align	4
.nv.constant0._Z35group_norm_nhwc_fwd_one_pass_kernelI11Fp32IOBf16WLi64ELi14ELi224EEv26Group_norm_nhwc_fwd_params:
	.zero		1056


//--------------------- .nv.constant0._Z35group_norm_nhwc_fwd_one_pass_kernelI11Fp32IOBf16WLi128ELi14ELi224EEv26Group_norm_nhwc_fwd_params --------------------------
	.section	.nv.constant0._Z35group_norm_nhwc_fwd_one_pass_kernelI11Fp32IOBf16WLi128ELi14ELi224EEv26Group_norm_nhwc_fwd_params,"a",@progbits
	.sectionflags	@""
	.align	4
.nv.constant0._Z35group_norm_nhwc_fwd_one_pass_kernelI11Fp32IOBf16WLi128ELi14ELi224EEv26Group_norm_nhwc_fwd_params:
	.zero		1056


//--------------------- .nv.constant0._Z35group_norm_nhwc_fwd_one_pass_kernelI11Fp32IOBf16WLi256ELi14ELi224EEv26Group_norm_nhwc_fwd_params --------------------------
	.section	.nv.constant0._Z35group_norm_nhwc_fwd_one_pass_kernelI11Fp32IOBf16WLi256ELi14ELi224EEv26Group_norm_nhwc_fwd_params,"a",@progbits
	.sectionflags	@""
	.align	4
.nv.constant0._Z35group_norm_nhwc_fwd_one_pass_kernelI11Fp32IOBf16WLi256ELi14ELi224EEv26Group_norm_nhwc_fwd_params:
	.zero		1056


//--------------------- .nv.constant0._Z35group_norm_nhwc_fwd_one_pass_kernelI11Fp32IOBf16WLi512ELi14ELi224EEv26Group_norm_nhwc_fwd_params --------------------------
	.section	.nv.constant0._Z35group_norm_nhwc_fwd_one_pass_kernelI11Fp32IOBf16WLi512ELi14ELi224EEv26Group_norm_nhwc_fwd_params,"a",@progbits
	.sectionflags	@""
	.align	4
.nv.constant0._Z35group_norm_nhwc_fwd_one_pass_kernelI11Fp32IOBf16WLi512ELi14ELi224EEv26Group_norm_nhwc_fwd_params:
	.zero		1056


//--------------------- .nv.constant0._Z35group_norm_nhwc_fwd_one_pass_kernelI11Fp32IOFp16WLi64ELi14ELi224EEv26Group_norm_nhwc_fwd_params --------------------------
	.section	.nv.constant0._Z35group_norm_nhwc_fwd_one_pass_kernelI11Fp32IOFp16WLi64ELi14ELi224EEv26Group_norm_nhwc_fwd_params,"a",@progbits
	.sectionflags	@""
	.align	4
.nv.constant0._Z35group_norm_nhwc_fwd_one_pass_kernelI11Fp32IOFp16WLi64ELi14ELi224EEv26Group_norm_nhwc_fwd_params:
	.zero		1056


//--------------------- .nv.constant0._Z35group_norm_nhwc_fwd_one_pass_kernelI11Fp32IOFp16WLi128ELi14ELi224EEv26Group_norm_nhwc_fwd_params --------------------------
	.section	.nv.constant0._Z35group_norm_nhwc_fwd_one_pass_kernelI11Fp32IOFp16WLi128ELi14ELi224EEv26Group_norm_nhwc_fwd_params,"a",@progbits
	.sectionflags	@""
	.align	4
.nv.constant0._Z35group_norm_nhwc_fwd_one_pass_kernelI11Fp32IOFp16WLi128ELi14ELi224EEv26Group_norm_nhwc_fwd_params:
	.zero		1056


//--------------------- .nv.constant0._Z35group_norm_nhwc_fwd_one_pass_kernelI11Fp32IOFp16WLi256ELi14ELi224EEv26Group_norm_nhwc_fwd_params --------------------------
	.section	.nv.constant0._Z35group_norm_nhwc_fwd_one_pass_kernelI11Fp32IOFp16WLi256ELi14ELi224EEv26Group_norm_nhwc_fwd_params,"a",@progbits
	.sectionflags	@""
	.align	4
.nv.constant0._Z35group_norm_nhwc_fwd_one_pass_kernelI11Fp32IOFp16WLi256ELi14ELi224EEv26Group_norm_nhwc_fwd_params:
	.zero		1056


//--------------------- .nv.constant0._Z35group_norm_nhwc_fwd_one_pass_kernelI11Fp32IOFp16WLi512ELi14ELi224EEv26Group_norm_nhwc_fwd_params --------------------------
	.section	.nv.constant0._Z35group_norm_nhwc_fwd_one_pass_kernelI11Fp32IOFp16WLi512ELi14ELi224EEv26Group_norm_nhwc_fwd_params,"a",@progbits
	.sectionflags	@""
	.align	4
.nv.constant0._Z35group_norm_nhwc_fwd_one_pass_kernelI11Fp32IOFp16WLi512ELi14ELi224EEv26Group_norm_nhwc_fwd_params:
	.zero		1056


//--------------------- SYMBOLS --------------------------

	.type		.nv.reservedSmem.offset0,@object
	.size		.nv.reservedSmem.offset0,0x4
	.type		.nv.reservedSmem.cap,@object
	.size		.nv.reservedSmem.cap,0x4
